	.target	sm_90a

	.elftype	@"ET_EXEC"


//--------------------- .note.nv.tkinfo           --------------------------
	.section	.note.nv.tkinfo,"",@"SHT_NOTE"
	.sectionflags	@"SHF_NOTE_NV_TKINFO"
	.tkinfo
        /*0018*/ 	.word	0x00000002
        /*0030*/ 	.string	""
        /*0030*/ 	.string	"ptxas"
        /*0030*/ 	.string	"Cuda compilation tools, release 13.0, V13.0.88"
        /*0030*/ 	.string	"Build cuda_13.0.r13.0/compiler.36424714_0"
        /*0030*/ 	.string	"-arch sm_90a -m 64 "



//--------------------- .note.nv.cuinfo           --------------------------
	.section	.note.nv.cuinfo,"",@"SHT_NOTE"
	.sectionflags	@"SHF_NOTE_NV_CUINFO"
        /*0018*/ 	.short	0x0002
        /*001a*/ 	.short	0x005a
        /*001c*/ 	.short	0x0082
	.zero		2


//--------------------- .nv.info                  --------------------------
	.section	.nv.info,"",@"SHT_CUDA_INFO"
	.align	4


	//----- nvinfo : EIATTR_REGCOUNT
	.align		4
        /*0000*/ 	.byte	0x04, 0x2f
        /*0002*/ 	.short	(.L_26 - .L_25)
	.align		4
.L_25:
        /*0004*/ 	.word	index@(_ZN7cutlass13device_kernelIN5flash11enable_sm90INS1_16FlashAttnFwdSm90INS1_25CollectiveMainloopFwdSm90ILi2EN4cute5tupleIJNS5_1CILi1EEES8_S8_EEENS6_IJNS7_ILi128EEENS7_ILi224EEESA_EEELi128ENS_12float_e4m3_tEfNS_4arch4Sm90ELb1ELb0ELb1ELb1ELb0ELb1ELb0ELb1ELb1ELb1ELb0ELb0EEENS1_21CollectiveEpilogueFwdINS6_IJSA_SA_SB_EEES9_NS_10bfloat16_tESF_Li256ELb1ELb1ELb0ELb1EEENS1_36VarlenDynamicPersistentTileSchedulerILi128ELi224ELi256ELi128ELb0ELb1ELb1ELb1ELb1ELb1EEEEEEEEEvNT_6ParamsE)
        /*0008*/ 	.word	0x000000a8


	//----- nvinfo : EIATTR_FRAME_SIZE
	.align		4
.L_26:
        /*000c*/ 	.byte	0x04, 0x11
        /*000e*/ 	.short	(.L_28 - .L_27)
	.align		4
.L_27:
        /*0010*/ 	.word	index@(_ZN7cutlass13device_kernelIN5flash11enable_sm90INS1_16FlashAttnFwdSm90INS1_25CollectiveMainloopFwdSm90ILi2EN4cute5tupleIJNS5_1CILi1EEES8_S8_EEENS6_IJNS7_ILi128EEENS7_ILi224EEESA_EEELi128ENS_12float_e4m3_tEfNS_4arch4Sm90ELb1ELb0ELb1ELb1ELb0ELb1ELb0ELb1ELb1ELb1ELb0ELb0EEENS1_21CollectiveEpilogueFwdINS6_IJSA_SA_SB_EEES9_NS_10bfloat16_tESF_Li256ELb1ELb1ELb0ELb1EEENS1_36VarlenDynamicPersistentTileSchedulerILi128ELi224ELi256ELi128ELb0ELb1ELb1ELb1ELb1ELb1EEEEEEEEEvNT_6ParamsE)
        /*0014*/ 	.word	0x000000e8


	//----- nvinfo : EIATTR_REGCOUNT
	.align		4
.L_28:
        /*0018*/ 	.byte	0x04, 0x2f
        /*001a*/ 	.short	(.L_30 - .L_29)
	.align		4
.L_29:
        /*001c*/ 	.word	index@(_ZN7cutlass13device_kernelIN5flash11enable_sm90INS1_16FlashAttnFwdSm90INS1_25CollectiveMainloopFwdSm90ILi2EN4cute5tupleIJNS5_1CILi1EEES8_S8_EEENS6_IJNS7_ILi128EEENS7_ILi224EEESA_EEELi128ENS_12float_e4m3_tEfNS_4arch4Sm90ELb1ELb0ELb1ELb1ELb0ELb0ELb0ELb1ELb1ELb1ELb0ELb0EEENS1_21CollectiveEpilogueFwdINS6_IJSA_SA_SB_EEES9_NS_10bfloat16_tESF_Li256ELb1ELb1ELb0ELb1EEENS1_36VarlenDynamicPersistentTileSchedulerILi128ELi224ELi256ELi128ELb0ELb1ELb1ELb1ELb1ELb1EEEEEEEEEvNT_6ParamsE)
        /*0020*/ 	.word	0x000000a8


	//----- nvinfo : EIATTR_FRAME_SIZE
	.align		4
.L_30:
        /*0024*/ 	.byte	0x04, 0x11
        /*0026*/ 	.short	(.L_32 - .L_31)
	.align		4
.L_31:
        /*0028*/ 	.word	index@(_ZN7cutlass13device_kernelIN5flash11enable_sm90INS1_16FlashAttnFwdSm90INS1_25CollectiveMainloopFwdSm90ILi2EN4cute5tupleIJNS5_1CILi1EEES8_S8_EEENS6_IJNS7_ILi128EEENS7_ILi224EEESA_EEELi128ENS_12float_e4m3_tEfNS_4arch4Sm90ELb1ELb0ELb1ELb1ELb0ELb0ELb0ELb1ELb1ELb1ELb0ELb0EEENS1_21CollectiveEpilogueFwdINS6_IJSA_SA_SB_EEES9_NS_10bfloat16_tESF_Li256ELb1ELb1ELb0ELb1EEENS1_36VarlenDynamicPersistentTileSchedulerILi128ELi224ELi256ELi128ELb0ELb1ELb1ELb1ELb1ELb1EEEEEEEEEvNT_6ParamsE)
        /*002c*/ 	.word	0x00000038


	//----- nvinfo : EIATTR_REGCOUNT
	.align		4
.L_32:
        /*0030*/ 	.byte	0x04, 0x2f
        /*0032*/ 	.short	(.L_34 - .L_33)
	.align		4
.L_33:
        /*0034*/ 	.word	index@(_ZN7cutlass13device_kernelIN5flash11enable_sm90INS1_16FlashAttnFwdSm90INS1_25CollectiveMainloopFwdSm90ILi2EN4cute5tupleIJNS5_1CILi1EEES8_S8_EEENS6_IJNS7_ILi128EEENS7_ILi224EEESA_EEELi128ENS_12float_e4m3_tEfNS_4arch4Sm90ELb1ELb0ELb1ELb0ELb0ELb0ELb0ELb1ELb1ELb1ELb0ELb0EEENS1_21CollectiveEpilogueFwdINS6_IJSA_SA_SB_EEES9_NS_10bfloat16_tESF_Li256ELb0ELb1ELb0ELb1EEENS1_30DynamicPersistentTileSchedulerILi256ELi128ELb0ELb1ELb1EEEEEEEEEvNT_6ParamsE)
        /*0038*/ 	.word	0x000000a8


	//----- nvinfo : EIATTR_FRAME_SIZE
	.align		4
.L_34:
        /*003c*/ 	.byte	0x04, 0x11
        /*003e*/ 	.short	(.L_36 - .L_35)
	.align		4
.L_35:
        /*0040*/ 	.word	index@(_ZN7cutlass13device_kernelIN5flash11enable_sm90INS1_16FlashAttnFwdSm90INS1_25CollectiveMainloopFwdSm90ILi2EN4cute5tupleIJNS5_1CILi1EEES8_S8_EEENS6_IJNS7_ILi128EEENS7_ILi224EEESA_EEELi128ENS_12float_e4m3_tEfNS_4arch4Sm90ELb1ELb0ELb1ELb0ELb0ELb0ELb0ELb1ELb1ELb1ELb0ELb0EEENS1_21CollectiveEpilogueFwdINS6_IJSA_SA_SB_EEES9_NS_10bfloat16_tESF_Li256ELb0ELb1ELb0ELb1EEENS1_30DynamicPersistentTileSchedulerILi256ELi128ELb0ELb1ELb1EEEEEEEEEvNT_6ParamsE)
        /*0044*/ 	.word	0x00000028


	//----- nvinfo : EIATTR_REGCOUNT
	.align		4
.L_36:
        /*0048*/ 	.byte	0x04, 0x2f
        /*004a*/ 	.short	(.L_38 - .L_37)
	.align		4
.L_37:
        /*004c*/ 	.word	index@(_ZN7cutlass13device_kernelIN5flash11enable_sm90INS1_16FlashAttnFwdSm90INS1_25CollectiveMainloopFwdSm90ILi2EN4cute5tupleIJNS5_1CILi1EEES8_S8_EEENS6_IJNS7_ILi128EEENS7_ILi192EEESA_EEELi128ENS_12float_e4m3_tEfNS_4arch4Sm90ELb0ELb1ELb1ELb1ELb0ELb1ELb0ELb1ELb1ELb1ELb0ELb0EEENS1_21CollectiveEpilogueFwdINS6_IJSA_SA_SB_EEES9_NS_10bfloat16_tESF_Li256ELb1ELb1ELb0ELb1EEENS1_36VarlenDynamicPersistentTileSchedulerILi128ELi192ELi256ELi128ELb0ELb1ELb1ELb1ELb0ELb1EEEEEEEEEvNT_6ParamsE)
        /*0050*/ 	.word	0x000000a8


	//----- nvinfo : EIATTR_FRAME_SIZE
	.align		4
.L_38:
        /*0054*/ 	.byte	0x04, 0x11
        /*0056*/ 	.short	(.L_40 - .L_39)
	.align		4
.L_39:
        /*0058*/ 	.word	index@(_ZN7cutlass13device_kernelIN5flash11enable_sm90INS1_16FlashAttnFwdSm90INS1_25CollectiveMainloopFwdSm90ILi2EN4cute5tupleIJNS5_1CILi1EEES8_S8_EEENS6_IJNS7_ILi128EEENS7_ILi192EEESA_EEELi128ENS_12float_e4m3_tEfNS_4arch4Sm90ELb0ELb1ELb1ELb1ELb0ELb1ELb0ELb1ELb1ELb1ELb0ELb0EEENS1_21CollectiveEpilogueFwdINS6_IJSA_SA_SB_EEES9_NS_10bfloat16_tESF_Li256ELb1ELb1ELb0ELb1EEENS1_36VarlenDynamicPersistentTileSchedulerILi128ELi192ELi256ELi128ELb0ELb1ELb1ELb1ELb0ELb1EEEEEEEEEvNT_6ParamsE)
        /*005c*/ 	.word	0x00000058


	//----- nvinfo : EIATTR_REGCOUNT
	.align		4
.L_40:
        /*0060*/ 	.byte	0x04, 0x2f
        /*0062*/ 	.short	(.L_42 - .L_41)
	.align		4
.L_41:
        /*0064*/ 	.word	index@(_ZN7cutlass13device_kernelIN5flash11enable_sm90INS1_16FlashAttnFwdSm90INS1_25CollectiveMainloopFwdSm90ILi2EN4cute5tupleIJNS5_1CILi1EEES8_S8_EEENS6_IJNS7_ILi128EEENS7_ILi192EEESA_EEELi128ENS_12float_e4m3_tEfNS_4arch4Sm90ELb0ELb1ELb1ELb1ELb0ELb0ELb0ELb1ELb1ELb1ELb0ELb0EEENS1_21CollectiveEpilogueFwdINS6_IJSA_SA_SB_EEES9_NS_10bfloat16_tESF_Li256ELb1ELb1ELb0ELb1EEENS1_36VarlenDynamicPersistentTileSchedulerILi128ELi192ELi256ELi128ELb0ELb1ELb1ELb1ELb0ELb1EEEEEEEEEvNT_6ParamsE)
        /*0068*/ 	.word	0x000000a8


	//----- nvinfo : EIATTR_FRAME_SIZE
	.align		4
.L_42:
        /*006c*/ 	.byte	0x04, 0x11
        /*006e*/ 	.short	(.L_44 - .L_43)
	.align		4
.L_43:
        /*0070*/ 	.word	index@(_ZN7cutlass13device_kernelIN5flash11enable_sm90INS1_16FlashAttnFwdSm90INS1_25CollectiveMainloopFwdSm90ILi2EN4cute5tupleIJNS5_1CILi1EEES8_S8_EEENS6_IJNS7_ILi128EEENS7_ILi192EEESA_EEELi128ENS_12float_e4m3_tEfNS_4arch4Sm90ELb0ELb1ELb1ELb1ELb0ELb0ELb0ELb1ELb1ELb1ELb0ELb0EEENS1_21CollectiveEpilogueFwdINS6_IJSA_SA_SB_EEES9_NS_10bfloat16_tESF_Li256ELb1ELb1ELb0ELb1EEENS1_36VarlenDynamicPersistentTileSchedulerILi128ELi192ELi256ELi128ELb0ELb1ELb1ELb1ELb0ELb1EEEEEEEEEvNT_6ParamsE)
        /*0074*/ 	.word	0x00000030


	//----- nvinfo : EIATTR_REGCOUNT
	.align		4
.L_44:
        /*0078*/ 	.byte	0x04, 0x2f
        /*007a*/ 	.short	(.L_46 - .L_45)
	.align		4
.L_45:
        /*007c*/ 	.word	index@(_ZN7cutlass13device_kernelIN5flash11enable_sm90INS1_16FlashAttnFwdSm90INS1_25CollectiveMainloopFwdSm90ILi2EN4cute5tupleIJNS5_1CILi1EEES8_S8_EEENS6_IJNS7_ILi128EEENS7_ILi192EEESA_EEELi128ENS_12float_e4m3_tEfNS_4arch4Sm90ELb0ELb1ELb1ELb0ELb0ELb0ELb0ELb1ELb1ELb1ELb0ELb0EEENS1_21CollectiveEpilogueFwdINS6_IJSA_SA_SB_EEES9_NS_10bfloat16_tESF_Li256ELb0ELb1ELb0ELb1EEENS1_30DynamicPersistentTileSchedulerILi256ELi128ELb0ELb1ELb1EEEEEEEEEvNT_6ParamsE)
        /*0080*/ 	.word	0x000000a8


	//----- nvinfo : EIATTR_FRAME_SIZE
	.align		4
.L_46:
        /*0084*/ 	.byte	0x04, 0x11
        /*0086*/ 	.short	(.L_48 - .L_47)
	.align		4
.L_47:
        /*0088*/ 	.word	index@(_ZN7cutlass13device_kernelIN5flash11enable_sm90INS1_16FlashAttnFwdSm90INS1_25CollectiveMainloopFwdSm90ILi2EN4cute5tupleIJNS5_1CILi1EEES8_S8_EEENS6_IJNS7_ILi128EEENS7_ILi192EEESA_EEELi128ENS_12float_e4m3_tEfNS_4arch4Sm90ELb0ELb1ELb1ELb0ELb0ELb0ELb0ELb1ELb1ELb1ELb0ELb0EEENS1_21CollectiveEpilogueFwdINS6_IJSA_SA_SB_EEES9_NS_10bfloat16_tESF_Li256ELb0ELb1ELb0ELb1EEENS1_30DynamicPersistentTileSchedulerILi256ELi128ELb0ELb1ELb1EEEEEEEEEvNT_6ParamsE)
        /*008c*/ 	.word	0x00000028


	//----- nvinfo : EIATTR_REGCOUNT
	.align		4
.L_48:
        /*0090*/ 	.byte	0x04, 0x2f
        /*0092*/ 	.short	(.L_50 - .L_49)
	.align		4
.L_49:
        /*0094*/ 	.word	index@(_ZN7cutlass13device_kernelIN5flash11enable_sm90INS1_16FlashAttnFwdSm90INS1_25CollectiveMainloopFwdSm90ILi2EN4cute5tupleIJNS5_1CILi1EEES8_S8_EEENS6_IJNS7_ILi128EEENS7_ILi224EEESA_EEELi128ENS_12float_e4m3_tEfNS_4arch4Sm90ELb0ELb0ELb1ELb1ELb0ELb1ELb0ELb1ELb1ELb1ELb0ELb0EEENS1_21CollectiveEpilogueFwdINS6_IJSA_SA_SB_EEES9_NS_10bfloat16_tESF_Li256ELb1ELb1ELb0ELb1EEENS1_36VarlenDynamicPersistentTileSchedulerILi128ELi224ELi256ELi128ELb0ELb1ELb1ELb0ELb1ELb1EEEEEEEEEvNT_6ParamsE)
        /*0098*/ 	.word	0x000000a8


	//----- nvinfo : EIATTR_FRAME_SIZE
	.align		4
.L_50:
        /*009c*/ 	.byte	0x04, 0x11
        /*009e*/ 	.short	(.L_52 - .L_51)
	.align		4
.L_51:
        /*00a0*/ 	.word	index@(_ZN7cutlass13device_kernelIN5flash11enable_sm90INS1_16FlashAttnFwdSm90INS1_25CollectiveMainloopFwdSm90ILi2EN4cute5tupleIJNS5_1CILi1EEES8_S8_EEENS6_IJNS7_ILi128EEENS7_ILi224EEESA_EEELi128ENS_12float_e4m3_tEfNS_4arch4Sm90ELb0ELb0ELb1ELb1ELb0ELb1ELb0ELb1ELb1ELb1ELb0ELb0EEENS1_21CollectiveEpilogueFwdINS6_IJSA_SA_SB_EEES9_NS_10bfloat16_tESF_Li256ELb1ELb1ELb0ELb1EEENS1_36VarlenDynamicPersistentTileSchedulerILi128ELi224ELi256ELi128ELb0ELb1ELb1ELb0ELb1ELb1EEEEEEEEEvNT_6ParamsE)
        /*00a4*/ 	.word	0x000000f8


	//----- nvinfo : EIATTR_REGCOUNT
	.align		4
.L_52:
        /*00a8*/ 	.byte	0x04, 0x2f
        /*00aa*/ 	.short	(.L_54 - .L_53)
	.align		4
.L_53:
        /*00ac*/ 	.word	index@(_ZN7cutlass13device_kernelIN5flash11enable_sm90INS1_16FlashAttnFwdSm90INS1_25CollectiveMainloopFwdSm90ILi2EN4cute5tupleIJNS5_1CILi1EEES8_S8_EEENS6_IJNS7_ILi128EEENS7_ILi224EEESA_EEELi128ENS_12float_e4m3_tEfNS_4arch4Sm90ELb0ELb0ELb1ELb1ELb0ELb0ELb0ELb1ELb1ELb1ELb0ELb0EEENS1_21CollectiveEpilogueFwdINS6_IJSA_SA_SB_EEES9_NS_10bfloat16_tESF_Li256ELb1ELb1ELb0ELb1EEENS1_36VarlenDynamicPersistentTileSchedulerILi128ELi224ELi256ELi128ELb0ELb1ELb1ELb0ELb1ELb1EEEEEEEEEvNT_6ParamsE)
        /*00b0*/ 	.word	0x000000a8


	//----- nvinfo : EIATTR_FRAME_SIZE
	.align		4
.L_54:
        /*00b4*/ 	.byte	0x04, 0x11
        /*00b6*/ 	.short	(.L_56 - .L_55)
	.align		4
.L_55:
        /*00b8*/ 	.word	index@(_ZN7cutlass13device_kernelIN5flash11enable_sm90INS1_16FlashAttnFwdSm90INS1_25CollectiveMainloopFwdSm90ILi2EN4cute5tupleIJNS5_1CILi1EEES8_S8_EEENS6_IJNS7_ILi128EEENS7_ILi224EEESA_EEELi128ENS_12float_e4m3_tEfNS_4arch4Sm90ELb0ELb0ELb1ELb1ELb0ELb0ELb0ELb1ELb1ELb1ELb0ELb0EEENS1_21CollectiveEpilogueFwdINS6_IJSA_SA_SB_EEES9_NS_10bfloat16_tESF_Li256ELb1ELb1ELb0ELb1EEENS1_36VarlenDynamicPersistentTileSchedulerILi128ELi224ELi256ELi128ELb0ELb1ELb1ELb0ELb1ELb1EEEEEEEEEvNT_6ParamsE)
        /*00bc*/ 	.word	0x00000030


	//----- nvinfo : EIATTR_REGCOUNT
	.align		4
.L_56:
        /*00c0*/ 	.byte	0x04, 0x2f
        /*00c2*/ 	.short	(.L_58 - .L_57)
	.align		4
.L_57:
        /*00c4*/ 	.word	index@(_ZN7cutlass13device_kernelIN5flash11enable_sm90INS1_16FlashAttnFwdSm90INS1_25CollectiveMainloopFwdSm90ILi2EN4cute5tupleIJNS5_1CILi1EEES8_S8_EEENS6_IJNS7_ILi128EEENS7_ILi224EEESA_EEELi128ENS_12float_e4m3_tEfNS_4arch4Sm90ELb0ELb0ELb1ELb0ELb0ELb0ELb0ELb1ELb1ELb1ELb0ELb0EEENS1_21CollectiveEpilogueFwdINS6_IJSA_SA_SB_EEES9_NS_10bfloat16_tESF_Li256ELb0ELb1ELb0ELb1EEENS1_29StaticPersistentTileSchedulerILb0EEEEEEEEEvNT_6ParamsE)
        /*00c8*/ 	.word	0x000000a8


	//----- nvinfo : EIATTR_FRAME_SIZE
	.align		4
.L_58:
        /*00cc*/ 	.byte	0x04, 0x11
        /*00ce*/ 	.short	(.L_60 - .L_59)
	.align		4
.L_59:
        /*00d0*/ 	.word	index@(_ZN7cutlass13device_kernelIN5flash11enable_sm90INS1_16FlashAttnFwdSm90INS1_25CollectiveMainloopFwdSm90ILi2EN4cute5tupleIJNS5_1CILi1EEES8_S8_EEENS6_IJNS7_ILi128EEENS7_ILi224EEESA_EEELi128ENS_12float_e4m3_tEfNS_4arch4Sm90ELb0ELb0ELb1ELb0ELb0ELb0ELb0ELb1ELb1ELb1ELb0ELb0EEENS1_21CollectiveEpilogueFwdINS6_IJSA_SA_SB_EEES9_NS_10bfloat16_tESF_Li256ELb0ELb1ELb0ELb1EEENS1_29StaticPersistentTileSchedulerILb0EEEEEEEEEvNT_6ParamsE)
        /*00d4*/ 	.word	0x00000020


	//----- nvinfo : EIATTR_MIN_STACK_SIZE
	.align		4
.L_60:
        /*00d8*/ 	.byte	0x04, 0x12
        /*00da*/ 	.short	(.L_62 - .L_61)
	.align		4
.L_61:
        /*00dc*/ 	.word	index@(_ZN7cutlass13device_kernelIN5flash11enable_sm90INS1_16FlashAttnFwdSm90INS1_25CollectiveMainloopFwdSm90ILi2EN4cute5tupleIJNS5_1CILi1EEES8_S8_EEENS6_IJNS7_ILi128EEENS7_ILi224EEESA_EEELi128ENS_12float_e4m3_tEfNS_4arch4Sm90ELb0ELb0ELb1ELb0ELb0ELb0ELb0ELb1ELb1ELb1ELb0ELb0EEENS1_21CollectiveEpilogueFwdINS6_IJSA_SA_SB_EEES9_NS_10bfloat16_tESF_Li256ELb0ELb1ELb0ELb1EEENS1_29StaticPersistentTileSchedulerILb0EEEEEEEEEvNT_6ParamsE)
        /*00e0*/ 	.word	0x00000020


	//----- nvinfo : EIATTR_MIN_STACK_SIZE
	.align		4
.L_62:
        /*00e4*/ 	.byte	0x04, 0x12
        /*00e6*/ 	.short	(.L_64 - .L_63)
	.align		4
.L_63:
        /*00e8*/ 	.word	index@(_ZN7cutlass13device_kernelIN5flash11enable_sm90INS1_16FlashAttnFwdSm90INS1_25CollectiveMainloopFwdSm90ILi2EN4cute5tupleIJNS5_1CILi1EEES8_S8_EEENS6_IJNS7_ILi128EEENS7_ILi224EEESA_EEELi128ENS_12float_e4m3_tEfNS_4arch4Sm90ELb0ELb0ELb1ELb1ELb0ELb0ELb0ELb1ELb1ELb1ELb0ELb0EEENS1_21CollectiveEpilogueFwdINS6_IJSA_SA_SB_EEES9_NS_10bfloat16_tESF_Li256ELb1ELb1ELb0ELb1EEENS1_36VarlenDynamicPersistentTileSchedulerILi128ELi224ELi256ELi128ELb0ELb1ELb1ELb0ELb1ELb1EEEEEEEEEvNT_6ParamsE)
        /*00ec*/ 	.word	0x00000030


	//----- nvinfo : EIATTR_MIN_STACK_SIZE
	.align		4
.L_64:
        /*00f0*/ 	.byte	0x04, 0x12
        /*00f2*/ 	.short	(.L_66 - .L_65)
	.align		4
.L_65:
        /*00f4*/ 	.word	index@(_ZN7cutlass13device_kernelIN5flash11enable_sm90INS1_16FlashAttnFwdSm90INS1_25CollectiveMainloopFwdSm90ILi2EN4cute5tupleIJNS5_1CILi1EEES8_S8_EEENS6_IJNS7_ILi128EEENS7_ILi224EEESA_EEELi128ENS_12float_e4m3_tEfNS_4arch4Sm90ELb0ELb0ELb1ELb1ELb0ELb1ELb0ELb1ELb1ELb1ELb0ELb0EEENS1_21CollectiveEpilogueFwdINS6_IJSA_SA_SB_EEES9_NS_10bfloat16_tESF_Li256ELb1ELb1ELb0ELb1EEENS1_36VarlenDynamicPersistentTileSchedulerILi128ELi224ELi256ELi128ELb0ELb1ELb1ELb0ELb1ELb1EEEEEEEEEvNT_6ParamsE)
        /*00f8*/ 	.word	0x000000f8


	//----- nvinfo : EIATTR_MIN_STACK_SIZE
	.align		4
.L_66:
        /*00fc*/ 	.byte	0x04, 0x12
        /*00fe*/ 	.short	(.L_68 - .L_67)
	.align		4
.L_67:
        /*0100*/ 	.word	index@(_ZN7cutlass13device_kernelIN5flash11enable_sm90INS1_16FlashAttnFwdSm90INS1_25CollectiveMainloopFwdSm90ILi2EN4cute5tupleIJNS5_1CILi1EEES8_S8_EEENS6_IJNS7_ILi128EEENS7_ILi192EEESA_EEELi128ENS_12float_e4m3_tEfNS_4arch4Sm90ELb0ELb1ELb1ELb0ELb0ELb0ELb0ELb1ELb1ELb1ELb0ELb0EEENS1_21CollectiveEpilogueFwdINS6_IJSA_SA_SB_EEES9_NS_10bfloat16_tESF_Li256ELb0ELb1ELb0ELb1EEENS1_30DynamicPersistentTileSchedulerILi256ELi128ELb0ELb1ELb1EEEEEEEEEvNT_6ParamsE)
        /*0104*/ 	.word	0x00000028


	//----- nvinfo : EIATTR_MIN_STACK_SIZE
	.align		4
.L_68:
        /*0108*/ 	.byte	0x04, 0x12
        /*010a*/ 	.short	(.L_70 - .L_69)
	.align		4
.L_69:
        /*010c*/ 	.word	index@(_ZN7cutlass13device_kernelIN5flash11enable_sm90INS1_16FlashAttnFwdSm90INS1_25CollectiveMainloopFwdSm90ILi2EN4cute5tupleIJNS5_1CILi1EEES8_S8_EEENS6_IJNS7_ILi128EEENS7_ILi192EEESA_EEELi128ENS_12float_e4m3_tEfNS_4arch4Sm90ELb0ELb1ELb1ELb1ELb0ELb0ELb0ELb1ELb1ELb1ELb0ELb0EEENS1_21CollectiveEpilogueFwdINS6_IJSA_SA_SB_EEES9_NS_10bfloat16_tESF_Li256ELb1ELb1ELb0ELb1EEENS1_36VarlenDynamicPersistentTileSchedulerILi128ELi192ELi256ELi128ELb0ELb1ELb1ELb1ELb0ELb1EEEEEEEEEvNT_6ParamsE)
        /*0110*/ 	.word	0x00000030


	//----- nvinfo : EIATTR_MIN_STACK_SIZE
	.align		4
.L_70:
        /*0114*/ 	.byte	0x04, 0x12
        /*0116*/ 	.short	(.L_72 - .L_71)
	.align		4
.L_71:
        /*0118*/ 	.word	index@(_ZN7cutlass13device_kernelIN5flash11enable_sm90INS1_16FlashAttnFwdSm90INS1_25CollectiveMainloopFwdSm90ILi2EN4cute5tupleIJNS5_1CILi1EEES8_S8_EEENS6_IJNS7_ILi128EEENS7_ILi192EEESA_EEELi128ENS_12float_e4m3_tEfNS_4arch4Sm90ELb0ELb1ELb1ELb1ELb0ELb1ELb0ELb1ELb1ELb1ELb0ELb0EEENS1_21CollectiveEpilogueFwdINS6_IJSA_SA_SB_EEES9_NS_10bfloat16_tESF_Li256ELb1ELb1ELb0ELb1EEENS1_36VarlenDynamicPersistentTileSchedulerILi128ELi192ELi256ELi128ELb0ELb1ELb1ELb1ELb0ELb1EEEEEEEEEvNT_6ParamsE)
        /*011c*/ 	.word	0x00000058


	//----- nvinfo : EIATTR_MIN_STACK_SIZE
	.align		4
.L_72:
        /*0120*/ 	.byte	0x04, 0x12
        /*0122*/ 	.short	(.L_74 - .L_73)
	.align		4
.L_73:
        /*0124*/ 	.word	index@(_ZN7cutlass13device_kernelIN5flash11enable_sm90INS1_16FlashAttnFwdSm90INS1_25CollectiveMainloopFwdSm90ILi2EN4cute5tupleIJNS5_1CILi1EEES8_S8_EEENS6_IJNS7_ILi128EEENS7_ILi224EEESA_EEELi128ENS_12float_e4m3_tEfNS_4arch4Sm90ELb1ELb0ELb1ELb0ELb0ELb0ELb0ELb1ELb1ELb1ELb0ELb0EEENS1_21CollectiveEpilogueFwdINS6_IJSA_SA_SB_EEES9_NS_10bfloat16_tESF_Li256ELb0ELb1ELb0ELb1EEENS1_30DynamicPersistentTileSchedulerILi256ELi128ELb0ELb1ELb1EEEEEEEEEvNT_6ParamsE)
        /*0128*/ 	.word	0x00000028


	//----- nvinfo : EIATTR_MIN_STACK_SIZE
	.align		4
.L_74:
        /*012c*/ 	.byte	0x04, 0x12
        /*012e*/ 	.short	(.L_76 - .L_75)
	.align		4
.L_75:
        /*0130*/ 	.word	index@(_ZN7cutlass13device_kernelIN5flash11enable_sm90INS1_16FlashAttnFwdSm90INS1_25CollectiveMainloopFwdSm90ILi2EN4cute5tupleIJNS5_1CILi1EEES8_S8_EEENS6_IJNS7_ILi128EEENS7_ILi224EEESA_EEELi128ENS_12float_e4m3_tEfNS_4arch4Sm90ELb1ELb0ELb1ELb1ELb0ELb0ELb0ELb1ELb1ELb1ELb0ELb0EEENS1_21CollectiveEpilogueFwdINS6_IJSA_SA_SB_EEES9_NS_10bfloat16_tESF_Li256ELb1ELb1ELb0ELb1EEENS1_36VarlenDynamicPersistentTileSchedulerILi128ELi224ELi256ELi128ELb0ELb1ELb1ELb1ELb1ELb1EEEEEEEEEvNT_6ParamsE)
        /*0134*/ 	.word	0x00000038


	//----- nvinfo : EIATTR_MIN_STACK_SIZE
	.align		4
.L_76:
        /*0138*/ 	.byte	0x04, 0x12
        /*013a*/ 	.short	(.L_78 - .L_77)
	.align		4
.L_77:
        /*013c*/ 	.word	index@(_ZN7cutlass13device_kernelIN5flash11enable_sm90INS1_16FlashAttnFwdSm90INS1_25CollectiveMainloopFwdSm90ILi2EN4cute5tupleIJNS5_1CILi1EEES8_S8_EEENS6_IJNS7_ILi128EEENS7_ILi224EEESA_EEELi128ENS_12float_e4m3_tEfNS_4arch4Sm90ELb1ELb0ELb1ELb1ELb0ELb1ELb0ELb1ELb1ELb1ELb0ELb0EEENS1_21CollectiveEpilogueFwdINS6_IJSA_SA_SB_EEES9_NS_10bfloat16_tESF_Li256ELb1ELb1ELb0ELb1EEENS1_36VarlenDynamicPersistentTileSchedulerILi128ELi224ELi256ELi128ELb0ELb1ELb1ELb1ELb1ELb1EEEEEEEEEvNT_6ParamsE)
        /*0140*/ 	.word	0x000000e8
.L_78:


//--------------------- .nv.compat                --------------------------
	.section	.nv.compat,"",@"SHT_CUDA_COMPAT_INFO"
	.align	4
        /*0000*/ 	.byte	0x02, 0x09, 0x01, 0x00, 0x02, 0x02, 0x04, 0x00, 0x02, 0x05, 0x05, 0x00, 0x03, 0x07, 0x01, 0x01
        /*0010*/ 	.byte	0x02, 0x03, 0x01, 0x00, 0x02, 0x06, 0x01, 0x00, 0x04, 0x0b, 0x08, 0x00, 0x00, 0x00, 0x00, 0x00
        /*0020*/ 	.byte	0x00, 0x00, 0x00, 0x00


//--------------------- .nv.info._ZN7cutlass13device_kernelIN5flash11enable_sm90INS1_16FlashAttnFwdSm90INS1_25CollectiveMainloopFwdSm90ILi2EN4cute5tupleIJNS5_1CILi1EEES8_S8_EEENS6_IJNS7_ILi128EEENS7_ILi224EEESA_EEELi128ENS_12float_e4m3_tEfNS_4arch4Sm90ELb0ELb0ELb1ELb0ELb0ELb0ELb0ELb1ELb1ELb1ELb0ELb0EEENS1_21CollectiveEpilogueFwdINS6_IJSA_SA_SB_EEES9_NS_10bfloat16_tESF_Li256ELb0ELb1ELb0ELb1EEENS1_29StaticPersistentTileSchedulerILb0EEEEEEEEEvNT_6ParamsE --------------------------
	.section	.nv.info._ZN7cutlass13device_kernelIN5flash11enable_sm90INS1_16FlashAttnFwdSm90INS1_25CollectiveMainloopFwdSm90ILi2EN4cute5tupleIJNS5_1CILi1EEES8_S8_EEENS6_IJNS7_ILi128EEENS7_ILi224EEESA_EEELi128ENS_12float_e4m3_tEfNS_4arch4Sm90ELb0ELb0ELb1ELb0ELb0ELb0ELb0ELb1ELb1ELb1ELb0ELb0EEENS1_21CollectiveEpilogueFwdINS6_IJSA_SA_SB_EEES9_NS_10bfloat16_tESF_Li256ELb0ELb1ELb0ELb1EEENS1_29StaticPersistentTileSchedulerILb0EEEEEEEEEvNT_6ParamsE,"",@"SHT_CUDA_INFO"
	.sectionflags	@""
	.align	4


	//----- nvinfo : EIATTR_CUDA_API_VERSION
	.align		4
        /*0000*/ 	.byte	0x04, 0x37
        /*0002*/ 	.short	(.L_80 - .L_79)
.L_79:
        /*0004*/ 	.word	0x00000082


	//----- nvinfo : EIATTR_KPARAM_INFO
	.align		4
.L_80:
        /*0008*/ 	.byte	0x04, 0x17
        /*000a*/ 	.short	(.L_82 - .L_81)
.L_81:
        /*000c*/ 	.word	0x00000000
        /*0010*/ 	.short	0x0000
        /*0012*/ 	.short	0x0070
        /*0014*/ 	.byte	0x00, 0xf0, 0x01, 0x28


	//----- nvinfo : EIATTR_SPARSE_MMA_MASK
	.align		4
.L_82:
        /*0018*/ 	.byte	0x03, 0x50
        /*001a*/ 	.short	0x0000


	//----- nvinfo : EIATTR_MAXREG_COUNT
	.align		4
        /*001c*/ 	.byte	0x03, 0x1b
        /*001e*/ 	.short	0x00a8


	//----- nvinfo : EIATTR_NUM_BARRIERS
	.align		4
        /*0020*/ 	.byte	0x02, 0x4c
        /*0022*/ 	.byte	0x10
	.zero		1


	//----- nvinfo : EIATTR_EXTERNS
	.align		4
        /*0024*/ 	.byte	0x04, 0x0f
        /*0026*/ 	.short	(.L_84 - .L_83)


	//   ....[0]....
	.align		4
.L_83:
        /*0028*/ 	.word	index@(__assertfail)


	//----- nvinfo : EIATTR_ANNOTATIONS
	.align		4
.L_84:
        /*002c*/ 	.byte	0x04, 0x55
        /*002e*/ 	.short	(.L_86 - .L_85)


	//   ....[0]....
.L_85:
        /*0030*/ 	.word	0x00000001
        /*0034*/ 	.byte	0x50, 0xca, 0x00, 0x00, 0x01, 0x00, 0x00, 0x00, 0x00, 0xcc, 0x00, 0x00, 0x01, 0x00, 0x00, 0x00
        /* <DEDUP_REMOVED lines=13> */
        /*0114*/ 	.byte	0xc0, 0xff, 0x00, 0x00


	//----- nvinfo : EIATTR_MERCURY_ISA_VERSION
	.align		4
.L_86:
        /*0118*/ 	.byte	0x03, 0x5f
        /*011a*/ 	.short	0x0101


	//----- nvinfo : EIATTR_INT_WARP_WIDE_INSTR_OFFSETS
	.align		4
        /*011c*/ 	.byte	0x04, 0x31
        /*011e*/ 	.short	(.L_88 - .L_87)


	//   ....[0]....
.L_87:
        /*0120*/ 	.word	0x00000130


	//   ....[1]....
        /*0124*/ 	.word	0x00000170


	//   ....[2]....
        /*0128*/ 	.word	0x000001e0


	//----- nvinfo : EIATTR_COOP_GROUP_MASK_REGIDS
	.align		4
.L_88:
        /*012c*/ 	.byte	0x04, 0x29
        /*012e*/ 	.short	(.L_90 - .L_89)


	//   ....[0]....
.L_89:
        /*0130*/ 	.word	0xffffffff


	//   ....[1]....
        /*0134*/ 	.word	0xffffffff


	//   ....[2]....
        /*0138*/ 	.word	0xffffffff


	//   ....[3]....
        /*013c*/ 	.word	0xffffffff


	//   ....[4]....
        /*0140*/ 	.word	0xffffffff


	//   ....[5]....
        /*0144*/ 	.word	0xffffffff


	//   ....[6]....
        /*0148*/ 	.word	0xffffffff


	//   ....[7]....
        /*014c*/ 	.word	0xffffffff


	//   ....[8]....
        /*0150*/ 	.word	0xffffffff


	//   ....[9]....
        /*0154*/ 	.word	0xffffffff


	//   ....[10]....
        /*0158*/ 	.word	0xffffffff


	//   ....[11]....
        /*015c*/ 	.word	0xffffffff


	//   ....[12]....
        /*0160*/ 	.word	0xffffffff


	//   ....[13]....
        /*0164*/ 	.word	0xffffffff


	//   ....[14]....
        /*0168*/ 	.word	0xffffffff


	//   ....[15]....
        /*016c*/ 	.word	0xffffffff


	//   ....[16]....
        /*0170*/ 	.word	0xffffffff


	//   ....[17]....
        /*0174*/ 	.word	0xffffffff


	//   ....[18]....
        /*0178*/ 	.word	0xffffffff


	//   ....[19]....
        /*017c*/ 	.word	0xffffffff


	//   ....[20]....
        /*0180*/ 	.word	0xffffffff


	//   ....[21]....
        /*0184*/ 	.word	0xffffffff


	//   ....[22]....
        /*0188*/ 	.word	0xffffffff


	//   ....[23]....
        /*018c*/ 	.word	0xffffffff


	//   ....[24]....
        /*0190*/ 	.word	0xffffffff


	//   ....[25]....
        /*0194*/ 	.word	0xffffffff


	//   ....[26]....
        /*0198*/ 	.word	0xffffffff


	//   ....[27]....
        /*019c*/ 	.word	0xffffffff


	//   ....[28]....
        /*01a0*/ 	.word	0xffffffff


	//   ....[29]....
        /*01a4*/ 	.word	0xffffffff


	//   ....[30]....
        /*01a8*/ 	.word	0xffffffff


	//   ....[31]....
        /*01ac*/ 	.word	0xffffffff


	//   ....[32]....
        /*01b0*/ 	.word	0xffffffff


	//   ....[33]....
        /*01b4*/ 	.word	0xffffffff


	//   ....[34]....
        /*01b8*/ 	.word	0xffffffff


	//   ....[35]....
        /*01bc*/ 	.word	0xffffffff


	//   ....[36]....
        /*01c0*/ 	.word	0xffffffff


	//   ....[37]....
        /*01c4*/ 	.word	0xffffffff


	//   ....[38]....
        /*01c8*/ 	.word	0xffffffff


	//   ....[39]....
        /*01cc*/ 	.word	0xffffffff


	//   ....[40]....
        /*01d0*/ 	.word	0xffffffff


	//   ....[41]....
        /*01d4*/ 	.word	0xffffffff


	//   ....[42]....
        /*01d8*/ 	.word	0xffffffff


	//   ....[43]....
        /*01dc*/ 	.word	0xffffffff


	//   ....[44]....
        /*01e0*/ 	.word	0xffffffff


	//   ....[45]....
        /*01e4*/ 	.word	0xffffffff


	//   ....[46]....
        /*01e8*/ 	.word	0xffffffff


	//   ....[47]....
        /*01ec*/ 	.word	0xffffffff


	//   ....[48]....
        /*01f0*/ 	.word	0xffffffff


	//   ....[49]....
        /*01f4*/ 	.word	0xffffffff


	//   ....[50]....
        /*01f8*/ 	.word	0xffffffff


	//   ....[51]....
        /*01fc*/ 	.word	0xffffffff


	//   ....[52]....
        /*0200*/ 	.word	0xffffffff


	//   ....[53]....
        /*0204*/ 	.word	0xffffffff


	//   ....[54]....
        /*0208*/ 	.word	0xffffffff


	//   ....[55]....
        /*020c*/ 	.word	0xffffffff


	//   ....[56]....
        /*0210*/ 	.word	0xffffffff


	//   ....[57]....
        /*0214*/ 	.word	0xffffffff


	//   ....[58]....
        /*0218*/ 	.word	0xffffffff


	//   ....[59]....
        /*021c*/ 	.word	0xffffffff


	//   ....[60]....
        /*0220*/ 	.word	0xffffffff


	//   ....[61]....
        /*0224*/ 	.word	0xffffffff


	//   ....[62]....
        /*0228*/ 	.word	0xffffffff


	//   ....[63]....
        /*022c*/ 	.word	0xffffffff


	//   ....[64]....
        /*0230*/ 	.word	0xffffffff


	//   ....[65]....
        /*0234*/ 	.word	0xffffffff


	//   ....[66]....
        /*0238*/ 	.word	0xffffffff


	//   ....[67]....
        /*023c*/ 	.word	0xffffffff


	//   ....[68]....
        /*0240*/ 	.word	0xffffffff


	//   ....[69]....
        /*0244*/ 	.word	0xffffffff


	//   ....[70]....
        /*0248*/ 	.word	0xffffffff


	//   ....[71]....
        /*024c*/ 	.word	0xffffffff


	//   ....[72]....
        /*0250*/ 	.word	0xffffffff


	//   ....[73]....
        /*0254*/ 	.word	0xffffffff


	//   ....[74]....
        /*0258*/ 	.word	0xffffffff


	//   ....[75]....
        /*025c*/ 	.word	0xffffffff


	//   ....[76]....
        /*0260*/ 	.word	0xffffffff


	//   ....[77]....
        /*0264*/ 	.word	0xffffffff


	//   ....[78]....
        /*0268*/ 	.word	0xffffffff


	//   ....[79]....
        /*026c*/ 	.word	0xffffffff


	//   ....[80]....
        /*0270*/ 	.word	0xffffffff


	//   ....[81]....
        /*0274*/ 	.word	0xffffffff


	//   ....[82]....
        /*0278*/ 	.word	0x0500000f


	//   ....[83]....
        /*027c*/ 	.word	0x0500000f


	//   ....[84]....
        /*0280*/ 	.word	0x0500000f


	//   ....[85]....
        /*0284*/ 	.word	0x0500000f


	//   ....[86]....
        /*0288*/ 	.word	0x0500000f


	//   ....[87]....
        /*028c*/ 	.word	0x0500000f


	//   ....[88]....
        /*0290*/ 	.word	0x0500000f


	//   ....[89]....
        /*0294*/ 	.word	0x0500000f


	//   ....[90]....
        /*0298*/ 	.word	0x0500000f


	//   ....[91]....
        /*029c*/ 	.word	0x0500000f


	//   ....[92]....
        /*02a0*/ 	.word	0x0500000f


	//   ....[93]....
        /*02a4*/ 	.word	0x0500000f


	//   ....[94]....
        /*02a8*/ 	.word	0x0500000f


	//   ....[95]....
        /*02ac*/ 	.word	0x0500000f


	//   ....[96]....
        /*02b0*/ 	.word	0x0500000f


	//   ....[97]....
        /*02b4*/ 	.word	0x0500000f


	//   ....[98]....
        /*02b8*/ 	.word	0x0500000f


	//----- nvinfo : EIATTR_COOP_GROUP_INSTR_OFFSETS
	.align		4
.L_90:
        /*02bc*/ 	.byte	0x04, 0x28
        /*02be*/ 	.short	(.L_92 - .L_91)


	//   ....[0]....
.L_91:
        /*02c0*/ 	.word	0x00000070


	//   ....[1]....
        /*02c4*/ 	.word	0x00000140


	//   ....[2]....
        /*02c8*/ 	.word	0x00000190


	//   ....[3]....
        /*02cc*/ 	.word	0x000003c0


	//   ....[4]....
        /*02d0*/ 	.word	0x00000520


	//   ....[5]....
        /*02d4*/ 	.word	0x00000640


	//   ....[6]....
        /*02d8*/ 	.word	0x000007a0


	//   ....[7]....
        /*02dc*/ 	.word	0x00000da0


	//   ....[8]....
        /*02e0*/ 	.word	0x00003ca0


	//   ....[9]....
        /*02e4*/ 	.word	0x00003ce0


	//   ....[10]....
        /*02e8*/ 	.word	0x00004600


	//   ....[11]....
        /*02ec*/ 	.word	0x000046b0


	//   ....[12]....
        /*02f0*/ 	.word	0x00008570


	//   ....[13]....
        /*02f4*/ 	.word	0x00008590


	//   ....[14]....
        /*02f8*/ 	.word	0x000085f0


	//   ....[15]....
        /*02fc*/ 	.word	0x00008610


	//   ....[16]....
        /*0300*/ 	.word	0x0000a8d0


	//   ....[17]....
        /*0304*/ 	.word	0x0000a8e0


	//   ....[18]....
        /*0308*/ 	.word	0x0000a960


	//   ....[19]....
        /*030c*/ 	.word	0x0000a970


	//   ....[20]....
        /*0310*/ 	.word	0x0000bb60


	//   ....[21]....
        /*0314*/ 	.word	0x0000bb90


	//   ....[22]....
        /*0318*/ 	.word	0x0000bbd0


	//   ....[23]....
        /*031c*/ 	.word	0x0000bc10


	//   ....[24]....
        /*0320*/ 	.word	0x0000bc40


	//   ....[25]....
        /*0324*/ 	.word	0x0000bc70


	//   ....[26]....
        /*0328*/ 	.word	0x0000bcb0


	//   ....[27]....
        /*032c*/ 	.word	0x0000bcd0


	//   ....[28]....
        /*0330*/ 	.word	0x0000bce0


	//   ....[29]....
        /*0334*/ 	.word	0x0000bd10


	//   ....[30]....
        /*0338*/ 	.word	0x0000bd40


	//   ....[31]....
        /*033c*/ 	.word	0x0000bd50


	//   ....[32]....
        /*0340*/ 	.word	0x0000bdb0


	//   ....[33]....
        /*0344*/ 	.word	0x0000bdc0


	//   ....[34]....
        /*0348*/ 	.word	0x0000bde0


	//   ....[35]....
        /*034c*/ 	.word	0x0000bdf0


	//   ....[36]....
        /*0350*/ 	.word	0x0000be00


	//   ....[37]....
        /*0354*/ 	.word	0x0000be10


	//   ....[38]....
        /*0358*/ 	.word	0x0000be20


	//   ....[39]....
        /*035c*/ 	.word	0x0000be30


	//   ....[40]....
        /*0360*/ 	.word	0x0000be40


	//   ....[41]....
        /*0364*/ 	.word	0x0000be50


	//   ....[42]....
        /*0368*/ 	.word	0x0000be60


	//   ....[43]....
        /*036c*/ 	.word	0x0000be70


	//   ....[44]....
        /*0370*/ 	.word	0x0000be80


	//   ....[45]....
        /*0374*/ 	.word	0x0000be90


	//   ....[46]....
        /*0378*/ 	.word	0x0000beb0


	//   ....[47]....
        /*037c*/ 	.word	0x0000bec0


	//   ....[48]....
        /*0380*/ 	.word	0x0000bed0


	//   ....[49]....
        /*0384*/ 	.word	0x0000bee0


	//   ....[50]....
        /*0388*/ 	.word	0x0000bf10


	//   ....[51]....
        /*038c*/ 	.word	0x0000bf20


	//   ....[52]....
        /*0390*/ 	.word	0x0000c080


	//   ....[53]....
        /*0394*/ 	.word	0x0000c0b0


	//   ....[54]....
        /*0398*/ 	.word	0x0000c0f0


	//   ....[55]....
        /*039c*/ 	.word	0x0000c180


	//   ....[56]....
        /*03a0*/ 	.word	0x0000c600


	//   ....[57]....
        /*03a4*/ 	.word	0x0000c640


	//   ....[58]....
        /*03a8*/ 	.word	0x0000c710


	//   ....[59]....
        /*03ac*/ 	.word	0x0000c730


	//   ....[60]....
        /*03b0*/ 	.word	0x0000c7e0


	//   ....[61]....
        /*03b4*/ 	.word	0x0000c800


	//   ....[62]....
        /*03b8*/ 	.word	0x0000c8c0


	//   ....[63]....
        /*03bc*/ 	.word	0x0000c900


	//   ....[64]....
        /*03c0*/ 	.word	0x0000d570


	//   ....[65]....
        /*03c4*/ 	.word	0x0000e040


	//   ....[66]....
        /*03c8*/ 	.word	0x0000e070


	//   ....[67]....
        /*03cc*/ 	.word	0x0000e0a0


	//   ....[68]....
        /*03d0*/ 	.word	0x0000e0b0


	//   ....[69]....
        /*03d4*/ 	.word	0x0000e0c0


	//   ....[70]....
        /*03d8*/ 	.word	0x0000e190


	//   ....[71]....
        /*03dc*/ 	.word	0x0000e1a0


	//   ....[72]....
        /*03e0*/ 	.word	0x0000e230


	//   ....[73]....
        /*03e4*/ 	.word	0x0000e240


	//   ....[74]....
        /*03e8*/ 	.word	0x0000e2d0


	//   ....[75]....
        /*03ec*/ 	.word	0x0000e2e0


	//   ....[76]....
        /*03f0*/ 	.word	0x0000e370


	//   ....[77]....
        /*03f4*/ 	.word	0x0000e380


	//   ....[78]....
        /*03f8*/ 	.word	0x0000e400


	//   ....[79]....
        /*03fc*/ 	.word	0x0000e410


	//   ....[80]....
        /*0400*/ 	.word	0x0000e420


	//   ....[81]....
        /*0404*/ 	.word	0x0000ff10


	//   ....[82]....
        /*0408*/ 	.word	0x00010410


	//   ....[83]....
        /*040c*/ 	.word	0x000105c0


	//   ....[84]....
        /*0410*/ 	.word	0x00010620


	//   ....[85]....
        /*0414*/ 	.word	0x000106c0


	//   ....[86]....
        /*0418*/ 	.word	0x00010760


	//   ....[87]....
        /*041c*/ 	.word	0x00010800


	//   ....[88]....
        /*0420*/ 	.word	0x000108e0


	//   ....[89]....
        /*0424*/ 	.word	0x00010940


	//   ....[90]....
        /*0428*/ 	.word	0x00010a40


	//   ....[91]....
        /*042c*/ 	.word	0x00010aa0


	//   ....[92]....
        /*0430*/ 	.word	0x00010ba0


	//   ....[93]....
        /*0434*/ 	.word	0x00010c00


	//   ....[94]....
        /*0438*/ 	.word	0x00010d00


	//   ....[95]....
        /*043c*/ 	.word	0x00010d60


	//   ....[96]....
        /*0440*/ 	.word	0x00010e50


	//   ....[97]....
        /*0444*/ 	.word	0x00010eb0


	//   ....[98]....
        /*0448*/ 	.word	0x00010f90


	//----- nvinfo : EIATTR_REG_RECONFIG
	.align		4
.L_92:
        /*044c*/ 	.byte	0x01, 0x54
	.zero		2


	//----- nvinfo : EIATTR_SYSCALL_OFFSETS
	.align		4
        /*0450*/ 	.byte	0x04, 0x46
        /*0452*/ 	.short	(.L_94 - .L_93)


	//   ....[0]....
.L_93:
        /*0454*/ 	.word	0x00001110


	//   ....[1]....
        /*0458*/ 	.word	0x0000d020


	//   ....[2]....
        /*045c*/ 	.word	0x0000d160


	//   ....[3]....
        /*0460*/ 	.word	0x0000d2a0


	//   ....[4]....
        /*0464*/ 	.word	0x0000d3c0


	//   ....[5]....
        /*0468*/ 	.word	0x0000dc90


	//----- nvinfo : EIATTR_MBARRIER_INSTR_OFFSETS
	.align		4
.L_94:
        /*046c*/ 	.byte	0x04, 0x39
        /*046e*/ 	.short	(.L_96 - .L_95)


	//   ....[0]....
.L_95:
        /*0470*/ 	.word	0x00000270
        /*0474*/ 	.word	0x000000ff
        /*0478*/ 	.word	0x0002e800
        /*047c*/ 	.short	0x0100
        /*047e*/ 	.byte	0x08
	.zero		1


	//   ....[1]....
        /*0480*/ 	.word	0x00000280
        /*0484*/ 	.word	0x000000ff
        /*0488*/ 	.word	0x0002e820
        /*048c*/ 	.short	0x0100
        /*048e*/ 	.byte	0x08
	.zero		1


	//   ....[2]....
        /*0490*/ 	.word	0x00000370
        /*0494*/ 	.word	0x000000ff
        /*0498*/ 	.word	0x0002e830
        /*049c*/ 	.short	0x0100
        /*049e*/ 	.byte	0x08
	.zero		1


	//   ....[3]....
        /*04a0*/ 	.word	0x00000380
        /*04a4*/ 	.word	0x000000ff
        /*04a8*/ 	.word	0x0002e840
        /*04ac*/ 	.short	0x0100
        /*04ae*/ 	.byte	0x08
	.zero		1


	//   ....[4]....
        /*04b0*/ 	.word	0x00000390
        /*04b4*/ 	.word	0x000000ff
        /*04b8*/ 	.word	0x0002e838
        /*04bc*/ 	.short	0x0100
        /*04be*/ 	.byte	0x08
	.zero		1


	//   ....[5]....
        /*04c0*/ 	.word	0x000003a0
        /*04c4*/ 	.word	0x000000ff
        /*04c8*/ 	.word	0x0002e848
        /*04cc*/ 	.short	0x0100
        /*04ce*/ 	.byte	0x08
	.zero		1


	//   ....[6]....
        /*04d0*/ 	.word	0x000004d0
        /*04d4*/ 	.word	0x000000ff
        /*04d8*/ 	.word	0x0002e850
        /*04dc*/ 	.short	0x0100
        /*04de*/ 	.byte	0x08
	.zero		1


	//   ....[7]....
        /*04e0*/ 	.word	0x000004e0
        /*04e4*/ 	.word	0x000000ff
        /*04e8*/ 	.word	0x0002e860
        /*04ec*/ 	.short	0x0100
        /*04ee*/ 	.byte	0x08
	.zero		1


	//   ....[8]....
        /*04f0*/ 	.word	0x000004f0
        /*04f4*/ 	.word	0x000000ff
        /*04f8*/ 	.word	0x0002e858
        /*04fc*/ 	.short	0x0100
        /*04fe*/ 	.byte	0x08
	.zero		1


	//   ....[9]....
        /*0500*/ 	.word	0x00000500
        /*0504*/ 	.word	0x000000ff
        /*0508*/ 	.word	0x0002e868
        /*050c*/ 	.short	0x0100
        /*050e*/ 	.byte	0x08
	.zero		1


	//   ....[10]....
        /*0510*/ 	.word	0x000005f0
        /*0514*/ 	.word	0x000000ff
        /*0518*/ 	.word	0x0002e870
        /*051c*/ 	.short	0x0100
        /*051e*/ 	.byte	0x06
	.zero		1


	//   ....[11]....
        /*0520*/ 	.word	0x00000600
        /*0524*/ 	.word	0x000000ff
        /*0528*/ 	.word	0x0002e880
        /*052c*/ 	.short	0x0100
        /*052e*/ 	.byte	0x06
	.zero		1


	//   ....[12]....
        /*0530*/ 	.word	0x00000610
        /*0534*/ 	.word	0x000000ff
        /*0538*/ 	.word	0x0002e878
        /*053c*/ 	.short	0x0100
        /*053e*/ 	.byte	0x06
	.zero		1


	//   ....[13]....
        /*0540*/ 	.word	0x00000620
        /*0544*/ 	.word	0x000000ff
        /*0548*/ 	.word	0x0002e888
        /*054c*/ 	.short	0x0100
        /*054e*/ 	.byte	0x06
	.zero		1


	//   ....[14]....
        /*0550*/ 	.word	0x00000750
        /*0554*/ 	.word	0x000000ff
        /*0558*/ 	.word	0x0002e890
        /*055c*/ 	.short	0x0100
        /*055e*/ 	.byte	0x08
	.zero		1


	//   ....[15]....
        /*0560*/ 	.word	0x00000760
        /*0564*/ 	.word	0x000000ff
        /*0568*/ 	.word	0x0002e8a0
        /*056c*/ 	.short	0x0100
        /*056e*/ 	.byte	0x08
	.zero		1


	//   ....[16]....
        /*0570*/ 	.word	0x00000770
        /*0574*/ 	.word	0x000000ff
        /*0578*/ 	.word	0x0002e898
        /*057c*/ 	.short	0x0100
        /*057e*/ 	.byte	0x08
	.zero		1


	//   ....[17]....
        /*0580*/ 	.word	0x00000780
        /*0584*/ 	.word	0x000000ff
        /*0588*/ 	.word	0x0002e8a8
        /*058c*/ 	.short	0x0100
        /*058e*/ 	.byte	0x08
	.zero		1


	//   ....[18]....
        /*0590*/ 	.word	0x000008b0
        /*0594*/ 	.word	0x000000ff
        /*0598*/ 	.word	0x0002e8b0
        /*059c*/ 	.short	0x0100
        /*059e*/ 	.byte	0x08
	.zero		1


	//   ....[19]....
        /*05a0*/ 	.word	0x000008c0
        /*05a4*/ 	.word	0x000000ff
        /*05a8*/ 	.word	0x0002e8c0
        /*05ac*/ 	.short	0x0100
        /*05ae*/ 	.byte	0x08
	.zero		1


	//   ....[20]....
        /*05b0*/ 	.word	0x000008d0
        /*05b4*/ 	.word	0x000000ff
        /*05b8*/ 	.word	0x0002e8b8
        /*05bc*/ 	.short	0x0100
        /*05be*/ 	.byte	0x08
	.zero		1


	//   ....[21]....
        /*05c0*/ 	.word	0x000008e0
        /*05c4*/ 	.word	0x000000ff
        /*05c8*/ 	.word	0x0002e8c8
        /*05cc*/ 	.short	0x0100
        /*05ce*/ 	.byte	0x08
	.zero		1


	//   ....[22]....
        /*05d0*/ 	.word	0x000014a0
        /*05d4*/ 	.word	0x000000ff
        /*05d8*/ 	.word	0x0002e800
        /*05dc*/ 	.short	0x010a
        /*05de*/ 	.byte	0x27
	.zero		1


	//   ....[23]....
        /*05e0*/ 	.word	0x00001540
        /*05e4*/ 	.word	0x00000003
        /*05e8*/ 	.word	0x0002e830
        /*05ec*/ 	.short	0x010a
        /*05ee*/ 	.byte	0x3f
	.zero		1


	//   ....[24]....
        /*05f0*/ 	.word	0x00001580
        /*05f4*/ 	.word	0x00000003
        /*05f8*/ 	.word	0x0002e830
        /*05fc*/ 	.short	0x010a
        /*05fe*/ 	.byte	0x3f
	.zero		1


	//   ....[25]....
        /*0600*/ 	.word	0x000049d0
        /*0604*/ 	.word	0x00000035
        /*0608*/ 	.word	0x00000000
        /*060c*/ 	.short	0x0101
        /*060e*/ 	.byte	0x3f
	.zero		1


	//   ....[26]....
        /*0610*/ 	.word	0x00006160
        /*0614*/ 	.word	0x000000ff
        /*0618*/ 	.word	0x0002e830
        /*061c*/ 	.short	0x010a
        /*061e*/ 	.byte	0x06
	.zero		1


	//   ....[27]....
        /*0620*/ 	.word	0x000061a0
        /*0624*/ 	.word	0x000000ff
        /*0628*/ 	.word	0x0002e830
        /*062c*/ 	.short	0x010a
        /*062e*/ 	.byte	0x06
	.zero		1


	//   ....[28]....
        /*0630*/ 	.word	0x00006d90
        /*0634*/ 	.word	0x000000ff
        /*0638*/ 	.word	0x0002e850
        /*063c*/ 	.short	0x010a
        /*063e*/ 	.byte	0x06
	.zero		1


	//   ....[29]....
        /*0640*/ 	.word	0x00006dd0
        /*0644*/ 	.word	0x000000ff
        /*0648*/ 	.word	0x0002e850
        /*064c*/ 	.short	0x010a
        /*064e*/ 	.byte	0x06
	.zero		1


	//   ....[30]....
        /*0650*/ 	.word	0x00009950
        /*0654*/ 	.word	0x00000004
        /*0658*/ 	.word	0x00000000
        /*065c*/ 	.short	0x0101
        /*065e*/ 	.byte	0x3f
	.zero		1


	//   ....[31]....
        /*0660*/ 	.word	0x00009d70
        /*0664*/ 	.word	0x000000ff
        /*0668*/ 	.word	0x00000000
        /*066c*/ 	.short	0x0101
        /*066e*/ 	.byte	0x06
	.zero		1


	//   ....[32]....
        /*0670*/ 	.word	0x0000a4f0
        /*0674*/ 	.word	0x000000ff
        /*0678*/ 	.word	0x0002e850
        /*067c*/ 	.short	0x010a
        /*067e*/ 	.byte	0x04
	.zero		1


	//   ....[33]....
        /*0680*/ 	.word	0x0000a530
        /*0684*/ 	.word	0x000000ff
        /*0688*/ 	.word	0x0002e850
        /*068c*/ 	.short	0x010a
        /*068e*/ 	.byte	0x04
	.zero		1


	//   ....[34]....
        /*0690*/ 	.word	0x0000b3d0
        /*0694*/ 	.word	0x000000ff
        /*0698*/ 	.word	0x00000000
        /*069c*/ 	.short	0x0101
        /*069e*/ 	.byte	0x04
	.zero		1


	//   ....[35]....
        /*06a0*/ 	.word	0x0000c620
        /*06a4*/ 	.word	0x000000ff
        /*06a8*/ 	.word	0x00000000
        /*06ac*/ 	.short	0x0101
        /*06ae*/ 	.byte	0x27
	.zero		1


	//   ....[36]....
        /*06b0*/ 	.word	0x0000d7e0
        /*06b4*/ 	.word	0x00000003
        /*06b8*/ 	.word	0x0002e880
        /*06bc*/ 	.short	0x010a
        /*06be*/ 	.byte	0x3f
	.zero		1


	//   ....[37]....
        /*06c0*/ 	.word	0x0000d970
        /*06c4*/ 	.word	0x00000003
        /*06c8*/ 	.word	0x0002e840
        /*06cc*/ 	.short	0x010a
        /*06ce*/ 	.byte	0x3f
	.zero		1


	//   ....[38]....
        /*06d0*/ 	.word	0x0000e510
        /*06d4*/ 	.word	0x000000ff
        /*06d8*/ 	.word	0x0002e800
        /*06dc*/ 	.short	0x0107
        /*06de*/ 	.byte	0x29
	.zero		1


	//   ....[39]....
        /*06e0*/ 	.word	0x0000e560
        /*06e4*/ 	.word	0x000000ff
        /*06e8*/ 	.word	0x0002e800
        /*06ec*/ 	.short	0x0101
        /*06ee*/ 	.byte	0x29
	.zero		1


	//   ....[40]....
        /*06f0*/ 	.word	0x0000e590
        /*06f4*/ 	.word	0x000000ff
        /*06f8*/ 	.word	0x0002e820
        /*06fc*/ 	.short	0x010a
        /*06fe*/ 	.byte	0x29
	.zero		1


	//   ....[41]....
        /*0700*/ 	.word	0x0000e870
        /*0704*/ 	.word	0x00000005
        /*0708*/ 	.word	0x0002e880
        /*070c*/ 	.short	0x010a
        /*070e*/ 	.byte	0x3f
	.zero		1


	//   ....[42]....
        /*0710*/ 	.word	0x0000eac0
        /*0714*/ 	.word	0x00000005
        /*0718*/ 	.word	0x0002e840
        /*071c*/ 	.short	0x010a
        /*071e*/ 	.byte	0x3f
	.zero		1


	//   ....[43]....
        /*0720*/ 	.word	0x0000ed90
        /*0724*/ 	.word	0x00000012
        /*0728*/ 	.word	0x0002e870
        /*072c*/ 	.short	0x010a
        /*072e*/ 	.byte	0x3f
	.zero		1


	//   ....[44]....
        /*0730*/ 	.word	0x0000ee00
        /*0734*/ 	.word	0x00000012
        /*0738*/ 	.word	0x0002e860
        /*073c*/ 	.short	0x010a
        /*073e*/ 	.byte	0x3f
	.zero		1


	//   ....[45]....
        /*0740*/ 	.word	0x0000f4a0
        /*0744*/ 	.word	0x00000012
        /*0748*/ 	.word	0x0002e850
        /*074c*/ 	.short	0x0101
        /*074e*/ 	.byte	0x3f
	.zero		1


	//   ....[46]....
        /*0750*/ 	.word	0x0000f500
        /*0754*/ 	.word	0x00000000
        /*0758*/ 	.word	0x00000000
        /*075c*/ 	.short	0x0101
        /*075e*/ 	.byte	0x3f
	.zero		1


	//   ....[47]....
        /*0760*/ 	.word	0x0000f610
        /*0764*/ 	.word	0x00000010
        /*0768*/ 	.word	0x0002e870
        /*076c*/ 	.short	0x010a
        /*076e*/ 	.byte	0x3f
	.zero		1


	//   ....[48]....
        /*0770*/ 	.word	0x0000f680
        /*0774*/ 	.word	0x00000010
        /*0778*/ 	.word	0x0002e860
        /*077c*/ 	.short	0x010a
        /*077e*/ 	.byte	0x3f
	.zero		1


	//   ....[49]....
        /*0780*/ 	.word	0x0000fd30
        /*0784*/ 	.word	0x00000010
        /*0788*/ 	.word	0x0002e850
        /*078c*/ 	.short	0x0101
        /*078e*/ 	.byte	0x3f
	.zero		1


	//   ....[50]....
        /*0790*/ 	.word	0x0000fdc0
        /*0794*/ 	.word	0x00000000
        /*0798*/ 	.word	0x00000000
        /*079c*/ 	.short	0x0101
        /*079e*/ 	.byte	0x3f
	.zero		1


	//   ....[51]....
        /*07a0*/ 	.word	0x0000fec0
        /*07a4*/ 	.word	0x00000008
        /*07a8*/ 	.word	0x0002e820
        /*07ac*/ 	.short	0x010a
        /*07ae*/ 	.byte	0x3f
	.zero		1


	//   ....[52]....
        /*07b0*/ 	.word	0x00010040
        /*07b4*/ 	.word	0x00000005
        /*07b8*/ 	.word	0x00000000
        /*07bc*/ 	.short	0x010a
        /*07be*/ 	.byte	0x3f
	.zero		1


	//   ....[53]....
        /*07c0*/ 	.word	0x00010090
        /*07c4*/ 	.word	0x00000007
        /*07c8*/ 	.word	0x00000000
        /*07cc*/ 	.short	0x010a
        /*07ce*/ 	.byte	0x3f
	.zero		1


	//   ....[54]....
        /*07d0*/ 	.word	0x000100e0
        /*07d4*/ 	.word	0x00000013
        /*07d8*/ 	.word	0x0002e860
        /*07dc*/ 	.short	0x010a
        /*07de*/ 	.byte	0x3f
	.zero		1


	//   ....[55]....
        /*07e0*/ 	.word	0x00010130
        /*07e4*/ 	.word	0x00000003
        /*07e8*/ 	.word	0x0002e860
        /*07ec*/ 	.short	0x010a
        /*07ee*/ 	.byte	0x3f
	.zero		1


	//   ....[56]....
        /*07f0*/ 	.word	0x00010170
        /*07f4*/ 	.word	0x00000013
        /*07f8*/ 	.word	0x0002e880
        /*07fc*/ 	.short	0x010a
        /*07fe*/ 	.byte	0x3f
	.zero		1


	//   ....[57]....
        /*0800*/ 	.word	0x00010190
        /*0804*/ 	.word	0x00000003
        /*0808*/ 	.word	0x0002e880
        /*080c*/ 	.short	0x010a
        /*080e*/ 	.byte	0x3f
	.zero		1


	//   ....[58]....
        /*0810*/ 	.word	0x00010200
        /*0814*/ 	.word	0x00000003
        /*0818*/ 	.word	0x0002e800
        /*081c*/ 	.short	0x010a
        /*081e*/ 	.byte	0x3f
	.zero		1


	//   ....[59]....
        /*0820*/ 	.word	0x00010250
        /*0824*/ 	.word	0x00000003
        /*0828*/ 	.word	0x0002e830
        /*082c*/ 	.short	0x010a
        /*082e*/ 	.byte	0x3f
	.zero		1


	//   ....[60]....
        /*0830*/ 	.word	0x000102b0
        /*0834*/ 	.word	0x00000008
        /*0838*/ 	.word	0x0002e830
        /*083c*/ 	.short	0x010a
        /*083e*/ 	.byte	0x3f
	.zero		1


	//   ....[61]....
        /*0840*/ 	.word	0x00010310
        /*0844*/ 	.word	0x00000008
        /*0848*/ 	.word	0x0002e850
        /*084c*/ 	.short	0x010a
        /*084e*/ 	.byte	0x3f
	.zero		1


	//   ....[62]....
        /*0850*/ 	.word	0x00010370
        /*0854*/ 	.word	0x00000003
        /*0858*/ 	.word	0x0002e850
        /*085c*/ 	.short	0x010a
        /*085e*/ 	.byte	0x3f
	.zero		1


	//   ....[63]....
        /*0860*/ 	.word	0x000104c0
        /*0864*/ 	.word	0x00000003
        /*0868*/ 	.word	0x0002e880
        /*086c*/ 	.short	0x010a
        /*086e*/ 	.byte	0x3f
	.zero		1


	//   ....[64]....
        /*0870*/ 	.word	0x00010510
        /*0874*/ 	.word	0x00000003
        /*0878*/ 	.word	0x0002e840
        /*087c*/ 	.short	0x010a
        /*087e*/ 	.byte	0x3f
	.zero		1


	//   ....[65]....
        /*0880*/ 	.word	0x00010fd0
        /*0884*/ 	.word	0x00000003
        /*0888*/ 	.word	0x0002e820
        /*088c*/ 	.short	0x010a
        /*088e*/ 	.byte	0x3f
	.zero		1


	//   ....[66]....
        /*0890*/ 	.word	0x00011020
        /*0894*/ 	.word	0x00000005
        /*0898*/ 	.word	0x0002e880
        /*089c*/ 	.short	0x010a
        /*089e*/ 	.byte	0x3f
	.zero		1


	//   ....[67]....
        /*08a0*/ 	.word	0x00011070
        /*08a4*/ 	.word	0x00000005
        /*08a8*/ 	.word	0x0002e840
        /*08ac*/ 	.short	0x010a
        /*08ae*/ 	.byte	0x3f
	.zero		1


	//   ....[68]....
        /*08b0*/ 	.word	0x000110c0
        /*08b4*/ 	.word	0x00000012
        /*08b8*/ 	.word	0x0002e870
        /*08bc*/ 	.short	0x010a
        /*08be*/ 	.byte	0x3f
	.zero		1


	//   ....[69]....
        /*08c0*/ 	.word	0x00011110
        /*08c4*/ 	.word	0x00000012
        /*08c8*/ 	.word	0x0002e860
        /*08cc*/ 	.short	0x010a
        /*08ce*/ 	.byte	0x3f
	.zero		1


	//   ....[70]....
        /*08d0*/ 	.word	0x00011160
        /*08d4*/ 	.word	0x00000010
        /*08d8*/ 	.word	0x0002e870
        /*08dc*/ 	.short	0x010a
        /*08de*/ 	.byte	0x3f
	.zero		1


	//   ....[71]....
        /*08e0*/ 	.word	0x000111b0
        /*08e4*/ 	.word	0x00000010
        /*08e8*/ 	.word	0x0002e860
        /*08ec*/ 	.short	0x010a
        /*08ee*/ 	.byte	0x3f
	.zero		1


	//   ....[72]....
        /*08f0*/ 	.word	0x00011200
        /*08f4*/ 	.word	0x00000008
        /*08f8*/ 	.word	0x0002e820
        /*08fc*/ 	.short	0x010a
        /*08fe*/ 	.byte	0x3f
	.zero		1


	//   ....[73]....
        /*0900*/ 	.word	0x00011250
        /*0904*/ 	.word	0x00000005
        /*0908*/ 	.word	0x00000000
        /*090c*/ 	.short	0x010a
        /*090e*/ 	.byte	0x3f
	.zero		1


	//   ....[74]....
        /*0910*/ 	.word	0x000112a0
        /*0914*/ 	.word	0x00000007
        /*0918*/ 	.word	0x00000000
        /*091c*/ 	.short	0x010a
        /*091e*/ 	.byte	0x3f
	.zero		1


	//   ....[75]....
        /*0920*/ 	.word	0x000112f0
        /*0924*/ 	.word	0x00000013
        /*0928*/ 	.word	0x0002e860
        /*092c*/ 	.short	0x010a
        /*092e*/ 	.byte	0x3f
	.zero		1


	//   ....[76]....
        /*0930*/ 	.word	0x00011340
        /*0934*/ 	.word	0x00000003
        /*0938*/ 	.word	0x0002e860
        /*093c*/ 	.short	0x010a
        /*093e*/ 	.byte	0x3f
	.zero		1


	//   ....[77]....
        /*0940*/ 	.word	0x00011390
        /*0944*/ 	.word	0x00000013
        /*0948*/ 	.word	0x0002e880
        /*094c*/ 	.short	0x010a
        /*094e*/ 	.byte	0x3f
	.zero		1


	//----- nvinfo : EIATTR_NUM_MBARRIERS
	.align		4
.L_96:
        /*0950*/ 	.byte	0x03, 0x38
        /*0952*/ 	.short	0x0016


	//----- nvinfo : EIATTR_EXIT_INSTR_OFFSETS
	.align		4
        /*0954*/ 	.byte	0x04, 0x1c
        /*0956*/ 	.short	(.L_98 - .L_97)


	//   ....[0]....
.L_97:
        /*0958*/ 	.word	0x00000a30


	//   ....[1]....
        /*095c*/ 	.word	0x0000c9e0


	//   ....[2]....
        /*0960*/ 	.word	0x0000ff30


	//   ....[3]....
        /*0964*/ 	.word	0x000101e0


	//----- nvinfo : EIATTR_MAX_THREADS
	.align		4
.L_98:
        /*0968*/ 	.byte	0x04, 0x05
        /*096a*/ 	.short	(.L_100 - .L_99)
.L_99:
        /*096c*/ 	.word	0x00000180
        /*0970*/ 	.word	0x00000001
        /*0974*/ 	.word	0x00000001


	//----- nvinfo : EIATTR_CRS_STACK_SIZE
	.align		4
.L_100:
        /*0978*/ 	.byte	0x04, 0x1e
        /*097a*/ 	.short	(.L_102 - .L_101)
.L_101:
        /*097c*/ 	.word	0x00000000


	//----- nvinfo : EIATTR_CBANK_PARAM_SIZE
	.align		4
.L_102:
        /*0980*/ 	.byte	0x03, 0x19
        /*0982*/ 	.short	0x0a70


	//----- nvinfo : EIATTR_PARAM_CBANK
	.align		4
        /*0984*/ 	.byte	0x04, 0x0a
        /*0986*/ 	.short	(.L_104 - .L_103)
	.align		4
.L_103:
        /*0988*/ 	.word	index@(.nv.constant0._ZN7cutlass13device_kernelIN5flash11enable_sm90INS1_16FlashAttnFwdSm90INS1_25CollectiveMainloopFwdSm90ILi2EN4cute5tupleIJNS5_1CILi1EEES8_S8_EEENS6_IJNS7_ILi128EEENS7_ILi224EEESA_EEELi128ENS_12float_e4m3_tEfNS_4arch4Sm90ELb0ELb0ELb1ELb0ELb0ELb0ELb0ELb1ELb1ELb1ELb0ELb0EEENS1_21CollectiveEpilogueFwdINS6_IJSA_SA_SB_EEES9_NS_10bfloat16_tESF_Li256ELb0ELb1ELb0ELb1EEENS1_29StaticPersistentTileSchedulerILb0EEEEEEEEEvNT_6ParamsE)
        /*098c*/ 	.short	0x0210
        /*098e*/ 	.short	0x0a70


	//----- nvinfo : EIATTR_SW_WAR
	.align		4
.L_104:
        /*0990*/ 	.byte	0x04, 0x36
        /*0992*/ 	.short	(.L_106 - .L_105)
.L_105:
        /*0994*/ 	.word	0x00000008
.L_106:


//--------------------- .nv.info._ZN7cutlass13device_kernelIN5flash11enable_sm90INS1_16FlashAttnFwdSm90INS1_25CollectiveMainloopFwdSm90ILi2EN4cute5tupleIJNS5_1CILi1EEES8_S8_EEENS6_IJNS7_ILi128EEENS7_ILi224EEESA_EEELi128ENS_12float_e4m3_tEfNS_4arch4Sm90ELb0ELb0ELb1ELb1ELb0ELb0ELb0ELb1ELb1ELb1ELb0ELb0EEENS1_21CollectiveEpilogueFwdINS6_IJSA_SA_SB_EEES9_NS_10bfloat16_tESF_Li256ELb1ELb1ELb0ELb1EEENS1_36VarlenDynamicPersistentTileSchedulerILi128ELi224ELi256ELi128ELb0ELb1ELb1ELb0ELb1ELb1EEEEEEEEEvNT_6ParamsE --------------------------
	.section	.nv.info._ZN7cutlass13device_kernelIN5flash11enable_sm90INS1_16FlashAttnFwdSm90INS1_25CollectiveMainloopFwdSm90ILi2EN4cute5tupleIJNS5_1CILi1EEES8_S8_EEENS6_IJNS7_ILi128EEENS7_ILi224EEESA_EEELi128ENS_12float_e4m3_tEfNS_4arch4Sm90ELb0ELb0ELb1ELb1ELb0ELb0ELb0ELb1ELb1ELb1ELb0ELb0EEENS1_21CollectiveEpilogueFwdINS6_IJSA_SA_SB_EEES9_NS_10bfloat16_tESF_Li256ELb1ELb1ELb0ELb1EEENS1_36VarlenDynamicPersistentTileSchedulerILi128ELi224ELi256ELi128ELb0ELb1ELb1ELb0ELb1ELb1EEEEEEEEEvNT_6ParamsE,"",@"SHT_CUDA_INFO"
	.sectionflags	@""
	.align	4


	//----- nvinfo : EIATTR_CUDA_API_VERSION
	.align		4
        /*0000*/ 	.byte	0x04, 0x37
        /*0002*/ 	.short	(.L_108 - .L_107)
.L_107:
        /*0004*/ 	.word	0x00000082


	//----- nvinfo : EIATTR_KPARAM_INFO
	.align		4
.L_108:
        /*0008*/ 	.byte	0x04, 0x17
        /*000a*/ 	.short	(.L_110 - .L_109)
.L_109:
        /*000c*/ 	.word	0x00000000
        /*0010*/ 	.short	0x0000
        /*0012*/ 	.short	0x0070
        /*0014*/ 	.byte	0x00, 0xf0, 0x01, 0x2a


	//----- nvinfo : EIATTR_SPARSE_MMA_MASK
	.align		4
.L_110:
        /*0018*/ 	.byte	0x03, 0x50
        /*001a*/ 	.short	0x0000


	//----- nvinfo : EIATTR_MAXREG_COUNT
	.align		4
        /*001c*/ 	.byte	0x03, 0x1b
        /*001e*/ 	.short	0x00a8


	//----- nvinfo : EIATTR_NUM_BARRIERS
	.align		4
        /*0020*/ 	.byte	0x02, 0x4c
        /*0022*/ 	.byte	0x10
	.zero		1


	//----- nvinfo : EIATTR_EXTERNS
	.align		4
        /*0024*/ 	.byte	0x04, 0x0f
        /*0026*/ 	.short	(.L_112 - .L_111)


	//   ....[0]....
	.align		4
.L_111:
        /*0028*/ 	.word	index@(__assertfail)


	//----- nvinfo : EIATTR_ANNOTATIONS
	.align		4
.L_112:
        /*002c*/ 	.byte	0x04, 0x55
        /*002e*/ 	.short	(.L_114 - .L_113)


	//   ....[0]....
.L_113:
        /* <DEDUP_REMOVED lines=36> */
        /*0264*/ 	.byte	0xb0, 0x31, 0x01, 0x00, 0x01, 0x00, 0x00, 0x00, 0xc0, 0x32, 0x01, 0x00


	//----- nvinfo : EIATTR_MERCURY_ISA_VERSION
	.align		4
.L_114:
        /*0270*/ 	.byte	0x03, 0x5f
        /*0272*/ 	.short	0x0101


	//----- nvinfo : EIATTR_UNUSED_LOAD_BYTE_OFFSET
	.align		4
        /*0274*/ 	.byte	0x04, 0x44
        /*0276*/ 	.short	(.L_116 - .L_115)


	//   ....[0]....
.L_115:
        /*0278*/ 	.word	0x00000a40
        /*027c*/ 	.word	0x0000fff0


	//   ....[1]....
        /*0280*/ 	.word	0x0000b6c0
        /*0284*/ 	.word	0x0000fff0


	//----- nvinfo : EIATTR_INT_WARP_WIDE_INSTR_OFFSETS
	.align		4
.L_116:
        /*0288*/ 	.byte	0x04, 0x31
        /*028a*/ 	.short	(.L_118 - .L_117)


	//   ....[0]....
.L_117:
        /*028c*/ 	.word	0x00000130


	//   ....[1]....
        /*0290*/ 	.word	0x00000170


	//   ....[2]....
        /*0294*/ 	.word	0x000001e0


	//   ....[3]....
        /*0298*/ 	.word	0x0000f200


	//   ....[4]....
        /*029c*/ 	.word	0x0000f290


	//   ....[5]....
        /*02a0*/ 	.word	0x00011c00


	//   ....[6]....
        /*02a4*/ 	.word	0x00011c90


	//----- nvinfo : EIATTR_COOP_GROUP_MASK_REGIDS
	.align		4
.L_118:
        /*02a8*/ 	.byte	0x04, 0x29
        /*02aa*/ 	.short	(.L_120 - .L_119)


	//   ....[0]....
.L_119:
        /*02ac*/ 	.word	0xffffffff


	//   ....[1]....
        /*02b0*/ 	.word	0xffffffff


	//   ....[2]....
        /*02b4*/ 	.word	0xffffffff


	//   ....[3]....
        /*02b8*/ 	.word	0xffffffff


	//   ....[4]....
        /*02bc*/ 	.word	0xffffffff


	//   ....[5]....
        /*02c0*/ 	.word	0xffffffff


	//   ....[6]....
        /*02c4*/ 	.word	0xffffffff


	//   ....[7]....
        /*02c8*/ 	.word	0xffffffff


	//   ....[8]....
        /*02cc*/ 	.word	0xffffffff


	//   ....[9]....
        /*02d0*/ 	.word	0xffffffff


	//   ....[10]....
        /*02d4*/ 	.word	0xffffffff


	//   ....[11]....
        /*02d8*/ 	.word	0xffffffff


	//   ....[12]....
        /*02dc*/ 	.word	0xffffffff


	//   ....[13]....
        /*02e0*/ 	.word	0xffffffff


	//   ....[14]....
        /*02e4*/ 	.word	0xffffffff


	//   ....[15]....
        /*02e8*/ 	.word	0xffffffff


	//   ....[16]....
        /*02ec*/ 	.word	0xffffffff


	//   ....[17]....
        /*02f0*/ 	.word	0xffffffff


	//   ....[18]....
        /*02f4*/ 	.word	0xffffffff


	//   ....[19]....
        /*02f8*/ 	.word	0xffffffff


	//   ....[20]....
        /*02fc*/ 	.word	0xffffffff


	//   ....[21]....
        /*0300*/ 	.word	0xffffffff


	//   ....[22]....
        /*0304*/ 	.word	0xffffffff


	//   ....[23]....
        /*0308*/ 	.word	0xffffffff


	//   ....[24]....
        /*030c*/ 	.word	0xffffffff


	//   ....[25]....
        /*0310*/ 	.word	0xffffffff


	//   ....[26]....
        /*0314*/ 	.word	0xffffffff


	//   ....[27]....
        /*0318*/ 	.word	0xffffffff


	//   ....[28]....
        /*031c*/ 	.word	0xffffffff


	//   ....[29]....
        /*0320*/ 	.word	0xffffffff


	//   ....[30]....
        /*0324*/ 	.word	0xffffffff


	//   ....[31]....
        /*0328*/ 	.word	0xffffffff


	//   ....[32]....
        /*032c*/ 	.word	0xffffffff


	//   ....[33]....
        /*0330*/ 	.word	0xffffffff


	//   ....[34]....
        /*0334*/ 	.word	0xffffffff


	//   ....[35]....
        /*0338*/ 	.word	0xffffffff


	//   ....[36]....
        /*033c*/ 	.word	0xffffffff


	//   ....[37]....
        /*0340*/ 	.word	0xffffffff


	//   ....[38]....
        /*0344*/ 	.word	0xffffffff


	//   ....[39]....
        /*0348*/ 	.word	0xffffffff


	//   ....[40]....
        /*034c*/ 	.word	0xffffffff


	//   ....[41]....
        /*0350*/ 	.word	0xffffffff


	//   ....[42]....
        /*0354*/ 	.word	0xffffffff


	//   ....[43]....
        /*0358*/ 	.word	0xffffffff


	//   ....[44]....
        /*035c*/ 	.word	0xffffffff


	//   ....[45]....
        /*0360*/ 	.word	0xffffffff


	//   ....[46]....
        /*0364*/ 	.word	0xffffffff


	//   ....[47]....
        /*0368*/ 	.word	0xffffffff


	//   ....[48]....
        /*036c*/ 	.word	0xffffffff


	//   ....[49]....
        /*0370*/ 	.word	0xffffffff


	//   ....[50]....
        /*0374*/ 	.word	0xffffffff


	//   ....[51]....
        /*0378*/ 	.word	0xffffffff


	//   ....[52]....
        /*037c*/ 	.word	0xffffffff


	//   ....[53]....
        /*0380*/ 	.word	0xffffffff


	//   ....[54]....
        /*0384*/ 	.word	0xffffffff


	//   ....[55]....
        /*0388*/ 	.word	0xffffffff


	//   ....[56]....
        /*038c*/ 	.word	0xffffffff


	//   ....[57]....
        /*0390*/ 	.word	0xffffffff


	//   ....[58]....
        /*0394*/ 	.word	0xffffffff


	//   ....[59]....
        /*0398*/ 	.word	0xffffffff


	//   ....[60]....
        /*039c*/ 	.word	0xffffffff


	//   ....[61]....
        /*03a0*/ 	.word	0xffffffff


	//   ....[62]....
        /*03a4*/ 	.word	0xffffffff


	//   ....[63]....
        /*03a8*/ 	.word	0xffffffff


	//   ....[64]....
        /*03ac*/ 	.word	0xffffffff


	//   ....[65]....
        /*03b0*/ 	.word	0xffffffff


	//   ....[66]....
        /*03b4*/ 	.word	0xffffffff


	//   ....[67]....
        /*03b8*/ 	.word	0xffffffff


	//   ....[68]....
        /*03bc*/ 	.word	0xffffffff


	//   ....[69]....
        /*03c0*/ 	.word	0xffffffff


	//   ....[70]....
        /*03c4*/ 	.word	0xffffffff


	//   ....[71]....
        /*03c8*/ 	.word	0xffffffff


	//   ....[72]....
        /*03cc*/ 	.word	0xffffffff


	//   ....[73]....
        /*03d0*/ 	.word	0xffffffff


	//   ....[74]....
        /*03d4*/ 	.word	0xffffffff


	//   ....[75]....
        /*03d8*/ 	.word	0xffffffff


	//   ....[76]....
        /*03dc*/ 	.word	0xffffffff


	//   ....[77]....
        /*03e0*/ 	.word	0xffffffff


	//   ....[78]....
        /*03e4*/ 	.word	0xffffffff


	//   ....[79]....
        /*03e8*/ 	.word	0xffffffff


	//   ....[80]....
        /*03ec*/ 	.word	0xffffffff


	//   ....[81]....
        /*03f0*/ 	.word	0xffffffff


	//   ....[82]....
        /*03f4*/ 	.word	0xffffffff


	//   ....[83]....
        /*03f8*/ 	.word	0xffffffff


	//   ....[84]....
        /*03fc*/ 	.word	0xffffffff


	//   ....[85]....
        /*0400*/ 	.word	0xffffffff


	//   ....[86]....
        /*0404*/ 	.word	0xffffffff


	//   ....[87]....
        /*0408*/ 	.word	0xffffffff


	//   ....[88]....
        /*040c*/ 	.word	0xffffffff


	//   ....[89]....
        /*0410*/ 	.word	0xffffffff


	//   ....[90]....
        /*0414*/ 	.word	0xffffffff


	//   ....[91]....
        /*0418*/ 	.word	0xffffffff


	//   ....[92]....
        /*041c*/ 	.word	0xffffffff


	//   ....[93]....
        /*0420*/ 	.word	0xffffffff


	//   ....[94]....
        /*0424*/ 	.word	0xffffffff


	//   ....[95]....
        /*0428*/ 	.word	0xffffffff


	//   ....[96]....
        /*042c*/ 	.word	0xffffffff


	//   ....[97]....
        /*0430*/ 	.word	0xffffffff


	//   ....[98]....
        /*0434*/ 	.word	0xffffffff


	//   ....[99]....
        /*0438*/ 	.word	0xffffffff


	//   ....[100]....
        /*043c*/ 	.word	0xffffffff


	//   ....[101]....
        /*0440*/ 	.word	0xffffffff


	//   ....[102]....
        /*0444*/ 	.word	0xffffffff


	//   ....[103]....
        /*0448*/ 	.word	0xffffffff


	//   ....[104]....
        /*044c*/ 	.word	0xffffffff


	//   ....[105]....
        /*0450*/ 	.word	0xffffffff


	//   ....[106]....
        /*0454*/ 	.word	0xffffffff


	//   ....[107]....
        /*0458*/ 	.word	0xffffffff


	//   ....[108]....
        /*045c*/ 	.word	0xffffffff


	//   ....[109]....
        /*0460*/ 	.word	0xffffffff


	//   ....[110]....
        /*0464*/ 	.word	0xffffffff


	//   ....[111]....
        /*0468*/ 	.word	0xffffffff


	//   ....[112]....
        /*046c*/ 	.word	0xffffffff


	//   ....[113]....
        /*0470*/ 	.word	0xffffffff


	//   ....[114]....
        /*0474*/ 	.word	0xffffffff


	//   ....[115]....
        /*0478*/ 	.word	0xffffffff


	//   ....[116]....
        /*047c*/ 	.word	0xffffffff


	//   ....[117]....
        /*0480*/ 	.word	0xffffffff


	//   ....[118]....
        /*0484*/ 	.word	0xffffffff


	//   ....[119]....
        /*0488*/ 	.word	0xffffffff


	//   ....[120]....
        /*048c*/ 	.word	0xffffffff


	//   ....[121]....
        /*0490*/ 	.word	0xffffffff


	//   ....[122]....
        /*0494*/ 	.word	0xffffffff


	//   ....[123]....
        /*0498*/ 	.word	0x0500000f


	//   ....[124]....
        /*049c*/ 	.word	0x0500000f


	//   ....[125]....
        /*04a0*/ 	.word	0x0500000f


	//   ....[126]....
        /*04a4*/ 	.word	0x0500000f


	//   ....[127]....
        /*04a8*/ 	.word	0x0500000f


	//   ....[128]....
        /*04ac*/ 	.word	0x0500000f


	//   ....[129]....
        /*04b0*/ 	.word	0x0500000f


	//   ....[130]....
        /*04b4*/ 	.word	0x0500000f


	//   ....[131]....
        /*04b8*/ 	.word	0x0500000f


	//   ....[132]....
        /*04bc*/ 	.word	0x0500000f


	//   ....[133]....
        /*04c0*/ 	.word	0x0500000f


	//   ....[134]....
        /*04c4*/ 	.word	0x0500000f


	//   ....[135]....
        /*04c8*/ 	.word	0x0500000f


	//   ....[136]....
        /*04cc*/ 	.word	0x0500000f


	//   ....[137]....
        /*04d0*/ 	.word	0x0500000f


	//   ....[138]....
        /*04d4*/ 	.word	0x0500000f


	//   ....[139]....
        /*04d8*/ 	.word	0x0500000f


	//   ....[140]....
        /*04dc*/ 	.word	0x0500000f


	//----- nvinfo : EIATTR_COOP_GROUP_INSTR_OFFSETS
	.align		4
.L_120:
        /*04e0*/ 	.byte	0x04, 0x28
        /*04e2*/ 	.short	(.L_122 - .L_121)


	//   ....[0]....
.L_121:
        /*04e4*/ 	.word	0x00000070


	//   ....[1]....
        /*04e8*/ 	.word	0x00000140


	//   ....[2]....
        /*04ec*/ 	.word	0x00000190


	//   ....[3]....
        /*04f0*/ 	.word	0x000003c0


	//   ....[4]....
        /*04f4*/ 	.word	0x00000520


	//   ....[5]....
        /*04f8*/ 	.word	0x00000640


	//   ....[6]....
        /*04fc*/ 	.word	0x000007a0


	//   ....[7]....
        /*0500*/ 	.word	0x00001410


	//   ....[8]....
        /*0504*/ 	.word	0x00004170


	//   ....[9]....
        /*0508*/ 	.word	0x000041e0


	//   ....[10]....
        /*050c*/ 	.word	0x00004b00


	//   ....[11]....
        /*0510*/ 	.word	0x00004b80


	//   ....[12]....
        /*0514*/ 	.word	0x00008ae0


	//   ....[13]....
        /*0518*/ 	.word	0x00008b00


	//   ....[14]....
        /*051c*/ 	.word	0x00008b30


	//   ....[15]....
        /*0520*/ 	.word	0x00008b50


	//   ....[16]....
        /*0524*/ 	.word	0x0000af20


	//   ....[17]....
        /*0528*/ 	.word	0x0000af30


	//   ....[18]....
        /*052c*/ 	.word	0x0000afb0


	//   ....[19]....
        /*0530*/ 	.word	0x0000afc0


	//   ....[20]....
        /*0534*/ 	.word	0x0000bf50


	//   ....[21]....
        /*0538*/ 	.word	0x0000bf60


	//   ....[22]....
        /*053c*/ 	.word	0x0000bf70


	//   ....[23]....
        /*0540*/ 	.word	0x0000bf80


	//   ....[24]....
        /*0544*/ 	.word	0x0000bf90


	//   ....[25]....
        /*0548*/ 	.word	0x0000bfa0


	//   ....[26]....
        /*054c*/ 	.word	0x0000bfb0


	//   ....[27]....
        /*0550*/ 	.word	0x0000bfc0


	//   ....[28]....
        /*0554*/ 	.word	0x0000bff0


	//   ....[29]....
        /*0558*/ 	.word	0x0000c000


	//   ....[30]....
        /*055c*/ 	.word	0x0000c030


	//   ....[31]....
        /*0560*/ 	.word	0x0000c040


	//   ....[32]....
        /*0564*/ 	.word	0x0000c050


	//   ....[33]....
        /*0568*/ 	.word	0x0000c080


	//   ....[34]....
        /*056c*/ 	.word	0x0000c0b0


	//   ....[35]....
        /*0570*/ 	.word	0x0000c0d0


	//   ....[36]....
        /*0574*/ 	.word	0x0000c0e0


	//   ....[37]....
        /*0578*/ 	.word	0x0000c0f0


	//   ....[38]....
        /*057c*/ 	.word	0x0000c120


	//   ....[39]....
        /*0580*/ 	.word	0x0000c150


	//   ....[40]....
        /*0584*/ 	.word	0x0000c180


	//   ....[41]....
        /*0588*/ 	.word	0x0000c190


	//   ....[42]....
        /*058c*/ 	.word	0x0000c1a0


	//   ....[43]....
        /*0590*/ 	.word	0x0000c1b0


	//   ....[44]....
        /*0594*/ 	.word	0x0000c1c0


	//   ....[45]....
        /*0598*/ 	.word	0x0000c1d0


	//   ....[46]....
        /*059c*/ 	.word	0x0000c1e0


	//   ....[47]....
        /*05a0*/ 	.word	0x0000c1f0


	//   ....[48]....
        /*05a4*/ 	.word	0x0000c200


	//   ....[49]....
        /*05a8*/ 	.word	0x0000c250


	//   ....[50]....
        /*05ac*/ 	.word	0x0000c280


	//   ....[51]....
        /*05b0*/ 	.word	0x0000c2b0


	//   ....[52]....
        /*05b4*/ 	.word	0x0000c8e0


	//   ....[53]....
        /*05b8*/ 	.word	0x0000c940


	//   ....[54]....
        /*05bc*/ 	.word	0x0000c980


	//   ....[55]....
        /*05c0*/ 	.word	0x0000c9c0


	//   ....[56]....
        /*05c4*/ 	.word	0x0000cf10


	//   ....[57]....
        /*05c8*/ 	.word	0x0000cf50


	//   ....[58]....
        /*05cc*/ 	.word	0x0000d010


	//   ....[59]....
        /*05d0*/ 	.word	0x0000d030


	//   ....[60]....
        /*05d4*/ 	.word	0x0000d0f0


	//   ....[61]....
        /*05d8*/ 	.word	0x0000d110


	//   ....[62]....
        /*05dc*/ 	.word	0x0000d1e0


	//   ....[63]....
        /*05e0*/ 	.word	0x0000d200


	//   ....[64]....
        /*05e4*/ 	.word	0x0000daf0


	//   ....[65]....
        /*05e8*/ 	.word	0x0000db10


	//   ....[66]....
        /*05ec*/ 	.word	0x0000dbd0


	//   ....[67]....
        /*05f0*/ 	.word	0x0000dbf0


	//   ....[68]....
        /*05f4*/ 	.word	0x0000dcb0


	//   ....[69]....
        /*05f8*/ 	.word	0x0000dcd0


	//   ....[70]....
        /*05fc*/ 	.word	0x0000dda0


	//   ....[71]....
        /*0600*/ 	.word	0x0000ddc0


	//   ....[72]....
        /*0604*/ 	.word	0x0000df00


	//   ....[73]....
        /*0608*/ 	.word	0x0000e110


	//   ....[74]....
        /*060c*/ 	.word	0x0000e140


	//   ....[75]....
        /*0610*/ 	.word	0x0000e170


	//   ....[76]....
        /*0614*/ 	.word	0x0000e1b0


	//   ....[77]....
        /*0618*/ 	.word	0x0000e1e0


	//   ....[78]....
        /*061c*/ 	.word	0x0000e210


	//   ....[79]....
        /*0620*/ 	.word	0x0000e3a0


	//   ....[80]....
        /*0624*/ 	.word	0x0000e3d0


	//   ....[81]....
        /*0628*/ 	.word	0x0000e400


	//   ....[82]....
        /*062c*/ 	.word	0x0000e430


	//   ....[83]....
        /*0630*/ 	.word	0x0000e460


	//   ....[84]....
        /*0634*/ 	.word	0x0000e4a0


	//   ....[85]....
        /*0638*/ 	.word	0x0000e530


	//   ....[86]....
        /*063c*/ 	.word	0x0000e570


	//   ....[87]....
        /*0640*/ 	.word	0x0000e600


	//   ....[88]....
        /*0644*/ 	.word	0x0000f9b0


	//   ....[89]....
        /*0648*/ 	.word	0x00010540


	//   ....[90]....
        /*064c*/ 	.word	0x00010570


	//   ....[91]....
        /*0650*/ 	.word	0x00010610


	//   ....[92]....
        /*0654*/ 	.word	0x00010630


	//   ....[93]....
        /*0658*/ 	.word	0x000106b0


	//   ....[94]....
        /*065c*/ 	.word	0x000106d0


	//   ....[95]....
        /*0660*/ 	.word	0x00010750


	//   ....[96]....
        /*0664*/ 	.word	0x00010770


	//   ....[97]....
        /*0668*/ 	.word	0x000107f0


	//   ....[98]....
        /*066c*/ 	.word	0x00010810


	//   ....[99]....
        /*0670*/ 	.word	0x00010890


	//   ....[100]....
        /*0674*/ 	.word	0x000108b0


	//   ....[101]....
        /*0678*/ 	.word	0x00010930


	//   ....[102]....
        /*067c*/ 	.word	0x00010950


	//   ....[103]....
        /*0680*/ 	.word	0x00010960


	//   ....[104]....
        /*0684*/ 	.word	0x00010970


	//   ....[105]....
        /*0688*/ 	.word	0x000127b0


	//   ....[106]....
        /*068c*/ 	.word	0x000127e0


	//   ....[107]....
        /*0690*/ 	.word	0x00012810


	//   ....[108]....
        /*0694*/ 	.word	0x00012840


	//   ....[109]....
        /*0698*/ 	.word	0x00012880


	//   ....[110]....
        /*069c*/ 	.word	0x00012890


	//   ....[111]....
        /*06a0*/ 	.word	0x000128c0


	//   ....[112]....
        /*06a4*/ 	.word	0x000128d0


	//   ....[113]....
        /*06a8*/ 	.word	0x00012a10


	//   ....[114]....
        /*06ac*/ 	.word	0x00012a40


	//   ....[115]....
        /*06b0*/ 	.word	0x00012a70


	//   ....[116]....
        /*06b4*/ 	.word	0x00012aa0


	//   ....[117]....
        /*06b8*/ 	.word	0x00012ad0


	//   ....[118]....
        /*06bc*/ 	.word	0x00012b10


	//   ....[119]....
        /*06c0*/ 	.word	0x00012ba0


	//   ....[120]....
        /*06c4*/ 	.word	0x00012be0


	//   ....[121]....
        /*06c8*/ 	.word	0x00012c20


	//   ....[122]....
        /*06cc*/ 	.word	0x000130d0


	//   ....[123]....
        /*06d0*/ 	.word	0x000135f0


	//   ....[124]....
        /*06d4*/ 	.word	0x000137b0


	//   ....[125]....
        /*06d8*/ 	.word	0x00013820


	//   ....[126]....
        /*06dc*/ 	.word	0x00013880


	//   ....[127]....
        /*06e0*/ 	.word	0x00013980


	//   ....[128]....
        /*06e4*/ 	.word	0x000139e0


	//   ....[129]....
        /*06e8*/ 	.word	0x00013ae0


	//   ....[130]....
        /*06ec*/ 	.word	0x00013b40


	//   ....[131]....
        /*06f0*/ 	.word	0x00013c40


	//   ....[132]....
        /*06f4*/ 	.word	0x00013ca0


	//   ....[133]....
        /*06f8*/ 	.word	0x00013da0


	//   ....[134]....
        /*06fc*/ 	.word	0x00013e00


	//   ....[135]....
        /*0700*/ 	.word	0x00013f00


	//   ....[136]....
        /*0704*/ 	.word	0x00013f60


	//   ....[137]....
        /*0708*/ 	.word	0x00014050


	//   ....[138]....
        /*070c*/ 	.word	0x000140b0


	//   ....[139]....
        /*0710*/ 	.word	0x00014150


	//   ....[140]....
        /*0714*/ 	.word	0x000144e0


	//----- nvinfo : EIATTR_REG_RECONFIG
	.align		4
.L_122:
        /*0718*/ 	.byte	0x01, 0x54
	.zero		2


	//----- nvinfo : EIATTR_SYSCALL_OFFSETS
	.align		4
        /*071c*/ 	.byte	0x04, 0x46
        /*071e*/ 	.short	(.L_124 - .L_123)


	//   ....[0]....
.L_123:
        /*0720*/ 	.word	0x000015f0


	//   ....[1]....
        /*0724*/ 	.word	0x0000f400


	//   ....[2]....
        /*0728*/ 	.word	0x0000f590


	//   ....[3]....
        /*072c*/ 	.word	0x0000f6e0


	//   ....[4]....
        /*0730*/ 	.word	0x0000f820


	//   ....[5]....
        /*0734*/ 	.word	0x000101c0


	//----- nvinfo : EIATTR_MBARRIER_INSTR_OFFSETS
	.align		4
.L_124:
        /*0738*/ 	.byte	0x04, 0x39
        /*073a*/ 	.short	(.L_126 - .L_125)


	//   ....[0]....
.L_125:
        /*073c*/ 	.word	0x00000270
        /*0740*/ 	.word	0x000000ff
        /*0744*/ 	.word	0x0002e800
        /*0748*/ 	.short	0x0100
        /*074a*/ 	.byte	0x08
	.zero		1


	//   ....[1]....
        /*074c*/ 	.word	0x00000280
        /*0750*/ 	.word	0x000000ff
        /*0754*/ 	.word	0x0002e820
        /*0758*/ 	.short	0x0100
        /*075a*/ 	.byte	0x08
	.zero		1


	//   ....[2]....
        /*075c*/ 	.word	0x00000370
        /*0760*/ 	.word	0x000000ff
        /*0764*/ 	.word	0x0002e830
        /*0768*/ 	.short	0x0100
        /*076a*/ 	.byte	0x08
	.zero		1


	//   ....[3]....
        /*076c*/ 	.word	0x00000380
        /*0770*/ 	.word	0x000000ff
        /*0774*/ 	.word	0x0002e840
        /*0778*/ 	.short	0x0100
        /*077a*/ 	.byte	0x08
	.zero		1


	//   ....[4]....
        /*077c*/ 	.word	0x00000390
        /*0780*/ 	.word	0x000000ff
        /*0784*/ 	.word	0x0002e838
        /*0788*/ 	.short	0x0100
        /*078a*/ 	.byte	0x08
	.zero		1


	//   ....[5]....
        /*078c*/ 	.word	0x000003a0
        /*0790*/ 	.word	0x000000ff
        /*0794*/ 	.word	0x0002e848
        /*0798*/ 	.short	0x0100
        /*079a*/ 	.byte	0x08
	.zero		1


	//   ....[6]....
        /*079c*/ 	.word	0x000004d0
        /*07a0*/ 	.word	0x000000ff
        /*07a4*/ 	.word	0x0002e850
        /*07a8*/ 	.short	0x0100
        /*07aa*/ 	.byte	0x08
	.zero		1


	//   ....[7]....
        /*07ac*/ 	.word	0x000004e0
        /*07b0*/ 	.word	0x000000ff
        /*07b4*/ 	.word	0x0002e860
        /*07b8*/ 	.short	0x0100
        /*07ba*/ 	.byte	0x08
	.zero		1


	//   ....[8]....
        /*07bc*/ 	.word	0x000004f0
        /*07c0*/ 	.word	0x000000ff
        /*07c4*/ 	.word	0x0002e858
        /*07c8*/ 	.short	0x0100
        /*07ca*/ 	.byte	0x08
	.zero		1


	//   ....[9]....
        /*07cc*/ 	.word	0x00000500
        /*07d0*/ 	.word	0x000000ff
        /*07d4*/ 	.word	0x0002e868
        /*07d8*/ 	.short	0x0100
        /*07da*/ 	.byte	0x08
	.zero		1


	//   ....[10]....
        /*07dc*/ 	.word	0x000005f0
        /*07e0*/ 	.word	0x000000ff
        /*07e4*/ 	.word	0x0002e870
        /*07e8*/ 	.short	0x0100
        /*07ea*/ 	.byte	0x06
	.zero		1


	//   ....[11]....
        /*07ec*/ 	.word	0x00000600
        /*07f0*/ 	.word	0x000000ff
        /*07f4*/ 	.word	0x0002e880
        /*07f8*/ 	.short	0x0100
        /*07fa*/ 	.byte	0x06
	.zero		1


	//   ....[12]....
        /*07fc*/ 	.word	0x00000610
        /*0800*/ 	.word	0x000000ff
        /*0804*/ 	.word	0x0002e878
        /*0808*/ 	.short	0x0100
        /*080a*/ 	.byte	0x06
	.zero		1


	//   ....[13]....
        /*080c*/ 	.word	0x00000620
        /*0810*/ 	.word	0x000000ff
        /*0814*/ 	.word	0x0002e888
        /*0818*/ 	.short	0x0100
        /*081a*/ 	.byte	0x06
	.zero		1


	//   ....[14]....
        /*081c*/ 	.word	0x00000750
        /*0820*/ 	.word	0x000000ff
        /*0824*/ 	.word	0x0002e890
        /*0828*/ 	.short	0x0100
        /*082a*/ 	.byte	0x08
	.zero		1


	//   ....[15]....
        /*082c*/ 	.word	0x00000760
        /*0830*/ 	.word	0x000000ff
        /*0834*/ 	.word	0x0002e8a0
        /*0838*/ 	.short	0x0100
        /*083a*/ 	.byte	0x08
	.zero		1


	//   ....[16]....
        /*083c*/ 	.word	0x00000770
        /*0840*/ 	.word	0x000000ff
        /*0844*/ 	.word	0x0002e898
        /*0848*/ 	.short	0x0100
        /*084a*/ 	.byte	0x08
	.zero		1


	//   ....[17]....
        /*084c*/ 	.word	0x00000780
        /*0850*/ 	.word	0x000000ff
        /*0854*/ 	.word	0x0002e8a8
        /*0858*/ 	.short	0x0100
        /*085a*/ 	.byte	0x08
	.zero		1


	//   ....[18]....
        /*085c*/ 	.word	0x000008b0
        /*0860*/ 	.word	0x000000ff
        /*0864*/ 	.word	0x0002e8b0
        /*0868*/ 	.short	0x0100
        /*086a*/ 	.byte	0x08
	.zero		1


	//   ....[19]....
        /*086c*/ 	.word	0x000008c0
        /*0870*/ 	.word	0x000000ff
        /*0874*/ 	.word	0x0002e8c0
        /*0878*/ 	.short	0x0100
        /*087a*/ 	.byte	0x08
	.zero		1


	//   ....[20]....
        /*087c*/ 	.word	0x000008d0
        /*0880*/ 	.word	0x000000ff
        /*0884*/ 	.word	0x0002e8b8
        /*0888*/ 	.short	0x0100
        /*088a*/ 	.byte	0x08
	.zero		1


	//   ....[21]....
        /*088c*/ 	.word	0x000008e0
        /*0890*/ 	.word	0x000000ff
        /*0894*/ 	.word	0x0002e8c8
        /*0898*/ 	.short	0x0100
        /*089a*/ 	.byte	0x08
	.zero		1


	//   ....[22]....
        /*089c*/ 	.word	0x00001960
        /*08a0*/ 	.word	0x00000002
        /*08a4*/ 	.word	0x0002e800
        /*08a8*/ 	.short	0x010a
        /*08aa*/ 	.byte	0x3f
	.zero		1


	//   ....[23]....
        /*08ac*/ 	.word	0x00001a00
        /*08b0*/ 	.word	0x00000005
        /*08b4*/ 	.word	0x0002e830
        /*08b8*/ 	.short	0x010a
        /*08ba*/ 	.byte	0x3f
	.zero		1


	//   ....[24]....
        /*08bc*/ 	.word	0x00001a90
        /*08c0*/ 	.word	0x00000005
        /*08c4*/ 	.word	0x0002e830
        /*08c8*/ 	.short	0x010a
        /*08ca*/ 	.byte	0x3f
	.zero		1


	//   ....[25]....
        /*08cc*/ 	.word	0x00004f90
        /*08d0*/ 	.word	0x00000038
        /*08d4*/ 	.word	0x00000000
        /*08d8*/ 	.short	0x0101
        /*08da*/ 	.byte	0x3f
	.zero		1


	//   ....[26]....
        /*08dc*/ 	.word	0x00006650
        /*08e0*/ 	.word	0x000000ff
        /*08e4*/ 	.word	0x0002e830
        /*08e8*/ 	.short	0x010a
        /*08ea*/ 	.byte	0x06
	.zero		1


	//   ....[27]....
        /*08ec*/ 	.word	0x00006690
        /*08f0*/ 	.word	0x000000ff
        /*08f4*/ 	.word	0x0002e830
        /*08f8*/ 	.short	0x010a
        /*08fa*/ 	.byte	0x06
	.zero		1


	//   ....[28]....
        /*08fc*/ 	.word	0x000072b0
        /*0900*/ 	.word	0x000000ff
        /*0904*/ 	.word	0x0002e850
        /*0908*/ 	.short	0x010a
        /*090a*/ 	.byte	0x06
	.zero		1


	//   ....[29]....
        /*090c*/ 	.word	0x000072f0
        /*0910*/ 	.word	0x000000ff
        /*0914*/ 	.word	0x0002e850
        /*0918*/ 	.short	0x010a
        /*091a*/ 	.byte	0x06
	.zero		1


	//   ....[30]....
        /*091c*/ 	.word	0x00009ed0
        /*0920*/ 	.word	0x00000006
        /*0924*/ 	.word	0x00000000
        /*0928*/ 	.short	0x0101
        /*092a*/ 	.byte	0x3f
	.zero		1


	//   ....[31]....
        /*092c*/ 	.word	0x0000a330
        /*0930*/ 	.word	0x0000000a
        /*0934*/ 	.word	0x00000000
        /*0938*/ 	.short	0x0101
        /*093a*/ 	.byte	0x3f
	.zero		1


	//   ....[32]....
        /*093c*/ 	.word	0x0000aa80
        /*0940*/ 	.word	0x0000000d
        /*0944*/ 	.word	0x0002e850
        /*0948*/ 	.short	0x010a
        /*094a*/ 	.byte	0x3f
	.zero		1


	//   ....[33]....
        /*094c*/ 	.word	0x0000ab10
        /*0950*/ 	.word	0x0000000d
        /*0954*/ 	.word	0x0002e850
        /*0958*/ 	.short	0x010a
        /*095a*/ 	.byte	0x3f
	.zero		1


	//   ....[34]....
        /*095c*/ 	.word	0x0000b260
        /*0960*/ 	.word	0x00000004
        /*0964*/ 	.word	0x00000000
        /*0968*/ 	.short	0x0101
        /*096a*/ 	.byte	0x3f
	.zero		1


	//   ....[35]....
        /*096c*/ 	.word	0x0000cf40
        /*0970*/ 	.word	0x00000003
        /*0974*/ 	.word	0x00000000
        /*0978*/ 	.short	0x0101
        /*097a*/ 	.byte	0x3f
	.zero		1


	//   ....[36]....
        /*097c*/ 	.word	0x0000fc40
        /*0980*/ 	.word	0x00000003
        /*0984*/ 	.word	0x0002e880
        /*0988*/ 	.short	0x010a
        /*098a*/ 	.byte	0x3f
	.zero		1


	//   ....[37]....
        /*098c*/ 	.word	0x0000fde0
        /*0990*/ 	.word	0x00000003
        /*0994*/ 	.word	0x0002e840
        /*0998*/ 	.short	0x010a
        /*099a*/ 	.byte	0x3f
	.zero		1


	//   ....[38]....
        /*099c*/ 	.word	0x00010a70
        /*09a0*/ 	.word	0x00000012
        /*09a4*/ 	.word	0x0002e800
        /*09a8*/ 	.short	0x0107
        /*09aa*/ 	.byte	0x3f
	.zero		1


	//   ....[39]....
        /*09ac*/ 	.word	0x00010b60
        /*09b0*/ 	.word	0x00000012
        /*09b4*/ 	.word	0x0002e800
        /*09b8*/ 	.short	0x0101
        /*09ba*/ 	.byte	0x3f
	.zero		1


	//   ....[40]....
        /*09bc*/ 	.word	0x00010b80
        /*09c0*/ 	.word	0x00000012
        /*09c4*/ 	.word	0x0002e820
        /*09c8*/ 	.short	0x010a
        /*09ca*/ 	.byte	0x3f
	.zero		1


	//   ....[41]....
        /*09cc*/ 	.word	0x00010ec0
        /*09d0*/ 	.word	0x00000003
        /*09d4*/ 	.word	0x0002e880
        /*09d8*/ 	.short	0x010a
        /*09da*/ 	.byte	0x3f
	.zero		1


	//   ....[42]....
        /*09dc*/ 	.word	0x00011100
        /*09e0*/ 	.word	0x00000003
        /*09e4*/ 	.word	0x0002e840
        /*09e8*/ 	.short	0x010a
        /*09ea*/ 	.byte	0x3f
	.zero		1


	//   ....[43]....
        /*09ec*/ 	.word	0x000113d0
        /*09f0*/ 	.word	0x00000013
        /*09f4*/ 	.word	0x0002e870
        /*09f8*/ 	.short	0x010a
        /*09fa*/ 	.byte	0x3f
	.zero		1


	//   ....[44]....
        /*09fc*/ 	.word	0x00011440
        /*0a00*/ 	.word	0x00000013
        /*0a04*/ 	.word	0x0002e860
        /*0a08*/ 	.short	0x010a
        /*0a0a*/ 	.byte	0x3f
	.zero		1


	//   ....[45]....
        /*0a0c*/ 	.word	0x00011ae0
        /*0a10*/ 	.word	0x00000013
        /*0a14*/ 	.word	0x0002e850
        /*0a18*/ 	.short	0x0101
        /*0a1a*/ 	.byte	0x3f
	.zero		1


	//   ....[46]....
        /*0a1c*/ 	.word	0x00011b60
        /*0a20*/ 	.word	0x00000013
        /*0a24*/ 	.word	0x00000000
        /*0a28*/ 	.short	0x0101
        /*0a2a*/ 	.byte	0x3f
	.zero		1


	//   ....[47]....
        /*0a2c*/ 	.word	0x00011d70
        /*0a30*/ 	.word	0x00000010
        /*0a34*/ 	.word	0x0002e870
        /*0a38*/ 	.short	0x010a
        /*0a3a*/ 	.byte	0x3f
	.zero		1


	//   ....[48]....
        /*0a3c*/ 	.word	0x00011e00
        /*0a40*/ 	.word	0x00000010
        /*0a44*/ 	.word	0x0002e860
        /*0a48*/ 	.short	0x010a
        /*0a4a*/ 	.byte	0x3f
	.zero		1


	//   ....[49]....
        /*0a4c*/ 	.word	0x000124c0
        /*0a50*/ 	.word	0x00000010
        /*0a54*/ 	.word	0x0002e850
        /*0a58*/ 	.short	0x0101
        /*0a5a*/ 	.byte	0x3f
	.zero		1


	//   ....[50]....
        /*0a5c*/ 	.word	0x00012500
        /*0a60*/ 	.word	0x00000000
        /*0a64*/ 	.word	0x00000000
        /*0a68*/ 	.short	0x0101
        /*0a6a*/ 	.byte	0x3f
	.zero		1


	//   ....[51]....
        /*0a6c*/ 	.word	0x00013050
        /*0a70*/ 	.word	0x00000000
        /*0a74*/ 	.word	0x0002e820
        /*0a78*/ 	.short	0x010a
        /*0a7a*/ 	.byte	0x3f
	.zero		1


	//   ....[52]....
        /*0a7c*/ 	.word	0x00013210
        /*0a80*/ 	.word	0x00000006
        /*0a84*/ 	.word	0x00000000
        /*0a88*/ 	.short	0x010a
        /*0a8a*/ 	.byte	0x3f
	.zero		1


	//   ....[53]....
        /*0a8c*/ 	.word	0x00013280
        /*0a90*/ 	.word	0x00000007
        /*0a94*/ 	.word	0x00000000
        /*0a98*/ 	.short	0x010a
        /*0a9a*/ 	.byte	0x3f
	.zero		1


	//   ....[54]....
        /*0a9c*/ 	.word	0x000132e0
        /*0aa0*/ 	.word	0x00000004
        /*0aa4*/ 	.word	0x0002e860
        /*0aa8*/ 	.short	0x010a
        /*0aaa*/ 	.byte	0x3f
	.zero		1


	//   ....[55]....
        /*0aac*/ 	.word	0x00013330
        /*0ab0*/ 	.word	0x00000003
        /*0ab4*/ 	.word	0x0002e860
        /*0ab8*/ 	.short	0x010a
        /*0aba*/ 	.byte	0x3f
	.zero		1


	//   ....[56]....
        /*0abc*/ 	.word	0x00013370
        /*0ac0*/ 	.word	0x00000004
        /*0ac4*/ 	.word	0x0002e880
        /*0ac8*/ 	.short	0x010a
        /*0aca*/ 	.byte	0x3f
	.zero		1


	//   ....[57]....
        /*0acc*/ 	.word	0x00013390
        /*0ad0*/ 	.word	0x00000003
        /*0ad4*/ 	.word	0x0002e880
        /*0ad8*/ 	.short	0x010a
        /*0ada*/ 	.byte	0x3f
	.zero		1


	//   ....[58]....
        /*0adc*/ 	.word	0x000133f0
        /*0ae0*/ 	.word	0x00000002
        /*0ae4*/ 	.word	0x0002e800
        /*0ae8*/ 	.short	0x010a
        /*0aea*/ 	.byte	0x3f
	.zero		1


	//   ....[59]....
        /*0aec*/ 	.word	0x00013440
        /*0af0*/ 	.word	0x00000005
        /*0af4*/ 	.word	0x0002e830
        /*0af8*/ 	.short	0x010a
        /*0afa*/ 	.byte	0x3f
	.zero		1


	//   ....[60]....
        /*0afc*/ 	.word	0x000134a0
        /*0b00*/ 	.word	0x00000003
        /*0b04*/ 	.word	0x0002e830
        /*0b08*/ 	.short	0x010a
        /*0b0a*/ 	.byte	0x3f
	.zero		1


	//   ....[61]....
        /*0b0c*/ 	.word	0x00013500
        /*0b10*/ 	.word	0x00000003
        /*0b14*/ 	.word	0x0002e850
        /*0b18*/ 	.short	0x010a
        /*0b1a*/ 	.byte	0x3f
	.zero		1


	//   ....[62]....
        /*0b1c*/ 	.word	0x00013550
        /*0b20*/ 	.word	0x0000000d
        /*0b24*/ 	.word	0x0002e850
        /*0b28*/ 	.short	0x010a
        /*0b2a*/ 	.byte	0x3f
	.zero		1


	//   ....[63]....
        /*0b2c*/ 	.word	0x000136a0
        /*0b30*/ 	.word	0x00000003
        /*0b34*/ 	.word	0x0002e880
        /*0b38*/ 	.short	0x010a
        /*0b3a*/ 	.byte	0x3f
	.zero		1


	//   ....[64]....
        /*0b3c*/ 	.word	0x000136f0
        /*0b40*/ 	.word	0x00000003
        /*0b44*/ 	.word	0x0002e840
        /*0b48*/ 	.short	0x010a
        /*0b4a*/ 	.byte	0x3f
	.zero		1


	//   ....[65]....
        /*0b4c*/ 	.word	0x000141d0
        /*0b50*/ 	.word	0x00000012
        /*0b54*/ 	.word	0x0002e820
        /*0b58*/ 	.short	0x010a
        /*0b5a*/ 	.byte	0x3f
	.zero		1


	//   ....[66]....
        /*0b5c*/ 	.word	0x00014220
        /*0b60*/ 	.word	0x00000003
        /*0b64*/ 	.word	0x0002e880
        /*0b68*/ 	.short	0x010a
        /*0b6a*/ 	.byte	0x3f
	.zero		1


	//   ....[67]....
        /*0b6c*/ 	.word	0x00014270
        /*0b70*/ 	.word	0x00000003
        /*0b74*/ 	.word	0x0002e840
        /*0b78*/ 	.short	0x010a
        /*0b7a*/ 	.byte	0x3f
	.zero		1


	//   ....[68]....
        /*0b7c*/ 	.word	0x000142c0
        /*0b80*/ 	.word	0x00000013
        /*0b84*/ 	.word	0x0002e870
        /*0b88*/ 	.short	0x010a
        /*0b8a*/ 	.byte	0x3f
	.zero		1


	//   ....[69]....
        /*0b8c*/ 	.word	0x00014310
        /*0b90*/ 	.word	0x00000013
        /*0b94*/ 	.word	0x0002e860
        /*0b98*/ 	.short	0x010a
        /*0b9a*/ 	.byte	0x3f
	.zero		1


	//   ....[70]....
        /*0b9c*/ 	.word	0x00014360
        /*0ba0*/ 	.word	0x00000010
        /*0ba4*/ 	.word	0x0002e870
        /*0ba8*/ 	.short	0x010a
        /*0baa*/ 	.byte	0x3f
	.zero		1


	//   ....[71]....
        /*0bac*/ 	.word	0x000143b0
        /*0bb0*/ 	.word	0x00000010
        /*0bb4*/ 	.word	0x0002e860
        /*0bb8*/ 	.short	0x010a
        /*0bba*/ 	.byte	0x3f
	.zero		1


	//   ....[72]....
        /*0bbc*/ 	.word	0x00014400
        /*0bc0*/ 	.word	0x00000000
        /*0bc4*/ 	.word	0x0002e820
        /*0bc8*/ 	.short	0x010a
        /*0bca*/ 	.byte	0x3f
	.zero		1


	//   ....[73]....
        /*0bcc*/ 	.word	0x000145a0
        /*0bd0*/ 	.word	0x00000006
        /*0bd4*/ 	.word	0x00000000
        /*0bd8*/ 	.short	0x010a
        /*0bda*/ 	.byte	0x3f
	.zero		1


	//   ....[74]....
        /*0bdc*/ 	.word	0x000145f0
        /*0be0*/ 	.word	0x00000007
        /*0be4*/ 	.word	0x00000000
        /*0be8*/ 	.short	0x010a
        /*0bea*/ 	.byte	0x3f
	.zero		1


	//   ....[75]....
        /*0bec*/ 	.word	0x00014640
        /*0bf0*/ 	.word	0x00000004
        /*0bf4*/ 	.word	0x0002e860
        /*0bf8*/ 	.short	0x010a
        /*0bfa*/ 	.byte	0x3f
	.zero		1


	//   ....[76]....
        /*0bfc*/ 	.word	0x00014690
        /*0c00*/ 	.word	0x00000003
        /*0c04*/ 	.word	0x0002e860
        /*0c08*/ 	.short	0x010a
        /*0c0a*/ 	.byte	0x3f
	.zero		1


	//   ....[77]....
        /*0c0c*/ 	.word	0x000146e0
        /*0c10*/ 	.word	0x00000004
        /*0c14*/ 	.word	0x0002e880
        /*0c18*/ 	.short	0x010a
        /*0c1a*/ 	.byte	0x3f
	.zero		1


	//----- nvinfo : EIATTR_NUM_MBARRIERS
	.align		4
.L_126:
        /*0c1c*/ 	.byte	0x03, 0x38
        /*0c1e*/ 	.short	0x0016


	//----- nvinfo : EIATTR_EXIT_INSTR_OFFSETS
	.align		4
        /*0c20*/ 	.byte	0x04, 0x1c
        /*0c22*/ 	.short	(.L_128 - .L_127)


	//   ....[0]....
.L_127:
        /*0c24*/ 	.word	0x00000a80


	//   ....[1]....
        /*0c28*/ 	.word	0x0000deb0


	//   ....[2]....
        /*0c2c*/ 	.word	0x000133e0


	//----- nvinfo : EIATTR_MAX_THREADS
	.align		4
.L_128:
        /*0c30*/ 	.byte	0x04, 0x05
        /*0c32*/ 	.short	(.L_130 - .L_129)
.L_129:
        /*0c34*/ 	.word	0x00000180
        /*0c38*/ 	.word	0x00000001
        /*0c3c*/ 	.word	0x00000001


	//----- nvinfo : EIATTR_CRS_STACK_SIZE
	.align		4
.L_130:
        /*0c40*/ 	.byte	0x04, 0x1e
        /*0c42*/ 	.short	(.L_132 - .L_131)
.L_131:
        /*0c44*/ 	.word	0x00000000


	//----- nvinfo : EIATTR_CBANK_PARAM_SIZE
	.align		4
.L_132:
        /*0c48*/ 	.byte	0x03, 0x19
        /*0c4a*/ 	.short	0x0af0


	//----- nvinfo : EIATTR_PARAM_CBANK
	.align		4
        /*0c4c*/ 	.byte	0x04, 0x0a
        /*0c4e*/ 	.short	(.L_134 - .L_133)
	.align		4
.L_133:
        /*0c50*/ 	.word	index@(.nv.constant0._ZN7cutlass13device_kernelIN5flash11enable_sm90INS1_16FlashAttnFwdSm90INS1_25CollectiveMainloopFwdSm90ILi2EN4cute5tupleIJNS5_1CILi1EEES8_S8_EEENS6_IJNS7_ILi128EEENS7_ILi224EEESA_EEELi128ENS_12float_e4m3_tEfNS_4arch4Sm90ELb0ELb0ELb1ELb1ELb0ELb0ELb0ELb1ELb1ELb1ELb0ELb0EEENS1_21CollectiveEpilogueFwdINS6_IJSA_SA_SB_EEES9_NS_10bfloat16_tESF_Li256ELb1ELb1ELb0ELb1EEENS1_36VarlenDynamicPersistentTileSchedulerILi128ELi224ELi256ELi128ELb0ELb1ELb1ELb0ELb1ELb1EEEEEEEEEvNT_6ParamsE)
        /*0c54*/ 	.short	0x0210
        /*0c56*/ 	.short	0x0af0


	//----- nvinfo : EIATTR_SW_WAR
	.align		4
.L_134:
        /*0c58*/ 	.byte	0x04, 0x36
        /*0c5a*/ 	.short	(.L_136 - .L_135)
.L_135:
        /*0c5c*/ 	.word	0x00000008
.L_136:


//--------------------- .nv.info._ZN7cutlass13device_kernelIN5flash11enable_sm90INS1_16FlashAttnFwdSm90INS1_25CollectiveMainloopFwdSm90ILi2EN4cute5tupleIJNS5_1CILi1EEES8_S8_EEENS6_IJNS7_ILi128EEENS7_ILi224EEESA_EEELi128ENS_12float_e4m3_tEfNS_4arch4Sm90ELb0ELb0ELb1ELb1ELb0ELb1ELb0ELb1ELb1ELb1ELb0ELb0EEENS1_21CollectiveEpilogueFwdINS6_IJSA_SA_SB_EEES9_NS_10bfloat16_tESF_Li256ELb1ELb1ELb0ELb1EEENS1_36VarlenDynamicPersistentTileSchedulerILi128ELi224ELi256ELi128ELb0ELb1ELb1ELb0ELb1ELb1EEEEEEEEEvNT_6ParamsE --------------------------
	.section	.nv.info._ZN7cutlass13device_kernelIN5flash11enable_sm90INS1_16FlashAttnFwdSm90INS1_25CollectiveMainloopFwdSm90ILi2EN4cute5tupleIJNS5_1CILi1EEES8_S8_EEENS6_IJNS7_ILi128EEENS7_ILi224EEESA_EEELi128ENS_12float_e4m3_tEfNS_4arch4Sm90ELb0ELb0ELb1ELb1ELb0ELb1ELb0ELb1ELb1ELb1ELb0ELb0EEENS1_21CollectiveEpilogueFwdINS6_IJSA_SA_SB_EEES9_NS_10bfloat16_tESF_Li256ELb1ELb1ELb0ELb1EEENS1_36VarlenDynamicPersistentTileSchedulerILi128ELi224ELi256ELi128ELb0ELb1ELb1ELb0ELb1ELb1EEEEEEEEEvNT_6ParamsE,"",@"SHT_CUDA_INFO"
	.sectionflags	@""
	.align	4


	//----- nvinfo : EIATTR_CUDA_API_VERSION
	.align		4
        /*0000*/ 	.byte	0x04, 0x37
        /*0002*/ 	.short	(.L_138 - .L_137)
.L_137:
        /*0004*/ 	.word	0x00000082


	//----- nvinfo : EIATTR_KPARAM_INFO
	.align		4
.L_138:
        /*0008*/ 	.byte	0x04, 0x17
        /*000a*/ 	.short	(.L_140 - .L_139)
.L_139:
        /*000c*/ 	.word	0x00000000
        /*0010*/ 	.short	0x0000
        /*0012*/ 	.short	0x0070
        /*0014*/ 	.byte	0x00, 0xf0, 0x01, 0x2a


	//----- nvinfo : EIATTR_SPARSE_MMA_MASK
	.align		4
.L_140:
        /*0018*/ 	.byte	0x03, 0x50
        /*001a*/ 	.short	0x0000


	//----- nvinfo : EIATTR_MAXREG_COUNT
	.align		4
        /*001c*/ 	.byte	0x03, 0x1b
        /*001e*/ 	.short	0x00a8


	//----- nvinfo : EIATTR_NUM_BARRIERS
	.align		4
        /*0020*/ 	.byte	0x02, 0x4c
        /*0022*/ 	.byte	0x10
	.zero		1


	//----- nvinfo : EIATTR_EXTERNS
	.align		4
        /*0024*/ 	.byte	0x04, 0x0f
        /*0026*/ 	.short	(.L_142 - .L_141)


	//   ....[0]....
	.align		4
.L_141:
        /*0028*/ 	.word	index@(__assertfail)


	//----- nvinfo : EIATTR_ANNOTATIONS
	.align		4
.L_142:
        /*002c*/ 	.byte	0x04, 0x55
        /*002e*/ 	.short	(.L_144 - .L_143)


	//   ....[0]....
.L_143:
        /* <DEDUP_REMOVED lines=139> */


	//----- nvinfo : EIATTR_MERCURY_ISA_VERSION
	.align		4
.L_144:
        /*08d0*/ 	.byte	0x03, 0x5f
        /*08d2*/ 	.short	0x0101


	//----- nvinfo : EIATTR_UNUSED_LOAD_BYTE_OFFSET
	.align		4
        /*08d4*/ 	.byte	0x04, 0x44
        /*08d6*/ 	.short	(.L_146 - .L_145)


	//   ....[0]....
.L_145:
        /*08d8*/ 	.word	0x00000b10
        /*08dc*/ 	.word	0x0000fff0


	//   ....[1]....
        /*08e0*/ 	.word	0x0001bc60
        /*08e4*/ 	.word	0x0000fff0


	//----- nvinfo : EIATTR_INT_WARP_WIDE_INSTR_OFFSETS
	.align		4
.L_146:
        /*08e8*/ 	.byte	0x04, 0x31
        /*08ea*/ 	.short	(.L_148 - .L_147)


	//   ....[0]....
.L_147:
        /*08ec*/ 	.word	0x00000190


	//   ....[1]....
        /*08f0*/ 	.word	0x000001d0


	//   ....[2]....
        /*08f4*/ 	.word	0x00000240


	//   ....[3]....
        /*08f8*/ 	.word	0x00020880


	//   ....[4]....
        /*08fc*/ 	.word	0x00020910


	//   ....[5]....
        /*0900*/ 	.word	0x00023420


	//   ....[6]....
        /*0904*/ 	.word	0x000234b0


	//----- nvinfo : EIATTR_COOP_GROUP_MASK_REGIDS
	.align		4
.L_148:
        /*0908*/ 	.byte	0x04, 0x29
        /*090a*/ 	.short	(.L_150 - .L_149)


	//   ....[0]....
.L_149:
        /*090c*/ 	.word	0xffffffff


	//   ....[1]....
        /*0910*/ 	.word	0xffffffff


	//   ....[2]....
        /*0914*/ 	.word	0xffffffff


	//   ....[3]....
        /*0918*/ 	.word	0xffffffff


	//   ....[4]....
        /*091c*/ 	.word	0xffffffff


	//   ....[5]....
        /*0920*/ 	.word	0xffffffff


	//   ....[6]....
        /*0924*/ 	.word	0xffffffff


	//   ....[7]....
        /*0928*/ 	.word	0xffffffff


	//   ....[8]....
        /*092c*/ 	.word	0xffffffff


	//   ....[9]....
        /*0930*/ 	.word	0xffffffff


	//   ....[10]....
        /*0934*/ 	.word	0xffffffff


	//   ....[11]....
        /*0938*/ 	.word	0xffffffff


	//   ....[12]....
        /*093c*/ 	.word	0xffffffff


	//   ....[13]....
        /*0940*/ 	.word	0xffffffff


	//   ....[14]....
        /*0944*/ 	.word	0xffffffff


	//   ....[15]....
        /*0948*/ 	.word	0xffffffff


	//   ....[16]....
        /*094c*/ 	.word	0xffffffff


	//   ....[17]....
        /*0950*/ 	.word	0xffffffff


	//   ....[18]....
        /*0954*/ 	.word	0xffffffff


	//   ....[19]....
        /*0958*/ 	.word	0xffffffff


	//   ....[20]....
        /*095c*/ 	.word	0xffffffff


	//   ....[21]....
        /*0960*/ 	.word	0xffffffff


	//   ....[22]....
        /*0964*/ 	.word	0xffffffff


	//   ....[23]....
        /*0968*/ 	.word	0xffffffff


	//   ....[24]....
        /*096c*/ 	.word	0xffffffff


	//   ....[25]....
        /*0970*/ 	.word	0xffffffff


	//   ....[26]....
        /*0974*/ 	.word	0xffffffff


	//   ....[27]....
        /*0978*/ 	.word	0xffffffff


	//   ....[28]....
        /*097c*/ 	.word	0xffffffff


	//   ....[29]....
        /*0980*/ 	.word	0xffffffff


	//   ....[30]....
        /*0984*/ 	.word	0xffffffff


	//   ....[31]....
        /*0988*/ 	.word	0xffffffff


	//   ....[32]....
        /*098c*/ 	.word	0xffffffff


	//   ....[33]....
        /*0990*/ 	.word	0xffffffff


	//   ....[34]....
        /*0994*/ 	.word	0xffffffff


	//   ....[35]....
        /*0998*/ 	.word	0xffffffff


	//   ....[36]....
        /*099c*/ 	.word	0xffffffff


	//   ....[37]....
        /*09a0*/ 	.word	0xffffffff


	//   ....[38]....
        /*09a4*/ 	.word	0xffffffff


	//   ....[39]....
        /*09a8*/ 	.word	0xffffffff


	//   ....[40]....
        /*09ac*/ 	.word	0xffffffff


	//   ....[41]....
        /*09b0*/ 	.word	0xffffffff


	//   ....[42]....
        /*09b4*/ 	.word	0xffffffff


	//   ....[43]....
        /*09b8*/ 	.word	0xffffffff


	//   ....[44]....
        /*09bc*/ 	.word	0xffffffff


	//   ....[45]....
        /*09c0*/ 	.word	0xffffffff


	//   ....[46]....
        /*09c4*/ 	.word	0xffffffff


	//   ....[47]....
        /*09c8*/ 	.word	0xffffffff


	//   ....[48]....
        /*09cc*/ 	.word	0xffffffff


	//   ....[49]....
        /*09d0*/ 	.word	0xffffffff


	//   ....[50]....
        /*09d4*/ 	.word	0xffffffff


	//   ....[51]....
        /*09d8*/ 	.word	0xffffffff


	//   ....[52]....
        /*09dc*/ 	.word	0xffffffff


	//   ....[53]....
        /*09e0*/ 	.word	0xffffffff


	//   ....[54]....
        /*09e4*/ 	.word	0xffffffff


	//   ....[55]....
        /*09e8*/ 	.word	0xffffffff


	//   ....[56]....
        /*09ec*/ 	.word	0xffffffff


	//   ....[57]....
        /*09f0*/ 	.word	0xffffffff


	//   ....[58]....
        /*09f4*/ 	.word	0xffffffff


	//   ....[59]....
        /*09f8*/ 	.word	0xffffffff


	//   ....[60]....
        /*09fc*/ 	.word	0xffffffff


	//   ....[61]....
        /*0a00*/ 	.word	0xffffffff


	//   ....[62]....
        /*0a04*/ 	.word	0xffffffff


	//   ....[63]....
        /*0a08*/ 	.word	0xffffffff


	//   ....[64]....
        /*0a0c*/ 	.word	0xffffffff


	//   ....[65]....
        /*0a10*/ 	.word	0xffffffff


	//   ....[66]....
        /*0a14*/ 	.word	0xffffffff


	//   ....[67]....
        /*0a18*/ 	.word	0xffffffff


	//   ....[68]....
        /*0a1c*/ 	.word	0xffffffff


	//   ....[69]....
        /*0a20*/ 	.word	0xffffffff


	//   ....[70]....
        /*0a24*/ 	.word	0xffffffff


	//   ....[71]....
        /*0a28*/ 	.word	0xffffffff


	//   ....[72]....
        /*0a2c*/ 	.word	0xffffffff


	//   ....[73]....
        /*0a30*/ 	.word	0xffffffff


	//   ....[74]....
        /*0a34*/ 	.word	0xffffffff


	//   ....[75]....
        /*0a38*/ 	.word	0xffffffff


	//   ....[76]....
        /*0a3c*/ 	.word	0xffffffff


	//   ....[77]....
        /*0a40*/ 	.word	0xffffffff


	//   ....[78]....
        /*0a44*/ 	.word	0xffffffff


	//   ....[79]....
        /*0a48*/ 	.word	0xffffffff


	//   ....[80]....
        /*0a4c*/ 	.word	0xffffffff


	//   ....[81]....
        /*0a50*/ 	.word	0xffffffff


	//   ....[82]....
        /*0a54*/ 	.word	0xffffffff


	//   ....[83]....
        /*0a58*/ 	.word	0xffffffff


	//   ....[84]....
        /*0a5c*/ 	.word	0xffffffff


	//   ....[85]....
        /*0a60*/ 	.word	0xffffffff


	//   ....[86]....
        /*0a64*/ 	.word	0xffffffff


	//   ....[87]....
        /*0a68*/ 	.word	0xffffffff


	//   ....[88]....
        /*0a6c*/ 	.word	0xffffffff


	//   ....[89]....
        /*0a70*/ 	.word	0xffffffff


	//   ....[90]....
        /*0a74*/ 	.word	0xffffffff


	//   ....[91]....
        /*0a78*/ 	.word	0xffffffff


	//   ....[92]....
        /*0a7c*/ 	.word	0xffffffff


	//   ....[93]....
        /*0a80*/ 	.word	0xffffffff


	//   ....[94]....
        /*0a84*/ 	.word	0xffffffff


	//   ....[95]....
        /*0a88*/ 	.word	0xffffffff


	//   ....[96]....
        /*0a8c*/ 	.word	0xffffffff


	//   ....[97]....
        /*0a90*/ 	.word	0xffffffff


	//   ....[98]....
        /*0a94*/ 	.word	0xffffffff


	//   ....[99]....
        /*0a98*/ 	.word	0xffffffff


	//   ....[100]....
        /*0a9c*/ 	.word	0xffffffff


	//   ....[101]....
        /*0aa0*/ 	.word	0xffffffff


	//   ....[102]....
        /*0aa4*/ 	.word	0xffffffff


	//   ....[103]....
        /*0aa8*/ 	.word	0xffffffff


	//   ....[104]....
        /*0aac*/ 	.word	0xffffffff


	//   ....[105]....
        /*0ab0*/ 	.word	0xffffffff


	//   ....[106]....
        /*0ab4*/ 	.word	0xffffffff


	//   ....[107]....
        /*0ab8*/ 	.word	0xffffffff


	//   ....[108]....
        /*0abc*/ 	.word	0xffffffff


	//   ....[109]....
        /*0ac0*/ 	.word	0xffffffff


	//   ....[110]....
        /*0ac4*/ 	.word	0xffffffff


	//   ....[111]....
        /*0ac8*/ 	.word	0xffffffff


	//   ....[112]....
        /*0acc*/ 	.word	0xffffffff


	//   ....[113]....
        /*0ad0*/ 	.word	0xffffffff


	//   ....[114]....
        /*0ad4*/ 	.word	0xffffffff


	//   ....[115]....
        /*0ad8*/ 	.word	0xffffffff


	//   ....[116]....
        /*0adc*/ 	.word	0xffffffff


	//   ....[117]....
        /*0ae0*/ 	.word	0xffffffff


	//   ....[118]....
        /*0ae4*/ 	.word	0xffffffff


	//   ....[119]....
        /*0ae8*/ 	.word	0xffffffff


	//   ....[120]....
        /*0aec*/ 	.word	0xffffffff


	//   ....[121]....
        /*0af0*/ 	.word	0xffffffff


	//   ....[122]....
        /*0af4*/ 	.word	0xffffffff


	//   ....[123]....
        /*0af8*/ 	.word	0xffffffff


	//   ....[124]....
        /*0afc*/ 	.word	0xffffffff


	//   ....[125]....
        /*0b00*/ 	.word	0xffffffff


	//   ....[126]....
        /*0b04*/ 	.word	0xffffffff


	//   ....[127]....
        /*0b08*/ 	.word	0xffffffff


	//   ....[128]....
        /*0b0c*/ 	.word	0xffffffff


	//   ....[129]....
        /*0b10*/ 	.word	0xffffffff


	//   ....[130]....
        /*0b14*/ 	.word	0xffffffff


	//   ....[131]....
        /*0b18*/ 	.word	0xffffffff


	//   ....[132]....
        /*0b1c*/ 	.word	0x0500000f


	//   ....[133]....
        /*0b20*/ 	.word	0x0500000f


	//   ....[134]....
        /*0b24*/ 	.word	0x0500000f


	//   ....[135]....
        /*0b28*/ 	.word	0x0500000f


	//   ....[136]....
        /*0b2c*/ 	.word	0x0500000f


	//   ....[137]....
        /*0b30*/ 	.word	0x0500000f


	//   ....[138]....
        /*0b34*/ 	.word	0x0500000f


	//   ....[139]....
        /*0b38*/ 	.word	0x0500000f


	//   ....[140]....
        /*0b3c*/ 	.word	0x0500000f


	//   ....[141]....
        /*0b40*/ 	.word	0x0500000f


	//   ....[142]....
        /*0b44*/ 	.word	0x0500000f


	//   ....[143]....
        /*0b48*/ 	.word	0x0500000f


	//   ....[144]....
        /*0b4c*/ 	.word	0x0500000f


	//   ....[145]....
        /*0b50*/ 	.word	0x0500000f


	//   ....[146]....
        /*0b54*/ 	.word	0x0500000f


	//   ....[147]....
        /*0b58*/ 	.word	0x0500000f


	//   ....[148]....
        /*0b5c*/ 	.word	0x0500000f


	//   ....[149]....
        /*0b60*/ 	.word	0x0500000f


	//   ....[150]....
        /*0b64*/ 	.word	0x0500000f


	//   ....[151]....
        /*0b68*/ 	.word	0x0500000f


	//   ....[152]....
        /*0b6c*/ 	.word	0x0500000f


	//   ....[153]....
        /*0b70*/ 	.word	0x0500000f


	//   ....[154]....
        /*0b74*/ 	.word	0x0500000f


	//   ....[155]....
        /*0b78*/ 	.word	0x0500000f


	//   ....[156]....
        /*0b7c*/ 	.word	0x0500000f


	//   ....[157]....
        /*0b80*/ 	.word	0x0500000f


	//   ....[158]....
        /*0b84*/ 	.word	0x0500000f


	//   ....[159]....
        /*0b88*/ 	.word	0x0500000f


	//   ....[160]....
        /*0b8c*/ 	.word	0x0500000f


	//   ....[161]....
        /*0b90*/ 	.word	0x0500000f


	//   ....[162]....
        /*0b94*/ 	.word	0x0500000f


	//   ....[163]....
        /*0b98*/ 	.word	0x0500000f


	//   ....[164]....
        /*0b9c*/ 	.word	0x0500000f


	//   ....[165]....
        /*0ba0*/ 	.word	0x0500000f


	//   ....[166]....
        /*0ba4*/ 	.word	0x0500000f


	//   ....[167]....
        /*0ba8*/ 	.word	0x0500000f


	//   ....[168]....
        /*0bac*/ 	.word	0x0500000f


	//   ....[169]....
        /*0bb0*/ 	.word	0x0500000f


	//   ....[170]....
        /*0bb4*/ 	.word	0x0500000f


	//   ....[171]....
        /*0bb8*/ 	.word	0x0500000f


	//   ....[172]....
        /*0bbc*/ 	.word	0x0500000f


	//   ....[173]....
        /*0bc0*/ 	.word	0x0500000f


	//   ....[174]....
        /*0bc4*/ 	.word	0x0500000f


	//   ....[175]....
        /*0bc8*/ 	.word	0x0500000f


	//   ....[176]....
        /*0bcc*/ 	.word	0x0500000f


	//   ....[177]....
        /*0bd0*/ 	.word	0x0500000f


	//   ....[178]....
        /*0bd4*/ 	.word	0x0500000f


	//   ....[179]....
        /*0bd8*/ 	.word	0x0500000f


	//   ....[180]....
        /*0bdc*/ 	.word	0x0500000f


	//   ....[181]....
        /*0be0*/ 	.word	0x0500000f


	//   ....[182]....
        /*0be4*/ 	.word	0x0500000f


	//   ....[183]....
        /*0be8*/ 	.word	0x0500000f


	//   ....[184]....
        /*0bec*/ 	.word	0x0500000f


	//   ....[185]....
        /*0bf0*/ 	.word	0x0500000f


	//   ....[186]....
        /*0bf4*/ 	.word	0x0500000f


	//   ....[187]....
        /*0bf8*/ 	.word	0x0500000f


	//   ....[188]....
        /*0bfc*/ 	.word	0x0500000f


	//   ....[189]....
        /*0c00*/ 	.word	0x0500000f


	//   ....[190]....
        /*0c04*/ 	.word	0x0500000f


	//   ....[191]....
        /*0c08*/ 	.word	0x0500000f


	//   ....[192]....
        /*0c0c*/ 	.word	0x0500000f


	//   ....[193]....
        /*0c10*/ 	.word	0x0500000f


	//   ....[194]....
        /*0c14*/ 	.word	0x0500000f


	//   ....[195]....
        /*0c18*/ 	.word	0x0500000f


	//   ....[196]....
        /*0c1c*/ 	.word	0x0500000f


	//   ....[197]....
        /*0c20*/ 	.word	0x0500000f


	//   ....[198]....
        /*0c24*/ 	.word	0x0500000f


	//   ....[199]....
        /*0c28*/ 	.word	0x0500000f


	//   ....[200]....
        /*0c2c*/ 	.word	0x0500000f


	//   ....[201]....
        /*0c30*/ 	.word	0x0500000f


	//   ....[202]....
        /*0c34*/ 	.word	0x0500000f


	//   ....[203]....
        /*0c38*/ 	.word	0x0500000f


	//   ....[204]....
        /*0c3c*/ 	.word	0x0500000f


	//   ....[205]....
        /*0c40*/ 	.word	0x0500000f


	//   ....[206]....
        /*0c44*/ 	.word	0x0500000f


	//   ....[207]....
        /*0c48*/ 	.word	0x0500000f


	//   ....[208]....
        /*0c4c*/ 	.word	0x0500000f


	//   ....[209]....
        /*0c50*/ 	.word	0x0500000f


	//   ....[210]....
        /*0c54*/ 	.word	0x0500000f


	//   ....[211]....
        /*0c58*/ 	.word	0x0500000f


	//   ....[212]....
        /*0c5c*/ 	.word	0x0500000f


	//   ....[213]....
        /*0c60*/ 	.word	0x0500000f


	//   ....[214]....
        /*0c64*/ 	.word	0x0500000f


	//   ....[215]....
        /*0c68*/ 	.word	0x0500000f


	//   ....[216]....
        /*0c6c*/ 	.word	0x0500000f


	//----- nvinfo : EIATTR_COOP_GROUP_INSTR_OFFSETS
	.align		4
.L_150:
        /*0c70*/ 	.byte	0x04, 0x28
        /*0c72*/ 	.short	(.L_152 - .L_151)


	//   ....[0]....
.L_151:
        /*0c74*/ 	.word	0x00000070


	//   ....[1]....
        /*0c78*/ 	.word	0x000001a0


	//   ....[2]....
        /*0c7c*/ 	.word	0x000001f0


	//   ....[3]....
        /*0c80*/ 	.word	0x00000420


	//   ....[4]....
        /*0c84*/ 	.word	0x00000580


	//   ....[5]....
        /*0c88*/ 	.word	0x000006a0


	//   ....[6]....
        /*0c8c*/ 	.word	0x00000800


	//   ....[7]....
        /*0c90*/ 	.word	0x0000c830


	//   ....[8]....
        /*0c94*/ 	.word	0x0000d090


	//   ....[9]....
        /*0c98*/ 	.word	0x0000d0a0


	//   ....[10]....
        /*0c9c*/ 	.word	0x0000d0b0


	//   ....[11]....
        /*0ca0*/ 	.word	0x0000d0c0


	//   ....[12]....
        /*0ca4*/ 	.word	0x0000f000


	//   ....[13]....
        /*0ca8*/ 	.word	0x0000f010


	//   ....[14]....
        /*0cac*/ 	.word	0x0000f020


	//   ....[15]....
        /*0cb0*/ 	.word	0x0000f030


	//   ....[16]....
        /*0cb4*/ 	.word	0x00013c70


	//   ....[17]....
        /*0cb8*/ 	.word	0x00013ec0


	//   ....[18]....
        /*0cbc*/ 	.word	0x000141b0


	//   ....[19]....
        /*0cc0*/ 	.word	0x00014210


	//   ....[20]....
        /*0cc4*/ 	.word	0x00018f50


	//   ....[21]....
        /*0cc8*/ 	.word	0x00018f60


	//   ....[22]....
        /*0ccc*/ 	.word	0x00018fa0


	//   ....[23]....
        /*0cd0*/ 	.word	0x00018fd0


	//   ....[24]....
        /*0cd4*/ 	.word	0x0001b430


	//   ....[25]....
        /*0cd8*/ 	.word	0x0001b440


	//   ....[26]....
        /*0cdc*/ 	.word	0x0001b4c0


	//   ....[27]....
        /*0ce0*/ 	.word	0x0001b4d0


	//   ....[28]....
        /*0ce4*/ 	.word	0x0001c2d0


	//   ....[29]....
        /*0ce8*/ 	.word	0x0001c300


	//   ....[30]....
        /*0cec*/ 	.word	0x0001c330


	//   ....[31]....
        /*0cf0*/ 	.word	0x0001c360


	//   ....[32]....
        /*0cf4*/ 	.word	0x0001c390


	//   ....[33]....
        /*0cf8*/ 	.word	0x0001c3c0


	//   ....[34]....
        /*0cfc*/ 	.word	0x0001c3f0


	//   ....[35]....
        /*0d00*/ 	.word	0x0001c420


	//   ....[36]....
        /*0d04*/ 	.word	0x0001c450


	//   ....[37]....
        /*0d08*/ 	.word	0x0001c480


	//   ....[38]....
        /*0d0c*/ 	.word	0x0001c4b0


	//   ....[39]....
        /*0d10*/ 	.word	0x0001c4e0


	//   ....[40]....
        /*0d14*/ 	.word	0x0001c510


	//   ....[41]....
        /*0d18*/ 	.word	0x0001c540


	//   ....[42]....
        /*0d1c*/ 	.word	0x0001c570


	//   ....[43]....
        /*0d20*/ 	.word	0x0001c5a0


	//   ....[44]....
        /*0d24*/ 	.word	0x0001c5d0


	//   ....[45]....
        /*0d28*/ 	.word	0x0001c600


	//   ....[46]....
        /*0d2c*/ 	.word	0x0001c630


	//   ....[47]....
        /*0d30*/ 	.word	0x0001c660


	//   ....[48]....
        /*0d34*/ 	.word	0x0001c680


	//   ....[49]....
        /*0d38*/ 	.word	0x0001c6b0


	//   ....[50]....
        /*0d3c*/ 	.word	0x0001c6e0


	//   ....[51]....
        /*0d40*/ 	.word	0x0001c710


	//   ....[52]....
        /*0d44*/ 	.word	0x0001c720


	//   ....[53]....
        /*0d48*/ 	.word	0x0001c730


	//   ....[54]....
        /*0d4c*/ 	.word	0x0001c750


	//   ....[55]....
        /*0d50*/ 	.word	0x0001c760


	//   ....[56]....
        /*0d54*/ 	.word	0x0001c770


	//   ....[57]....
        /*0d58*/ 	.word	0x0001c780


	//   ....[58]....
        /*0d5c*/ 	.word	0x0001c7b0


	//   ....[59]....
        /*0d60*/ 	.word	0x0001c7e0


	//   ....[60]....
        /*0d64*/ 	.word	0x0001ce20


	//   ....[61]....
        /*0d68*/ 	.word	0x0001ce60


	//   ....[62]....
        /*0d6c*/ 	.word	0x0001cea0


	//   ....[63]....
        /*0d70*/ 	.word	0x0001ced0


	//   ....[64]....
        /*0d74*/ 	.word	0x0001d5a0


	//   ....[65]....
        /*0d78*/ 	.word	0x0001d5c0


	//   ....[66]....
        /*0d7c*/ 	.word	0x0001d680


	//   ....[67]....
        /*0d80*/ 	.word	0x0001d6a0


	//   ....[68]....
        /*0d84*/ 	.word	0x0001d760


	//   ....[69]....
        /*0d88*/ 	.word	0x0001d780


	//   ....[70]....
        /*0d8c*/ 	.word	0x0001d850


	//   ....[71]....
        /*0d90*/ 	.word	0x0001d870


	//   ....[72]....
        /*0d94*/ 	.word	0x0001e110


	//   ....[73]....
        /*0d98*/ 	.word	0x0001e120


	//   ....[74]....
        /*0d9c*/ 	.word	0x0001e280


	//   ....[75]....
        /*0da0*/ 	.word	0x0001e290


	//   ....[76]....
        /*0da4*/ 	.word	0x0001e3e0


	//   ....[77]....
        /*0da8*/ 	.word	0x0001e3f0


	//   ....[78]....
        /*0dac*/ 	.word	0x0001e540


	//   ....[79]....
        /*0db0*/ 	.word	0x0001e550


	//   ....[80]....
        /*0db4*/ 	.word	0x0001e700


	//   ....[81]....
        /*0db8*/ 	.word	0x0001e8f0


	//   ....[82]....
        /*0dbc*/ 	.word	0x0001e920


	//   ....[83]....
        /*0dc0*/ 	.word	0x0001e950


	//   ....[84]....
        /*0dc4*/ 	.word	0x0001e980


	//   ....[85]....
        /*0dc8*/ 	.word	0x0001e9b0


	//   ....[86]....
        /*0dcc*/ 	.word	0x0001e9e0


	//   ....[87]....
        /*0dd0*/ 	.word	0x0001eb50


	//   ....[88]....
        /*0dd4*/ 	.word	0x0001eb80


	//   ....[89]....
        /*0dd8*/ 	.word	0x0001ebb0


	//   ....[90]....
        /*0ddc*/ 	.word	0x0001ebe0


	//   ....[91]....
        /*0de0*/ 	.word	0x0001ec10


	//   ....[92]....
        /*0de4*/ 	.word	0x0001ec40


	//   ....[93]....
        /*0de8*/ 	.word	0x0001ece0


	//   ....[94]....
        /*0dec*/ 	.word	0x0001ed10


	//   ....[95]....
        /*0df0*/ 	.word	0x0001eda0


	//   ....[96]....
        /*0df4*/ 	.word	0x0001fab0


	//   ....[97]....
        /*0df8*/ 	.word	0x00021050


	//   ....[98]....
        /*0dfc*/ 	.word	0x00021d50


	//   ....[99]....
        /*0e00*/ 	.word	0x00021d60


	//   ....[100]....
        /*0e04*/ 	.word	0x00021e00


	//   ....[101]....
        /*0e08*/ 	.word	0x00021e10


	//   ....[102]....
        /*0e0c*/ 	.word	0x00021e90


	//   ....[103]....
        /*0e10*/ 	.word	0x00021ea0


	//   ....[104]....
        /*0e14*/ 	.word	0x00021f20


	//   ....[105]....
        /*0e18*/ 	.word	0x00021f30


	//   ....[106]....
        /*0e1c*/ 	.word	0x00021fb0


	//   ....[107]....
        /*0e20*/ 	.word	0x00021fc0


	//   ....[108]....
        /*0e24*/ 	.word	0x00022040


	//   ....[109]....
        /*0e28*/ 	.word	0x00022050


	//   ....[110]....
        /*0e2c*/ 	.word	0x000220d0


	//   ....[111]....
        /*0e30*/ 	.word	0x000220e0


	//   ....[112]....
        /*0e34*/ 	.word	0x00022130


	//   ....[113]....
        /*0e38*/ 	.word	0x00022150


	//   ....[114]....
        /*0e3c*/ 	.word	0x00023f30


	//   ....[115]....
        /*0e40*/ 	.word	0x00023f60


	//   ....[116]....
        /*0e44*/ 	.word	0x00023fa0


	//   ....[117]....
        /*0e48*/ 	.word	0x00023fd0


	//   ....[118]....
        /*0e4c*/ 	.word	0x00024000


	//   ....[119]....
        /*0e50*/ 	.word	0x00024030


	//   ....[120]....
        /*0e54*/ 	.word	0x00024060


	//   ....[121]....
        /*0e58*/ 	.word	0x00024090


	//   ....[122]....
        /*0e5c*/ 	.word	0x00024210


	//   ....[123]....
        /*0e60*/ 	.word	0x00024240


	//   ....[124]....
        /*0e64*/ 	.word	0x00024270


	//   ....[125]....
        /*0e68*/ 	.word	0x000242a0


	//   ....[126]....
        /*0e6c*/ 	.word	0x000242d0


	//   ....[127]....
        /*0e70*/ 	.word	0x00024300


	//   ....[128]....
        /*0e74*/ 	.word	0x000243c0


	//   ....[129]....
        /*0e78*/ 	.word	0x000243e0


	//   ....[130]....
        /*0e7c*/ 	.word	0x00024450


	//   ....[131]....
        /*0e80*/ 	.word	0x000248e0


	//   ....[132]....
        /*0e84*/ 	.word	0x00024e00


	//   ....[133]....
        /*0e88*/ 	.word	0x00024eb0


	//   ....[134]....
        /*0e8c*/ 	.word	0x00024f40


	//   ....[135]....
        /*0e90*/ 	.word	0x00024f90


	//   ....[136]....
        /*0e94*/ 	.word	0x00024fe0


	//   ....[137]....
        /*0e98*/ 	.word	0x000250c0


	//   ....[138]....
        /*0e9c*/ 	.word	0x00025150


	//   ....[139]....
        /*0ea0*/ 	.word	0x000251a0


	//   ....[140]....
        /*0ea4*/ 	.word	0x000251f0


	//   ....[141]....
        /*0ea8*/ 	.word	0x00025410


	//   ....[142]....
        /*0eac*/ 	.word	0x00025530


	//   ....[143]....
        /*0eb0*/ 	.word	0x00025660


	//   ....[144]....
        /*0eb4*/ 	.word	0x00025710


	//   ....[145]....
        /*0eb8*/ 	.word	0x00025770


	//   ....[146]....
        /*0ebc*/ 	.word	0x000257f0


	//   ....[147]....
        /*0ec0*/ 	.word	0x00025850


	//   ....[148]....
        /*0ec4*/ 	.word	0x000258b0


	//   ....[149]....
        /*0ec8*/ 	.word	0x00025910


	//   ....[150]....
        /*0ecc*/ 	.word	0x00025990


	//   ....[151]....
        /*0ed0*/ 	.word	0x000259f0


	//   ....[152]....
        /*0ed4*/ 	.word	0x00025a70


	//   ....[153]....
        /*0ed8*/ 	.word	0x00025ad0


	//   ....[154]....
        /*0edc*/ 	.word	0x00025b50


	//   ....[155]....
        /*0ee0*/ 	.word	0x00025bb0


	//   ....[156]....
        /*0ee4*/ 	.word	0x00025c30


	//   ....[157]....
        /*0ee8*/ 	.word	0x00025c90


	//   ....[158]....
        /*0eec*/ 	.word	0x00025d20


	//   ....[159]....
        /*0ef0*/ 	.word	0x00025d80


	//   ....[160]....
        /*0ef4*/ 	.word	0x00025e00


	//   ....[161]....
        /*0ef8*/ 	.word	0x00025e60


	//   ....[162]....
        /*0efc*/ 	.word	0x00025ec0


	//   ....[163]....
        /*0f00*/ 	.word	0x00025f20


	//   ....[164]....
        /*0f04*/ 	.word	0x00025f80


	//   ....[165]....
        /*0f08*/ 	.word	0x00025fe0


	//   ....[166]....
        /*0f0c*/ 	.word	0x00026060


	//   ....[167]....
        /*0f10*/ 	.word	0x000260c0


	//   ....[168]....
        /*0f14*/ 	.word	0x00026140


	//   ....[169]....
        /*0f18*/ 	.word	0x000261a0


	//   ....[170]....
        /*0f1c*/ 	.word	0x00026220


	//   ....[171]....
        /*0f20*/ 	.word	0x00026280


	//   ....[172]....
        /*0f24*/ 	.word	0x00026300


	//   ....[173]....
        /*0f28*/ 	.word	0x000263f0


	//   ....[174]....
        /*0f2c*/ 	.word	0x00026440


	//   ....[175]....
        /*0f30*/ 	.word	0x000264d0


	//   ....[176]....
        /*0f34*/ 	.word	0x00026560


	//   ....[177]....
        /*0f38*/ 	.word	0x000265f0


	//   ....[178]....
        /*0f3c*/ 	.word	0x00026680


	//   ....[179]....
        /*0f40*/ 	.word	0x00026710


	//   ....[180]....
        /*0f44*/ 	.word	0x000267a0


	//   ....[181]....
        /*0f48*/ 	.word	0x00026860


	//   ....[182]....
        /*0f4c*/ 	.word	0x00026b50


	//   ....[183]....
        /*0f50*/ 	.word	0x00026d80


	//   ....[184]....
        /*0f54*/ 	.word	0x00026dd0


	//   ....[185]....
        /*0f58*/ 	.word	0x00026e30


	//   ....[186]....
        /*0f5c*/ 	.word	0x00026f20


	//   ....[187]....
        /*0f60*/ 	.word	0x00026f80


	//   ....[188]....
        /*0f64*/ 	.word	0x00027070


	//   ....[189]....
        /*0f68*/ 	.word	0x000270d0


	//   ....[190]....
        /*0f6c*/ 	.word	0x000271c0


	//   ....[191]....
        /*0f70*/ 	.word	0x00027220


	//   ....[192]....
        /*0f74*/ 	.word	0x00027310


	//   ....[193]....
        /*0f78*/ 	.word	0x00027370


	//   ....[194]....
        /*0f7c*/ 	.word	0x00027460


	//   ....[195]....
        /*0f80*/ 	.word	0x000274c0


	//   ....[196]....
        /*0f84*/ 	.word	0x000275a0


	//   ....[197]....
        /*0f88*/ 	.word	0x00027600


	//   ....[198]....
        /*0f8c*/ 	.word	0x000276d0


	//   ....[199]....
        /*0f90*/ 	.word	0x000279b0


	//   ....[200]....
        /*0f94*/ 	.word	0x00027a50


	//   ....[201]....
        /*0f98*/ 	.word	0x00027b70


	//   ....[202]....
        /*0f9c*/ 	.word	0x00027bf0


	//   ....[203]....
        /*0fa0*/ 	.word	0x00027c70


	//   ....[204]....
        /*0fa4*/ 	.word	0x00027cf0


	//   ....[205]....
        /*0fa8*/ 	.word	0x00027d70


	//   ....[206]....
        /*0fac*/ 	.word	0x00027e00


	//   ....[207]....
        /*0fb0*/ 	.word	0x00027ea0


	//   ....[208]....
        /*0fb4*/ 	.word	0x00027f50


	//   ....[209]....
        /*0fb8*/ 	.word	0x00027fd0


	//   ....[210]....
        /*0fbc*/ 	.word	0x00028050


	//   ....[211]....
        /*0fc0*/ 	.word	0x000280d0


	//   ....[212]....
        /*0fc4*/ 	.word	0x00028160


	//   ....[213]....
        /*0fc8*/ 	.word	0x000281e0


	//   ....[214]....
        /*0fcc*/ 	.word	0x00028280


	//   ....[215]....
        /*0fd0*/ 	.word	0x00028310


	//   ....[216]....
        /*0fd4*/ 	.word	0x00028440


	//----- nvinfo : EIATTR_REG_RECONFIG
	.align		4
.L_152:
        /*0fd8*/ 	.byte	0x01, 0x54
	.zero		2


	//----- nvinfo : EIATTR_SYSCALL_OFFSETS
	.align		4
        /*0fdc*/ 	.byte	0x04, 0x46
        /*0fde*/ 	.short	(.L_154 - .L_153)


	//   ....[0]....
.L_153:
        /*0fe0*/ 	.word	0x00001ab0


	//   ....[1]....
        /*0fe4*/ 	.word	0x00001c00


	//   ....[2]....
        /*0fe8*/ 	.word	0x0000c9f0


	//   ....[3]....
        /*0fec*/ 	.word	0x0000cff0


	//   ....[4]....
        /*0ff0*/ 	.word	0x00020a80


	//   ....[5]....
        /*0ff4*/ 	.word	0x00020c20


	//   ....[6]....
        /*0ff8*/ 	.word	0x00020d80


	//   ....[7]....
        /*0ffc*/ 	.word	0x00020ed0


	//   ....[8]....
        /*1000*/ 	.word	0x00021960


	//----- nvinfo : EIATTR_MBARRIER_INSTR_OFFSETS
	.align		4
.L_154:
        /*1004*/ 	.byte	0x04, 0x39
        /*1006*/ 	.short	(.L_156 - .L_155)


	//   ....[0]....
.L_155:
        /*1008*/ 	.word	0x000002d0
        /*100c*/ 	.word	0x000000ff
        /*1010*/ 	.word	0x0002e800
        /*1014*/ 	.short	0x0100
        /*1016*/ 	.byte	0x08
	.zero		1


	//   ....[1]....
        /*1018*/ 	.word	0x000002e0
        /*101c*/ 	.word	0x000000ff
        /*1020*/ 	.word	0x0002e820
        /*1024*/ 	.short	0x0100
        /*1026*/ 	.byte	0x08
	.zero		1


	//   ....[2]....
        /*1028*/ 	.word	0x000003d0
        /*102c*/ 	.word	0x000000ff
        /*1030*/ 	.word	0x0002e830
        /*1034*/ 	.short	0x0100
        /*1036*/ 	.byte	0x08
	.zero		1


	//   ....[3]....
        /*1038*/ 	.word	0x000003e0
        /*103c*/ 	.word	0x000000ff
        /*1040*/ 	.word	0x0002e840
        /*1044*/ 	.short	0x0100
        /*1046*/ 	.byte	0x08
	.zero		1


	//   ....[4]....
        /*1048*/ 	.word	0x000003f0
        /*104c*/ 	.word	0x000000ff
        /*1050*/ 	.word	0x0002e838
        /*1054*/ 	.short	0x0100
        /*1056*/ 	.byte	0x08
	.zero		1


	//   ....[5]....
        /*1058*/ 	.word	0x00000400
        /*105c*/ 	.word	0x000000ff
        /*1060*/ 	.word	0x0002e848
        /*1064*/ 	.short	0x0100
        /*1066*/ 	.byte	0x08
	.zero		1


	//   ....[6]....
        /*1068*/ 	.word	0x00000530
        /*106c*/ 	.word	0x000000ff
        /*1070*/ 	.word	0x0002e850
        /*1074*/ 	.short	0x0100
        /*1076*/ 	.byte	0x08
	.zero		1


	//   ....[7]....
        /*1078*/ 	.word	0x00000540
        /*107c*/ 	.word	0x000000ff
        /*1080*/ 	.word	0x0002e860
        /*1084*/ 	.short	0x0100
        /*1086*/ 	.byte	0x08
	.zero		1


	//   ....[8]....
        /*1088*/ 	.word	0x00000550
        /*108c*/ 	.word	0x000000ff
        /*1090*/ 	.word	0x0002e858
        /*1094*/ 	.short	0x0100
        /*1096*/ 	.byte	0x08
	.zero		1


	//   ....[9]....
        /*1098*/ 	.word	0x00000560
        /*109c*/ 	.word	0x000000ff
        /*10a0*/ 	.word	0x0002e868
        /*10a4*/ 	.short	0x0100
        /*10a6*/ 	.byte	0x08
	.zero		1


	//   ....[10]....
        /*10a8*/ 	.word	0x00000650
        /*10ac*/ 	.word	0x000000ff
        /*10b0*/ 	.word	0x0002e870
        /*10b4*/ 	.short	0x0100
        /*10b6*/ 	.byte	0x06
	.zero		1


	//   ....[11]....
        /*10b8*/ 	.word	0x00000660
        /*10bc*/ 	.word	0x000000ff
        /*10c0*/ 	.word	0x0002e880
        /*10c4*/ 	.short	0x0100
        /*10c6*/ 	.byte	0x06
	.zero		1


	//   ....[12]....
        /*10c8*/ 	.word	0x00000670
        /*10cc*/ 	.word	0x000000ff
        /*10d0*/ 	.word	0x0002e878
        /*10d4*/ 	.short	0x0100
        /*10d6*/ 	.byte	0x06
	.zero		1


	//   ....[13]....
        /*10d8*/ 	.word	0x00000680
        /*10dc*/ 	.word	0x000000ff
        /*10e0*/ 	.word	0x0002e888
        /*10e4*/ 	.short	0x0100
        /*10e6*/ 	.byte	0x06
	.zero		1


	//   ....[14]....
        /*10e8*/ 	.word	0x000007b0
        /*10ec*/ 	.word	0x000000ff
        /*10f0*/ 	.word	0x0002e890
        /*10f4*/ 	.short	0x0100
        /*10f6*/ 	.byte	0x08
	.zero		1


	//   ....[15]....
        /*10f8*/ 	.word	0x000007c0
        /*10fc*/ 	.word	0x000000ff
        /*1100*/ 	.word	0x0002e8a0
        /*1104*/ 	.short	0x0100
        /*1106*/ 	.byte	0x08
	.zero		1


	//   ....[16]....
        /*1108*/ 	.word	0x000007d0
        /*110c*/ 	.word	0x000000ff
        /*1110*/ 	.word	0x0002e898
        /*1114*/ 	.short	0x0100
        /*1116*/ 	.byte	0x08
	.zero		1


	//   ....[17]....
        /*1118*/ 	.word	0x000007e0
        /*111c*/ 	.word	0x000000ff
        /*1120*/ 	.word	0x0002e8a8
        /*1124*/ 	.short	0x0100
        /*1126*/ 	.byte	0x08
	.zero		1


	//   ....[18]....
        /*1128*/ 	.word	0x00000910
        /*112c*/ 	.word	0x000000ff
        /*1130*/ 	.word	0x0002e8b0
        /*1134*/ 	.short	0x0100
        /*1136*/ 	.byte	0x08
	.zero		1


	//   ....[19]....
        /*1138*/ 	.word	0x00000920
        /*113c*/ 	.word	0x000000ff
        /*1140*/ 	.word	0x0002e8c0
        /*1144*/ 	.short	0x0100
        /*1146*/ 	.byte	0x08
	.zero		1


	//   ....[20]....
        /*1148*/ 	.word	0x00000930
        /*114c*/ 	.word	0x000000ff
        /*1150*/ 	.word	0x0002e8b8
        /*1154*/ 	.short	0x0100
        /*1156*/ 	.byte	0x08
	.zero		1


	//   ....[21]....
        /*1158*/ 	.word	0x00000940
        /*115c*/ 	.word	0x000000ff
        /*1160*/ 	.word	0x0002e8c8
        /*1164*/ 	.short	0x0100
        /*1166*/ 	.byte	0x08
	.zero		1


	//   ....[22]....
        /*1168*/ 	.word	0x00003200
        /*116c*/ 	.word	0x0000006f
        /*1170*/ 	.word	0x0002e890
        /*1174*/ 	.short	0x010a
        /*1176*/ 	.byte	0x3f
	.zero		1


	//   ....[23]....
        /*1178*/ 	.word	0x00007470
        /*117c*/ 	.word	0x0000006f
        /*1180*/ 	.word	0x0002e890
        /*1184*/ 	.short	0x010a
        /*1186*/ 	.byte	0x3f
	.zero		1


	//   ....[24]....
        /*1188*/ 	.word	0x0000b560
        /*118c*/ 	.word	0x0000006f
        /*1190*/ 	.word	0x0002e890
        /*1194*/ 	.short	0x010a
        /*1196*/ 	.byte	0x3f
	.zero		1


	//   ....[25]....
        /*1198*/ 	.word	0x0000bc70
        /*119c*/ 	.word	0x00000034
        /*11a0*/ 	.word	0x00000000
        /*11a4*/ 	.short	0x0101
        /*11a6*/ 	.byte	0x3f
	.zero		1


	//   ....[26]....
        /*11a8*/ 	.word	0x0000bcb0
        /*11ac*/ 	.word	0x0000006f
        /*11b0*/ 	.word	0x0002e8b0
        /*11b4*/ 	.short	0x010a
        /*11b6*/ 	.byte	0x3f
	.zero		1


	//   ....[27]....
        /*11b8*/ 	.word	0x0000c460
        /*11bc*/ 	.word	0x0000006f
        /*11c0*/ 	.word	0x00000000
        /*11c4*/ 	.short	0x0101
        /*11c6*/ 	.byte	0x3f
	.zero		1


	//   ....[28]....
        /*11c8*/ 	.word	0x0000cd50
        /*11cc*/ 	.word	0x00000010
        /*11d0*/ 	.word	0x0002e800
        /*11d4*/ 	.short	0x010a
        /*11d6*/ 	.byte	0x3f
	.zero		1


	//   ....[29]....
        /*11d8*/ 	.word	0x0000cda0
        /*11dc*/ 	.word	0x00000010
        /*11e0*/ 	.word	0x0002e800
        /*11e4*/ 	.short	0x010a
        /*11e6*/ 	.byte	0x3f
	.zero		1


	//   ....[30]....
        /*11e8*/ 	.word	0x0000d640
        /*11ec*/ 	.word	0x00000010
        /*11f0*/ 	.word	0x0002e800
        /*11f4*/ 	.short	0x010a
        /*11f6*/ 	.byte	0x3f
	.zero		1


	//   ....[31]....
        /*11f8*/ 	.word	0x0000f400
        /*11fc*/ 	.word	0x00000010
        /*1200*/ 	.word	0x0002e800
        /*1204*/ 	.short	0x010a
        /*1206*/ 	.byte	0x3f
	.zero		1


	//   ....[32]....
        /*1208*/ 	.word	0x00010fd0
        /*120c*/ 	.word	0x00000000
        /*1210*/ 	.word	0x0002e830
        /*1214*/ 	.short	0x010a
        /*1216*/ 	.byte	0x3f
	.zero		1


	//   ....[33]....
        /*1218*/ 	.word	0x00011080
        /*121c*/ 	.word	0x00000000
        /*1220*/ 	.word	0x0002e830
        /*1224*/ 	.short	0x010a
        /*1226*/ 	.byte	0x3f
	.zero		1


	//   ....[34]....
        /*1228*/ 	.word	0x00014950
        /*122c*/ 	.word	0x0000000f
        /*1230*/ 	.word	0x00000000
        /*1234*/ 	.short	0x0101
        /*1236*/ 	.byte	0x3f
	.zero		1


	//   ....[35]....
        /*1238*/ 	.word	0x00016170
        /*123c*/ 	.word	0x0000000d
        /*1240*/ 	.word	0x0002e830
        /*1244*/ 	.short	0x010a
        /*1246*/ 	.byte	0x3f
	.zero		1


	//   ....[36]....
        /*1248*/ 	.word	0x000161c0
        /*124c*/ 	.word	0x0000000d
        /*1250*/ 	.word	0x0002e830
        /*1254*/ 	.short	0x010a
        /*1256*/ 	.byte	0x3f
	.zero		1


	//   ....[37]....
        /*1258*/ 	.word	0x00017700
        /*125c*/ 	.word	0x0000000d
        /*1260*/ 	.word	0x0002e850
        /*1264*/ 	.short	0x010a
        /*1266*/ 	.byte	0x3f
	.zero		1


	//   ....[38]....
        /*1268*/ 	.word	0x00017740
        /*126c*/ 	.word	0x0000000d
        /*1270*/ 	.word	0x0002e850
        /*1274*/ 	.short	0x010a
        /*1276*/ 	.byte	0x3f
	.zero		1


	//   ....[39]....
        /*1278*/ 	.word	0x0001a560
        /*127c*/ 	.word	0x00000076
        /*1280*/ 	.word	0x00000000
        /*1284*/ 	.short	0x0101
        /*1286*/ 	.byte	0x3f
	.zero		1


	//   ....[40]....
        /*1288*/ 	.word	0x0001af10
        /*128c*/ 	.word	0x00000000
        /*1290*/ 	.word	0x00000000
        /*1294*/ 	.short	0x0101
        /*1296*/ 	.byte	0x3f
	.zero		1


	//   ....[41]....
        /*1298*/ 	.word	0x0001afb0
        /*129c*/ 	.word	0x0000000b
        /*12a0*/ 	.word	0x0002e850
        /*12a4*/ 	.short	0x010a
        /*12a6*/ 	.byte	0x3f
	.zero		1


	//   ....[42]....
        /*12a8*/ 	.word	0x0001b030
        /*12ac*/ 	.word	0x0000000b
        /*12b0*/ 	.word	0x0002e850
        /*12b4*/ 	.short	0x010a
        /*12b6*/ 	.byte	0x3f
	.zero		1


	//   ....[43]....
        /*12b8*/ 	.word	0x0001bb70
        /*12bc*/ 	.word	0x00000000
        /*12c0*/ 	.word	0x00000000
        /*12c4*/ 	.short	0x0101
        /*12c6*/ 	.byte	0x3f
	.zero		1


	//   ....[44]....
        /*12c8*/ 	.word	0x0001d5b0
        /*12cc*/ 	.word	0x00000000
        /*12d0*/ 	.word	0x00000000
        /*12d4*/ 	.short	0x0101
        /*12d6*/ 	.byte	0x3f
	.zero		1


	//   ....[45]....
        /*12d8*/ 	.word	0x0001fba0
        /*12dc*/ 	.word	0x00000006
        /*12e0*/ 	.word	0x0002e820
        /*12e4*/ 	.short	0x010a
        /*12e6*/ 	.byte	0x3f
	.zero		1


	//   ....[46]....
        /*12e8*/ 	.word	0x0001fc90
        /*12ec*/ 	.word	0x00000007
        /*12f0*/ 	.word	0x0002e8a0
        /*12f4*/ 	.short	0x010a
        /*12f6*/ 	.byte	0x3f
	.zero		1


	//   ....[47]....
        /*12f8*/ 	.word	0x0001fee0
        /*12fc*/ 	.word	0x00000007
        /*1300*/ 	.word	0x0002e8c0
        /*1304*/ 	.short	0x010a
        /*1306*/ 	.byte	0x3f
	.zero		1


	//   ....[48]....
        /*1308*/ 	.word	0x000202a0
        /*130c*/ 	.word	0x00000005
        /*1310*/ 	.word	0x0002e8a0
        /*1314*/ 	.short	0x010a
        /*1316*/ 	.byte	0x3f
	.zero		1


	//   ....[49]....
        /*1318*/ 	.word	0x000204e0
        /*131c*/ 	.word	0x00000005
        /*1320*/ 	.word	0x0002e8c0
        /*1324*/ 	.short	0x010a
        /*1326*/ 	.byte	0x3f
	.zero		1


	//   ....[50]....
        /*1328*/ 	.word	0x00021310
        /*132c*/ 	.word	0x00000002
        /*1330*/ 	.word	0x0002e880
        /*1334*/ 	.short	0x010a
        /*1336*/ 	.byte	0x3f
	.zero		1


	//   ....[51]....
        /*1338*/ 	.word	0x000214e0
        /*133c*/ 	.word	0x00000002
        /*1340*/ 	.word	0x0002e840
        /*1344*/ 	.short	0x010a
        /*1346*/ 	.byte	0x3f
	.zero		1


	//   ....[52]....
        /*1348*/ 	.word	0x00022230
        /*134c*/ 	.word	0x00000009
        /*1350*/ 	.word	0x0002e800
        /*1354*/ 	.short	0x0107
        /*1356*/ 	.byte	0x3f
	.zero		1


	//   ....[53]....
        /*1358*/ 	.word	0x00022330
        /*135c*/ 	.word	0x00000002
        /*1360*/ 	.word	0x0002e800
        /*1364*/ 	.short	0x0101
        /*1366*/ 	.byte	0x3f
	.zero		1


	//   ....[54]....
        /*1368*/ 	.word	0x00022350
        /*136c*/ 	.word	0x00000002
        /*1370*/ 	.word	0x0002e820
        /*1374*/ 	.short	0x010a
        /*1376*/ 	.byte	0x3f
	.zero		1


	//   ....[55]....
        /*1378*/ 	.word	0x000226b0
        /*137c*/ 	.word	0x00000006
        /*1380*/ 	.word	0x0002e880
        /*1384*/ 	.short	0x010a
        /*1386*/ 	.byte	0x3f
	.zero		1


	//   ....[56]....
        /*1388*/ 	.word	0x00022910
        /*138c*/ 	.word	0x00000006
        /*1390*/ 	.word	0x0002e840
        /*1394*/ 	.short	0x010a
        /*1396*/ 	.byte	0x3f
	.zero		1


	//   ....[57]....
        /*1398*/ 	.word	0x00022c00
        /*139c*/ 	.word	0x00000011
        /*13a0*/ 	.word	0x0002e870
        /*13a4*/ 	.short	0x010a
        /*13a6*/ 	.byte	0x3f
	.zero		1


	//   ....[58]....
        /*13a8*/ 	.word	0x00022c70
        /*13ac*/ 	.word	0x00000011
        /*13b0*/ 	.word	0x0002e860
        /*13b4*/ 	.short	0x010a
        /*13b6*/ 	.byte	0x3f
	.zero		1


	//   ....[59]....
        /*13b8*/ 	.word	0x00023300
        /*13bc*/ 	.word	0x00000011
        /*13c0*/ 	.word	0x0002e850
        /*13c4*/ 	.short	0x0101
        /*13c6*/ 	.byte	0x3f
	.zero		1


	//   ....[60]....
        /*13c8*/ 	.word	0x00023380
        /*13cc*/ 	.word	0x00000011
        /*13d0*/ 	.word	0x00000000
        /*13d4*/ 	.short	0x0101
        /*13d6*/ 	.byte	0x3f
	.zero		1


	//   ....[61]....
        /*13d8*/ 	.word	0x000235b0
        /*13dc*/ 	.word	0x00000011
        /*13e0*/ 	.word	0x0002e870
        /*13e4*/ 	.short	0x010a
        /*13e6*/ 	.byte	0x3f
	.zero		1


	//   ....[62]....
        /*13e8*/ 	.word	0x00023620
        /*13ec*/ 	.word	0x00000011
        /*13f0*/ 	.word	0x0002e860
        /*13f4*/ 	.short	0x010a
        /*13f6*/ 	.byte	0x3f
	.zero		1


	//   ....[63]....
        /*13f8*/ 	.word	0x00023cd0
        /*13fc*/ 	.word	0x00000011
        /*1400*/ 	.word	0x0002e850
        /*1404*/ 	.short	0x0101
        /*1406*/ 	.byte	0x3f
	.zero		1


	//   ....[64]....
        /*1408*/ 	.word	0x00023d20
        /*140c*/ 	.word	0x00000011
        /*1410*/ 	.word	0x00000000
        /*1414*/ 	.short	0x0101
        /*1416*/ 	.byte	0x3f
	.zero		1


	//   ....[65]....
        /*1418*/ 	.word	0x00024860
        /*141c*/ 	.word	0x00000000
        /*1420*/ 	.word	0x0002e820
        /*1424*/ 	.short	0x010a
        /*1426*/ 	.byte	0x3f
	.zero		1


	//   ....[66]....
        /*1428*/ 	.word	0x00024a30
        /*142c*/ 	.word	0x00000006
        /*1430*/ 	.word	0x00000000
        /*1434*/ 	.short	0x010a
        /*1436*/ 	.byte	0x3f
	.zero		1


	//   ....[67]....
        /*1438*/ 	.word	0x00024aa0
        /*143c*/ 	.word	0x00000007
        /*1440*/ 	.word	0x00000000
        /*1444*/ 	.short	0x010a
        /*1446*/ 	.byte	0x3f
	.zero		1


	//   ....[68]....
        /*1448*/ 	.word	0x00024b00
        /*144c*/ 	.word	0x00000004
        /*1450*/ 	.word	0x0002e860
        /*1454*/ 	.short	0x010a
        /*1456*/ 	.byte	0x3f
	.zero		1


	//   ....[69]....
        /*1458*/ 	.word	0x00024b50
        /*145c*/ 	.word	0x00000003
        /*1460*/ 	.word	0x0002e860
        /*1464*/ 	.short	0x010a
        /*1466*/ 	.byte	0x3f
	.zero		1


	//   ....[70]....
        /*1468*/ 	.word	0x00024b90
        /*146c*/ 	.word	0x00000004
        /*1470*/ 	.word	0x0002e880
        /*1474*/ 	.short	0x010a
        /*1476*/ 	.byte	0x3f
	.zero		1


	//   ....[71]....
        /*1478*/ 	.word	0x00024bb0
        /*147c*/ 	.word	0x00000003
        /*1480*/ 	.word	0x0002e880
        /*1484*/ 	.short	0x010a
        /*1486*/ 	.byte	0x3f
	.zero		1


	//   ....[72]....
        /*1488*/ 	.word	0x00024c10
        /*148c*/ 	.word	0x0000006f
        /*1490*/ 	.word	0x0002e890
        /*1494*/ 	.short	0x010a
        /*1496*/ 	.byte	0x3f
	.zero		1


	//   ....[73]....
        /*1498*/ 	.word	0x00024c60
        /*149c*/ 	.word	0x0000006f
        /*14a0*/ 	.word	0x0002e890
        /*14a4*/ 	.short	0x010a
        /*14a6*/ 	.byte	0x3f
	.zero		1


	//   ....[74]....
        /*14a8*/ 	.word	0x00024cb0
        /*14ac*/ 	.word	0x0000006f
        /*14b0*/ 	.word	0x0002e890
        /*14b4*/ 	.short	0x010a
        /*14b6*/ 	.byte	0x3f
	.zero		1


	//   ....[75]....
        /*14b8*/ 	.word	0x00024d00
        /*14bc*/ 	.word	0x0000006f
        /*14c0*/ 	.word	0x0002e8b0
        /*14c4*/ 	.short	0x010a
        /*14c6*/ 	.byte	0x3f
	.zero		1


	//   ....[76]....
        /*14c8*/ 	.word	0x00025010
        /*14cc*/ 	.word	0x00000010
        /*14d0*/ 	.word	0x0002e800
        /*14d4*/ 	.short	0x010a
        /*14d6*/ 	.byte	0x3f
	.zero		1


	//   ....[77]....
        /*14d8*/ 	.word	0x00025220
        /*14dc*/ 	.word	0x00000010
        /*14e0*/ 	.word	0x0002e800
        /*14e4*/ 	.short	0x010a
        /*14e6*/ 	.byte	0x3f
	.zero		1


	//   ....[78]....
        /*14e8*/ 	.word	0x00025270
        /*14ec*/ 	.word	0x00000000
        /*14f0*/ 	.word	0x0002e830
        /*14f4*/ 	.short	0x010a
        /*14f6*/ 	.byte	0x3f
	.zero		1


	//   ....[79]....
        /*14f8*/ 	.word	0x000252c0
        /*14fc*/ 	.word	0x0000000d
        /*1500*/ 	.word	0x0002e830
        /*1504*/ 	.short	0x010a
        /*1506*/ 	.byte	0x3f
	.zero		1


	//   ....[80]....
        /*1508*/ 	.word	0x00025310
        /*150c*/ 	.word	0x0000000d
        /*1510*/ 	.word	0x0002e850
        /*1514*/ 	.short	0x010a
        /*1516*/ 	.byte	0x3f
	.zero		1


	//   ....[81]....
        /*1518*/ 	.word	0x00025360
        /*151c*/ 	.word	0x0000000b
        /*1520*/ 	.word	0x0002e850
        /*1524*/ 	.short	0x010a
        /*1526*/ 	.byte	0x3f
	.zero		1


	//   ....[82]....
        /*1528*/ 	.word	0x00026930
        /*152c*/ 	.word	0x00000005
        /*1530*/ 	.word	0x0002e820
        /*1534*/ 	.short	0x010a
        /*1536*/ 	.byte	0x3f
	.zero		1


	//   ....[83]....
        /*1538*/ 	.word	0x00026980
        /*153c*/ 	.word	0x00000007
        /*1540*/ 	.word	0x0002e8a0
        /*1544*/ 	.short	0x010a
        /*1546*/ 	.byte	0x3f
	.zero		1


	//   ....[84]....
        /*1548*/ 	.word	0x000269d0
        /*154c*/ 	.word	0x00000007
        /*1550*/ 	.word	0x0002e8c0
        /*1554*/ 	.short	0x010a
        /*1556*/ 	.byte	0x3f
	.zero		1


	//   ....[85]....
        /*1558*/ 	.word	0x00026a20
        /*155c*/ 	.word	0x00000005
        /*1560*/ 	.word	0x0002e8a0
        /*1564*/ 	.short	0x010a
        /*1566*/ 	.byte	0x3f
	.zero		1


	//   ....[86]....
        /*1568*/ 	.word	0x00026a70
        /*156c*/ 	.word	0x00000005
        /*1570*/ 	.word	0x0002e8c0
        /*1574*/ 	.short	0x010a
        /*1576*/ 	.byte	0x3f
	.zero		1


	//   ....[87]....
        /*1578*/ 	.word	0x00026c10
        /*157c*/ 	.word	0x00000002
        /*1580*/ 	.word	0x0002e880
        /*1584*/ 	.short	0x010a
        /*1586*/ 	.byte	0x3f
	.zero		1


	//   ....[88]....
        /*1588*/ 	.word	0x00026c60
        /*158c*/ 	.word	0x00000002
        /*1590*/ 	.word	0x0002e840
        /*1594*/ 	.short	0x010a
        /*1596*/ 	.byte	0x3f
	.zero		1


	//   ....[89]....
        /*1598*/ 	.word	0x00027720
        /*159c*/ 	.word	0x00000002
        /*15a0*/ 	.word	0x0002e820
        /*15a4*/ 	.short	0x010a
        /*15a6*/ 	.byte	0x3f
	.zero		1


	//   ....[90]....
        /*15a8*/ 	.word	0x00027770
        /*15ac*/ 	.word	0x00000006
        /*15b0*/ 	.word	0x0002e880
        /*15b4*/ 	.short	0x010a
        /*15b6*/ 	.byte	0x3f
	.zero		1


	//   ....[91]....
        /*15b8*/ 	.word	0x000277c0
        /*15bc*/ 	.word	0x00000006
        /*15c0*/ 	.word	0x0002e840
        /*15c4*/ 	.short	0x010a
        /*15c6*/ 	.byte	0x3f
	.zero		1


	//   ....[92]....
        /*15c8*/ 	.word	0x00027810
        /*15cc*/ 	.word	0x00000011
        /*15d0*/ 	.word	0x0002e870
        /*15d4*/ 	.short	0x010a
        /*15d6*/ 	.byte	0x3f
	.zero		1


	//   ....[93]....
        /*15d8*/ 	.word	0x00027860
        /*15dc*/ 	.word	0x00000011
        /*15e0*/ 	.word	0x0002e860
        /*15e4*/ 	.short	0x010a
        /*15e6*/ 	.byte	0x3f
	.zero		1


	//   ....[94]....
        /*15e8*/ 	.word	0x000278b0
        /*15ec*/ 	.word	0x00000011
        /*15f0*/ 	.word	0x0002e870
        /*15f4*/ 	.short	0x010a
        /*15f6*/ 	.byte	0x3f
	.zero		1


	//   ....[95]....
        /*15f8*/ 	.word	0x00027900
        /*15fc*/ 	.word	0x00000011
        /*1600*/ 	.word	0x0002e860
        /*1604*/ 	.short	0x010a
        /*1606*/ 	.byte	0x3f
	.zero		1


	//   ....[96]....
        /*1608*/ 	.word	0x00028360
        /*160c*/ 	.word	0x00000000
        /*1610*/ 	.word	0x0002e820
        /*1614*/ 	.short	0x010a
        /*1616*/ 	.byte	0x3f
	.zero		1


	//   ....[97]....
        /*1618*/ 	.word	0x00028500
        /*161c*/ 	.word	0x00000006
        /*1620*/ 	.word	0x00000000
        /*1624*/ 	.short	0x010a
        /*1626*/ 	.byte	0x3f
	.zero		1


	//   ....[98]....
        /*1628*/ 	.word	0x00028550
        /*162c*/ 	.word	0x00000007
        /*1630*/ 	.word	0x00000000
        /*1634*/ 	.short	0x010a
        /*1636*/ 	.byte	0x3f
	.zero		1


	//   ....[99]....
        /*1638*/ 	.word	0x000285a0
        /*163c*/ 	.word	0x00000004
        /*1640*/ 	.word	0x0002e860
        /*1644*/ 	.short	0x010a
        /*1646*/ 	.byte	0x3f
	.zero		1


	//   ....[100]....
        /*1648*/ 	.word	0x000285f0
        /*164c*/ 	.word	0x00000003
        /*1650*/ 	.word	0x0002e860
        /*1654*/ 	.short	0x010a
        /*1656*/ 	.byte	0x3f
	.zero		1


	//   ....[101]....
        /*1658*/ 	.word	0x00028640
        /*165c*/ 	.word	0x00000004
        /*1660*/ 	.word	0x0002e880
        /*1664*/ 	.short	0x010a
        /*1666*/ 	.byte	0x3f
	.zero		1


	//----- nvinfo : EIATTR_NUM_MBARRIERS
	.align		4
.L_156:
        /*1668*/ 	.byte	0x03, 0x38
        /*166a*/ 	.short	0x0016


	//----- nvinfo : EIATTR_EXIT_INSTR_OFFSETS
	.align		4
        /*166c*/ 	.byte	0x04, 0x1c
        /*166e*/ 	.short	(.L_158 - .L_157)


	//   ....[0]....
.L_157:
        /*1670*/ 	.word	0x00024c00


	//----- nvinfo : EIATTR_MAX_THREADS
	.align		4
.L_158:
        /*1674*/ 	.byte	0x04, 0x05
        /*1676*/ 	.short	(.L_160 - .L_159)
.L_159:
        /*1678*/ 	.word	0x00000180
        /*167c*/ 	.word	0x00000001
        /*1680*/ 	.word	0x00000001


	//----- nvinfo : EIATTR_CRS_STACK_SIZE
	.align		4
.L_160:
        /*1684*/ 	.byte	0x04, 0x1e
        /*1686*/ 	.short	(.L_162 - .L_161)
.L_161:
        /*1688*/ 	.word	0x00000000


	//----- nvinfo : EIATTR_CBANK_PARAM_SIZE
	.align		4
.L_162:
        /*168c*/ 	.byte	0x03, 0x19
        /*168e*/ 	.short	0x0af0


	//----- nvinfo : EIATTR_PARAM_CBANK
	.align		4
        /*1690*/ 	.byte	0x04, 0x0a
        /*1692*/ 	.short	(.L_164 - .L_163)
	.align		4
.L_163:
        /*1694*/ 	.word	index@(.nv.constant0._ZN7cutlass13device_kernelIN5flash11enable_sm90INS1_16FlashAttnFwdSm90INS1_25CollectiveMainloopFwdSm90ILi2EN4cute5tupleIJNS5_1CILi1EEES8_S8_EEENS6_IJNS7_ILi128EEENS7_ILi224EEESA_EEELi128ENS_12float_e4m3_tEfNS_4arch4Sm90ELb0ELb0ELb1ELb1ELb0ELb1ELb0ELb1ELb1ELb1ELb0ELb0EEENS1_21CollectiveEpilogueFwdINS6_IJSA_SA_SB_EEES9_NS_10bfloat16_tESF_Li256ELb1ELb1ELb0ELb1EEENS1_36VarlenDynamicPersistentTileSchedulerILi128ELi224ELi256ELi128ELb0ELb1ELb1ELb0ELb1ELb1EEEEEEEEEvNT_6ParamsE)
        /*1698*/ 	.short	0x0210
        /*169a*/ 	.short	0x0af0


	//----- nvinfo : EIATTR_SW_WAR
	.align		4
.L_164:
        /*169c*/ 	.byte	0x04, 0x36
        /*169e*/ 	.short	(.L_166 - .L_165)
.L_165:
        /*16a0*/ 	.word	0x00000008
.L_166:


//--------------------- .nv.info._ZN7cutlass13device_kernelIN5flash11enable_sm90INS1_16FlashAttnFwdSm90INS1_25CollectiveMainloopFwdSm90ILi2EN4cute5tupleIJNS5_1CILi1EEES8_S8_EEENS6_IJNS7_ILi128EEENS7_ILi192EEESA_EEELi128ENS_12float_e4m3_tEfNS_4arch4Sm90ELb0ELb1ELb1ELb0ELb0ELb0ELb0ELb1ELb1ELb1ELb0ELb0EEENS1_21CollectiveEpilogueFwdINS6_IJSA_SA_SB_EEES9_NS_10bfloat16_tESF_Li256ELb0ELb1ELb0ELb1EEENS1_30DynamicPersistentTileSchedulerILi256ELi128ELb0ELb1ELb1EEEEEEEEEvNT_6ParamsE --------------------------
	.section	.nv.info._ZN7cutlass13device_kernelIN5flash11enable_sm90INS1_16FlashAttnFwdSm90INS1_25CollectiveMainloopFwdSm90ILi2EN4cute5tupleIJNS5_1CILi1EEES8_S8_EEENS6_IJNS7_ILi128EEENS7_ILi192EEESA_EEELi128ENS_12float_e4m3_tEfNS_4arch4Sm90ELb0ELb1ELb1ELb0ELb0ELb0ELb0ELb1ELb1ELb1ELb0ELb0EEENS1_21CollectiveEpilogueFwdINS6_IJSA_SA_SB_EEES9_NS_10bfloat16_tESF_Li256ELb0ELb1ELb0ELb1EEENS1_30DynamicPersistentTileSchedulerILi256ELi128ELb0ELb1ELb1EEEEEEEEEvNT_6ParamsE,"",@"SHT_CUDA_INFO"
	.sectionflags	@""
	.align	4


	//----- nvinfo : EIATTR_CUDA_API_VERSION
	.align		4
        /*0000*/ 	.byte	0x04, 0x37
        /*0002*/ 	.short	(.L_168 - .L_167)
.L_167:
        /*0004*/ 	.word	0x00000082


	//----- nvinfo : EIATTR_KPARAM_INFO
	.align		4
.L_168:
        /*0008*/ 	.byte	0x04, 0x17
        /*000a*/ 	.short	(.L_170 - .L_169)
.L_169:
        /*000c*/ 	.word	0x00000000
        /*0010*/ 	.short	0x0000
        /*0012*/ 	.short	0x0070
        /*0014*/ 	.byte	0x00, 0xf0, 0x01, 0x2a


	//----- nvinfo : EIATTR_SPARSE_MMA_MASK
	.align		4
.L_170:
        /*0018*/ 	.byte	0x03, 0x50
        /*001a*/ 	.short	0x0000


	//----- nvinfo : EIATTR_MAXREG_COUNT
	.align		4
        /*001c*/ 	.byte	0x03, 0x1b
        /*001e*/ 	.short	0x00a8


	//----- nvinfo : EIATTR_NUM_BARRIERS
	.align		4
        /*0020*/ 	.byte	0x02, 0x4c
        /*0022*/ 	.byte	0x10
	.zero		1


	//----- nvinfo : EIATTR_EXTERNS
	.align		4
        /*0024*/ 	.byte	0x04, 0x0f
        /*0026*/ 	.short	(.L_172 - .L_171)


	//   ....[0]....
	.align		4
.L_171:
        /*0028*/ 	.word	index@(__assertfail)


	//----- nvinfo : EIATTR_ANNOTATIONS
	.align		4
.L_172:
        /*002c*/ 	.byte	0x04, 0x55
        /*002e*/ 	.short	(.L_174 - .L_173)


	//   ....[0]....
.L_173:
        /* <DEDUP_REMOVED lines=33> */


	//----- nvinfo : EIATTR_MERCURY_ISA_VERSION
	.align		4
.L_174:
        /*0230*/ 	.byte	0x03, 0x5f
        /*0232*/ 	.short	0x0101


	//----- nvinfo : EIATTR_INT_WARP_WIDE_INSTR_OFFSETS
	.align		4
        /*0234*/ 	.byte	0x04, 0x31
        /*0236*/ 	.short	(.L_176 - .L_175)


	//   ....[0]....
.L_175:
        /*0238*/ 	.word	0x00000130


	//   ....[1]....
        /*023c*/ 	.word	0x00000170


	//   ....[2]....
        /*0240*/ 	.word	0x000001e0


	//   ....[3]....
        /*0244*/ 	.word	0x000188b0


	//   ....[4]....
        /*0248*/ 	.word	0x00018940


	//   ....[5]....
        /*024c*/ 	.word	0x0001b090


	//   ....[6]....
        /*0250*/ 	.word	0x0001b120


	//----- nvinfo : EIATTR_COOP_GROUP_MASK_REGIDS
	.align		4
.L_176:
        /*0254*/ 	.byte	0x04, 0x29
        /*0256*/ 	.short	(.L_178 - .L_177)


	//   ....[0]....
.L_177:
        /*0258*/ 	.word	0xffffffff


	//   ....[1]....
        /*025c*/ 	.word	0xffffffff


	//   ....[2]....
        /*0260*/ 	.word	0xffffffff


	//   ....[3]....
        /*0264*/ 	.word	0xffffffff


	//   ....[4]....
        /*0268*/ 	.word	0xffffffff


	//   ....[5]....
        /*026c*/ 	.word	0xffffffff


	//   ....[6]....
        /*0270*/ 	.word	0xffffffff


	//   ....[7]....
        /*0274*/ 	.word	0xffffffff


	//   ....[8]....
        /*0278*/ 	.word	0xffffffff


	//   ....[9]....
        /*027c*/ 	.word	0xffffffff


	//   ....[10]....
        /*0280*/ 	.word	0xffffffff


	//   ....[11]....
        /*0284*/ 	.word	0xffffffff


	//   ....[12]....
        /*0288*/ 	.word	0xffffffff


	//   ....[13]....
        /*028c*/ 	.word	0xffffffff


	//   ....[14]....
        /*0290*/ 	.word	0xffffffff


	//   ....[15]....
        /*0294*/ 	.word	0xffffffff


	//   ....[16]....
        /*0298*/ 	.word	0xffffffff


	//   ....[17]....
        /*029c*/ 	.word	0xffffffff


	//   ....[18]....
        /*02a0*/ 	.word	0xffffffff


	//   ....[19]....
        /*02a4*/ 	.word	0xffffffff


	//   ....[20]....
        /*02a8*/ 	.word	0xffffffff


	//   ....[21]....
        /*02ac*/ 	.word	0xffffffff


	//   ....[22]....
        /*02b0*/ 	.word	0xffffffff


	//   ....[23]....
        /*02b4*/ 	.word	0xffffffff


	//   ....[24]....
        /*02b8*/ 	.word	0xffffffff


	//   ....[25]....
        /*02bc*/ 	.word	0xffffffff


	//   ....[26]....
        /*02c0*/ 	.word	0xffffffff


	//   ....[27]....
        /*02c4*/ 	.word	0xffffffff


	//   ....[28]....
        /*02c8*/ 	.word	0xffffffff


	//   ....[29]....
        /*02cc*/ 	.word	0xffffffff


	//   ....[30]....
        /*02d0*/ 	.word	0xffffffff


	//   ....[31]....
        /*02d4*/ 	.word	0xffffffff


	//   ....[32]....
        /*02d8*/ 	.word	0xffffffff


	//   ....[33]....
        /*02dc*/ 	.word	0xffffffff


	//   ....[34]....
        /*02e0*/ 	.word	0xffffffff


	//   ....[35]....
        /*02e4*/ 	.word	0xffffffff


	//   ....[36]....
        /*02e8*/ 	.word	0xffffffff


	//   ....[37]....
        /*02ec*/ 	.word	0xffffffff


	//   ....[38]....
        /*02f0*/ 	.word	0xffffffff


	//   ....[39]....
        /*02f4*/ 	.word	0xffffffff


	//   ....[40]....
        /*02f8*/ 	.word	0xffffffff


	//   ....[41]....
        /*02fc*/ 	.word	0xffffffff


	//   ....[42]....
        /*0300*/ 	.word	0xffffffff


	//   ....[43]....
        /*0304*/ 	.word	0xffffffff


	//   ....[44]....
        /*0308*/ 	.word	0xffffffff


	//   ....[45]....
        /*030c*/ 	.word	0xffffffff


	//   ....[46]....
        /*0310*/ 	.word	0xffffffff


	//   ....[47]....
        /*0314*/ 	.word	0xffffffff


	//   ....[48]....
        /*0318*/ 	.word	0xffffffff


	//   ....[49]....
        /*031c*/ 	.word	0xffffffff


	//   ....[50]....
        /*0320*/ 	.word	0xffffffff


	//   ....[51]....
        /*0324*/ 	.word	0xffffffff


	//   ....[52]....
        /*0328*/ 	.word	0xffffffff


	//   ....[53]....
        /*032c*/ 	.word	0xffffffff


	//   ....[54]....
        /*0330*/ 	.word	0xffffffff


	//   ....[55]....
        /*0334*/ 	.word	0xffffffff


	//   ....[56]....
        /*0338*/ 	.word	0xffffffff


	//   ....[57]....
        /*033c*/ 	.word	0xffffffff


	//   ....[58]....
        /*0340*/ 	.word	0xffffffff


	//   ....[59]....
        /*0344*/ 	.word	0xffffffff


	//   ....[60]....
        /*0348*/ 	.word	0xffffffff


	//   ....[61]....
        /*034c*/ 	.word	0xffffffff


	//   ....[62]....
        /*0350*/ 	.word	0xffffffff


	//   ....[63]....
        /*0354*/ 	.word	0xffffffff


	//   ....[64]....
        /*0358*/ 	.word	0xffffffff


	//   ....[65]....
        /*035c*/ 	.word	0xffffffff


	//   ....[66]....
        /*0360*/ 	.word	0xffffffff


	//   ....[67]....
        /*0364*/ 	.word	0xffffffff


	//   ....[68]....
        /*0368*/ 	.word	0xffffffff


	//   ....[69]....
        /*036c*/ 	.word	0xffffffff


	//   ....[70]....
        /*0370*/ 	.word	0xffffffff


	//   ....[71]....
        /*0374*/ 	.word	0xffffffff


	//   ....[72]....
        /*0378*/ 	.word	0xffffffff


	//   ....[73]....
        /*037c*/ 	.word	0xffffffff


	//   ....[74]....
        /*0380*/ 	.word	0xffffffff


	//   ....[75]....
        /*0384*/ 	.word	0xffffffff


	//   ....[76]....
        /*0388*/ 	.word	0xffffffff


	//   ....[77]....
        /*038c*/ 	.word	0xffffffff


	//   ....[78]....
        /*0390*/ 	.word	0xffffffff


	//   ....[79]....
        /*0394*/ 	.word	0xffffffff


	//   ....[80]....
        /*0398*/ 	.word	0xffffffff


	//   ....[81]....
        /*039c*/ 	.word	0xffffffff


	//   ....[82]....
        /*03a0*/ 	.word	0xffffffff


	//   ....[83]....
        /*03a4*/ 	.word	0xffffffff


	//   ....[84]....
        /*03a8*/ 	.word	0xffffffff


	//   ....[85]....
        /*03ac*/ 	.word	0xffffffff


	//   ....[86]....
        /*03b0*/ 	.word	0xffffffff


	//   ....[87]....
        /*03b4*/ 	.word	0xffffffff


	//   ....[88]....
        /*03b8*/ 	.word	0xffffffff


	//   ....[89]....
        /*03bc*/ 	.word	0xffffffff


	//   ....[90]....
        /*03c0*/ 	.word	0xffffffff


	//   ....[91]....
        /*03c4*/ 	.word	0xffffffff


	//   ....[92]....
        /*03c8*/ 	.word	0xffffffff


	//   ....[93]....
        /*03cc*/ 	.word	0xffffffff


	//   ....[94]....
        /*03d0*/ 	.word	0xffffffff


	//   ....[95]....
        /*03d4*/ 	.word	0xffffffff


	//   ....[96]....
        /*03d8*/ 	.word	0xffffffff


	//   ....[97]....
        /*03dc*/ 	.word	0xffffffff


	//   ....[98]....
        /*03e0*/ 	.word	0xffffffff


	//   ....[99]....
        /*03e4*/ 	.word	0xffffffff


	//   ....[100]....
        /*03e8*/ 	.word	0xffffffff


	//   ....[101]....
        /*03ec*/ 	.word	0xffffffff


	//   ....[102]....
        /*03f0*/ 	.word	0xffffffff


	//   ....[103]....
        /*03f4*/ 	.word	0xffffffff


	//   ....[104]....
        /*03f8*/ 	.word	0xffffffff


	//   ....[105]....
        /*03fc*/ 	.word	0xffffffff


	//   ....[106]....
        /*0400*/ 	.word	0x0500000f


	//   ....[107]....
        /*0404*/ 	.word	0x0500000f


	//   ....[108]....
        /*0408*/ 	.word	0x0500000f


	//   ....[109]....
        /*040c*/ 	.word	0x0500000f


	//   ....[110]....
        /*0410*/ 	.word	0x0500000f


	//   ....[111]....
        /*0414*/ 	.word	0x0500000f


	//   ....[112]....
        /*0418*/ 	.word	0x0500000f


	//   ....[113]....
        /*041c*/ 	.word	0x0500000f


	//   ....[114]....
        /*0420*/ 	.word	0x0500000f


	//   ....[115]....
        /*0424*/ 	.word	0x0500000f


	//   ....[116]....
        /*0428*/ 	.word	0x0500000f


	//   ....[117]....
        /*042c*/ 	.word	0x0500000f


	//   ....[118]....
        /*0430*/ 	.word	0x0500000f


	//   ....[119]....
        /*0434*/ 	.word	0x0500000f


	//   ....[120]....
        /*0438*/ 	.word	0x0500000f


	//   ....[121]....
        /*043c*/ 	.word	0x0500000f


	//   ....[122]....
        /*0440*/ 	.word	0x0500000f


	//   ....[123]....
        /*0444*/ 	.word	0x0500000f


	//----- nvinfo : EIATTR_COOP_GROUP_INSTR_OFFSETS
	.align		4
.L_178:
        /*0448*/ 	.byte	0x04, 0x28
        /*044a*/ 	.short	(.L_180 - .L_179)


	//   ....[0]....
.L_179:
        /*044c*/ 	.word	0x00000070


	//   ....[1]....
        /*0450*/ 	.word	0x00000140


	//   ....[2]....
        /*0454*/ 	.word	0x00000190


	//   ....[3]....
        /*0458*/ 	.word	0x000003c0


	//   ....[4]....
        /*045c*/ 	.word	0x00000520


	//   ....[5]....
        /*0460*/ 	.word	0x00000640


	//   ....[6]....
        /*0464*/ 	.word	0x000007a0


	//   ....[7]....
        /*0468*/ 	.word	0x000017c0


	//   ....[8]....
        /*046c*/ 	.word	0x00002250


	//   ....[9]....
        /*0470*/ 	.word	0x00003730


	//   ....[10]....
        /*0474*/ 	.word	0x00004930


	//   ....[11]....
        /*0478*/ 	.word	0x00004ed0


	//   ....[12]....
        /*047c*/ 	.word	0x000057b0


	//   ....[13]....
        /*0480*/ 	.word	0x00005840


	//   ....[14]....
        /*0484*/ 	.word	0x00007f30


	//   ....[15]....
        /*0488*/ 	.word	0x000080f0


	//   ....[16]....
        /*048c*/ 	.word	0x00009b60


	//   ....[17]....
        /*0490*/ 	.word	0x00009c70


	//   ....[18]....
        /*0494*/ 	.word	0x0000aaa0


	//   ....[19]....
        /*0498*/ 	.word	0x0000ab10


	//   ....[20]....
        /*049c*/ 	.word	0x0000daf0


	//   ....[21]....
        /*04a0*/ 	.word	0x0000dc20


	//   ....[22]....
        /*04a4*/ 	.word	0x0000dc30


	//   ....[23]....
        /*04a8*/ 	.word	0x0000dd90


	//   ....[24]....
        /*04ac*/ 	.word	0x00010b60


	//   ....[25]....
        /*04b0*/ 	.word	0x00010d20


	//   ....[26]....
        /*04b4*/ 	.word	0x000127a0


	//   ....[27]....
        /*04b8*/ 	.word	0x000128b0


	//   ....[28]....
        /*04bc*/ 	.word	0x000136a0


	//   ....[29]....
        /*04c0*/ 	.word	0x00013730


	//   ....[30]....
        /*04c4*/ 	.word	0x00015140


	//   ....[31]....
        /*04c8*/ 	.word	0x00015150


	//   ....[32]....
        /*04cc*/ 	.word	0x000151d0


	//   ....[33]....
        /*04d0*/ 	.word	0x000151e0


	//   ....[34]....
        /*04d4*/ 	.word	0x00016550


	//   ....[35]....
        /*04d8*/ 	.word	0x00016560


	//   ....[36]....
        /*04dc*/ 	.word	0x00016570


	//   ....[37]....
        /*04e0*/ 	.word	0x00016580


	//   ....[38]....
        /*04e4*/ 	.word	0x00016590


	//   ....[39]....
        /*04e8*/ 	.word	0x000165a0


	//   ....[40]....
        /*04ec*/ 	.word	0x000165b0


	//   ....[41]....
        /*04f0*/ 	.word	0x000165c0


	//   ....[42]....
        /*04f4*/ 	.word	0x000165d0


	//   ....[43]....
        /*04f8*/ 	.word	0x000165e0


	//   ....[44]....
        /*04fc*/ 	.word	0x000165f0


	//   ....[45]....
        /*0500*/ 	.word	0x00016600


	//   ....[46]....
        /*0504*/ 	.word	0x00016610


	//   ....[47]....
        /*0508*/ 	.word	0x00016620


	//   ....[48]....
        /*050c*/ 	.word	0x00016630


	//   ....[49]....
        /*0510*/ 	.word	0x00016640


	//   ....[50]....
        /*0514*/ 	.word	0x00016670


	//   ....[51]....
        /*0518*/ 	.word	0x00016690


	//   ....[52]....
        /*051c*/ 	.word	0x000166a0


	//   ....[53]....
        /*0520*/ 	.word	0x000166b0


	//   ....[54]....
        /*0524*/ 	.word	0x000166d0


	//   ....[55]....
        /*0528*/ 	.word	0x000166e0


	//   ....[56]....
        /*052c*/ 	.word	0x00016700


	//   ....[57]....
        /*0530*/ 	.word	0x00016730


	//   ....[58]....
        /*0534*/ 	.word	0x00016760


	//   ....[59]....
        /*0538*/ 	.word	0x00016790


	//   ....[60]....
        /*053c*/ 	.word	0x000167b0


	//   ....[61]....
        /*0540*/ 	.word	0x000167c0


	//   ....[62]....
        /*0544*/ 	.word	0x000167f0


	//   ....[63]....
        /*0548*/ 	.word	0x00016820


	//   ....[64]....
        /*054c*/ 	.word	0x00016830


	//   ....[65]....
        /*0550*/ 	.word	0x00016850


	//   ....[66]....
        /*0554*/ 	.word	0x000168b0


	//   ....[67]....
        /*0558*/ 	.word	0x000168d0


	//   ....[68]....
        /*055c*/ 	.word	0x00016970


	//   ....[69]....
        /*0560*/ 	.word	0x00016a40


	//   ....[70]....
        /*0564*/ 	.word	0x00016ea0


	//   ....[71]....
        /*0568*/ 	.word	0x00016ee0


	//   ....[72]....
        /*056c*/ 	.word	0x00016fa0


	//   ....[73]....
        /*0570*/ 	.word	0x00016fc0


	//   ....[74]....
        /*0574*/ 	.word	0x00017080


	//   ....[75]....
        /*0578*/ 	.word	0x000170a0


	//   ....[76]....
        /*057c*/ 	.word	0x00017170


	//   ....[77]....
        /*0580*/ 	.word	0x00017190


	//   ....[78]....
        /*0584*/ 	.word	0x00017830


	//   ....[79]....
        /*0588*/ 	.word	0x00017850


	//   ....[80]....
        /*058c*/ 	.word	0x00017910


	//   ....[81]....
        /*0590*/ 	.word	0x00017930


	//   ....[82]....
        /*0594*/ 	.word	0x000179f0


	//   ....[83]....
        /*0598*/ 	.word	0x00017a10


	//   ....[84]....
        /*059c*/ 	.word	0x00017ae0


	//   ....[85]....
        /*05a0*/ 	.word	0x00017b00


	//   ....[86]....
        /*05a4*/ 	.word	0x00017c70


	//   ....[87]....
        /*05a8*/ 	.word	0x00019060


	//   ....[88]....
        /*05ac*/ 	.word	0x00019b10


	//   ....[89]....
        /*05b0*/ 	.word	0x00019b20


	//   ....[90]....
        /*05b4*/ 	.word	0x00019b60


	//   ....[91]....
        /*05b8*/ 	.word	0x00019ba0


	//   ....[92]....
        /*05bc*/ 	.word	0x00019c40


	//   ....[93]....
        /*05c0*/ 	.word	0x00019c50


	//   ....[94]....
        /*05c4*/ 	.word	0x00019cc0


	//   ....[95]....
        /*05c8*/ 	.word	0x00019cd0


	//   ....[96]....
        /*05cc*/ 	.word	0x00019d40


	//   ....[97]....
        /*05d0*/ 	.word	0x00019d50


	//   ....[98]....
        /*05d4*/ 	.word	0x00019dc0


	//   ....[99]....
        /*05d8*/ 	.word	0x00019dd0


	//   ....[100]....
        /*05dc*/ 	.word	0x00019e40


	//   ....[101]....
        /*05e0*/ 	.word	0x00019e50


	//   ....[102]....
        /*05e4*/ 	.word	0x00019e60


	//   ....[103]....
        /*05e8*/ 	.word	0x00019ea0


	//   ....[104]....
        /*05ec*/ 	.word	0x0001bb00


	//   ....[105]....
        /*05f0*/ 	.word	0x0001bcb0


	//   ....[106]....
        /*05f4*/ 	.word	0x0001c370


	//   ....[107]....
        /*05f8*/ 	.word	0x0001c540


	//   ....[108]....
        /*05fc*/ 	.word	0x0001c590


	//   ....[109]....
        /*0600*/ 	.word	0x0001c620


	//   ....[110]....
        /*0604*/ 	.word	0x0001c710


	//   ....[111]....
        /*0608*/ 	.word	0x0001c770


	//   ....[112]....
        /*060c*/ 	.word	0x0001c840


	//   ....[113]....
        /*0610*/ 	.word	0x0001c8a0


	//   ....[114]....
        /*0614*/ 	.word	0x0001c980


	//   ....[115]....
        /*0618*/ 	.word	0x0001c9e0


	//   ....[116]....
        /*061c*/ 	.word	0x0001cac0


	//   ....[117]....
        /*0620*/ 	.word	0x0001cb20


	//   ....[118]....
        /*0624*/ 	.word	0x0001cc00


	//   ....[119]....
        /*0628*/ 	.word	0x0001cc60


	//   ....[120]....
        /*062c*/ 	.word	0x0001cd30


	//   ....[121]....
        /*0630*/ 	.word	0x0001cd90


	//   ....[122]....
        /*0634*/ 	.word	0x0001ce50


	//   ....[123]....
        /*0638*/ 	.word	0x0001d1b0


	//----- nvinfo : EIATTR_REG_RECONFIG
	.align		4
.L_180:
        /*063c*/ 	.byte	0x01, 0x54
	.zero		2


	//----- nvinfo : EIATTR_SYSCALL_OFFSETS
	.align		4
        /*0640*/ 	.byte	0x04, 0x46
        /*0642*/ 	.short	(.L_182 - .L_181)


	//   ....[0]....
.L_181:
        /*0644*/ 	.word	0x000019a0


	//   ....[1]....
        /*0648*/ 	.word	0x00018ac0


	//   ....[2]....
        /*064c*/ 	.word	0x00018c30


	//   ....[3]....
        /*0650*/ 	.word	0x00018d80


	//   ....[4]....
        /*0654*/ 	.word	0x00018ec0


	//   ....[5]....
        /*0658*/ 	.word	0x00019770


	//----- nvinfo : EIATTR_MBARRIER_INSTR_OFFSETS
	.align		4
.L_182:
        /*065c*/ 	.byte	0x04, 0x39
        /*065e*/ 	.short	(.L_184 - .L_183)


	//   ....[0]....
.L_183:
        /*0660*/ 	.word	0x00000270
        /*0664*/ 	.word	0x000000ff
        /*0668*/ 	.word	0x00028800
        /*066c*/ 	.short	0x0100
        /*066e*/ 	.byte	0x08
	.zero		1


	//   ....[1]....
        /*0670*/ 	.word	0x00000280
        /*0674*/ 	.word	0x000000ff
        /*0678*/ 	.word	0x00028820
        /*067c*/ 	.short	0x0100
        /*067e*/ 	.byte	0x08
	.zero		1


	//   ....[2]....
        /*0680*/ 	.word	0x00000370
        /*0684*/ 	.word	0x000000ff
        /*0688*/ 	.word	0x00028830
        /*068c*/ 	.short	0x0100
        /*068e*/ 	.byte	0x08
	.zero		1


	//   ....[3]....
        /*0690*/ 	.word	0x00000380
        /*0694*/ 	.word	0x000000ff
        /*0698*/ 	.word	0x00028840
        /*069c*/ 	.short	0x0100
        /*069e*/ 	.byte	0x08
	.zero		1


	//   ....[4]....
        /*06a0*/ 	.word	0x00000390
        /*06a4*/ 	.word	0x000000ff
        /*06a8*/ 	.word	0x00028838
        /*06ac*/ 	.short	0x0100
        /*06ae*/ 	.byte	0x08
	.zero		1


	//   ....[5]....
        /*06b0*/ 	.word	0x000003a0
        /*06b4*/ 	.word	0x000000ff
        /*06b8*/ 	.word	0x00028848
        /*06bc*/ 	.short	0x0100
        /*06be*/ 	.byte	0x08
	.zero		1


	//   ....[6]....
        /*06c0*/ 	.word	0x000004d0
        /*06c4*/ 	.word	0x000000ff
        /*06c8*/ 	.word	0x00028850
        /*06cc*/ 	.short	0x0100
        /*06ce*/ 	.byte	0x08
	.zero		1


	//   ....[7]....
        /*06d0*/ 	.word	0x000004e0
        /*06d4*/ 	.word	0x000000ff
        /*06d8*/ 	.word	0x00028860
        /*06dc*/ 	.short	0x0100
        /*06de*/ 	.byte	0x08
	.zero		1


	//   ....[8]....
        /*06e0*/ 	.word	0x000004f0
        /*06e4*/ 	.word	0x000000ff
        /*06e8*/ 	.word	0x00028858
        /*06ec*/ 	.short	0x0100
        /*06ee*/ 	.byte	0x08
	.zero		1


	//   ....[9]....
        /*06f0*/ 	.word	0x00000500
        /*06f4*/ 	.word	0x000000ff
        /*06f8*/ 	.word	0x00028868
        /*06fc*/ 	.short	0x0100
        /*06fe*/ 	.byte	0x08
	.zero		1


	//   ....[10]....
        /*0700*/ 	.word	0x000005f0
        /*0704*/ 	.word	0x000000ff
        /*0708*/ 	.word	0x00028870
        /*070c*/ 	.short	0x0100
        /*070e*/ 	.byte	0x06
	.zero		1


	//   ....[11]....
        /*0710*/ 	.word	0x00000600
        /*0714*/ 	.word	0x000000ff
        /*0718*/ 	.word	0x00028880
        /*071c*/ 	.short	0x0100
        /*071e*/ 	.byte	0x06
	.zero		1


	//   ....[12]....
        /*0720*/ 	.word	0x00000610
        /*0724*/ 	.word	0x000000ff
        /*0728*/ 	.word	0x00028878
        /*072c*/ 	.short	0x0100
        /*072e*/ 	.byte	0x06
	.zero		1


	//   ....[13]....
        /*0730*/ 	.word	0x00000620
        /*0734*/ 	.word	0x000000ff
        /*0738*/ 	.word	0x00028888
        /*073c*/ 	.short	0x0100
        /*073e*/ 	.byte	0x06
	.zero		1


	//   ....[14]....
        /*0740*/ 	.word	0x00000750
        /*0744*/ 	.word	0x000000ff
        /*0748*/ 	.word	0x00028890
        /*074c*/ 	.short	0x0100
        /*074e*/ 	.byte	0x08
	.zero		1


	//   ....[15]....
        /*0750*/ 	.word	0x00000760
        /*0754*/ 	.word	0x000000ff
        /*0758*/ 	.word	0x000288a0
        /*075c*/ 	.short	0x0100
        /*075e*/ 	.byte	0x08
	.zero		1


	//   ....[16]....
        /*0760*/ 	.word	0x00000770
        /*0764*/ 	.word	0x000000ff
        /*0768*/ 	.word	0x00028898
        /*076c*/ 	.short	0x0100
        /*076e*/ 	.byte	0x08
	.zero		1


	//   ....[17]....
        /*0770*/ 	.word	0x00000780
        /*0774*/ 	.word	0x000000ff
        /*0778*/ 	.word	0x000288a8
        /*077c*/ 	.short	0x0100
        /*077e*/ 	.byte	0x08
	.zero		1


	//   ....[18]....
        /*0780*/ 	.word	0x000008b0
        /*0784*/ 	.word	0x000000ff
        /*0788*/ 	.word	0x000288b0
        /*078c*/ 	.short	0x0100
        /*078e*/ 	.byte	0x08
	.zero		1


	//   ....[19]....
        /*0790*/ 	.word	0x000008c0
        /*0794*/ 	.word	0x000000ff
        /*0798*/ 	.word	0x000288c0
        /*079c*/ 	.short	0x0100
        /*079e*/ 	.byte	0x08
	.zero		1


	//   ....[20]....
        /*07a0*/ 	.word	0x000008d0
        /*07a4*/ 	.word	0x000000ff
        /*07a8*/ 	.word	0x000288b8
        /*07ac*/ 	.short	0x0100
        /*07ae*/ 	.byte	0x08
	.zero		1


	//   ....[21]....
        /*07b0*/ 	.word	0x000008e0
        /*07b4*/ 	.word	0x000000ff
        /*07b8*/ 	.word	0x000288c8
        /*07bc*/ 	.short	0x0100
        /*07be*/ 	.byte	0x08
	.zero		1


	//   ....[22]....
        /*07c0*/ 	.word	0x00001cf0
        /*07c4*/ 	.word	0x000000ff
        /*07c8*/ 	.word	0x00028800
        /*07cc*/ 	.short	0x010a
        /*07ce*/ 	.byte	0x2d
	.zero		1


	//   ....[23]....
        /*07d0*/ 	.word	0x00001d90
        /*07d4*/ 	.word	0x0000007b
        /*07d8*/ 	.word	0x00028830
        /*07dc*/ 	.short	0x010a
        /*07de*/ 	.byte	0x3f
	.zero		1


	//   ....[24]....
        /*07e0*/ 	.word	0x00001e10
        /*07e4*/ 	.word	0x0000007b
        /*07e8*/ 	.word	0x00028830
        /*07ec*/ 	.short	0x010a
        /*07ee*/ 	.byte	0x3f
	.zero		1


	//   ....[25]....
        /*07f0*/ 	.word	0x000027d0
        /*07f4*/ 	.word	0x0000007b
        /*07f8*/ 	.word	0x00000000
        /*07fc*/ 	.short	0x0101
        /*07fe*/ 	.byte	0x3f
	.zero		1


	//   ....[26]....
        /*0800*/ 	.word	0x00006ce0
        /*0804*/ 	.word	0x000000ff
        /*0808*/ 	.word	0x00028830
        /*080c*/ 	.short	0x010a
        /*080e*/ 	.byte	0x06
	.zero		1


	//   ....[27]....
        /*0810*/ 	.word	0x00006d20
        /*0814*/ 	.word	0x000000ff
        /*0818*/ 	.word	0x00028830
        /*081c*/ 	.short	0x010a
        /*081e*/ 	.byte	0x06
	.zero		1


	//   ....[28]....
        /*0820*/ 	.word	0x00006f20
        /*0824*/ 	.word	0x000000ff
        /*0828*/ 	.word	0x00028850
        /*082c*/ 	.short	0x010a
        /*082e*/ 	.byte	0x06
	.zero		1


	//   ....[29]....
        /*0830*/ 	.word	0x00006f60
        /*0834*/ 	.word	0x000000ff
        /*0838*/ 	.word	0x00028850
        /*083c*/ 	.short	0x010a
        /*083e*/ 	.byte	0x06
	.zero		1


	//   ....[30]....
        /*0840*/ 	.word	0x00007f50
        /*0844*/ 	.word	0x00000029
        /*0848*/ 	.word	0x00000000
        /*084c*/ 	.short	0x0101
        /*084e*/ 	.byte	0x3f
	.zero		1


	//   ....[31]....
        /*0850*/ 	.word	0x0000ba60
        /*0854*/ 	.word	0x000000ff
        /*0858*/ 	.word	0x00000000
        /*085c*/ 	.short	0x0101
        /*085e*/ 	.byte	0x06
	.zero		1


	//   ....[32]....
        /*0860*/ 	.word	0x0000c4d0
        /*0864*/ 	.word	0x000000ff
        /*0868*/ 	.word	0x00028830
        /*086c*/ 	.short	0x010a
        /*086e*/ 	.byte	0x06
	.zero		1


	//   ....[33]....
        /*0870*/ 	.word	0x0000c510
        /*0874*/ 	.word	0x000000ff
        /*0878*/ 	.word	0x00028830
        /*087c*/ 	.short	0x010a
        /*087e*/ 	.byte	0x06
	.zero		1


	//   ....[34]....
        /*0880*/ 	.word	0x0000c740
        /*0884*/ 	.word	0x000000ff
        /*0888*/ 	.word	0x00028850
        /*088c*/ 	.short	0x010a
        /*088e*/ 	.byte	0x06
	.zero		1


	//   ....[35]....
        /*0890*/ 	.word	0x0000c780
        /*0894*/ 	.word	0x000000ff
        /*0898*/ 	.word	0x00028850
        /*089c*/ 	.short	0x010a
        /*089e*/ 	.byte	0x06
	.zero		1


	//   ....[36]....
        /*08a0*/ 	.word	0x0000ee00
        /*08a4*/ 	.word	0x00000004
        /*08a8*/ 	.word	0x00000000
        /*08ac*/ 	.short	0x0101
        /*08ae*/ 	.byte	0x3f
	.zero		1


	//   ....[37]....
        /*08b0*/ 	.word	0x0000f0f0
        /*08b4*/ 	.word	0x000000ff
        /*08b8*/ 	.word	0x00000000
        /*08bc*/ 	.short	0x0101
        /*08be*/ 	.byte	0x06
	.zero		1


	//   ....[38]....
        /*08c0*/ 	.word	0x0000f8f0
        /*08c4*/ 	.word	0x000000ff
        /*08c8*/ 	.word	0x00028830
        /*08cc*/ 	.short	0x010a
        /*08ce*/ 	.byte	0x06
	.zero		1


	//   ....[39]....
        /*08d0*/ 	.word	0x0000f930
        /*08d4*/ 	.word	0x000000ff
        /*08d8*/ 	.word	0x00028830
        /*08dc*/ 	.short	0x010a
        /*08de*/ 	.byte	0x06
	.zero		1


	//   ....[40]....
        /*08e0*/ 	.word	0x0000fb60
        /*08e4*/ 	.word	0x000000ff
        /*08e8*/ 	.word	0x00028850
        /*08ec*/ 	.short	0x010a
        /*08ee*/ 	.byte	0x06
	.zero		1


	//   ....[41]....
        /*08f0*/ 	.word	0x0000fba0
        /*08f4*/ 	.word	0x000000ff
        /*08f8*/ 	.word	0x00028850
        /*08fc*/ 	.short	0x010a
        /*08fe*/ 	.byte	0x06
	.zero		1


	//   ....[42]....
        /*0900*/ 	.word	0x00010b80
        /*0904*/ 	.word	0x00000028
        /*0908*/ 	.word	0x00000000
        /*090c*/ 	.short	0x0101
        /*090e*/ 	.byte	0x3f
	.zero		1


	//   ....[43]....
        /*0910*/ 	.word	0x00014690
        /*0914*/ 	.word	0x000000ff
        /*0918*/ 	.word	0x00000000
        /*091c*/ 	.short	0x0101
        /*091e*/ 	.byte	0x06
	.zero		1


	//   ....[44]....
        /*0920*/ 	.word	0x00014d90
        /*0924*/ 	.word	0x000000ff
        /*0928*/ 	.word	0x00028850
        /*092c*/ 	.short	0x010a
        /*092e*/ 	.byte	0x09
	.zero		1


	//   ....[45]....
        /*0930*/ 	.word	0x00014dd0
        /*0934*/ 	.word	0x000000ff
        /*0938*/ 	.word	0x00028850
        /*093c*/ 	.short	0x010a
        /*093e*/ 	.byte	0x09
	.zero		1


	//   ....[46]....
        /*0940*/ 	.word	0x000154c0
        /*0944*/ 	.word	0x000000ff
        /*0948*/ 	.word	0x00000000
        /*094c*/ 	.short	0x0101
        /*094e*/ 	.byte	0x04
	.zero		1


	//   ....[47]....
        /*0950*/ 	.word	0x00016ed0
        /*0954*/ 	.word	0x00000004
        /*0958*/ 	.word	0x00000000
        /*095c*/ 	.short	0x0101
        /*095e*/ 	.byte	0x3f
	.zero		1


	//   ....[48]....
        /*0960*/ 	.word	0x000192c0
        /*0964*/ 	.word	0x00000004
        /*0968*/ 	.word	0x00028880
        /*096c*/ 	.short	0x010a
        /*096e*/ 	.byte	0x3f
	.zero		1


	//   ....[49]....
        /*0970*/ 	.word	0x00019460
        /*0974*/ 	.word	0x00000004
        /*0978*/ 	.word	0x00028840
        /*097c*/ 	.short	0x010a
        /*097e*/ 	.byte	0x3f
	.zero		1


	//   ....[50]....
        /*0980*/ 	.word	0x00019f50
        /*0984*/ 	.word	0x00000012
        /*0988*/ 	.word	0x00028800
        /*098c*/ 	.short	0x0107
        /*098e*/ 	.byte	0x3f
	.zero		1


	//   ....[51]....
        /*0990*/ 	.word	0x0001a050
        /*0994*/ 	.word	0x00000002
        /*0998*/ 	.word	0x00028800
        /*099c*/ 	.short	0x0101
        /*099e*/ 	.byte	0x3f
	.zero		1


	//   ....[52]....
        /*09a0*/ 	.word	0x0001a070
        /*09a4*/ 	.word	0x00000002
        /*09a8*/ 	.word	0x00028820
        /*09ac*/ 	.short	0x010a
        /*09ae*/ 	.byte	0x3f
	.zero		1


	//   ....[53]....
        /*09b0*/ 	.word	0x0001a3a0
        /*09b4*/ 	.word	0x00000004
        /*09b8*/ 	.word	0x00028880
        /*09bc*/ 	.short	0x010a
        /*09be*/ 	.byte	0x3f
	.zero		1


	//   ....[54]....
        /*09c0*/ 	.word	0x0001a5e0
        /*09c4*/ 	.word	0x00000004
        /*09c8*/ 	.word	0x00028840
        /*09cc*/ 	.short	0x010a
        /*09ce*/ 	.byte	0x3f
	.zero		1


	//   ....[55]....
        /*09d0*/ 	.word	0x0001a8c0
        /*09d4*/ 	.word	0x00000014
        /*09d8*/ 	.word	0x00028870
        /*09dc*/ 	.short	0x010a
        /*09de*/ 	.byte	0x3f
	.zero		1


	//   ....[56]....
        /*09e0*/ 	.word	0x0001a930
        /*09e4*/ 	.word	0x00000014
        /*09e8*/ 	.word	0x00028860
        /*09ec*/ 	.short	0x010a
        /*09ee*/ 	.byte	0x3f
	.zero		1


	//   ....[57]....
        /*09f0*/ 	.word	0x0001af70
        /*09f4*/ 	.word	0x00000014
        /*09f8*/ 	.word	0x00028850
        /*09fc*/ 	.short	0x0101
        /*09fe*/ 	.byte	0x3f
	.zero		1


	//   ....[58]....
        /*0a00*/ 	.word	0x0001aff0
        /*0a04*/ 	.word	0x00000014
        /*0a08*/ 	.word	0x00000000
        /*0a0c*/ 	.short	0x0101
        /*0a0e*/ 	.byte	0x3f
	.zero		1


	//   ....[59]....
        /*0a10*/ 	.word	0x0001b230
        /*0a14*/ 	.word	0x00000012
        /*0a18*/ 	.word	0x00028870
        /*0a1c*/ 	.short	0x010a
        /*0a1e*/ 	.byte	0x3f
	.zero		1


	//   ....[60]....
        /*0a20*/ 	.word	0x0001b2a0
        /*0a24*/ 	.word	0x00000012
        /*0a28*/ 	.word	0x00028860
        /*0a2c*/ 	.short	0x010a
        /*0a2e*/ 	.byte	0x3f
	.zero		1


	//   ....[61]....
        /*0a30*/ 	.word	0x0001b900
        /*0a34*/ 	.word	0x00000012
        /*0a38*/ 	.word	0x00028850
        /*0a3c*/ 	.short	0x0101
        /*0a3e*/ 	.byte	0x3f
	.zero		1


	//   ....[62]....
        /*0a40*/ 	.word	0x0001b940
        /*0a44*/ 	.word	0x00000000
        /*0a48*/ 	.word	0x00000000
        /*0a4c*/ 	.short	0x0101
        /*0a4e*/ 	.byte	0x3f
	.zero		1


	//   ....[63]....
        /*0a50*/ 	.word	0x0001bc30
        /*0a54*/ 	.word	0x00000000
        /*0a58*/ 	.word	0x00028820
        /*0a5c*/ 	.short	0x010a
        /*0a5e*/ 	.byte	0x3f
	.zero		1


	//   ....[64]....
        /*0a60*/ 	.word	0x0001bdf0
        /*0a64*/ 	.word	0x00000006
        /*0a68*/ 	.word	0x00000000
        /*0a6c*/ 	.short	0x010a
        /*0a6e*/ 	.byte	0x3f
	.zero		1


	//   ....[65]....
        /*0a70*/ 	.word	0x0001be60
        /*0a74*/ 	.word	0x00000007
        /*0a78*/ 	.word	0x00000000
        /*0a7c*/ 	.short	0x010a
        /*0a7e*/ 	.byte	0x3f
	.zero		1


	//   ....[66]....
        /*0a80*/ 	.word	0x0001bec0
        /*0a84*/ 	.word	0x00000004
        /*0a88*/ 	.word	0x00028860
        /*0a8c*/ 	.short	0x010a
        /*0a8e*/ 	.byte	0x3f
	.zero		1


	//   ....[67]....
        /*0a90*/ 	.word	0x0001bf10
        /*0a94*/ 	.word	0x00000003
        /*0a98*/ 	.word	0x00028860
        /*0a9c*/ 	.short	0x010a
        /*0a9e*/ 	.byte	0x3f
	.zero		1


	//   ....[68]....
        /*0aa0*/ 	.word	0x0001bf50
        /*0aa4*/ 	.word	0x00000004
        /*0aa8*/ 	.word	0x00028880
        /*0aac*/ 	.short	0x010a
        /*0aae*/ 	.byte	0x3f
	.zero		1


	//   ....[69]....
        /*0ab0*/ 	.word	0x0001bf70
        /*0ab4*/ 	.word	0x00000003
        /*0ab8*/ 	.word	0x00028880
        /*0abc*/ 	.short	0x010a
        /*0abe*/ 	.byte	0x3f
	.zero		1


	//   ....[70]....
        /*0ac0*/ 	.word	0x0001bfe0
        /*0ac4*/ 	.word	0x00000003
        /*0ac8*/ 	.word	0x00028800
        /*0acc*/ 	.short	0x010a
        /*0ace*/ 	.byte	0x3f
	.zero		1


	//   ....[71]....
        /*0ad0*/ 	.word	0x0001c030
        /*0ad4*/ 	.word	0x0000007b
        /*0ad8*/ 	.word	0x00028830
        /*0adc*/ 	.short	0x010a
        /*0ade*/ 	.byte	0x3f
	.zero		1


	//   ....[72]....
        /*0ae0*/ 	.word	0x0001c090
        /*0ae4*/ 	.word	0x00000009
        /*0ae8*/ 	.word	0x00028830
        /*0aec*/ 	.short	0x010a
        /*0aee*/ 	.byte	0x3f
	.zero		1


	//   ....[73]....
        /*0af0*/ 	.word	0x0001c0f0
        /*0af4*/ 	.word	0x00000009
        /*0af8*/ 	.word	0x00028850
        /*0afc*/ 	.short	0x010a
        /*0afe*/ 	.byte	0x3f
	.zero		1


	//   ....[74]....
        /*0b00*/ 	.word	0x0001c150
        /*0b04*/ 	.word	0x00000007
        /*0b08*/ 	.word	0x00028830
        /*0b0c*/ 	.short	0x010a
        /*0b0e*/ 	.byte	0x3f
	.zero		1


	//   ....[75]....
        /*0b10*/ 	.word	0x0001c1b0
        /*0b14*/ 	.word	0x00000007
        /*0b18*/ 	.word	0x00028850
        /*0b1c*/ 	.short	0x010a
        /*0b1e*/ 	.byte	0x3f
	.zero		1


	//   ....[76]....
        /*0b20*/ 	.word	0x0001c210
        /*0b24*/ 	.word	0x00000007
        /*0b28*/ 	.word	0x00028830
        /*0b2c*/ 	.short	0x010a
        /*0b2e*/ 	.byte	0x3f
	.zero		1


	//   ....[77]....
        /*0b30*/ 	.word	0x0001c270
        /*0b34*/ 	.word	0x00000007
        /*0b38*/ 	.word	0x00028850
        /*0b3c*/ 	.short	0x010a
        /*0b3e*/ 	.byte	0x3f
	.zero		1


	//   ....[78]....
        /*0b40*/ 	.word	0x0001c2d0
        /*0b44*/ 	.word	0x00000003
        /*0b48*/ 	.word	0x00028850
        /*0b4c*/ 	.short	0x010a
        /*0b4e*/ 	.byte	0x3f
	.zero		1


	//   ....[79]....
        /*0b50*/ 	.word	0x0001c420
        /*0b54*/ 	.word	0x00000004
        /*0b58*/ 	.word	0x00028880
        /*0b5c*/ 	.short	0x010a
        /*0b5e*/ 	.byte	0x3f
	.zero		1


	//   ....[80]....
        /*0b60*/ 	.word	0x0001c470
        /*0b64*/ 	.word	0x00000004
        /*0b68*/ 	.word	0x00028840
        /*0b6c*/ 	.short	0x010a
        /*0b6e*/ 	.byte	0x3f
	.zero		1


	//   ....[81]....
        /*0b70*/ 	.word	0x0001cea0
        /*0b74*/ 	.word	0x00000002
        /*0b78*/ 	.word	0x00028820
        /*0b7c*/ 	.short	0x010a
        /*0b7e*/ 	.byte	0x3f
	.zero		1


	//   ....[82]....
        /*0b80*/ 	.word	0x0001cef0
        /*0b84*/ 	.word	0x00000004
        /*0b88*/ 	.word	0x00028880
        /*0b8c*/ 	.short	0x010a
        /*0b8e*/ 	.byte	0x3f
	.zero		1


	//   ....[83]....
        /*0b90*/ 	.word	0x0001cf40
        /*0b94*/ 	.word	0x00000004
        /*0b98*/ 	.word	0x00028840
        /*0b9c*/ 	.short	0x010a
        /*0b9e*/ 	.byte	0x3f
	.zero		1


	//   ....[84]....
        /*0ba0*/ 	.word	0x0001cf90
        /*0ba4*/ 	.word	0x00000014
        /*0ba8*/ 	.word	0x00028870
        /*0bac*/ 	.short	0x010a
        /*0bae*/ 	.byte	0x3f
	.zero		1


	//   ....[85]....
        /*0bb0*/ 	.word	0x0001cfe0
        /*0bb4*/ 	.word	0x00000014
        /*0bb8*/ 	.word	0x00028860
        /*0bbc*/ 	.short	0x010a
        /*0bbe*/ 	.byte	0x3f
	.zero		1


	//   ....[86]....
        /*0bc0*/ 	.word	0x0001d030
        /*0bc4*/ 	.word	0x00000012
        /*0bc8*/ 	.word	0x00028870
        /*0bcc*/ 	.short	0x010a
        /*0bce*/ 	.byte	0x3f
	.zero		1


	//   ....[87]....
        /*0bd0*/ 	.word	0x0001d080
        /*0bd4*/ 	.word	0x00000012
        /*0bd8*/ 	.word	0x00028860
        /*0bdc*/ 	.short	0x010a
        /*0bde*/ 	.byte	0x3f
	.zero		1


	//   ....[88]....
        /*0be0*/ 	.word	0x0001d0d0
        /*0be4*/ 	.word	0x00000000
        /*0be8*/ 	.word	0x00028820
        /*0bec*/ 	.short	0x010a
        /*0bee*/ 	.byte	0x3f
	.zero		1


	//   ....[89]....
        /*0bf0*/ 	.word	0x0001d270
        /*0bf4*/ 	.word	0x00000006
        /*0bf8*/ 	.word	0x00000000
        /*0bfc*/ 	.short	0x010a
        /*0bfe*/ 	.byte	0x3f
	.zero		1


	//   ....[90]....
        /*0c00*/ 	.word	0x0001d2c0
        /*0c04*/ 	.word	0x00000007
        /*0c08*/ 	.word	0x00000000
        /*0c0c*/ 	.short	0x010a
        /*0c0e*/ 	.byte	0x3f
	.zero		1


	//   ....[91]....
        /*0c10*/ 	.word	0x0001d310
        /*0c14*/ 	.word	0x00000004
        /*0c18*/ 	.word	0x00028860
        /*0c1c*/ 	.short	0x010a
        /*0c1e*/ 	.byte	0x3f
	.zero		1


	//   ....[92]....
        /*0c20*/ 	.word	0x0001d360
        /*0c24*/ 	.word	0x00000003
        /*0c28*/ 	.word	0x00028860
        /*0c2c*/ 	.short	0x010a
        /*0c2e*/ 	.byte	0x3f
	.zero		1


	//   ....[93]....
        /*0c30*/ 	.word	0x0001d3b0
        /*0c34*/ 	.word	0x00000004
        /*0c38*/ 	.word	0x00028880
        /*0c3c*/ 	.short	0x010a
        /*0c3e*/ 	.byte	0x3f
	.zero		1


	//----- nvinfo : EIATTR_NUM_MBARRIERS
	.align		4
.L_184:
        /*0c40*/ 	.byte	0x03, 0x38
        /*0c42*/ 	.short	0x0016


	//----- nvinfo : EIATTR_EXIT_INSTR_OFFSETS
	.align		4
        /*0c44*/ 	.byte	0x04, 0x1c
        /*0c46*/ 	.short	(.L_186 - .L_185)


	//   ....[0]....
.L_185:
        /*0c48*/ 	.word	0x00000a40


	//   ....[1]....
        /*0c4c*/ 	.word	0x00017c00


	//   ....[2]....
        /*0c50*/ 	.word	0x0001bfc0


	//----- nvinfo : EIATTR_MAX_THREADS
	.align		4
.L_186:
        /*0c54*/ 	.byte	0x04, 0x05
        /*0c56*/ 	.short	(.L_188 - .L_187)
.L_187:
        /*0c58*/ 	.word	0x00000180
        /*0c5c*/ 	.word	0x00000001
        /*0c60*/ 	.word	0x00000001


	//----- nvinfo : EIATTR_CRS_STACK_SIZE
	.align		4
.L_188:
        /*0c64*/ 	.byte	0x04, 0x1e
        /*0c66*/ 	.short	(.L_190 - .L_189)
.L_189:
        /*0c68*/ 	.word	0x00000000


	//----- nvinfo : EIATTR_CBANK_PARAM_SIZE
	.align		4
.L_190:
        /*0c6c*/ 	.byte	0x03, 0x19
        /*0c6e*/ 	.short	0x0af0


	//----- nvinfo : EIATTR_PARAM_CBANK
	.align		4
        /*0c70*/ 	.byte	0x04, 0x0a
        /*0c72*/ 	.short	(.L_192 - .L_191)
	.align		4
.L_191:
        /*0c74*/ 	.word	index@(.nv.constant0._ZN7cutlass13device_kernelIN5flash11enable_sm90INS1_16FlashAttnFwdSm90INS1_25CollectiveMainloopFwdSm90ILi2EN4cute5tupleIJNS5_1CILi1EEES8_S8_EEENS6_IJNS7_ILi128EEENS7_ILi192EEESA_EEELi128ENS_12float_e4m3_tEfNS_4arch4Sm90ELb0ELb1ELb1ELb0ELb0ELb0ELb0ELb1ELb1ELb1ELb0ELb0EEENS1_21CollectiveEpilogueFwdINS6_IJSA_SA_SB_EEES9_NS_10bfloat16_tESF_Li256ELb0ELb1ELb0ELb1EEENS1_30DynamicPersistentTileSchedulerILi256ELi128ELb0ELb1ELb1EEEEEEEEEvNT_6ParamsE)
        /*0c78*/ 	.short	0x0210
        /*0c7a*/ 	.short	0x0af0


	//----- nvinfo : EIATTR_SW_WAR
	.align		4
.L_192:
        /*0c7c*/ 	.byte	0x04, 0x36
        /*0c7e*/ 	.short	(.L_194 - .L_193)
.L_193:
        /*0c80*/ 	.word	0x00000008
.L_194:


//--------------------- .nv.info._ZN7cutlass13device_kernelIN5flash11enable_sm90INS1_16FlashAttnFwdSm90INS1_25CollectiveMainloopFwdSm90ILi2EN4cute5tupleIJNS5_1CILi1EEES8_S8_EEENS6_IJNS7_ILi128EEENS7_ILi192EEESA_EEELi128ENS_12float_e4m3_tEfNS_4arch4Sm90ELb0ELb1ELb1ELb1ELb0ELb0ELb0ELb1ELb1ELb1ELb0ELb0EEENS1_21CollectiveEpilogueFwdINS6_IJSA_SA_SB_EEES9_NS_10bfloat16_tESF_Li256ELb1ELb1ELb0ELb1EEENS1_36VarlenDynamicPersistentTileSchedulerILi128ELi192ELi256ELi128ELb0ELb1ELb1ELb1ELb0ELb1EEEEEEEEEvNT_6ParamsE --------------------------
	.section	.nv.info._ZN7cutlass13device_kernelIN5flash11enable_sm90INS1_16FlashAttnFwdSm90INS1_25CollectiveMainloopFwdSm90ILi2EN4cute5tupleIJNS5_1CILi1EEES8_S8_EEENS6_IJNS7_ILi128EEENS7_ILi192EEESA_EEELi128ENS_12float_e4m3_tEfNS_4arch4Sm90ELb0ELb1ELb1ELb1ELb0ELb0ELb0ELb1ELb1ELb1ELb0ELb0EEENS1_21CollectiveEpilogueFwdINS6_IJSA_SA_SB_EEES9_NS_10bfloat16_tESF_Li256ELb1ELb1ELb0ELb1EEENS1_36VarlenDynamicPersistentTileSchedulerILi128ELi192ELi256ELi128ELb0ELb1ELb1ELb1ELb0ELb1EEEEEEEEEvNT_6ParamsE,"",@"SHT_CUDA_INFO"
	.sectionflags	@""
	.align	4


	//----- nvinfo : EIATTR_CUDA_API_VERSION
	.align		4
        /*0000*/ 	.byte	0x04, 0x37
        /*0002*/ 	.short	(.L_196 - .L_195)
.L_195:
        /*0004*/ 	.word	0x00000082


	//----- nvinfo : EIATTR_KPARAM_INFO
	.align		4
.L_196:
        /*0008*/ 	.byte	0x04, 0x17
        /*000a*/ 	.short	(.L_198 - .L_197)
.L_197:
        /*000c*/ 	.word	0x00000000
        /*0010*/ 	.short	0x0000
        /*0012*/ 	.short	0x0070
        /*0014*/ 	.byte	0x00, 0xf0, 0x01, 0x2a


	//----- nvinfo : EIATTR_SPARSE_MMA_MASK
	.align		4
.L_198:
        /*0018*/ 	.byte	0x03, 0x50
        /*001a*/ 	.short	0x0000


	//----- nvinfo : EIATTR_MAXREG_COUNT
	.align		4
        /*001c*/ 	.byte	0x03, 0x1b
        /*001e*/ 	.short	0x00a8


	//----- nvinfo : EIATTR_NUM_BARRIERS
	.align		4
        /*0020*/ 	.byte	0x02, 0x4c
        /*0022*/ 	.byte	0x10
	.zero		1


	//----- nvinfo : EIATTR_EXTERNS
	.align		4
        /*0024*/ 	.byte	0x04, 0x0f
        /*0026*/ 	.short	(.L_200 - .L_199)


	//   ....[0]....
	.align		4
.L_199:
        /*0028*/ 	.word	index@(__assertfail)


	//----- nvinfo : EIATTR_ANNOTATIONS
	.align		4
.L_200:
        /*002c*/ 	.byte	0x04, 0x55
        /*002e*/ 	.short	(.L_202 - .L_201)


	//   ....[0]....
.L_201:
        /* <DEDUP_REMOVED lines=42> */


	//----- nvinfo : EIATTR_MERCURY_ISA_VERSION
	.align		4
.L_202:
        /*02b8*/ 	.byte	0x03, 0x5f
        /*02ba*/ 	.short	0x0101


	//----- nvinfo : EIATTR_UNUSED_LOAD_BYTE_OFFSET
	.align		4
        /*02bc*/ 	.byte	0x04, 0x44
        /*02be*/ 	.short	(.L_204 - .L_203)


	//   ....[0]....
.L_203:
        /*02c0*/ 	.word	0x00000a40
        /*02c4*/ 	.word	0x0000fff0


	//   ....[1]....
        /*02c8*/ 	.word	0x00015980
        /*02cc*/ 	.word	0x0000fff0


	//----- nvinfo : EIATTR_INT_WARP_WIDE_INSTR_OFFSETS
	.align		4
.L_204:
        /*02d0*/ 	.byte	0x04, 0x31
        /*02d2*/ 	.short	(.L_206 - .L_205)


	//   ....[0]....
.L_205:
        /*02d4*/ 	.word	0x00000130


	//   ....[1]....
        /*02d8*/ 	.word	0x00000170


	//   ....[2]....
        /*02dc*/ 	.word	0x000001e0


	//   ....[3]....
        /*02e0*/ 	.word	0x00019b30


	//   ....[4]....
        /*02e4*/ 	.word	0x00019bc0


	//   ....[5]....
        /*02e8*/ 	.word	0x0001c460


	//   ....[6]....
        /*02ec*/ 	.word	0x0001c4f0


	//----- nvinfo : EIATTR_COOP_GROUP_MASK_REGIDS
	.align		4
.L_206:
        /*02f0*/ 	.byte	0x04, 0x29
        /*02f2*/ 	.short	(.L_208 - .L_207)


	//   ....[0]....
.L_207:
        /*02f4*/ 	.word	0xffffffff


	//   ....[1]....
        /*02f8*/ 	.word	0xffffffff


	//   ....[2]....
        /*02fc*/ 	.word	0xffffffff


	//   ....[3]....
        /*0300*/ 	.word	0xffffffff


	//   ....[4]....
        /*0304*/ 	.word	0xffffffff


	//   ....[5]....
        /*0308*/ 	.word	0xffffffff


	//   ....[6]....
        /*030c*/ 	.word	0xffffffff


	//   ....[7]....
        /*0310*/ 	.word	0xffffffff


	//   ....[8]....
        /*0314*/ 	.word	0xffffffff


	//   ....[9]....
        /*0318*/ 	.word	0xffffffff


	//   ....[10]....
        /*031c*/ 	.word	0xffffffff


	//   ....[11]....
        /*0320*/ 	.word	0xffffffff


	//   ....[12]....
        /*0324*/ 	.word	0xffffffff


	//   ....[13]....
        /*0328*/ 	.word	0xffffffff


	//   ....[14]....
        /*032c*/ 	.word	0xffffffff


	//   ....[15]....
        /*0330*/ 	.word	0xffffffff


	//   ....[16]....
        /*0334*/ 	.word	0xffffffff


	//   ....[17]....
        /*0338*/ 	.word	0xffffffff


	//   ....[18]....
        /*033c*/ 	.word	0xffffffff


	//   ....[19]....
        /*0340*/ 	.word	0xffffffff


	//   ....[20]....
        /*0344*/ 	.word	0xffffffff


	//   ....[21]....
        /*0348*/ 	.word	0xffffffff


	//   ....[22]....
        /*034c*/ 	.word	0xffffffff


	//   ....[23]....
        /*0350*/ 	.word	0xffffffff


	//   ....[24]....
        /*0354*/ 	.word	0xffffffff


	//   ....[25]....
        /*0358*/ 	.word	0xffffffff


	//   ....[26]....
        /*035c*/ 	.word	0xffffffff


	//   ....[27]....
        /*0360*/ 	.word	0xffffffff


	//   ....[28]....
        /*0364*/ 	.word	0xffffffff


	//   ....[29]....
        /*0368*/ 	.word	0xffffffff


	//   ....[30]....
        /*036c*/ 	.word	0xffffffff


	//   ....[31]....
        /*0370*/ 	.word	0xffffffff


	//   ....[32]....
        /*0374*/ 	.word	0xffffffff


	//   ....[33]....
        /*0378*/ 	.word	0xffffffff


	//   ....[34]....
        /*037c*/ 	.word	0xffffffff


	//   ....[35]....
        /*0380*/ 	.word	0xffffffff


	//   ....[36]....
        /*0384*/ 	.word	0xffffffff


	//   ....[37]....
        /*0388*/ 	.word	0xffffffff


	//   ....[38]....
        /*038c*/ 	.word	0xffffffff


	//   ....[39]....
        /*0390*/ 	.word	0xffffffff


	//   ....[40]....
        /*0394*/ 	.word	0xffffffff


	//   ....[41]....
        /*0398*/ 	.word	0xffffffff


	//   ....[42]....
        /*039c*/ 	.word	0xffffffff


	//   ....[43]....
        /*03a0*/ 	.word	0xffffffff


	//   ....[44]....
        /*03a4*/ 	.word	0xffffffff


	//   ....[45]....
        /*03a8*/ 	.word	0xffffffff


	//   ....[46]....
        /*03ac*/ 	.word	0xffffffff


	//   ....[47]....
        /*03b0*/ 	.word	0xffffffff


	//   ....[48]....
        /*03b4*/ 	.word	0xffffffff


	//   ....[49]....
        /*03b8*/ 	.word	0xffffffff


	//   ....[50]....
        /*03bc*/ 	.word	0xffffffff


	//   ....[51]....
        /*03c0*/ 	.word	0xffffffff


	//   ....[52]....
        /*03c4*/ 	.word	0xffffffff


	//   ....[53]....
        /*03c8*/ 	.word	0xffffffff


	//   ....[54]....
        /*03cc*/ 	.word	0xffffffff


	//   ....[55]....
        /*03d0*/ 	.word	0xffffffff


	//   ....[56]....
        /*03d4*/ 	.word	0xffffffff


	//   ....[57]....
        /*03d8*/ 	.word	0xffffffff


	//   ....[58]....
        /*03dc*/ 	.word	0xffffffff


	//   ....[59]....
        /*03e0*/ 	.word	0xffffffff


	//   ....[60]....
        /*03e4*/ 	.word	0xffffffff


	//   ....[61]....
        /*03e8*/ 	.word	0xffffffff


	//   ....[62]....
        /*03ec*/ 	.word	0xffffffff


	//   ....[63]....
        /*03f0*/ 	.word	0xffffffff


	//   ....[64]....
        /*03f4*/ 	.word	0xffffffff


	//   ....[65]....
        /*03f8*/ 	.word	0xffffffff


	//   ....[66]....
        /*03fc*/ 	.word	0xffffffff


	//   ....[67]....
        /*0400*/ 	.word	0xffffffff


	//   ....[68]....
        /*0404*/ 	.word	0xffffffff


	//   ....[69]....
        /*0408*/ 	.word	0xffffffff


	//   ....[70]....
        /*040c*/ 	.word	0xffffffff


	//   ....[71]....
        /*0410*/ 	.word	0xffffffff


	//   ....[72]....
        /*0414*/ 	.word	0xffffffff


	//   ....[73]....
        /*0418*/ 	.word	0xffffffff


	//   ....[74]....
        /*041c*/ 	.word	0xffffffff


	//   ....[75]....
        /*0420*/ 	.word	0xffffffff


	//   ....[76]....
        /*0424*/ 	.word	0xffffffff


	//   ....[77]....
        /*0428*/ 	.word	0xffffffff


	//   ....[78]....
        /*042c*/ 	.word	0xffffffff


	//   ....[79]....
        /*0430*/ 	.word	0xffffffff


	//   ....[80]....
        /*0434*/ 	.word	0xffffffff


	//   ....[81]....
        /*0438*/ 	.word	0xffffffff


	//   ....[82]....
        /*043c*/ 	.word	0xffffffff


	//   ....[83]....
        /*0440*/ 	.word	0xffffffff


	//   ....[84]....
        /*0444*/ 	.word	0xffffffff


	//   ....[85]....
        /*0448*/ 	.word	0xffffffff


	//   ....[86]....
        /*044c*/ 	.word	0xffffffff


	//   ....[87]....
        /*0450*/ 	.word	0xffffffff


	//   ....[88]....
        /*0454*/ 	.word	0xffffffff


	//   ....[89]....
        /*0458*/ 	.word	0xffffffff


	//   ....[90]....
        /*045c*/ 	.word	0xffffffff


	//   ....[91]....
        /*0460*/ 	.word	0xffffffff


	//   ....[92]....
        /*0464*/ 	.word	0xffffffff


	//   ....[93]....
        /*0468*/ 	.word	0xffffffff


	//   ....[94]....
        /*046c*/ 	.word	0xffffffff


	//   ....[95]....
        /*0470*/ 	.word	0xffffffff


	//   ....[96]....
        /*0474*/ 	.word	0xffffffff


	//   ....[97]....
        /*0478*/ 	.word	0xffffffff


	//   ....[98]....
        /*047c*/ 	.word	0xffffffff


	//   ....[99]....
        /*0480*/ 	.word	0xffffffff


	//   ....[100]....
        /*0484*/ 	.word	0xffffffff


	//   ....[101]....
        /*0488*/ 	.word	0xffffffff


	//   ....[102]....
        /*048c*/ 	.word	0xffffffff


	//   ....[103]....
        /*0490*/ 	.word	0xffffffff


	//   ....[104]....
        /*0494*/ 	.word	0xffffffff


	//   ....[105]....
        /*0498*/ 	.word	0xffffffff


	//   ....[106]....
        /*049c*/ 	.word	0xffffffff


	//   ....[107]....
        /*04a0*/ 	.word	0xffffffff


	//   ....[108]....
        /*04a4*/ 	.word	0xffffffff


	//   ....[109]....
        /*04a8*/ 	.word	0xffffffff


	//   ....[110]....
        /*04ac*/ 	.word	0xffffffff


	//   ....[111]....
        /*04b0*/ 	.word	0xffffffff


	//   ....[112]....
        /*04b4*/ 	.word	0xffffffff


	//   ....[113]....
        /*04b8*/ 	.word	0xffffffff


	//   ....[114]....
        /*04bc*/ 	.word	0xffffffff


	//   ....[115]....
        /*04c0*/ 	.word	0xffffffff


	//   ....[116]....
        /*04c4*/ 	.word	0xffffffff


	//   ....[117]....
        /*04c8*/ 	.word	0xffffffff


	//   ....[118]....
        /*04cc*/ 	.word	0xffffffff


	//   ....[119]....
        /*04d0*/ 	.word	0xffffffff


	//   ....[120]....
        /*04d4*/ 	.word	0xffffffff


	//   ....[121]....
        /*04d8*/ 	.word	0xffffffff


	//   ....[122]....
        /*04dc*/ 	.word	0xffffffff


	//   ....[123]....
        /*04e0*/ 	.word	0xffffffff


	//   ....[124]....
        /*04e4*/ 	.word	0xffffffff


	//   ....[125]....
        /*04e8*/ 	.word	0xffffffff


	//   ....[126]....
        /*04ec*/ 	.word	0xffffffff


	//   ....[127]....
        /*04f0*/ 	.word	0xffffffff


	//   ....[128]....
        /*04f4*/ 	.word	0xffffffff


	//   ....[129]....
        /*04f8*/ 	.word	0xffffffff


	//   ....[130]....
        /*04fc*/ 	.word	0xffffffff


	//   ....[131]....
        /*0500*/ 	.word	0xffffffff


	//   ....[132]....
        /*0504*/ 	.word	0xffffffff


	//   ....[133]....
        /*0508*/ 	.word	0xffffffff


	//   ....[134]....
        /*050c*/ 	.word	0xffffffff


	//   ....[135]....
        /*0510*/ 	.word	0xffffffff


	//   ....[136]....
        /*0514*/ 	.word	0xffffffff


	//   ....[137]....
        /*0518*/ 	.word	0x0500000f


	//   ....[138]....
        /*051c*/ 	.word	0x0500000f


	//   ....[139]....
        /*0520*/ 	.word	0x0500000f


	//   ....[140]....
        /*0524*/ 	.word	0x0500000f


	//   ....[141]....
        /*0528*/ 	.word	0x0500000f


	//   ....[142]....
        /*052c*/ 	.word	0x0500000f


	//   ....[143]....
        /*0530*/ 	.word	0x0500000f


	//   ....[144]....
        /*0534*/ 	.word	0x0500000f


	//   ....[145]....
        /*0538*/ 	.word	0x0500000f


	//   ....[146]....
        /*053c*/ 	.word	0x0500000f


	//   ....[147]....
        /*0540*/ 	.word	0x0500000f


	//   ....[148]....
        /*0544*/ 	.word	0x0500000f


	//   ....[149]....
        /*0548*/ 	.word	0x0500000f


	//   ....[150]....
        /*054c*/ 	.word	0x0500000f


	//   ....[151]....
        /*0550*/ 	.word	0x0500000f


	//   ....[152]....
        /*0554*/ 	.word	0x0500000f


	//   ....[153]....
        /*0558*/ 	.word	0x0500000f


	//   ....[154]....
        /*055c*/ 	.word	0x0500000f


	//----- nvinfo : EIATTR_COOP_GROUP_INSTR_OFFSETS
	.align		4
.L_208:
        /*0560*/ 	.byte	0x04, 0x28
        /*0562*/ 	.short	(.L_210 - .L_209)


	//   ....[0]....
.L_209:
        /*0564*/ 	.word	0x00000070


	//   ....[1]....
        /*0568*/ 	.word	0x00000140


	//   ....[2]....
        /*056c*/ 	.word	0x00000190


	//   ....[3]....
        /*0570*/ 	.word	0x000003c0


	//   ....[4]....
        /*0574*/ 	.word	0x00000520


	//   ....[5]....
        /*0578*/ 	.word	0x00000640


	//   ....[6]....
        /*057c*/ 	.word	0x000007a0


	//   ....[7]....
        /*0580*/ 	.word	0x00001910


	//   ....[8]....
        /*0584*/ 	.word	0x00002360


	//   ....[9]....
        /*0588*/ 	.word	0x00003870


	//   ....[10]....
        /*058c*/ 	.word	0x00004a80


	//   ....[11]....
        /*0590*/ 	.word	0x00005020


	//   ....[12]....
        /*0594*/ 	.word	0x000058f0


	//   ....[13]....
        /*0598*/ 	.word	0x00005950


	//   ....[14]....
        /*059c*/ 	.word	0x00008060


	//   ....[15]....
        /*05a0*/ 	.word	0x00008220


	//   ....[16]....
        /*05a4*/ 	.word	0x00009c90


	//   ....[17]....
        /*05a8*/ 	.word	0x00009da0


	//   ....[18]....
        /*05ac*/ 	.word	0x0000abb0


	//   ....[19]....
        /*05b0*/ 	.word	0x0000ac10


	//   ....[20]....
        /*05b4*/ 	.word	0x0000dc00


	//   ....[21]....
        /*05b8*/ 	.word	0x0000dd30


	//   ....[22]....
        /*05bc*/ 	.word	0x0000dd40


	//   ....[23]....
        /*05c0*/ 	.word	0x0000dea0


	//   ....[24]....
        /*05c4*/ 	.word	0x00010b80


	//   ....[25]....
        /*05c8*/ 	.word	0x00010e20


	//   ....[26]....
        /*05cc*/ 	.word	0x00012890


	//   ....[27]....
        /*05d0*/ 	.word	0x000129a0


	//   ....[28]....
        /*05d4*/ 	.word	0x00013790


	//   ....[29]....
        /*05d8*/ 	.word	0x00013820


	//   ....[30]....
        /*05dc*/ 	.word	0x000151e0


	//   ....[31]....
        /*05e0*/ 	.word	0x000151f0


	//   ....[32]....
        /*05e4*/ 	.word	0x00015270


	//   ....[33]....
        /*05e8*/ 	.word	0x00015280


	//   ....[34]....
        /*05ec*/ 	.word	0x00016200


	//   ....[35]....
        /*05f0*/ 	.word	0x00016210


	//   ....[36]....
        /*05f4*/ 	.word	0x00016220


	//   ....[37]....
        /*05f8*/ 	.word	0x00016230


	//   ....[38]....
        /*05fc*/ 	.word	0x00016240


	//   ....[39]....
        /*0600*/ 	.word	0x00016250


	//   ....[40]....
        /*0604*/ 	.word	0x00016260


	//   ....[41]....
        /*0608*/ 	.word	0x00016270


	//   ....[42]....
        /*060c*/ 	.word	0x00016280


	//   ....[43]....
        /*0610*/ 	.word	0x00016290


	//   ....[44]....
        /*0614*/ 	.word	0x000162a0


	//   ....[45]....
        /*0618*/ 	.word	0x000162d0


	//   ....[46]....
        /*061c*/ 	.word	0x00016300


	//   ....[47]....
        /*0620*/ 	.word	0x00016330


	//   ....[48]....
        /*0624*/ 	.word	0x00016350


	//   ....[49]....
        /*0628*/ 	.word	0x00016360


	//   ....[50]....
        /*062c*/ 	.word	0x00016370


	//   ....[51]....
        /*0630*/ 	.word	0x000163a0


	//   ....[52]....
        /*0634*/ 	.word	0x000163d0


	//   ....[53]....
        /*0638*/ 	.word	0x000163f0


	//   ....[54]....
        /*063c*/ 	.word	0x00016420


	//   ....[55]....
        /*0640*/ 	.word	0x00016430


	//   ....[56]....
        /*0644*/ 	.word	0x00016460


	//   ....[57]....
        /*0648*/ 	.word	0x00016470


	//   ....[58]....
        /*064c*/ 	.word	0x00016480


	//   ....[59]....
        /*0650*/ 	.word	0x000164b0


	//   ....[60]....
        /*0654*/ 	.word	0x000164e0


	//   ....[61]....
        /*0658*/ 	.word	0x000164f0


	//   ....[62]....
        /*065c*/ 	.word	0x00016550


	//   ....[63]....
        /*0660*/ 	.word	0x00016560


	//   ....[64]....
        /*0664*/ 	.word	0x00016570


	//   ....[65]....
        /*0668*/ 	.word	0x000165a0


	//   ....[66]....
        /*066c*/ 	.word	0x00016b50


	//   ....[67]....
        /*0670*/ 	.word	0x00016b90


	//   ....[68]....
        /*0674*/ 	.word	0x00016bd0


	//   ....[69]....
        /*0678*/ 	.word	0x00016c00


	//   ....[70]....
        /*067c*/ 	.word	0x00017180


	//   ....[71]....
        /*0680*/ 	.word	0x000171c0


	//   ....[72]....
        /*0684*/ 	.word	0x00017280


	//   ....[73]....
        /*0688*/ 	.word	0x000172a0


	//   ....[74]....
        /*068c*/ 	.word	0x00017360


	//   ....[75]....
        /*0690*/ 	.word	0x00017380


	//   ....[76]....
        /*0694*/ 	.word	0x00017450


	//   ....[77]....
        /*0698*/ 	.word	0x00017470


	//   ....[78]....
        /*069c*/ 	.word	0x00017d40


	//   ....[79]....
        /*06a0*/ 	.word	0x00017d60


	//   ....[80]....
        /*06a4*/ 	.word	0x00017e20


	//   ....[81]....
        /*06a8*/ 	.word	0x00017e40


	//   ....[82]....
        /*06ac*/ 	.word	0x00017f00


	//   ....[83]....
        /*06b0*/ 	.word	0x00017f20


	//   ....[84]....
        /*06b4*/ 	.word	0x00017ff0


	//   ....[85]....
        /*06b8*/ 	.word	0x00018010


	//   ....[86]....
        /*06bc*/ 	.word	0x00018170


	//   ....[87]....
        /*06c0*/ 	.word	0x00018340


	//   ....[88]....
        /*06c4*/ 	.word	0x00018370


	//   ....[89]....
        /*06c8*/ 	.word	0x000183a0


	//   ....[90]....
        /*06cc*/ 	.word	0x000183e0


	//   ....[91]....
        /*06d0*/ 	.word	0x00018410


	//   ....[92]....
        /*06d4*/ 	.word	0x00018450


	//   ....[93]....
        /*06d8*/ 	.word	0x000185e0


	//   ....[94]....
        /*06dc*/ 	.word	0x00018610


	//   ....[95]....
        /*06e0*/ 	.word	0x00018640


	//   ....[96]....
        /*06e4*/ 	.word	0x00018670


	//   ....[97]....
        /*06e8*/ 	.word	0x000186a0


	//   ....[98]....
        /*06ec*/ 	.word	0x000186e0


	//   ....[99]....
        /*06f0*/ 	.word	0x00018780


	//   ....[100]....
        /*06f4*/ 	.word	0x00018810


	//   ....[101]....
        /*06f8*/ 	.word	0x000188c0


	//   ....[102]....
        /*06fc*/ 	.word	0x0001a2d0


	//   ....[103]....
        /*0700*/ 	.word	0x0001ae70


	//   ....[104]....
        /*0704*/ 	.word	0x0001ae80


	//   ....[105]....
        /*0708*/ 	.word	0x0001aec0


	//   ....[106]....
        /*070c*/ 	.word	0x0001af00


	//   ....[107]....
        /*0710*/ 	.word	0x0001afe0


	//   ....[108]....
        /*0714*/ 	.word	0x0001aff0


	//   ....[109]....
        /*0718*/ 	.word	0x0001b060


	//   ....[110]....
        /*071c*/ 	.word	0x0001b070


	//   ....[111]....
        /*0720*/ 	.word	0x0001b0e0


	//   ....[112]....
        /*0724*/ 	.word	0x0001b0f0


	//   ....[113]....
        /*0728*/ 	.word	0x0001b160


	//   ....[114]....
        /*072c*/ 	.word	0x0001b170


	//   ....[115]....
        /*0730*/ 	.word	0x0001b1e0


	//   ....[116]....
        /*0734*/ 	.word	0x0001b1f0


	//   ....[117]....
        /*0738*/ 	.word	0x0001b200


	//   ....[118]....
        /*073c*/ 	.word	0x0001b240


	//   ....[119]....
        /*0740*/ 	.word	0x0001cfd0


	//   ....[120]....
        /*0744*/ 	.word	0x0001d000


	//   ....[121]....
        /*0748*/ 	.word	0x0001d030


	//   ....[122]....
        /*074c*/ 	.word	0x0001d060


	//   ....[123]....
        /*0750*/ 	.word	0x0001d090


	//   ....[124]....
        /*0754*/ 	.word	0x0001d0a0


	//   ....[125]....
        /*0758*/ 	.word	0x0001d0d0


	//   ....[126]....
        /*075c*/ 	.word	0x0001d0e0


	//   ....[127]....
        /*0760*/ 	.word	0x0001d220


	//   ....[128]....
        /*0764*/ 	.word	0x0001d260


	//   ....[129]....
        /*0768*/ 	.word	0x0001d290


	//   ....[130]....
        /*076c*/ 	.word	0x0001d2c0


	//   ....[131]....
        /*0770*/ 	.word	0x0001d2f0


	//   ....[132]....
        /*0774*/ 	.word	0x0001d320


	//   ....[133]....
        /*0778*/ 	.word	0x0001d3b0


	//   ....[134]....
        /*077c*/ 	.word	0x0001d440


	//   ....[135]....
        /*0780*/ 	.word	0x0001d4b0


	//   ....[136]....
        /*0784*/ 	.word	0x0001db60


	//   ....[137]....
        /*0788*/ 	.word	0x0001e220


	//   ....[138]....
        /*078c*/ 	.word	0x0001e400


	//   ....[139]....
        /*0790*/ 	.word	0x0001e480


	//   ....[140]....
        /*0794*/ 	.word	0x0001e4e0


	//   ....[141]....
        /*0798*/ 	.word	0x0001e580


	//   ....[142]....
        /*079c*/ 	.word	0x0001e620


	//   ....[143]....
        /*07a0*/ 	.word	0x0001e720


	//   ....[144]....
        /*07a4*/ 	.word	0x0001e780


	//   ....[145]....
        /*07a8*/ 	.word	0x0001e860


	//   ....[146]....
        /*07ac*/ 	.word	0x0001e8c0


	//   ....[147]....
        /*07b0*/ 	.word	0x0001e9a0


	//   ....[148]....
        /*07b4*/ 	.word	0x0001ea00


	//   ....[149]....
        /*07b8*/ 	.word	0x0001eae0


	//   ....[150]....
        /*07bc*/ 	.word	0x0001eb40


	//   ....[151]....
        /*07c0*/ 	.word	0x0001ec10


	//   ....[152]....
        /*07c4*/ 	.word	0x0001ec70


	//   ....[153]....
        /*07c8*/ 	.word	0x0001ed30


	//   ....[154]....
        /*07cc*/ 	.word	0x0001f090


	//----- nvinfo : EIATTR_REG_RECONFIG
	.align		4
.L_210:
        /*07d0*/ 	.byte	0x01, 0x54
	.zero		2


	//----- nvinfo : EIATTR_SYSCALL_OFFSETS
	.align		4
        /*07d4*/ 	.byte	0x04, 0x46
        /*07d6*/ 	.short	(.L_212 - .L_211)


	//   ....[0]....
.L_211:
        /*07d8*/ 	.word	0x00001af0


	//   ....[1]....
        /*07dc*/ 	.word	0x00019d40


	//   ....[2]....
        /*07e0*/ 	.word	0x00019eb0


	//   ....[3]....
        /*07e4*/ 	.word	0x0001a000


	//   ....[4]....
        /*07e8*/ 	.word	0x0001a140


	//   ....[5]....
        /*07ec*/ 	.word	0x0001aa60


	//----- nvinfo : EIATTR_MBARRIER_INSTR_OFFSETS
	.align		4
.L_212:
        /*07f0*/ 	.byte	0x04, 0x39
        /*07f2*/ 	.short	(.L_214 - .L_213)


	//   ....[0]....
.L_213:
        /*07f4*/ 	.word	0x00000270
        /*07f8*/ 	.word	0x000000ff
        /*07fc*/ 	.word	0x00028800
        /*0800*/ 	.short	0x0100
        /*0802*/ 	.byte	0x08
	.zero		1


	//   ....[1]....
        /*0804*/ 	.word	0x00000280
        /*0808*/ 	.word	0x000000ff
        /*080c*/ 	.word	0x00028820
        /*0810*/ 	.short	0x0100
        /*0812*/ 	.byte	0x08
	.zero		1


	//   ....[2]....
        /*0814*/ 	.word	0x00000370
        /*0818*/ 	.word	0x000000ff
        /*081c*/ 	.word	0x00028830
        /*0820*/ 	.short	0x0100
        /*0822*/ 	.byte	0x08
	.zero		1


	//   ....[3]....
        /*0824*/ 	.word	0x00000380
        /*0828*/ 	.word	0x000000ff
        /*082c*/ 	.word	0x00028840
        /*0830*/ 	.short	0x0100
        /*0832*/ 	.byte	0x08
	.zero		1


	//   ....[4]....
        /*0834*/ 	.word	0x00000390
        /*0838*/ 	.word	0x000000ff
        /*083c*/ 	.word	0x00028838
        /*0840*/ 	.short	0x0100
        /*0842*/ 	.byte	0x08
	.zero		1


	//   ....[5]....
        /*0844*/ 	.word	0x000003a0
        /*0848*/ 	.word	0x000000ff
        /*084c*/ 	.word	0x00028848
        /*0850*/ 	.short	0x0100
        /*0852*/ 	.byte	0x08
	.zero		1


	//   ....[6]....
        /*0854*/ 	.word	0x000004d0
        /*0858*/ 	.word	0x000000ff
        /*085c*/ 	.word	0x00028850
        /*0860*/ 	.short	0x0100
        /*0862*/ 	.byte	0x08
	.zero		1


	//   ....[7]....
        /*0864*/ 	.word	0x000004e0
        /*0868*/ 	.word	0x000000ff
        /*086c*/ 	.word	0x00028860
        /*0870*/ 	.short	0x0100
        /*0872*/ 	.byte	0x08
	.zero		1


	//   ....[8]....
        /*0874*/ 	.word	0x000004f0
        /*0878*/ 	.word	0x000000ff
        /*087c*/ 	.word	0x00028858
        /*0880*/ 	.short	0x0100
        /*0882*/ 	.byte	0x08
	.zero		1


	//   ....[9]....
        /*0884*/ 	.word	0x00000500
        /*0888*/ 	.word	0x000000ff
        /*088c*/ 	.word	0x00028868
        /*0890*/ 	.short	0x0100
        /*0892*/ 	.byte	0x08
	.zero		1


	//   ....[10]....
        /*0894*/ 	.word	0x000005f0
        /*0898*/ 	.word	0x000000ff
        /*089c*/ 	.word	0x00028870
        /*08a0*/ 	.short	0x0100
        /*08a2*/ 	.byte	0x06
	.zero		1


	//   ....[11]....
        /*08a4*/ 	.word	0x00000600
        /*08a8*/ 	.word	0x000000ff
        /*08ac*/ 	.word	0x00028880
        /*08b0*/ 	.short	0x0100
        /*08b2*/ 	.byte	0x06
	.zero		1


	//   ....[12]....
        /*08b4*/ 	.word	0x00000610
        /*08b8*/ 	.word	0x000000ff
        /*08bc*/ 	.word	0x00028878
        /*08c0*/ 	.short	0x0100
        /*08c2*/ 	.byte	0x06
	.zero		1


	//   ....[13]....
        /*08c4*/ 	.word	0x00000620
        /*08c8*/ 	.word	0x000000ff
        /*08cc*/ 	.word	0x00028888
        /*08d0*/ 	.short	0x0100
        /*08d2*/ 	.byte	0x06
	.zero		1


	//   ....[14]....
        /*08d4*/ 	.word	0x00000750
        /*08d8*/ 	.word	0x000000ff
        /*08dc*/ 	.word	0x00028890
        /*08e0*/ 	.short	0x0100
        /*08e2*/ 	.byte	0x08
	.zero		1


	//   ....[15]....
        /*08e4*/ 	.word	0x00000760
        /*08e8*/ 	.word	0x000000ff
        /*08ec*/ 	.word	0x000288a0
        /*08f0*/ 	.short	0x0100
        /*08f2*/ 	.byte	0x08
	.zero		1


	//   ....[16]....
        /*08f4*/ 	.word	0x00000770
        /*08f8*/ 	.word	0x000000ff
        /*08fc*/ 	.word	0x00028898
        /*0900*/ 	.short	0x0100
        /*0902*/ 	.byte	0x08
	.zero		1


	//   ....[17]....
        /*0904*/ 	.word	0x00000780
        /*0908*/ 	.word	0x000000ff
        /*090c*/ 	.word	0x000288a8
        /*0910*/ 	.short	0x0100
        /*0912*/ 	.byte	0x08
	.zero		1


	//   ....[18]....
        /*0914*/ 	.word	0x000008b0
        /*0918*/ 	.word	0x000000ff
        /*091c*/ 	.word	0x000288b0
        /*0920*/ 	.short	0x0100
        /*0922*/ 	.byte	0x08
	.zero		1


	//   ....[19]....
        /*0924*/ 	.word	0x000008c0
        /*0928*/ 	.word	0x000000ff
        /*092c*/ 	.word	0x000288c0
        /*0930*/ 	.short	0x0100
        /*0932*/ 	.byte	0x08
	.zero		1


	//   ....[20]....
        /*0934*/ 	.word	0x000008d0
        /*0938*/ 	.word	0x000000ff
        /*093c*/ 	.word	0x000288b8
        /*0940*/ 	.short	0x0100
        /*0942*/ 	.byte	0x08
	.zero		1


	//   ....[21]....
        /*0944*/ 	.word	0x000008e0
        /*0948*/ 	.word	0x000000ff
        /*094c*/ 	.word	0x000288c8
        /*0950*/ 	.short	0x0100
        /*0952*/ 	.byte	0x08
	.zero		1


	//   ....[22]....
        /*0954*/ 	.word	0x00001e40
        /*0958*/ 	.word	0x000000ff
        /*095c*/ 	.word	0x00028800
        /*0960*/ 	.short	0x010a
        /*0962*/ 	.byte	0x2d
	.zero		1


	//   ....[23]....
        /*0964*/ 	.word	0x00001ee0
        /*0968*/ 	.word	0x0000007b
        /*096c*/ 	.word	0x00028830
        /*0970*/ 	.short	0x010a
        /*0972*/ 	.byte	0x3f
	.zero		1


	//   ....[24]....
        /*0974*/ 	.word	0x00001f60
        /*0978*/ 	.word	0x0000007b
        /*097c*/ 	.word	0x00028830
        /*0980*/ 	.short	0x010a
        /*0982*/ 	.byte	0x3f
	.zero		1


	//   ....[25]....
        /*0984*/ 	.word	0x00002920
        /*0988*/ 	.word	0x0000007b
        /*098c*/ 	.word	0x00000000
        /*0990*/ 	.short	0x0101
        /*0992*/ 	.byte	0x3f
	.zero		1


	//   ....[26]....
        /*0994*/ 	.word	0x00006e20
        /*0998*/ 	.word	0x000000ff
        /*099c*/ 	.word	0x00028830
        /*09a0*/ 	.short	0x010a
        /*09a2*/ 	.byte	0x06
	.zero		1


	//   ....[27]....
        /*09a4*/ 	.word	0x00006e60
        /*09a8*/ 	.word	0x000000ff
        /*09ac*/ 	.word	0x00028830
        /*09b0*/ 	.short	0x010a
        /*09b2*/ 	.byte	0x06
	.zero		1


	//   ....[28]....
        /*09b4*/ 	.word	0x00007060
        /*09b8*/ 	.word	0x000000ff
        /*09bc*/ 	.word	0x00028850
        /*09c0*/ 	.short	0x010a
        /*09c2*/ 	.byte	0x06
	.zero		1


	//   ....[29]....
        /*09c4*/ 	.word	0x000070a0
        /*09c8*/ 	.word	0x000000ff
        /*09cc*/ 	.word	0x00028850
        /*09d0*/ 	.short	0x010a
        /*09d2*/ 	.byte	0x06
	.zero		1


	//   ....[30]....
        /*09d4*/ 	.word	0x00008080
        /*09d8*/ 	.word	0x00000029
        /*09dc*/ 	.word	0x00000000
        /*09e0*/ 	.short	0x0101
        /*09e2*/ 	.byte	0x3f
	.zero		1


	//   ....[31]....
        /*09e4*/ 	.word	0x0000bb80
        /*09e8*/ 	.word	0x000000ff
        /*09ec*/ 	.word	0x00000000
        /*09f0*/ 	.short	0x0101
        /*09f2*/ 	.byte	0x06
	.zero		1


	//   ....[32]....
        /*09f4*/ 	.word	0x0000c5f0
        /*09f8*/ 	.word	0x000000ff
        /*09fc*/ 	.word	0x00028830
        /*0a00*/ 	.short	0x010a
        /*0a02*/ 	.byte	0x06
	.zero		1


	//   ....[33]....
        /*0a04*/ 	.word	0x0000c630
        /*0a08*/ 	.word	0x000000ff
        /*0a0c*/ 	.word	0x00028830
        /*0a10*/ 	.short	0x010a
        /*0a12*/ 	.byte	0x06
	.zero		1


	//   ....[34]....
        /*0a14*/ 	.word	0x0000c860
        /*0a18*/ 	.word	0x000000ff
        /*0a1c*/ 	.word	0x00028850
        /*0a20*/ 	.short	0x010a
        /*0a22*/ 	.byte	0x06
	.zero		1


	//   ....[35]....
        /*0a24*/ 	.word	0x0000c8a0
        /*0a28*/ 	.word	0x000000ff
        /*0a2c*/ 	.word	0x00028850
        /*0a30*/ 	.short	0x010a
        /*0a32*/ 	.byte	0x06
	.zero		1


	//   ....[36]....
        /*0a34*/ 	.word	0x0000ef10
        /*0a38*/ 	.word	0x00000004
        /*0a3c*/ 	.word	0x00000000
        /*0a40*/ 	.short	0x0101
        /*0a42*/ 	.byte	0x3f
	.zero		1


	//   ....[37]....
        /*0a44*/ 	.word	0x0000f200
        /*0a48*/ 	.word	0x000000ff
        /*0a4c*/ 	.word	0x00000000
        /*0a50*/ 	.short	0x0101
        /*0a52*/ 	.byte	0x06
	.zero		1


	//   ....[38]....
        /*0a54*/ 	.word	0x0000f9f0
        /*0a58*/ 	.word	0x000000ff
        /*0a5c*/ 	.word	0x00028830
        /*0a60*/ 	.short	0x010a
        /*0a62*/ 	.byte	0x06
	.zero		1


	//   ....[39]....
        /*0a64*/ 	.word	0x0000fa30
        /*0a68*/ 	.word	0x000000ff
        /*0a6c*/ 	.word	0x00028830
        /*0a70*/ 	.short	0x010a
        /*0a72*/ 	.byte	0x06
	.zero		1


	//   ....[40]....
        /*0a74*/ 	.word	0x0000fc60
        /*0a78*/ 	.word	0x000000ff
        /*0a7c*/ 	.word	0x00028850
        /*0a80*/ 	.short	0x010a
        /*0a82*/ 	.byte	0x06
	.zero		1


	//   ....[41]....
        /*0a84*/ 	.word	0x0000fca0
        /*0a88*/ 	.word	0x000000ff
        /*0a8c*/ 	.word	0x00028850
        /*0a90*/ 	.short	0x010a
        /*0a92*/ 	.byte	0x06
	.zero		1


	//   ....[42]....
        /*0a94*/ 	.word	0x00010c90
        /*0a98*/ 	.word	0x00000028
        /*0a9c*/ 	.word	0x00000000
        /*0aa0*/ 	.short	0x0101
        /*0aa2*/ 	.byte	0x3f
	.zero		1


	//   ....[43]....
        /*0aa4*/ 	.word	0x00014780
        /*0aa8*/ 	.word	0x000000ff
        /*0aac*/ 	.word	0x00000000
        /*0ab0*/ 	.short	0x0101
        /*0ab2*/ 	.byte	0x06
	.zero		1


	//   ....[44]....
        /*0ab4*/ 	.word	0x00014e80
        /*0ab8*/ 	.word	0x000000ff
        /*0abc*/ 	.word	0x00028850
        /*0ac0*/ 	.short	0x010a
        /*0ac2*/ 	.byte	0x04
	.zero		1


	//   ....[45]....
        /*0ac4*/ 	.word	0x00014ec0
        /*0ac8*/ 	.word	0x000000ff
        /*0acc*/ 	.word	0x00028850
        /*0ad0*/ 	.short	0x010a
        /*0ad2*/ 	.byte	0x04
	.zero		1


	//   ....[46]....
        /*0ad4*/ 	.word	0x00015560
        /*0ad8*/ 	.word	0x000000ff
        /*0adc*/ 	.word	0x00000000
        /*0ae0*/ 	.short	0x0101
        /*0ae2*/ 	.byte	0x04
	.zero		1


	//   ....[47]....
        /*0ae4*/ 	.word	0x000171b0
        /*0ae8*/ 	.word	0x00000004
        /*0aec*/ 	.word	0x00000000
        /*0af0*/ 	.short	0x0101
        /*0af2*/ 	.byte	0x3f
	.zero		1


	//   ....[48]....
        /*0af4*/ 	.word	0x0001a540
        /*0af8*/ 	.word	0x00000004
        /*0afc*/ 	.word	0x00028880
        /*0b00*/ 	.short	0x010a
        /*0b02*/ 	.byte	0x3f
	.zero		1


	//   ....[49]....
        /*0b04*/ 	.word	0x0001a6f0
        /*0b08*/ 	.word	0x00000004
        /*0b0c*/ 	.word	0x00028840
        /*0b10*/ 	.short	0x010a
        /*0b12*/ 	.byte	0x3f
	.zero		1


	//   ....[50]....
        /*0b14*/ 	.word	0x0001b2f0
        /*0b18*/ 	.word	0x00000013
        /*0b1c*/ 	.word	0x00028800
        /*0b20*/ 	.short	0x0107
        /*0b22*/ 	.byte	0x3f
	.zero		1


	//   ....[51]....
        /*0b24*/ 	.word	0x0001b3f0
        /*0b28*/ 	.word	0x00000002
        /*0b2c*/ 	.word	0x00028800
        /*0b30*/ 	.short	0x0101
        /*0b32*/ 	.byte	0x3f
	.zero		1


	//   ....[52]....
        /*0b34*/ 	.word	0x0001b410
        /*0b38*/ 	.word	0x00000002
        /*0b3c*/ 	.word	0x00028820
        /*0b40*/ 	.short	0x010a
        /*0b42*/ 	.byte	0x3f
	.zero		1


	//   ....[53]....
        /*0b44*/ 	.word	0x0001b750
        /*0b48*/ 	.word	0x00000004
        /*0b4c*/ 	.word	0x00028880
        /*0b50*/ 	.short	0x010a
        /*0b52*/ 	.byte	0x3f
	.zero		1


	//   ....[54]....
        /*0b54*/ 	.word	0x0001b9a0
        /*0b58*/ 	.word	0x00000004
        /*0b5c*/ 	.word	0x00028840
        /*0b60*/ 	.short	0x010a
        /*0b62*/ 	.byte	0x3f
	.zero		1


	//   ....[55]....
        /*0b64*/ 	.word	0x0001bc80
        /*0b68*/ 	.word	0x00000014
        /*0b6c*/ 	.word	0x00028870
        /*0b70*/ 	.short	0x010a
        /*0b72*/ 	.byte	0x3f
	.zero		1


	//   ....[56]....
        /*0b74*/ 	.word	0x0001bcf0
        /*0b78*/ 	.word	0x00000014
        /*0b7c*/ 	.word	0x00028860
        /*0b80*/ 	.short	0x010a
        /*0b82*/ 	.byte	0x3f
	.zero		1


	//   ....[57]....
        /*0b84*/ 	.word	0x0001c330
        /*0b88*/ 	.word	0x00000014
        /*0b8c*/ 	.word	0x00028850
        /*0b90*/ 	.short	0x0101
        /*0b92*/ 	.byte	0x3f
	.zero		1


	//   ....[58]....
        /*0b94*/ 	.word	0x0001c3b0
        /*0b98*/ 	.word	0x00000014
        /*0b9c*/ 	.word	0x00000000
        /*0ba0*/ 	.short	0x0101
        /*0ba2*/ 	.byte	0x3f
	.zero		1


	//   ....[59]....
        /*0ba4*/ 	.word	0x0001c600
        /*0ba8*/ 	.word	0x00000012
        /*0bac*/ 	.word	0x00028870
        /*0bb0*/ 	.short	0x010a
        /*0bb2*/ 	.byte	0x3f
	.zero		1


	//   ....[60]....
        /*0bb4*/ 	.word	0x0001c670
        /*0bb8*/ 	.word	0x00000012
        /*0bbc*/ 	.word	0x00028860
        /*0bc0*/ 	.short	0x010a
        /*0bc2*/ 	.byte	0x3f
	.zero		1


	//   ....[61]....
        /*0bc4*/ 	.word	0x0001ccd0
        /*0bc8*/ 	.word	0x00000012
        /*0bcc*/ 	.word	0x00028850
        /*0bd0*/ 	.short	0x0101
        /*0bd2*/ 	.byte	0x3f
	.zero		1


	//   ....[62]....
        /*0bd4*/ 	.word	0x0001cd10
        /*0bd8*/ 	.word	0x00000000
        /*0bdc*/ 	.word	0x00000000
        /*0be0*/ 	.short	0x0101
        /*0be2*/ 	.byte	0x3f
	.zero		1


	//   ....[63]....
        /*0be4*/ 	.word	0x0001dae0
        /*0be8*/ 	.word	0x00000000
        /*0bec*/ 	.word	0x00028820
        /*0bf0*/ 	.short	0x010a
        /*0bf2*/ 	.byte	0x3f
	.zero		1


	//   ....[64]....
        /*0bf4*/ 	.word	0x0001dca0
        /*0bf8*/ 	.word	0x00000006
        /*0bfc*/ 	.word	0x00000000
        /*0c00*/ 	.short	0x010a
        /*0c02*/ 	.byte	0x3f
	.zero		1


	//   ....[65]....
        /*0c04*/ 	.word	0x0001dd10
        /*0c08*/ 	.word	0x00000007
        /*0c0c*/ 	.word	0x00000000
        /*0c10*/ 	.short	0x010a
        /*0c12*/ 	.byte	0x3f
	.zero		1


	//   ....[66]....
        /*0c14*/ 	.word	0x0001dd70
        /*0c18*/ 	.word	0x00000004
        /*0c1c*/ 	.word	0x00028860
        /*0c20*/ 	.short	0x010a
        /*0c22*/ 	.byte	0x3f
	.zero		1


	//   ....[67]....
        /*0c24*/ 	.word	0x0001ddc0
        /*0c28*/ 	.word	0x00000003
        /*0c2c*/ 	.word	0x00028860
        /*0c30*/ 	.short	0x010a
        /*0c32*/ 	.byte	0x3f
	.zero		1


	//   ....[68]....
        /*0c34*/ 	.word	0x0001de00
        /*0c38*/ 	.word	0x00000004
        /*0c3c*/ 	.word	0x00028880
        /*0c40*/ 	.short	0x010a
        /*0c42*/ 	.byte	0x3f
	.zero		1


	//   ....[69]....
        /*0c44*/ 	.word	0x0001de20
        /*0c48*/ 	.word	0x00000003
        /*0c4c*/ 	.word	0x00028880
        /*0c50*/ 	.short	0x010a
        /*0c52*/ 	.byte	0x3f
	.zero		1


	//   ....[70]....
        /*0c54*/ 	.word	0x0001de90
        /*0c58*/ 	.word	0x00000003
        /*0c5c*/ 	.word	0x00028800
        /*0c60*/ 	.short	0x010a
        /*0c62*/ 	.byte	0x3f
	.zero		1


	//   ....[71]....
        /*0c64*/ 	.word	0x0001dee0
        /*0c68*/ 	.word	0x0000007b
        /*0c6c*/ 	.word	0x00028830
        /*0c70*/ 	.short	0x010a
        /*0c72*/ 	.byte	0x3f
	.zero		1


	//   ....[72]....
        /*0c74*/ 	.word	0x0001df40
        /*0c78*/ 	.word	0x00000009
        /*0c7c*/ 	.word	0x00028830
        /*0c80*/ 	.short	0x010a
        /*0c82*/ 	.byte	0x3f
	.zero		1


	//   ....[73]....
        /*0c84*/ 	.word	0x0001dfa0
        /*0c88*/ 	.word	0x00000009
        /*0c8c*/ 	.word	0x00028850
        /*0c90*/ 	.short	0x010a
        /*0c92*/ 	.byte	0x3f
	.zero		1


	//   ....[74]....
        /*0c94*/ 	.word	0x0001e000
        /*0c98*/ 	.word	0x00000007
        /*0c9c*/ 	.word	0x00028830
        /*0ca0*/ 	.short	0x010a
        /*0ca2*/ 	.byte	0x3f
	.zero		1


	//   ....[75]....
        /*0ca4*/ 	.word	0x0001e060
        /*0ca8*/ 	.word	0x00000007
        /*0cac*/ 	.word	0x00028850
        /*0cb0*/ 	.short	0x010a
        /*0cb2*/ 	.byte	0x3f
	.zero		1


	//   ....[76]....
        /*0cb4*/ 	.word	0x0001e0c0
        /*0cb8*/ 	.word	0x00000007
        /*0cbc*/ 	.word	0x00028830
        /*0cc0*/ 	.short	0x010a
        /*0cc2*/ 	.byte	0x3f
	.zero		1


	//   ....[77]....
        /*0cc4*/ 	.word	0x0001e120
        /*0cc8*/ 	.word	0x00000007
        /*0ccc*/ 	.word	0x00028850
        /*0cd0*/ 	.short	0x010a
        /*0cd2*/ 	.byte	0x3f
	.zero		1


	//   ....[78]....
        /*0cd4*/ 	.word	0x0001e180
        /*0cd8*/ 	.word	0x00000003
        /*0cdc*/ 	.word	0x00028850
        /*0ce0*/ 	.short	0x010a
        /*0ce2*/ 	.byte	0x3f
	.zero		1


	//   ....[79]....
        /*0ce4*/ 	.word	0x0001e2d0
        /*0ce8*/ 	.word	0x00000004
        /*0cec*/ 	.word	0x00028880
        /*0cf0*/ 	.short	0x010a
        /*0cf2*/ 	.byte	0x3f
	.zero		1


	//   ....[80]....
        /*0cf4*/ 	.word	0x0001e320
        /*0cf8*/ 	.word	0x00000004
        /*0cfc*/ 	.word	0x00028840
        /*0d00*/ 	.short	0x010a
        /*0d02*/ 	.byte	0x3f
	.zero		1


	//   ....[81]....
        /*0d04*/ 	.word	0x0001ed80
        /*0d08*/ 	.word	0x00000002
        /*0d0c*/ 	.word	0x00028820
        /*0d10*/ 	.short	0x010a
        /*0d12*/ 	.byte	0x3f
	.zero		1


	//   ....[82]....
        /*0d14*/ 	.word	0x0001edd0
        /*0d18*/ 	.word	0x00000004
        /*0d1c*/ 	.word	0x00028880
        /*0d20*/ 	.short	0x010a
        /*0d22*/ 	.byte	0x3f
	.zero		1


	//   ....[83]....
        /*0d24*/ 	.word	0x0001ee20
        /*0d28*/ 	.word	0x00000004
        /*0d2c*/ 	.word	0x00028840
        /*0d30*/ 	.short	0x010a
        /*0d32*/ 	.byte	0x3f
	.zero		1


	//   ....[84]....
        /*0d34*/ 	.word	0x0001ee70
        /*0d38*/ 	.word	0x00000014
        /*0d3c*/ 	.word	0x00028870
        /*0d40*/ 	.short	0x010a
        /*0d42*/ 	.byte	0x3f
	.zero		1


	//   ....[85]....
        /*0d44*/ 	.word	0x0001eec0
        /*0d48*/ 	.word	0x00000014
        /*0d4c*/ 	.word	0x00028860
        /*0d50*/ 	.short	0x010a
        /*0d52*/ 	.byte	0x3f
	.zero		1


	//   ....[86]....
        /*0d54*/ 	.word	0x0001ef10
        /*0d58*/ 	.word	0x00000012
        /*0d5c*/ 	.word	0x00028870
        /*0d60*/ 	.short	0x010a
        /*0d62*/ 	.byte	0x3f
	.zero		1


	//   ....[87]....
        /*0d64*/ 	.word	0x0001ef60
        /*0d68*/ 	.word	0x00000012
        /*0d6c*/ 	.word	0x00028860
        /*0d70*/ 	.short	0x010a
        /*0d72*/ 	.byte	0x3f
	.zero		1


	//   ....[88]....
        /*0d74*/ 	.word	0x0001efb0
        /*0d78*/ 	.word	0x00000000
        /*0d7c*/ 	.word	0x00028820
        /*0d80*/ 	.short	0x010a
        /*0d82*/ 	.byte	0x3f
	.zero		1


	//   ....[89]....
        /*0d84*/ 	.word	0x0001f150
        /*0d88*/ 	.word	0x00000006
        /*0d8c*/ 	.word	0x00000000
        /*0d90*/ 	.short	0x010a
        /*0d92*/ 	.byte	0x3f
	.zero		1


	//   ....[90]....
        /*0d94*/ 	.word	0x0001f1a0
        /*0d98*/ 	.word	0x00000007
        /*0d9c*/ 	.word	0x00000000
        /*0da0*/ 	.short	0x010a
        /*0da2*/ 	.byte	0x3f
	.zero		1


	//   ....[91]....
        /*0da4*/ 	.word	0x0001f1f0
        /*0da8*/ 	.word	0x00000004
        /*0dac*/ 	.word	0x00028860
        /*0db0*/ 	.short	0x010a
        /*0db2*/ 	.byte	0x3f
	.zero		1


	//   ....[92]....
        /*0db4*/ 	.word	0x0001f240
        /*0db8*/ 	.word	0x00000003
        /*0dbc*/ 	.word	0x00028860
        /*0dc0*/ 	.short	0x010a
        /*0dc2*/ 	.byte	0x3f
	.zero		1


	//   ....[93]....
        /*0dc4*/ 	.word	0x0001f290
        /*0dc8*/ 	.word	0x00000004
        /*0dcc*/ 	.word	0x00028880
        /*0dd0*/ 	.short	0x010a
        /*0dd2*/ 	.byte	0x3f
	.zero		1


	//----- nvinfo : EIATTR_NUM_MBARRIERS
	.align		4
.L_214:
        /*0dd4*/ 	.byte	0x03, 0x38
        /*0dd6*/ 	.short	0x0016


	//----- nvinfo : EIATTR_EXIT_INSTR_OFFSETS
	.align		4
        /*0dd8*/ 	.byte	0x04, 0x1c
        /*0dda*/ 	.short	(.L_216 - .L_215)


	//   ....[0]....
.L_215:
        /*0ddc*/ 	.word	0x00000a80


	//   ....[1]....
        /*0de0*/ 	.word	0x00018110


	//   ....[2]....
        /*0de4*/ 	.word	0x0001de70


	//----- nvinfo : EIATTR_MAX_THREADS
	.align		4
.L_216:
        /*0de8*/ 	.byte	0x04, 0x05
        /*0dea*/ 	.short	(.L_218 - .L_217)
.L_217:
        /*0dec*/ 	.word	0x00000180
        /*0df0*/ 	.word	0x00000001
        /*0df4*/ 	.word	0x00000001


	//----- nvinfo : EIATTR_CRS_STACK_SIZE
	.align		4
.L_218:
        /*0df8*/ 	.byte	0x04, 0x1e
        /*0dfa*/ 	.short	(.L_220 - .L_219)
.L_219:
        /*0dfc*/ 	.word	0x00000000


	//----- nvinfo : EIATTR_CBANK_PARAM_SIZE
	.align		4
.L_220:
        /*0e00*/ 	.byte	0x03, 0x19
        /*0e02*/ 	.short	0x0af0


	//----- nvinfo : EIATTR_PARAM_CBANK
	.align		4
        /*0e04*/ 	.byte	0x04, 0x0a
        /*0e06*/ 	.short	(.L_222 - .L_221)
	.align		4
.L_221:
        /*0e08*/ 	.word	index@(.nv.constant0._ZN7cutlass13device_kernelIN5flash11enable_sm90INS1_16FlashAttnFwdSm90INS1_25CollectiveMainloopFwdSm90ILi2EN4cute5tupleIJNS5_1CILi1EEES8_S8_EEENS6_IJNS7_ILi128EEENS7_ILi192EEESA_EEELi128ENS_12float_e4m3_tEfNS_4arch4Sm90ELb0ELb1ELb1ELb1ELb0ELb0ELb0ELb1ELb1ELb1ELb0ELb0EEENS1_21CollectiveEpilogueFwdINS6_IJSA_SA_SB_EEES9_NS_10bfloat16_tESF_Li256ELb1ELb1ELb0ELb1EEENS1_36VarlenDynamicPersistentTileSchedulerILi128ELi192ELi256ELi128ELb0ELb1ELb1ELb1ELb0ELb1EEEEEEEEEvNT_6ParamsE)
        /*0e0c*/ 	.short	0x0210
        /*0e0e*/ 	.short	0x0af0


	//----- nvinfo : EIATTR_SW_WAR
	.align		4
.L_222:
        /*0e10*/ 	.byte	0x04, 0x36
        /*0e12*/ 	.short	(.L_224 - .L_223)
.L_223:
        /*0e14*/ 	.word	0x00000008
.L_224:


//--------------------- .nv.info._ZN7cutlass13device_kernelIN5flash11enable_sm90INS1_16FlashAttnFwdSm90INS1_25CollectiveMainloopFwdSm90ILi2EN4cute5tupleIJNS5_1CILi1EEES8_S8_EEENS6_IJNS7_ILi128EEENS7_ILi192EEESA_EEELi128ENS_12float_e4m3_tEfNS_4arch4Sm90ELb0ELb1ELb1ELb1ELb0ELb1ELb0ELb1ELb1ELb1ELb0ELb0EEENS1_21CollectiveEpilogueFwdINS6_IJSA_SA_SB_EEES9_NS_10bfloat16_tESF_Li256ELb1ELb1ELb0ELb1EEENS1_36VarlenDynamicPersistentTileSchedulerILi128ELi192ELi256ELi128ELb0ELb1ELb1ELb1ELb0ELb1EEEEEEEEEvNT_6ParamsE --------------------------
	.section	.nv.info._ZN7cutlass13device_kernelIN5flash11enable_sm90INS1_16FlashAttnFwdSm90INS1_25CollectiveMainloopFwdSm90ILi2EN4cute5tupleIJNS5_1CILi1EEES8_S8_EEENS6_IJNS7_ILi128EEENS7_ILi192EEESA_EEELi128ENS_12float_e4m3_tEfNS_4arch4Sm90ELb0ELb1ELb1ELb1ELb0ELb1ELb0ELb1ELb1ELb1ELb0ELb0EEENS1_21CollectiveEpilogueFwdINS6_IJSA_SA_SB_EEES9_NS_10bfloat16_tESF_Li256ELb1ELb1ELb0ELb1EEENS1_36VarlenDynamicPersistentTileSchedulerILi128ELi192ELi256ELi128ELb0ELb1ELb1ELb1ELb0ELb1EEEEEEEEEvNT_6ParamsE,"",@"SHT_CUDA_INFO"
	.sectionflags	@""
	.align	4


	//----- nvinfo : EIATTR_CUDA_API_VERSION
	.align		4
        /*0000*/ 	.byte	0x04, 0x37
        /*0002*/ 	.short	(.L_226 - .L_225)
.L_225:
        /*0004*/ 	.word	0x00000082


	//----- nvinfo : EIATTR_KPARAM_INFO
	.align		4
.L_226:
        /*0008*/ 	.byte	0x04, 0x17
        /*000a*/ 	.short	(.L_228 - .L_227)
.L_227:
        /*000c*/ 	.word	0x00000000
        /*0010*/ 	.short	0x0000
        /*0012*/ 	.short	0x0070
        /*0014*/ 	.byte	0x00, 0xf0, 0x01, 0x2a


	//----- nvinfo : EIATTR_SPARSE_MMA_MASK
	.align		4
.L_228:
        /*0018*/ 	.byte	0x03, 0x50
        /*001a*/ 	.short	0x0000


	//----- nvinfo : EIATTR_MAXREG_COUNT
	.align		4
        /*001c*/ 	.byte	0x03, 0x1b
        /*001e*/ 	.short	0x00a8


	//----- nvinfo : EIATTR_NUM_BARRIERS
	.align		4
        /*0020*/ 	.byte	0x02, 0x4c
        /*0022*/ 	.byte	0x10
	.zero		1


	//----- nvinfo : EIATTR_EXTERNS
	.align		4
        /*0024*/ 	.byte	0x04, 0x0f
        /*0026*/ 	.short	(.L_230 - .L_229)


	//   ....[0]....
	.align		4
.L_229:
        /*0028*/ 	.word	index@(__assertfail)


	//----- nvinfo : EIATTR_ANNOTATIONS
	.align		4
.L_230:
        /*002c*/ 	.byte	0x04, 0x55
        /*002e*/ 	.short	(.L_232 - .L_231)


	//   ....[0]....
.L_231:
        /* <DEDUP_REMOVED lines=64> */


	//----- nvinfo : EIATTR_MERCURY_ISA_VERSION
	.align		4
.L_232:
        /*0420*/ 	.byte	0x03, 0x5f
        /*0422*/ 	.short	0x0101


	//----- nvinfo : EIATTR_UNUSED_LOAD_BYTE_OFFSET
	.align		4
        /*0424*/ 	.byte	0x04, 0x44
        /*0426*/ 	.short	(.L_234 - .L_233)


	//   ....[0]....
.L_233:
        /*0428*/ 	.word	0x00000af0
        /*042c*/ 	.word	0x0000fff0


	//   ....[1]....
        /*0430*/ 	.word	0x00023b70
        /*0434*/ 	.word	0x0000fff0


	//----- nvinfo : EIATTR_INT_WARP_WIDE_INSTR_OFFSETS
	.align		4
.L_234:
        /*0438*/ 	.byte	0x04, 0x31
        /*043a*/ 	.short	(.L_236 - .L_235)


	//   ....[0]....
.L_235:
        /*043c*/ 	.word	0x00000190


	//   ....[1]....
        /*0440*/ 	.word	0x000001d0


	//   ....[2]....
        /*0444*/ 	.word	0x00000240


	//   ....[3]....
        /*0448*/ 	.word	0x00028df0


	//   ....[4]....
        /*044c*/ 	.word	0x00028e80


	//   ....[5]....
        /*0450*/ 	.word	0x0002b8b0


	//   ....[6]....
        /*0454*/ 	.word	0x0002b940


	//----- nvinfo : EIATTR_COOP_GROUP_MASK_REGIDS
	.align		4
.L_236:
        /*0458*/ 	.byte	0x04, 0x29
        /*045a*/ 	.short	(.L_238 - .L_237)


	//   ....[0]....
.L_237:
        /*045c*/ 	.word	0xffffffff


	//   ....[1]....
        /*0460*/ 	.word	0xffffffff


	//   ....[2]....
        /*0464*/ 	.word	0xffffffff


	//   ....[3]....
        /*0468*/ 	.word	0xffffffff


	//   ....[4]....
        /*046c*/ 	.word	0xffffffff


	//   ....[5]....
        /*0470*/ 	.word	0xffffffff


	//   ....[6]....
        /*0474*/ 	.word	0xffffffff


	//   ....[7]....
        /*0478*/ 	.word	0xffffffff


	//   ....[8]....
        /*047c*/ 	.word	0xffffffff


	//   ....[9]....
        /*0480*/ 	.word	0xffffffff


	//   ....[10]....
        /*0484*/ 	.word	0xffffffff


	//   ....[11]....
        /*0488*/ 	.word	0xffffffff


	//   ....[12]....
        /*048c*/ 	.word	0xffffffff


	//   ....[13]....
        /*0490*/ 	.word	0xffffffff


	//   ....[14]....
        /*0494*/ 	.word	0xffffffff


	//   ....[15]....
        /*0498*/ 	.word	0xffffffff


	//   ....[16]....
        /*049c*/ 	.word	0xffffffff


	//   ....[17]....
        /*04a0*/ 	.word	0xffffffff


	//   ....[18]....
        /*04a4*/ 	.word	0xffffffff


	//   ....[19]....
        /*04a8*/ 	.word	0xffffffff


	//   ....[20]....
        /*04ac*/ 	.word	0xffffffff


	//   ....[21]....
        /*04b0*/ 	.word	0xffffffff


	//   ....[22]....
        /*04b4*/ 	.word	0xffffffff


	//   ....[23]....
        /*04b8*/ 	.word	0xffffffff


	//   ....[24]....
        /*04bc*/ 	.word	0xffffffff


	//   ....[25]....
        /*04c0*/ 	.word	0xffffffff


	//   ....[26]....
        /*04c4*/ 	.word	0xffffffff


	//   ....[27]....
        /*04c8*/ 	.word	0xffffffff


	//   ....[28]....
        /*04cc*/ 	.word	0xffffffff


	//   ....[29]....
        /*04d0*/ 	.word	0xffffffff


	//   ....[30]....
        /*04d4*/ 	.word	0xffffffff


	//   ....[31]....
        /*04d8*/ 	.word	0xffffffff


	//   ....[32]....
        /*04dc*/ 	.word	0xffffffff


	//   ....[33]....
        /*04e0*/ 	.word	0xffffffff


	//   ....[34]....
        /*04e4*/ 	.word	0xffffffff


	//   ....[35]....
        /*04e8*/ 	.word	0xffffffff


	//   ....[36]....
        /*04ec*/ 	.word	0xffffffff


	//   ....[37]....
        /*04f0*/ 	.word	0xffffffff


	//   ....[38]....
        /*04f4*/ 	.word	0xffffffff


	//   ....[39]....
        /*04f8*/ 	.word	0xffffffff


	//   ....[40]....
        /*04fc*/ 	.word	0xffffffff


	//   ....[41]....
        /*0500*/ 	.word	0xffffffff


	//   ....[42]....
        /*0504*/ 	.word	0xffffffff


	//   ....[43]....
        /*0508*/ 	.word	0xffffffff


	//   ....[44]....
        /*050c*/ 	.word	0xffffffff


	//   ....[45]....
        /*0510*/ 	.word	0xffffffff


	//   ....[46]....
        /*0514*/ 	.word	0xffffffff


	//   ....[47]....
        /*0518*/ 	.word	0xffffffff


	//   ....[48]....
        /*051c*/ 	.word	0xffffffff


	//   ....[49]....
        /*0520*/ 	.word	0xffffffff


	//   ....[50]....
        /*0524*/ 	.word	0xffffffff


	//   ....[51]....
        /*0528*/ 	.word	0xffffffff


	//   ....[52]....
        /*052c*/ 	.word	0xffffffff


	//   ....[53]....
        /*0530*/ 	.word	0xffffffff


	//   ....[54]....
        /*0534*/ 	.word	0xffffffff


	//   ....[55]....
        /*0538*/ 	.word	0xffffffff


	//   ....[56]....
        /*053c*/ 	.word	0xffffffff


	//   ....[57]....
        /*0540*/ 	.word	0xffffffff


	//   ....[58]....
        /*0544*/ 	.word	0xffffffff


	//   ....[59]....
        /*0548*/ 	.word	0xffffffff


	//   ....[60]....
        /*054c*/ 	.word	0xffffffff


	//   ....[61]....
        /*0550*/ 	.word	0xffffffff


	//   ....[62]....
        /*0554*/ 	.word	0xffffffff


	//   ....[63]....
        /*0558*/ 	.word	0xffffffff


	//   ....[64]....
        /*055c*/ 	.word	0xffffffff


	//   ....[65]....
        /*0560*/ 	.word	0xffffffff


	//   ....[66]....
        /*0564*/ 	.word	0xffffffff


	//   ....[67]....
        /*0568*/ 	.word	0xffffffff


	//   ....[68]....
        /*056c*/ 	.word	0xffffffff


	//   ....[69]....
        /*0570*/ 	.word	0xffffffff


	//   ....[70]....
        /*0574*/ 	.word	0xffffffff


	//   ....[71]....
        /*0578*/ 	.word	0xffffffff


	//   ....[72]....
        /*057c*/ 	.word	0xffffffff


	//   ....[73]....
        /*0580*/ 	.word	0xffffffff


	//   ....[74]....
        /*0584*/ 	.word	0xffffffff


	//   ....[75]....
        /*0588*/ 	.word	0xffffffff


	//   ....[76]....
        /*058c*/ 	.word	0xffffffff


	//   ....[77]....
        /*0590*/ 	.word	0xffffffff


	//   ....[78]....
        /*0594*/ 	.word	0xffffffff


	//   ....[79]....
        /*0598*/ 	.word	0xffffffff


	//   ....[80]....
        /*059c*/ 	.word	0xffffffff


	//   ....[81]....
        /*05a0*/ 	.word	0xffffffff


	//   ....[82]....
        /*05a4*/ 	.word	0xffffffff


	//   ....[83]....
        /*05a8*/ 	.word	0xffffffff


	//   ....[84]....
        /*05ac*/ 	.word	0xffffffff


	//   ....[85]....
        /*05b0*/ 	.word	0xffffffff


	//   ....[86]....
        /*05b4*/ 	.word	0xffffffff


	//   ....[87]....
        /*05b8*/ 	.word	0xffffffff


	//   ....[88]....
        /*05bc*/ 	.word	0xffffffff


	//   ....[89]....
        /*05c0*/ 	.word	0xffffffff


	//   ....[90]....
        /*05c4*/ 	.word	0xffffffff


	//   ....[91]....
        /*05c8*/ 	.word	0xffffffff


	//   ....[92]....
        /*05cc*/ 	.word	0xffffffff


	//   ....[93]....
        /*05d0*/ 	.word	0xffffffff


	//   ....[94]....
        /*05d4*/ 	.word	0xffffffff


	//   ....[95]....
        /*05d8*/ 	.word	0xffffffff


	//   ....[96]....
        /*05dc*/ 	.word	0xffffffff


	//   ....[97]....
        /*05e0*/ 	.word	0xffffffff


	//   ....[98]....
        /*05e4*/ 	.word	0xffffffff


	//   ....[99]....
        /*05e8*/ 	.word	0xffffffff


	//   ....[100]....
        /*05ec*/ 	.word	0xffffffff


	//   ....[101]....
        /*05f0*/ 	.word	0xffffffff


	//   ....[102]....
        /*05f4*/ 	.word	0xffffffff


	//   ....[103]....
        /*05f8*/ 	.word	0xffffffff


	//   ....[104]....
        /*05fc*/ 	.word	0xffffffff


	//   ....[105]....
        /*0600*/ 	.word	0xffffffff


	//   ....[106]....
        /*0604*/ 	.word	0xffffffff


	//   ....[107]....
        /*0608*/ 	.word	0xffffffff


	//   ....[108]....
        /*060c*/ 	.word	0xffffffff


	//   ....[109]....
        /*0610*/ 	.word	0xffffffff


	//   ....[110]....
        /*0614*/ 	.word	0xffffffff


	//   ....[111]....
        /*0618*/ 	.word	0xffffffff


	//   ....[112]....
        /*061c*/ 	.word	0xffffffff


	//   ....[113]....
        /*0620*/ 	.word	0xffffffff


	//   ....[114]....
        /*0624*/ 	.word	0xffffffff


	//   ....[115]....
        /*0628*/ 	.word	0xffffffff


	//   ....[116]....
        /*062c*/ 	.word	0xffffffff


	//   ....[117]....
        /*0630*/ 	.word	0xffffffff


	//   ....[118]....
        /*0634*/ 	.word	0xffffffff


	//   ....[119]....
        /*0638*/ 	.word	0xffffffff


	//   ....[120]....
        /*063c*/ 	.word	0xffffffff


	//   ....[121]....
        /*0640*/ 	.word	0xffffffff


	//   ....[122]....
        /*0644*/ 	.word	0xffffffff


	//   ....[123]....
        /*0648*/ 	.word	0xffffffff


	//   ....[124]....
        /*064c*/ 	.word	0xffffffff


	//   ....[125]....
        /*0650*/ 	.word	0xffffffff


	//   ....[126]....
        /*0654*/ 	.word	0xffffffff


	//   ....[127]....
        /*0658*/ 	.word	0xffffffff


	//   ....[128]....
        /*065c*/ 	.word	0xffffffff


	//   ....[129]....
        /*0660*/ 	.word	0xffffffff


	//   ....[130]....
        /*0664*/ 	.word	0xffffffff


	//   ....[131]....
        /*0668*/ 	.word	0xffffffff


	//   ....[132]....
        /*066c*/ 	.word	0xffffffff


	//   ....[133]....
        /*0670*/ 	.word	0xffffffff


	//   ....[134]....
        /*0674*/ 	.word	0xffffffff


	//   ....[135]....
        /*0678*/ 	.word	0xffffffff


	//   ....[136]....
        /*067c*/ 	.word	0xffffffff


	//   ....[137]....
        /*0680*/ 	.word	0xffffffff


	//   ....[138]....
        /*0684*/ 	.word	0xffffffff


	//   ....[139]....
        /*0688*/ 	.word	0xffffffff


	//   ....[140]....
        /*068c*/ 	.word	0xffffffff


	//   ....[141]....
        /*0690*/ 	.word	0xffffffff


	//   ....[142]....
        /*0694*/ 	.word	0xffffffff


	//   ....[143]....
        /*0698*/ 	.word	0xffffffff


	//   ....[144]....
        /*069c*/ 	.word	0xffffffff


	//   ....[145]....
        /*06a0*/ 	.word	0xffffffff


	//   ....[146]....
        /*06a4*/ 	.word	0xffffffff


	//   ....[147]....
        /*06a8*/ 	.word	0xffffffff


	//   ....[148]....
        /*06ac*/ 	.word	0xffffffff


	//   ....[149]....
        /*06b0*/ 	.word	0xffffffff


	//   ....[150]....
        /*06b4*/ 	.word	0xffffffff


	//   ....[151]....
        /*06b8*/ 	.word	0xffffffff


	//   ....[152]....
        /*06bc*/ 	.word	0xffffffff


	//   ....[153]....
        /*06c0*/ 	.word	0xffffffff


	//   ....[154]....
        /*06c4*/ 	.word	0x0500000f


	//   ....[155]....
        /*06c8*/ 	.word	0x0500000f


	//   ....[156]....
        /*06cc*/ 	.word	0x0500000f


	//   ....[157]....
        /*06d0*/ 	.word	0x0500000f


	//   ....[158]....
        /*06d4*/ 	.word	0x0500000f


	//   ....[159]....
        /*06d8*/ 	.word	0x0500000f


	//   ....[160]....
        /*06dc*/ 	.word	0x0500000f


	//   ....[161]....
        /*06e0*/ 	.word	0x0500000f


	//   ....[162]....
        /*06e4*/ 	.word	0x0500000f


	//   ....[163]....
        /*06e8*/ 	.word	0x0500000f


	//   ....[164]....
        /*06ec*/ 	.word	0x0500000f


	//   ....[165]....
        /*06f0*/ 	.word	0x0500000f


	//   ....[166]....
        /*06f4*/ 	.word	0x0500000f


	//   ....[167]....
        /*06f8*/ 	.word	0x0500000f


	//   ....[168]....
        /*06fc*/ 	.word	0x0500000f


	//   ....[169]....
        /*0700*/ 	.word	0x0500000f


	//   ....[170]....
        /*0704*/ 	.word	0x0500000f


	//   ....[171]....
        /*0708*/ 	.word	0x0500000f


	//   ....[172]....
        /*070c*/ 	.word	0x0500000f


	//   ....[173]....
        /*0710*/ 	.word	0x0500000f


	//   ....[174]....
        /*0714*/ 	.word	0x0500000f


	//   ....[175]....
        /*0718*/ 	.word	0x0500000f


	//   ....[176]....
        /*071c*/ 	.word	0x0500000f


	//   ....[177]....
        /*0720*/ 	.word	0x0500000f


	//   ....[178]....
        /*0724*/ 	.word	0x0500000f


	//   ....[179]....
        /*0728*/ 	.word	0x0500000f


	//   ....[180]....
        /*072c*/ 	.word	0x0500000f


	//   ....[181]....
        /*0730*/ 	.word	0x0500000f


	//   ....[182]....
        /*0734*/ 	.word	0x0500000f


	//   ....[183]....
        /*0738*/ 	.word	0x0500000f


	//   ....[184]....
        /*073c*/ 	.word	0x0500000f


	//   ....[185]....
        /*0740*/ 	.word	0x0500000f


	//   ....[186]....
        /*0744*/ 	.word	0x0500000f


	//   ....[187]....
        /*0748*/ 	.word	0x0500000f


	//   ....[188]....
        /*074c*/ 	.word	0x0500000f


	//   ....[189]....
        /*0750*/ 	.word	0x0500000f


	//   ....[190]....
        /*0754*/ 	.word	0x0500000f


	//   ....[191]....
        /*0758*/ 	.word	0x0500000f


	//   ....[192]....
        /*075c*/ 	.word	0x0500000f


	//   ....[193]....
        /*0760*/ 	.word	0x0500000f


	//   ....[194]....
        /*0764*/ 	.word	0x0500000f


	//   ....[195]....
        /*0768*/ 	.word	0x0500000f


	//   ....[196]....
        /*076c*/ 	.word	0x0500000f


	//   ....[197]....
        /*0770*/ 	.word	0x0500000f


	//   ....[198]....
        /*0774*/ 	.word	0x0500000f


	//   ....[199]....
        /*0778*/ 	.word	0x0500000f


	//   ....[200]....
        /*077c*/ 	.word	0x0500000f


	//   ....[201]....
        /*0780*/ 	.word	0x0500000f


	//   ....[202]....
        /*0784*/ 	.word	0x0500000f


	//   ....[203]....
        /*0788*/ 	.word	0x0500000f


	//   ....[204]....
        /*078c*/ 	.word	0x0500000f


	//   ....[205]....
        /*0790*/ 	.word	0x0500000f


	//   ....[206]....
        /*0794*/ 	.word	0x0500000f


	//   ....[207]....
        /*0798*/ 	.word	0x0500000f


	//   ....[208]....
        /*079c*/ 	.word	0x0500000f


	//   ....[209]....
        /*07a0*/ 	.word	0x0500000f


	//   ....[210]....
        /*07a4*/ 	.word	0x0500000f


	//   ....[211]....
        /*07a8*/ 	.word	0x0500000f


	//   ....[212]....
        /*07ac*/ 	.word	0x0500000f


	//   ....[213]....
        /*07b0*/ 	.word	0x0500000f


	//   ....[214]....
        /*07b4*/ 	.word	0x0500000f


	//   ....[215]....
        /*07b8*/ 	.word	0x0500000f


	//   ....[216]....
        /*07bc*/ 	.word	0x0500000f


	//   ....[217]....
        /*07c0*/ 	.word	0x0500000f


	//   ....[218]....
        /*07c4*/ 	.word	0x0500000f


	//   ....[219]....
        /*07c8*/ 	.word	0x0500000f


	//   ....[220]....
        /*07cc*/ 	.word	0x0500000f


	//   ....[221]....
        /*07d0*/ 	.word	0x0500000f


	//   ....[222]....
        /*07d4*/ 	.word	0x0500000f


	//   ....[223]....
        /*07d8*/ 	.word	0x0500000f


	//   ....[224]....
        /*07dc*/ 	.word	0x0500000f


	//   ....[225]....
        /*07e0*/ 	.word	0x0500000f


	//   ....[226]....
        /*07e4*/ 	.word	0x0500000f


	//   ....[227]....
        /*07e8*/ 	.word	0x0500000f


	//   ....[228]....
        /*07ec*/ 	.word	0x0500000f


	//   ....[229]....
        /*07f0*/ 	.word	0x0500000f


	//   ....[230]....
        /*07f4*/ 	.word	0x0500000f


	//   ....[231]....
        /*07f8*/ 	.word	0x0500000f


	//   ....[232]....
        /*07fc*/ 	.word	0x0500000f


	//   ....[233]....
        /*0800*/ 	.word	0x0500000f


	//   ....[234]....
        /*0804*/ 	.word	0x0500000f


	//   ....[235]....
        /*0808*/ 	.word	0x0500000f


	//   ....[236]....
        /*080c*/ 	.word	0x0500000f


	//   ....[237]....
        /*0810*/ 	.word	0x0500000f


	//   ....[238]....
        /*0814*/ 	.word	0x0500000f


	//   ....[239]....
        /*0818*/ 	.word	0x0500000f


	//   ....[240]....
        /*081c*/ 	.word	0x0500000f


	//   ....[241]....
        /*0820*/ 	.word	0x0500000f


	//   ....[242]....
        /*0824*/ 	.word	0x0500000f


	//   ....[243]....
        /*0828*/ 	.word	0x0500000f


	//   ....[244]....
        /*082c*/ 	.word	0x0500000f


	//   ....[245]....
        /*0830*/ 	.word	0x0500000f


	//   ....[246]....
        /*0834*/ 	.word	0x0500000f


	//----- nvinfo : EIATTR_COOP_GROUP_INSTR_OFFSETS
	.align		4
.L_238:
        /*0838*/ 	.byte	0x04, 0x28
        /*083a*/ 	.short	(.L_240 - .L_239)


	//   ....[0]....
.L_239:
        /*083c*/ 	.word	0x00000070


	//   ....[1]....
        /*0840*/ 	.word	0x000001a0


	//   ....[2]....
        /*0844*/ 	.word	0x000001f0


	//   ....[3]....
        /*0848*/ 	.word	0x00000420


	//   ....[4]....
        /*084c*/ 	.word	0x00000580


	//   ....[5]....
        /*0850*/ 	.word	0x000006a0


	//   ....[6]....
        /*0854*/ 	.word	0x00000800


	//   ....[7]....
        /*0858*/ 	.word	0x0000a300


	//   ....[8]....
        /*085c*/ 	.word	0x0000acf0


	//   ....[9]....
        /*0860*/ 	.word	0x0000ad00


	//   ....[10]....
        /*0864*/ 	.word	0x0000ad10


	//   ....[11]....
        /*0868*/ 	.word	0x0000ad20


	//   ....[12]....
        /*086c*/ 	.word	0x0000af30


	//   ....[13]....
        /*0870*/ 	.word	0x0000af40


	//   ....[14]....
        /*0874*/ 	.word	0x0000af50


	//   ....[15]....
        /*0878*/ 	.word	0x0000af60


	//   ....[16]....
        /*087c*/ 	.word	0x0000d3a0


	//   ....[17]....
        /*0880*/ 	.word	0x0000d3c0


	//   ....[18]....
        /*0884*/ 	.word	0x0000d3d0


	//   ....[19]....
        /*0888*/ 	.word	0x0000d3e0


	//   ....[20]....
        /*088c*/ 	.word	0x0000d4d0


	//   ....[21]....
        /*0890*/ 	.word	0x0000d4f0


	//   ....[22]....
        /*0894*/ 	.word	0x0000d500


	//   ....[23]....
        /*0898*/ 	.word	0x0000d510


	//   ....[24]....
        /*089c*/ 	.word	0x0000ff10


	//   ....[25]....
        /*08a0*/ 	.word	0x00010ae0


	//   ....[26]....
        /*08a4*/ 	.word	0x00012990


	//   ....[27]....
        /*08a8*/ 	.word	0x000129b0


	//   ....[28]....
        /*08ac*/ 	.word	0x00013200


	//   ....[29]....
        /*08b0*/ 	.word	0x00013280


	//   ....[30]....
        /*08b4*/ 	.word	0x00015a80


	//   ....[31]....
        /*08b8*/ 	.word	0x00015df0


	//   ....[32]....
        /*08bc*/ 	.word	0x00017870


	//   ....[33]....
        /*08c0*/ 	.word	0x00017980


	//   ....[34]....
        /*08c4*/ 	.word	0x00018780


	//   ....[35]....
        /*08c8*/ 	.word	0x00018800


	//   ....[36]....
        /*08cc*/ 	.word	0x0001ba80


	//   ....[37]....
        /*08d0*/ 	.word	0x0001baa0


	//   ....[38]....
        /*08d4*/ 	.word	0x0001baf0


	//   ....[39]....
        /*08d8*/ 	.word	0x0001bb10


	//   ....[40]....
        /*08dc*/ 	.word	0x0001e8c0


	//   ....[41]....
        /*08e0*/ 	.word	0x0001ee40


	//   ....[42]....
        /*08e4*/ 	.word	0x000208b0


	//   ....[43]....
        /*08e8*/ 	.word	0x000209c0


	//   ....[44]....
        /*08ec*/ 	.word	0x00021810


	//   ....[45]....
        /*08f0*/ 	.word	0x000218a0


	//   ....[46]....
        /*08f4*/ 	.word	0x000232f0


	//   ....[47]....
        /*08f8*/ 	.word	0x00023350


	//   ....[48]....
        /*08fc*/ 	.word	0x00023370


	//   ....[49]....
        /*0900*/ 	.word	0x00023390


	//   ....[50]....
        /*0904*/ 	.word	0x000241b0


	//   ....[51]....
        /*0908*/ 	.word	0x000241e0


	//   ....[52]....
        /*090c*/ 	.word	0x00024210


	//   ....[53]....
        /*0910*/ 	.word	0x00024240


	//   ....[54]....
        /*0914*/ 	.word	0x00024270


	//   ....[55]....
        /*0918*/ 	.word	0x000242a0


	//   ....[56]....
        /*091c*/ 	.word	0x000242d0


	//   ....[57]....
        /*0920*/ 	.word	0x00024300


	//   ....[58]....
        /*0924*/ 	.word	0x00024330


	//   ....[59]....
        /*0928*/ 	.word	0x00024360


	//   ....[60]....
        /*092c*/ 	.word	0x00024390


	//   ....[61]....
        /*0930*/ 	.word	0x000243c0


	//   ....[62]....
        /*0934*/ 	.word	0x000243f0


	//   ....[63]....
        /*0938*/ 	.word	0x00024420


	//   ....[64]....
        /*093c*/ 	.word	0x00024450


	//   ....[65]....
        /*0940*/ 	.word	0x00024480


	//   ....[66]....
        /*0944*/ 	.word	0x000244b0


	//   ....[67]....
        /*0948*/ 	.word	0x000244e0


	//   ....[68]....
        /*094c*/ 	.word	0x00024510


	//   ....[69]....
        /*0950*/ 	.word	0x00024540


	//   ....[70]....
        /*0954*/ 	.word	0x00024570


	//   ....[71]....
        /*0958*/ 	.word	0x000245a0


	//   ....[72]....
        /*095c*/ 	.word	0x000245d0


	//   ....[73]....
        /*0960*/ 	.word	0x000245f0


	//   ....[74]....
        /*0964*/ 	.word	0x00024600


	//   ....[75]....
        /*0968*/ 	.word	0x00024610


	//   ....[76]....
        /*096c*/ 	.word	0x00024630


	//   ....[77]....
        /*0970*/ 	.word	0x00024640


	//   ....[78]....
        /*0974*/ 	.word	0x00024650


	//   ....[79]....
        /*0978*/ 	.word	0x00024660


	//   ....[80]....
        /*097c*/ 	.word	0x00024690


	//   ....[81]....
        /*0980*/ 	.word	0x000246c0


	//   ....[82]....
        /*0984*/ 	.word	0x00024ca0


	//   ....[83]....
        /*0988*/ 	.word	0x00024ce0


	//   ....[84]....
        /*098c*/ 	.word	0x00024d20


	//   ....[85]....
        /*0990*/ 	.word	0x00024d50


	//   ....[86]....
        /*0994*/ 	.word	0x00025360


	//   ....[87]....
        /*0998*/ 	.word	0x00025370


	//   ....[88]....
        /*099c*/ 	.word	0x00025430


	//   ....[89]....
        /*09a0*/ 	.word	0x00025450


	//   ....[90]....
        /*09a4*/ 	.word	0x00025510


	//   ....[91]....
        /*09a8*/ 	.word	0x00025530


	//   ....[92]....
        /*09ac*/ 	.word	0x00025600


	//   ....[93]....
        /*09b0*/ 	.word	0x00025620


	//   ....[94]....
        /*09b4*/ 	.word	0x00025de0


	//   ....[95]....
        /*09b8*/ 	.word	0x00025df0


	//   ....[96]....
        /*09bc*/ 	.word	0x00025f10


	//   ....[97]....
        /*09c0*/ 	.word	0x00025f20


	//   ....[98]....
        /*09c4*/ 	.word	0x00026030


	//   ....[99]....
        /*09c8*/ 	.word	0x00026040


	//   ....[100]....
        /*09cc*/ 	.word	0x00026150


	//   ....[101]....
        /*09d0*/ 	.word	0x00026160


	//   ....[102]....
        /*09d4*/ 	.word	0x000262d0


	//   ....[103]....
        /*09d8*/ 	.word	0x000264b0


	//   ....[104]....
        /*09dc*/ 	.word	0x000264e0


	//   ....[105]....
        /*09e0*/ 	.word	0x00026510


	//   ....[106]....
        /*09e4*/ 	.word	0x00026540


	//   ....[107]....
        /*09e8*/ 	.word	0x00026570


	//   ....[108]....
        /*09ec*/ 	.word	0x000265a0


	//   ....[109]....
        /*09f0*/ 	.word	0x00026710


	//   ....[110]....
        /*09f4*/ 	.word	0x00026740


	//   ....[111]....
        /*09f8*/ 	.word	0x00026770


	//   ....[112]....
        /*09fc*/ 	.word	0x000267a0


	//   ....[113]....
        /*0a00*/ 	.word	0x000267d0


	//   ....[114]....
        /*0a04*/ 	.word	0x00026800


	//   ....[115]....
        /*0a08*/ 	.word	0x000268a0


	//   ....[116]....
        /*0a0c*/ 	.word	0x00026900


	//   ....[117]....
        /*0a10*/ 	.word	0x00026990


	//   ....[118]....
        /*0a14*/ 	.word	0x00027bf0


	//   ....[119]....
        /*0a18*/ 	.word	0x00029590


	//   ....[120]....
        /*0a1c*/ 	.word	0x0002a1d0


	//   ....[121]....
        /*0a20*/ 	.word	0x0002a1f0


	//   ....[122]....
        /*0a24*/ 	.word	0x0002a2a0


	//   ....[123]....
        /*0a28*/ 	.word	0x0002a2b0


	//   ....[124]....
        /*0a2c*/ 	.word	0x0002a330


	//   ....[125]....
        /*0a30*/ 	.word	0x0002a340


	//   ....[126]....
        /*0a34*/ 	.word	0x0002a3c0


	//   ....[127]....
        /*0a38*/ 	.word	0x0002a3d0


	//   ....[128]....
        /*0a3c*/ 	.word	0x0002a450


	//   ....[129]....
        /*0a40*/ 	.word	0x0002a460


	//   ....[130]....
        /*0a44*/ 	.word	0x0002a4e0


	//   ....[131]....
        /*0a48*/ 	.word	0x0002a4f0


	//   ....[132]....
        /*0a4c*/ 	.word	0x0002a570


	//   ....[133]....
        /*0a50*/ 	.word	0x0002a580


	//   ....[134]....
        /*0a54*/ 	.word	0x0002a5d0


	//   ....[135]....
        /*0a58*/ 	.word	0x0002a5f0


	//   ....[136]....
        /*0a5c*/ 	.word	0x0002c390


	//   ....[137]....
        /*0a60*/ 	.word	0x0002c3c0


	//   ....[138]....
        /*0a64*/ 	.word	0x0002c400


	//   ....[139]....
        /*0a68*/ 	.word	0x0002c430


	//   ....[140]....
        /*0a6c*/ 	.word	0x0002c460


	//   ....[141]....
        /*0a70*/ 	.word	0x0002c490


	//   ....[142]....
        /*0a74*/ 	.word	0x0002c4c0


	//   ....[143]....
        /*0a78*/ 	.word	0x0002c4f0


	//   ....[144]....
        /*0a7c*/ 	.word	0x0002c670


	//   ....[145]....
        /*0a80*/ 	.word	0x0002c6a0


	//   ....[146]....
        /*0a84*/ 	.word	0x0002c6d0


	//   ....[147]....
        /*0a88*/ 	.word	0x0002c700


	//   ....[148]....
        /*0a8c*/ 	.word	0x0002c730


	//   ....[149]....
        /*0a90*/ 	.word	0x0002c760


	//   ....[150]....
        /*0a94*/ 	.word	0x0002c820


	//   ....[151]....
        /*0a98*/ 	.word	0x0002c840


	//   ....[152]....
        /*0a9c*/ 	.word	0x0002c8b0


	//   ....[153]....
        /*0aa0*/ 	.word	0x0002cf90


	//   ....[154]....
        /*0aa4*/ 	.word	0x0002d490


	//   ....[155]....
        /*0aa8*/ 	.word	0x0002d540


	//   ....[156]....
        /*0aac*/ 	.word	0x0002d5d0


	//   ....[157]....
        /*0ab0*/ 	.word	0x0002d620


	//   ....[158]....
        /*0ab4*/ 	.word	0x0002d670


	//   ....[159]....
        /*0ab8*/ 	.word	0x0002d700


	//   ....[160]....
        /*0abc*/ 	.word	0x0002d790


	//   ....[161]....
        /*0ac0*/ 	.word	0x0002d7e0


	//   ....[162]....
        /*0ac4*/ 	.word	0x0002d830


	//   ....[163]....
        /*0ac8*/ 	.word	0x0002d920


	//   ....[164]....
        /*0acc*/ 	.word	0x0002d9d0


	//   ....[165]....
        /*0ad0*/ 	.word	0x0002da30


	//   ....[166]....
        /*0ad4*/ 	.word	0x0002dab0


	//   ....[167]....
        /*0ad8*/ 	.word	0x0002dba0


	//   ....[168]....
        /*0adc*/ 	.word	0x0002dbf0


	//   ....[169]....
        /*0ae0*/ 	.word	0x0002dc40


	//   ....[170]....
        /*0ae4*/ 	.word	0x0002dc90


	//   ....[171]....
        /*0ae8*/ 	.word	0x0002e0a0


	//   ....[172]....
        /*0aec*/ 	.word	0x0002e1d0


	//   ....[173]....
        /*0af0*/ 	.word	0x0002e300


	//   ....[174]....
        /*0af4*/ 	.word	0x0002e380


	//   ....[175]....
        /*0af8*/ 	.word	0x0002e3e0


	//   ....[176]....
        /*0afc*/ 	.word	0x0002e460


	//   ....[177]....
        /*0b00*/ 	.word	0x0002e4c0


	//   ....[178]....
        /*0b04*/ 	.word	0x0002e540


	//   ....[179]....
        /*0b08*/ 	.word	0x0002e5a0


	//   ....[180]....
        /*0b0c*/ 	.word	0x0002e620


	//   ....[181]....
        /*0b10*/ 	.word	0x0002e680


	//   ....[182]....
        /*0b14*/ 	.word	0x0002e700


	//   ....[183]....
        /*0b18*/ 	.word	0x0002e760


	//   ....[184]....
        /*0b1c*/ 	.word	0x0002e7e0


	//   ....[185]....
        /*0b20*/ 	.word	0x0002e840


	//   ....[186]....
        /*0b24*/ 	.word	0x0002e8a0


	//   ....[187]....
        /*0b28*/ 	.word	0x0002e900


	//   ....[188]....
        /*0b2c*/ 	.word	0x0002e990


	//   ....[189]....
        /*0b30*/ 	.word	0x0002e9f0


	//   ....[190]....
        /*0b34*/ 	.word	0x0002ea70


	//   ....[191]....
        /*0b38*/ 	.word	0x0002ead0


	//   ....[192]....
        /*0b3c*/ 	.word	0x0002eb40


	//   ....[193]....
        /*0b40*/ 	.word	0x0002eba0


	//   ....[194]....
        /*0b44*/ 	.word	0x0002ec20


	//   ....[195]....
        /*0b48*/ 	.word	0x0002ec80


	//   ....[196]....
        /*0b4c*/ 	.word	0x0002ed00


	//   ....[197]....
        /*0b50*/ 	.word	0x0002ed60


	//   ....[198]....
        /*0b54*/ 	.word	0x0002ede0


	//   ....[199]....
        /*0b58*/ 	.word	0x0002ee40


	//   ....[200]....
        /*0b5c*/ 	.word	0x0002eeb0


	//   ....[201]....
        /*0b60*/ 	.word	0x0002ef10


	//   ....[202]....
        /*0b64*/ 	.word	0x0002ef70


	//   ....[203]....
        /*0b68*/ 	.word	0x0002f060


	//   ....[204]....
        /*0b6c*/ 	.word	0x0002f0b0


	//   ....[205]....
        /*0b70*/ 	.word	0x0002f140


	//   ....[206]....
        /*0b74*/ 	.word	0x0002f1d0


	//   ....[207]....
        /*0b78*/ 	.word	0x0002f260


	//   ....[208]....
        /*0b7c*/ 	.word	0x0002f2f0


	//   ....[209]....
        /*0b80*/ 	.word	0x0002f380


	//   ....[210]....
        /*0b84*/ 	.word	0x0002f410


	//   ....[211]....
        /*0b88*/ 	.word	0x0002f4d0


	//   ....[212]....
        /*0b8c*/ 	.word	0x0002f7c0


	//   ....[213]....
        /*0b90*/ 	.word	0x0002f9d0


	//   ....[214]....
        /*0b94*/ 	.word	0x0002fa20


	//   ....[215]....
        /*0b98*/ 	.word	0x0002fa80


	//   ....[216]....
        /*0b9c*/ 	.word	0x0002fb70


	//   ....[217]....
        /*0ba0*/ 	.word	0x0002fbd0


	//   ....[218]....
        /*0ba4*/ 	.word	0x0002fcc0


	//   ....[219]....
        /*0ba8*/ 	.word	0x0002fd20


	//   ....[220]....
        /*0bac*/ 	.word	0x0002fe10


	//   ....[221]....
        /*0bb0*/ 	.word	0x0002fe70


	//   ....[222]....
        /*0bb4*/ 	.word	0x0002ff60


	//   ....[223]....
        /*0bb8*/ 	.word	0x0002ffc0


	//   ....[224]....
        /*0bbc*/ 	.word	0x000300b0


	//   ....[225]....
        /*0bc0*/ 	.word	0x00030110


	//   ....[226]....
        /*0bc4*/ 	.word	0x000301e0


	//   ....[227]....
        /*0bc8*/ 	.word	0x00030260


	//   ....[228]....
        /*0bcc*/ 	.word	0x00030330


	//   ....[229]....
        /*0bd0*/ 	.word	0x00030610


	//   ....[230]....
        /*0bd4*/ 	.word	0x000306b0


	//   ....[231]....
        /*0bd8*/ 	.word	0x000307d0


	//   ....[232]....
        /*0bdc*/ 	.word	0x00030850


	//   ....[233]....
        /*0be0*/ 	.word	0x000308d0


	//   ....[234]....
        /*0be4*/ 	.word	0x00030950


	//   ....[235]....
        /*0be8*/ 	.word	0x000309d0


	//   ....[236]....
        /*0bec*/ 	.word	0x00030a60


	//   ....[237]....
        /*0bf0*/ 	.word	0x00030b00


	//   ....[238]....
        /*0bf4*/ 	.word	0x00030bb0


	//   ....[239]....
        /*0bf8*/ 	.word	0x00030c30


	//   ....[240]....
        /*0bfc*/ 	.word	0x00030cb0


	//   ....[241]....
        /*0c00*/ 	.word	0x00030d30


	//   ....[242]....
        /*0c04*/ 	.word	0x00030dc0


	//   ....[243]....
        /*0c08*/ 	.word	0x00030e40


	//   ....[244]....
        /*0c0c*/ 	.word	0x00030ee0


	//   ....[245]....
        /*0c10*/ 	.word	0x00030f70


	//   ....[246]....
        /*0c14*/ 	.word	0x000310a0


	//----- nvinfo : EIATTR_REG_RECONFIG
	.align		4
.L_240:
        /*0c18*/ 	.byte	0x01, 0x54
	.zero		2


	//----- nvinfo : EIATTR_SYSCALL_OFFSETS
	.align		4
        /*0c1c*/ 	.byte	0x04, 0x46
        /*0c1e*/ 	.short	(.L_242 - .L_241)


	//   ....[0]....
.L_241:
        /*0c20*/ 	.word	0x00001b80


	//   ....[1]....
        /*0c24*/ 	.word	0x00001cd0


	//   ....[2]....
        /*0c28*/ 	.word	0x0000a4a0


	//   ....[3]....
        /*0c2c*/ 	.word	0x0000aa50


	//   ....[4]....
        /*0c30*/ 	.word	0x00028ff0


	//   ....[5]....
        /*0c34*/ 	.word	0x00029190


	//   ....[6]....
        /*0c38*/ 	.word	0x000292f0


	//   ....[7]....
        /*0c3c*/ 	.word	0x00029430


	//   ....[8]....
        /*0c40*/ 	.word	0x00029db0


	//----- nvinfo : EIATTR_MBARRIER_INSTR_OFFSETS
	.align		4
.L_242:
        /*0c44*/ 	.byte	0x04, 0x39
        /*0c46*/ 	.short	(.L_244 - .L_243)


	//   ....[0]....
.L_243:
        /*0c48*/ 	.word	0x000002d0
        /*0c4c*/ 	.word	0x000000ff
        /*0c50*/ 	.word	0x00028800
        /*0c54*/ 	.short	0x0100
        /*0c56*/ 	.byte	0x08
	.zero		1


	//   ....[1]....
        /*0c58*/ 	.word	0x000002e0
        /*0c5c*/ 	.word	0x000000ff
        /*0c60*/ 	.word	0x00028820
        /*0c64*/ 	.short	0x0100
        /*0c66*/ 	.byte	0x08
	.zero		1


	//   ....[2]....
        /*0c68*/ 	.word	0x000003d0
        /*0c6c*/ 	.word	0x000000ff
        /*0c70*/ 	.word	0x00028830
        /*0c74*/ 	.short	0x0100
        /*0c76*/ 	.byte	0x08
	.zero		1


	//   ....[3]....
        /*0c78*/ 	.word	0x000003e0
        /*0c7c*/ 	.word	0x000000ff
        /*0c80*/ 	.word	0x00028840
        /*0c84*/ 	.short	0x0100
        /*0c86*/ 	.byte	0x08
	.zero		1


	//   ....[4]....
        /*0c88*/ 	.word	0x000003f0
        /*0c8c*/ 	.word	0x000000ff
        /*0c90*/ 	.word	0x00028838
        /*0c94*/ 	.short	0x0100
        /*0c96*/ 	.byte	0x08
	.zero		1


	//   ....[5]....
        /*0c98*/ 	.word	0x00000400
        /*0c9c*/ 	.word	0x000000ff
        /*0ca0*/ 	.word	0x00028848
        /*0ca4*/ 	.short	0x0100
        /*0ca6*/ 	.byte	0x08
	.zero		1


	//   ....[6]....
        /*0ca8*/ 	.word	0x00000530
        /*0cac*/ 	.word	0x000000ff
        /*0cb0*/ 	.word	0x00028850
        /*0cb4*/ 	.short	0x0100
        /*0cb6*/ 	.byte	0x08
	.zero		1


	//   ....[7]....
        /*0cb8*/ 	.word	0x00000540
        /*0cbc*/ 	.word	0x000000ff
        /*0cc0*/ 	.word	0x00028860
        /*0cc4*/ 	.short	0x0100
        /*0cc6*/ 	.byte	0x08
	.zero		1


	//   ....[8]....
        /*0cc8*/ 	.word	0x00000550
        /*0ccc*/ 	.word	0x000000ff
        /*0cd0*/ 	.word	0x00028858
        /*0cd4*/ 	.short	0x0100
        /*0cd6*/ 	.byte	0x08
	.zero		1


	//   ....[9]....
        /*0cd8*/ 	.word	0x00000560
        /*0cdc*/ 	.word	0x000000ff
        /*0ce0*/ 	.word	0x00028868
        /*0ce4*/ 	.short	0x0100
        /*0ce6*/ 	.byte	0x08
	.zero		1


	//   ....[10]....
        /*0ce8*/ 	.word	0x00000650
        /*0cec*/ 	.word	0x000000ff
        /*0cf0*/ 	.word	0x00028870
        /*0cf4*/ 	.short	0x0100
        /*0cf6*/ 	.byte	0x06
	.zero		1


	//   ....[11]....
        /*0cf8*/ 	.word	0x00000660
        /*0cfc*/ 	.word	0x000000ff
        /*0d00*/ 	.word	0x00028880
        /*0d04*/ 	.short	0x0100
        /*0d06*/ 	.byte	0x06
	.zero		1


	//   ....[12]....
        /*0d08*/ 	.word	0x00000670
        /*0d0c*/ 	.word	0x000000ff
        /*0d10*/ 	.word	0x00028878
        /*0d14*/ 	.short	0x0100
        /*0d16*/ 	.byte	0x06
	.zero		1


	//   ....[13]....
        /*0d18*/ 	.word	0x00000680
        /*0d1c*/ 	.word	0x000000ff
        /*0d20*/ 	.word	0x00028888
        /*0d24*/ 	.short	0x0100
        /*0d26*/ 	.byte	0x06
	.zero		1


	//   ....[14]....
        /*0d28*/ 	.word	0x000007b0
        /*0d2c*/ 	.word	0x000000ff
        /*0d30*/ 	.word	0x00028890
        /*0d34*/ 	.short	0x0100
        /*0d36*/ 	.byte	0x08
	.zero		1


	//   ....[15]....
        /*0d38*/ 	.word	0x000007c0
        /*0d3c*/ 	.word	0x000000ff
        /*0d40*/ 	.word	0x000288a0
        /*0d44*/ 	.short	0x0100
        /*0d46*/ 	.byte	0x08
	.zero		1


	//   ....[16]....
        /*0d48*/ 	.word	0x000007d0
        /*0d4c*/ 	.word	0x000000ff
        /*0d50*/ 	.word	0x00028898
        /*0d54*/ 	.short	0x0100
        /*0d56*/ 	.byte	0x08
	.zero		1


	//   ....[17]....
        /*0d58*/ 	.word	0x000007e0
        /*0d5c*/ 	.word	0x000000ff
        /*0d60*/ 	.word	0x000288a8
        /*0d64*/ 	.short	0x0100
        /*0d66*/ 	.byte	0x08
	.zero		1


	//   ....[18]....
        /*0d68*/ 	.word	0x00000910
        /*0d6c*/ 	.word	0x000000ff
        /*0d70*/ 	.word	0x000288b0
        /*0d74*/ 	.short	0x0100
        /*0d76*/ 	.byte	0x08
	.zero		1


	//   ....[19]....
        /*0d78*/ 	.word	0x00000920
        /*0d7c*/ 	.word	0x000000ff
        /*0d80*/ 	.word	0x000288c0
        /*0d84*/ 	.short	0x0100
        /*0d86*/ 	.byte	0x08
	.zero		1


	//   ....[20]....
        /*0d88*/ 	.word	0x00000930
        /*0d8c*/ 	.word	0x000000ff
        /*0d90*/ 	.word	0x000288b8
        /*0d94*/ 	.short	0x0100
        /*0d96*/ 	.byte	0x08
	.zero		1


	//   ....[21]....
        /*0d98*/ 	.word	0x00000940
        /*0d9c*/ 	.word	0x000000ff
        /*0da0*/ 	.word	0x000288c8
        /*0da4*/ 	.short	0x0100
        /*0da6*/ 	.byte	0x08
	.zero		1


	//   ....[22]....
        /*0da8*/ 	.word	0x00002e30
        /*0dac*/ 	.word	0x00000074
        /*0db0*/ 	.word	0x00028890
        /*0db4*/ 	.short	0x010a
        /*0db6*/ 	.byte	0x3f
	.zero		1


	//   ....[23]....
        /*0db8*/ 	.word	0x00005ff0
        /*0dbc*/ 	.word	0x00000074
        /*0dc0*/ 	.word	0x00028890
        /*0dc4*/ 	.short	0x010a
        /*0dc6*/ 	.byte	0x3f
	.zero		1


	//   ....[24]....
        /*0dc8*/ 	.word	0x00008fa0
        /*0dcc*/ 	.word	0x00000074
        /*0dd0*/ 	.word	0x00028890
        /*0dd4*/ 	.short	0x010a
        /*0dd6*/ 	.byte	0x3f
	.zero		1


	//   ....[25]....
        /*0dd8*/ 	.word	0x00009510
        /*0ddc*/ 	.word	0x00000024
        /*0de0*/ 	.word	0x00000000
        /*0de4*/ 	.short	0x0101
        /*0de6*/ 	.byte	0x3f
	.zero		1


	//   ....[26]....
        /*0de8*/ 	.word	0x00009550
        /*0dec*/ 	.word	0x00000074
        /*0df0*/ 	.word	0x000288b0
        /*0df4*/ 	.short	0x010a
        /*0df6*/ 	.byte	0x3f
	.zero		1


	//   ....[27]....
        /*0df8*/ 	.word	0x00009b30
        /*0dfc*/ 	.word	0x00000074
        /*0e00*/ 	.word	0x00000000
        /*0e04*/ 	.short	0x0101
        /*0e06*/ 	.byte	0x3f
	.zero		1


	//   ....[28]....
        /*0e08*/ 	.word	0x0000a7d0
        /*0e0c*/ 	.word	0x00000011
        /*0e10*/ 	.word	0x00028800
        /*0e14*/ 	.short	0x010a
        /*0e16*/ 	.byte	0x3f
	.zero		1


	//   ....[29]....
        /*0e18*/ 	.word	0x0000a820
        /*0e1c*/ 	.word	0x00000011
        /*0e20*/ 	.word	0x00028800
        /*0e24*/ 	.short	0x010a
        /*0e26*/ 	.byte	0x3f
	.zero		1


	//   ....[30]....
        /*0e28*/ 	.word	0x0000b220
        /*0e2c*/ 	.word	0x00000011
        /*0e30*/ 	.word	0x00028800
        /*0e34*/ 	.short	0x010a
        /*0e36*/ 	.byte	0x3f
	.zero		1


	//   ....[31]....
        /*0e38*/ 	.word	0x0000d770
        /*0e3c*/ 	.word	0x00000011
        /*0e40*/ 	.word	0x00028800
        /*0e44*/ 	.short	0x010a
        /*0e46*/ 	.byte	0x3f
	.zero		1


	//   ....[32]....
        /*0e48*/ 	.word	0x0000f7f0
        /*0e4c*/ 	.word	0x00000014
        /*0e50*/ 	.word	0x00028830
        /*0e54*/ 	.short	0x010a
        /*0e56*/ 	.byte	0x3f
	.zero		1


	//   ....[33]....
        /*0e58*/ 	.word	0x0000f860
        /*0e5c*/ 	.word	0x00000014
        /*0e60*/ 	.word	0x00028830
        /*0e64*/ 	.short	0x010a
        /*0e66*/ 	.byte	0x3f
	.zero		1


	//   ....[34]....
        /*0e68*/ 	.word	0x000102d0
        /*0e6c*/ 	.word	0x00000014
        /*0e70*/ 	.word	0x00000000
        /*0e74*/ 	.short	0x0101
        /*0e76*/ 	.byte	0x3f
	.zero		1


	//   ....[35]....
        /*0e78*/ 	.word	0x00014810
        /*0e7c*/ 	.word	0x0000000f
        /*0e80*/ 	.word	0x00028830
        /*0e84*/ 	.short	0x010a
        /*0e86*/ 	.byte	0x3f
	.zero		1


	//   ....[36]....
        /*0e88*/ 	.word	0x00014860
        /*0e8c*/ 	.word	0x0000000f
        /*0e90*/ 	.word	0x00028830
        /*0e94*/ 	.short	0x010a
        /*0e96*/ 	.byte	0x3f
	.zero		1


	//   ....[37]....
        /*0e98*/ 	.word	0x00014b80
        /*0e9c*/ 	.word	0x0000000f
        /*0ea0*/ 	.word	0x00028850
        /*0ea4*/ 	.short	0x010a
        /*0ea6*/ 	.byte	0x3f
	.zero		1


	//   ....[38]....
        /*0ea8*/ 	.word	0x00014bc0
        /*0eac*/ 	.word	0x0000000f
        /*0eb0*/ 	.word	0x00028850
        /*0eb4*/ 	.short	0x010a
        /*0eb6*/ 	.byte	0x3f
	.zero		1


	//   ....[39]....
        /*0eb8*/ 	.word	0x00015a60
        /*0ebc*/ 	.word	0x00000072
        /*0ec0*/ 	.word	0x00000000
        /*0ec4*/ 	.short	0x0101
        /*0ec6*/ 	.byte	0x3f
	.zero		1


	//   ....[40]....
        /*0ec8*/ 	.word	0x00019790
        /*0ecc*/ 	.word	0x00000014
        /*0ed0*/ 	.word	0x00000000
        /*0ed4*/ 	.short	0x0101
        /*0ed6*/ 	.byte	0x3f
	.zero		1


	//   ....[41]....
        /*0ed8*/ 	.word	0x0001a220
        /*0edc*/ 	.word	0x00000014
        /*0ee0*/ 	.word	0x00028830
        /*0ee4*/ 	.short	0x010a
        /*0ee6*/ 	.byte	0x3f
	.zero		1


	//   ....[42]....
        /*0ee8*/ 	.word	0x0001a270
        /*0eec*/ 	.word	0x00000014
        /*0ef0*/ 	.word	0x00028830
        /*0ef4*/ 	.short	0x010a
        /*0ef6*/ 	.byte	0x3f
	.zero		1


	//   ....[43]....
        /*0ef8*/ 	.word	0x0001a5c0
        /*0efc*/ 	.word	0x0000000f
        /*0f00*/ 	.word	0x00028850
        /*0f04*/ 	.short	0x010a
        /*0f06*/ 	.byte	0x3f
	.zero		1


	//   ....[44]....
        /*0f08*/ 	.word	0x0001a600
        /*0f0c*/ 	.word	0x0000000f
        /*0f10*/ 	.word	0x00028850
        /*0f14*/ 	.short	0x010a
        /*0f16*/ 	.byte	0x3f
	.zero		1


	//   ....[45]....
        /*0f18*/ 	.word	0x0001cde0
        /*0f1c*/ 	.word	0x00000003
        /*0f20*/ 	.word	0x00000000
        /*0f24*/ 	.short	0x0101
        /*0f26*/ 	.byte	0x3f
	.zero		1


	//   ....[46]....
        /*0f28*/ 	.word	0x0001d030
        /*0f2c*/ 	.word	0x0000000e
        /*0f30*/ 	.word	0x00000000
        /*0f34*/ 	.short	0x0101
        /*0f36*/ 	.byte	0x3f
	.zero		1


	//   ....[47]....
        /*0f38*/ 	.word	0x0001d810
        /*0f3c*/ 	.word	0x00000014
        /*0f40*/ 	.word	0x00028830
        /*0f44*/ 	.short	0x010a
        /*0f46*/ 	.byte	0x3f
	.zero		1


	//   ....[48]....
        /*0f48*/ 	.word	0x0001d860
        /*0f4c*/ 	.word	0x00000014
        /*0f50*/ 	.word	0x00028830
        /*0f54*/ 	.short	0x010a
        /*0f56*/ 	.byte	0x3f
	.zero		1


	//   ....[49]....
        /*0f58*/ 	.word	0x0001dbb0
        /*0f5c*/ 	.word	0x0000000f
        /*0f60*/ 	.word	0x00028850
        /*0f64*/ 	.short	0x010a
        /*0f66*/ 	.byte	0x3f
	.zero		1


	//   ....[50]....
        /*0f68*/ 	.word	0x0001dbf0
        /*0f6c*/ 	.word	0x0000000f
        /*0f70*/ 	.word	0x00028850
        /*0f74*/ 	.short	0x010a
        /*0f76*/ 	.byte	0x3f
	.zero		1


	//   ....[51]....
        /*0f78*/ 	.word	0x0001ea40
        /*0f7c*/ 	.word	0x0000002d
        /*0f80*/ 	.word	0x00000000
        /*0f84*/ 	.short	0x0101
        /*0f86*/ 	.byte	0x3f
	.zero		1


	//   ....[52]....
        /*0f88*/ 	.word	0x000227e0
        /*0f8c*/ 	.word	0x0000000e
        /*0f90*/ 	.word	0x00000000
        /*0f94*/ 	.short	0x0101
        /*0f96*/ 	.byte	0x3f
	.zero		1


	//   ....[53]....
        /*0f98*/ 	.word	0x00022f00
        /*0f9c*/ 	.word	0x0000000d
        /*0fa0*/ 	.word	0x00028850
        /*0fa4*/ 	.short	0x010a
        /*0fa6*/ 	.byte	0x3f
	.zero		1


	//   ....[54]....
        /*0fa8*/ 	.word	0x00022f80
        /*0fac*/ 	.word	0x0000000d
        /*0fb0*/ 	.word	0x00028850
        /*0fb4*/ 	.short	0x010a
        /*0fb6*/ 	.byte	0x3f
	.zero		1


	//   ....[55]....
        /*0fb8*/ 	.word	0x00023670
        /*0fbc*/ 	.word	0x00000000
        /*0fc0*/ 	.word	0x00000000
        /*0fc4*/ 	.short	0x0101
        /*0fc6*/ 	.byte	0x3f
	.zero		1


	//   ....[56]....
        /*0fc8*/ 	.word	0x00025350
        /*0fcc*/ 	.word	0x00000000
        /*0fd0*/ 	.word	0x00000000
        /*0fd4*/ 	.short	0x0101
        /*0fd6*/ 	.byte	0x3f
	.zero		1


	//   ....[57]....
        /*0fd8*/ 	.word	0x00027ce0
        /*0fdc*/ 	.word	0x00000006
        /*0fe0*/ 	.word	0x00028820
        /*0fe4*/ 	.short	0x010a
        /*0fe6*/ 	.byte	0x3f
	.zero		1


	//   ....[58]....
        /*0fe8*/ 	.word	0x00027dd0
        /*0fec*/ 	.word	0x00000007
        /*0ff0*/ 	.word	0x000288a0
        /*0ff4*/ 	.short	0x010a
        /*0ff6*/ 	.byte	0x3f
	.zero		1


	//   ....[59]....
        /*0ff8*/ 	.word	0x00028020
        /*0ffc*/ 	.word	0x00000007
        /*1000*/ 	.word	0x000288c0
        /*1004*/ 	.short	0x010a
        /*1006*/ 	.byte	0x3f
	.zero		1


	//   ....[60]....
        /*1008*/ 	.word	0x000283e0
        /*100c*/ 	.word	0x00000005
        /*1010*/ 	.word	0x000288a0
        /*1014*/ 	.short	0x010a
        /*1016*/ 	.byte	0x3f
	.zero		1


	//   ....[61]....
        /*1018*/ 	.word	0x00028620
        /*101c*/ 	.word	0x00000005
        /*1020*/ 	.word	0x000288c0
        /*1024*/ 	.short	0x010a
        /*1026*/ 	.byte	0x3f
	.zero		1


	//   ....[62]....
        /*1028*/ 	.word	0x00029830
        /*102c*/ 	.word	0x00000002
        /*1030*/ 	.word	0x00028880
        /*1034*/ 	.short	0x010a
        /*1036*/ 	.byte	0x3f
	.zero		1


	//   ....[63]....
        /*1038*/ 	.word	0x000299f0
        /*103c*/ 	.word	0x00000002
        /*1040*/ 	.word	0x00028840
        /*1044*/ 	.short	0x010a
        /*1046*/ 	.byte	0x3f
	.zero		1


	//   ....[64]....
        /*1048*/ 	.word	0x0002a6a0
        /*104c*/ 	.word	0x00000008
        /*1050*/ 	.word	0x00028800
        /*1054*/ 	.short	0x0107
        /*1056*/ 	.byte	0x3f
	.zero		1


	//   ....[65]....
        /*1058*/ 	.word	0x0002a7a0
        /*105c*/ 	.word	0x00000002
        /*1060*/ 	.word	0x00028800
        /*1064*/ 	.short	0x0101
        /*1066*/ 	.byte	0x3f
	.zero		1


	//   ....[66]....
        /*1068*/ 	.word	0x0002a7c0
        /*106c*/ 	.word	0x00000002
        /*1070*/ 	.word	0x00028820
        /*1074*/ 	.short	0x010a
        /*1076*/ 	.byte	0x3f
	.zero		1


	//   ....[67]....
        /*1078*/ 	.word	0x0002ab10
        /*107c*/ 	.word	0x00000006
        /*1080*/ 	.word	0x00028880
        /*1084*/ 	.short	0x010a
        /*1086*/ 	.byte	0x3f
	.zero		1


	//   ....[68]....
        /*1088*/ 	.word	0x0002ad60
        /*108c*/ 	.word	0x00000006
        /*1090*/ 	.word	0x00028840
        /*1094*/ 	.short	0x010a
        /*1096*/ 	.byte	0x3f
	.zero		1


	//   ....[69]....
        /*1098*/ 	.word	0x0002b040
        /*109c*/ 	.word	0x00000014
        /*10a0*/ 	.word	0x00028870
        /*10a4*/ 	.short	0x010a
        /*10a6*/ 	.byte	0x3f
	.zero		1


	//   ....[70]....
        /*10a8*/ 	.word	0x0002b0b0
        /*10ac*/ 	.word	0x00000014
        /*10b0*/ 	.word	0x00028860
        /*10b4*/ 	.short	0x010a
        /*10b6*/ 	.byte	0x3f
	.zero		1


	//   ....[71]....
        /*10b8*/ 	.word	0x0002b780
        /*10bc*/ 	.word	0x00000014
        /*10c0*/ 	.word	0x00028850
        /*10c4*/ 	.short	0x0101
        /*10c6*/ 	.byte	0x3f
	.zero		1


	//   ....[72]....
        /*10c8*/ 	.word	0x0002b800
        /*10cc*/ 	.word	0x00000014
        /*10d0*/ 	.word	0x00000000
        /*10d4*/ 	.short	0x0101
        /*10d6*/ 	.byte	0x3f
	.zero		1


	//   ....[73]....
        /*10d8*/ 	.word	0x0002ba40
        /*10dc*/ 	.word	0x00000012
        /*10e0*/ 	.word	0x00028870
        /*10e4*/ 	.short	0x010a
        /*10e6*/ 	.byte	0x3f
	.zero		1


	//   ....[74]....
        /*10e8*/ 	.word	0x0002bab0
        /*10ec*/ 	.word	0x00000012
        /*10f0*/ 	.word	0x00028860
        /*10f4*/ 	.short	0x010a
        /*10f6*/ 	.byte	0x3f
	.zero		1


	//   ....[75]....
        /*10f8*/ 	.word	0x0002c120
        /*10fc*/ 	.word	0x00000012
        /*1100*/ 	.word	0x00028850
        /*1104*/ 	.short	0x0101
        /*1106*/ 	.byte	0x3f
	.zero		1


	//   ....[76]....
        /*1108*/ 	.word	0x0002c170
        /*110c*/ 	.word	0x00000012
        /*1110*/ 	.word	0x00000000
        /*1114*/ 	.short	0x0101
        /*1116*/ 	.byte	0x3f
	.zero		1


	//   ....[77]....
        /*1118*/ 	.word	0x0002cf10
        /*111c*/ 	.word	0x00000000
        /*1120*/ 	.word	0x00028820
        /*1124*/ 	.short	0x010a
        /*1126*/ 	.byte	0x3f
	.zero		1


	//   ....[78]....
        /*1128*/ 	.word	0x0002d0c0
        /*112c*/ 	.word	0x00000006
        /*1130*/ 	.word	0x00000000
        /*1134*/ 	.short	0x010a
        /*1136*/ 	.byte	0x3f
	.zero		1


	//   ....[79]....
        /*1138*/ 	.word	0x0002d130
        /*113c*/ 	.word	0x00000007
        /*1140*/ 	.word	0x00000000
        /*1144*/ 	.short	0x010a
        /*1146*/ 	.byte	0x3f
	.zero		1


	//   ....[80]....
        /*1148*/ 	.word	0x0002d190
        /*114c*/ 	.word	0x00000004
        /*1150*/ 	.word	0x00028860
        /*1154*/ 	.short	0x010a
        /*1156*/ 	.byte	0x3f
	.zero		1


	//   ....[81]....
        /*1158*/ 	.word	0x0002d1e0
        /*115c*/ 	.word	0x00000003
        /*1160*/ 	.word	0x00028860
        /*1164*/ 	.short	0x010a
        /*1166*/ 	.byte	0x3f
	.zero		1


	//   ....[82]....
        /*1168*/ 	.word	0x0002d220
        /*116c*/ 	.word	0x00000004
        /*1170*/ 	.word	0x00028880
        /*1174*/ 	.short	0x010a
        /*1176*/ 	.byte	0x3f
	.zero		1


	//   ....[83]....
        /*1178*/ 	.word	0x0002d240
        /*117c*/ 	.word	0x00000003
        /*1180*/ 	.word	0x00028880
        /*1184*/ 	.short	0x010a
        /*1186*/ 	.byte	0x3f
	.zero		1


	//   ....[84]....
        /*1188*/ 	.word	0x0002d2a0
        /*118c*/ 	.word	0x00000074
        /*1190*/ 	.word	0x00028890
        /*1194*/ 	.short	0x010a
        /*1196*/ 	.byte	0x3f
	.zero		1


	//   ....[85]....
        /*1198*/ 	.word	0x0002d2f0
        /*119c*/ 	.word	0x00000074
        /*11a0*/ 	.word	0x00028890
        /*11a4*/ 	.short	0x010a
        /*11a6*/ 	.byte	0x3f
	.zero		1


	//   ....[86]....
        /*11a8*/ 	.word	0x0002d340
        /*11ac*/ 	.word	0x00000074
        /*11b0*/ 	.word	0x00028890
        /*11b4*/ 	.short	0x010a
        /*11b6*/ 	.byte	0x3f
	.zero		1


	//   ....[87]....
        /*11b8*/ 	.word	0x0002d390
        /*11bc*/ 	.word	0x00000074
        /*11c0*/ 	.word	0x000288b0
        /*11c4*/ 	.short	0x010a
        /*11c6*/ 	.byte	0x3f
	.zero		1


	//   ....[88]....
        /*11c8*/ 	.word	0x0002d860
        /*11cc*/ 	.word	0x00000011
        /*11d0*/ 	.word	0x00028800
        /*11d4*/ 	.short	0x010a
        /*11d6*/ 	.byte	0x3f
	.zero		1


	//   ....[89]....
        /*11d8*/ 	.word	0x0002dd50
        /*11dc*/ 	.word	0x00000011
        /*11e0*/ 	.word	0x00028800
        /*11e4*/ 	.short	0x010a
        /*11e6*/ 	.byte	0x3f
	.zero		1


	//   ....[90]....
        /*11e8*/ 	.word	0x0002dda0
        /*11ec*/ 	.word	0x00000014
        /*11f0*/ 	.word	0x00028830
        /*11f4*/ 	.short	0x010a
        /*11f6*/ 	.byte	0x3f
	.zero		1


	//   ....[91]....
        /*11f8*/ 	.word	0x0002ddf0
        /*11fc*/ 	.word	0x0000000f
        /*1200*/ 	.word	0x00028830
        /*1204*/ 	.short	0x010a
        /*1206*/ 	.byte	0x3f
	.zero		1


	//   ....[92]....
        /*1208*/ 	.word	0x0002de40
        /*120c*/ 	.word	0x0000000f
        /*1210*/ 	.word	0x00028850
        /*1214*/ 	.short	0x010a
        /*1216*/ 	.byte	0x3f
	.zero		1


	//   ....[93]....
        /*1218*/ 	.word	0x0002de90
        /*121c*/ 	.word	0x00000014
        /*1220*/ 	.word	0x00028830
        /*1224*/ 	.short	0x010a
        /*1226*/ 	.byte	0x3f
	.zero		1


	//   ....[94]....
        /*1228*/ 	.word	0x0002dee0
        /*122c*/ 	.word	0x0000000f
        /*1230*/ 	.word	0x00028850
        /*1234*/ 	.short	0x010a
        /*1236*/ 	.byte	0x3f
	.zero		1


	//   ....[95]....
        /*1238*/ 	.word	0x0002df30
        /*123c*/ 	.word	0x00000014
        /*1240*/ 	.word	0x00028830
        /*1244*/ 	.short	0x010a
        /*1246*/ 	.byte	0x3f
	.zero		1


	//   ....[96]....
        /*1248*/ 	.word	0x0002df80
        /*124c*/ 	.word	0x0000000f
        /*1250*/ 	.word	0x00028850
        /*1254*/ 	.short	0x010a
        /*1256*/ 	.byte	0x3f
	.zero		1


	//   ....[97]....
        /*1258*/ 	.word	0x0002dfd0
        /*125c*/ 	.word	0x0000000d
        /*1260*/ 	.word	0x00028850
        /*1264*/ 	.short	0x010a
        /*1266*/ 	.byte	0x3f
	.zero		1


	//   ....[98]....
        /*1268*/ 	.word	0x0002f5a0
        /*126c*/ 	.word	0x00000005
        /*1270*/ 	.word	0x00028820
        /*1274*/ 	.short	0x010a
        /*1276*/ 	.byte	0x3f
	.zero		1


	//   ....[99]....
        /*1278*/ 	.word	0x0002f5f0
        /*127c*/ 	.word	0x00000007
        /*1280*/ 	.word	0x000288a0
        /*1284*/ 	.short	0x010a
        /*1286*/ 	.byte	0x3f
	.zero		1


	//   ....[100]....
        /*1288*/ 	.word	0x0002f640
        /*128c*/ 	.word	0x00000007
        /*1290*/ 	.word	0x000288c0
        /*1294*/ 	.short	0x010a
        /*1296*/ 	.byte	0x3f
	.zero		1


	//   ....[101]....
        /*1298*/ 	.word	0x0002f690
        /*129c*/ 	.word	0x00000005
        /*12a0*/ 	.word	0x000288a0
        /*12a4*/ 	.short	0x010a
        /*12a6*/ 	.byte	0x3f
	.zero		1


	//   ....[102]....
        /*12a8*/ 	.word	0x0002f6e0
        /*12ac*/ 	.word	0x00000005
        /*12b0*/ 	.word	0x000288c0
        /*12b4*/ 	.short	0x010a
        /*12b6*/ 	.byte	0x3f
	.zero		1


	//   ....[103]....
        /*12b8*/ 	.word	0x0002f880
        /*12bc*/ 	.word	0x00000002
        /*12c0*/ 	.word	0x00028880
        /*12c4*/ 	.short	0x010a
        /*12c6*/ 	.byte	0x3f
	.zero		1


	//   ....[104]....
        /*12c8*/ 	.word	0x0002f8d0
        /*12cc*/ 	.word	0x00000002
        /*12d0*/ 	.word	0x00028840
        /*12d4*/ 	.short	0x010a
        /*12d6*/ 	.byte	0x3f
	.zero		1


	//   ....[105]....
        /*12d8*/ 	.word	0x00030380
        /*12dc*/ 	.word	0x00000002
        /*12e0*/ 	.word	0x00028820
        /*12e4*/ 	.short	0x010a
        /*12e6*/ 	.byte	0x3f
	.zero		1


	//   ....[106]....
        /*12e8*/ 	.word	0x000303d0
        /*12ec*/ 	.word	0x00000006
        /*12f0*/ 	.word	0x00028880
        /*12f4*/ 	.short	0x010a
        /*12f6*/ 	.byte	0x3f
	.zero		1


	//   ....[107]....
        /*12f8*/ 	.word	0x00030420
        /*12fc*/ 	.word	0x00000006
        /*1300*/ 	.word	0x00028840
        /*1304*/ 	.short	0x010a
        /*1306*/ 	.byte	0x3f
	.zero		1


	//   ....[108]....
        /*1308*/ 	.word	0x00030470
        /*130c*/ 	.word	0x00000014
        /*1310*/ 	.word	0x00028870
        /*1314*/ 	.short	0x010a
        /*1316*/ 	.byte	0x3f
	.zero		1


	//   ....[109]....
        /*1318*/ 	.word	0x000304c0
        /*131c*/ 	.word	0x00000014
        /*1320*/ 	.word	0x00028860
        /*1324*/ 	.short	0x010a
        /*1326*/ 	.byte	0x3f
	.zero		1


	//   ....[110]....
        /*1328*/ 	.word	0x00030510
        /*132c*/ 	.word	0x00000012
        /*1330*/ 	.word	0x00028870
        /*1334*/ 	.short	0x010a
        /*1336*/ 	.byte	0x3f
	.zero		1


	//   ....[111]....
        /*1338*/ 	.word	0x00030560
        /*133c*/ 	.word	0x00000012
        /*1340*/ 	.word	0x00028860
        /*1344*/ 	.short	0x010a
        /*1346*/ 	.byte	0x3f
	.zero		1


	//   ....[112]....
        /*1348*/ 	.word	0x00030fc0
        /*134c*/ 	.word	0x00000000
        /*1350*/ 	.word	0x00028820
        /*1354*/ 	.short	0x010a
        /*1356*/ 	.byte	0x3f
	.zero		1


	//   ....[113]....
        /*1358*/ 	.word	0x00031160
        /*135c*/ 	.word	0x00000006
        /*1360*/ 	.word	0x00000000
        /*1364*/ 	.short	0x010a
        /*1366*/ 	.byte	0x3f
	.zero		1


	//   ....[114]....
        /*1368*/ 	.word	0x000311b0
        /*136c*/ 	.word	0x00000007
        /*1370*/ 	.word	0x00000000
        /*1374*/ 	.short	0x010a
        /*1376*/ 	.byte	0x3f
	.zero		1


	//   ....[115]....
        /*1378*/ 	.word	0x00031200
        /*137c*/ 	.word	0x00000004
        /*1380*/ 	.word	0x00028860
        /*1384*/ 	.short	0x010a
        /*1386*/ 	.byte	0x3f
	.zero		1


	//   ....[116]....
        /*1388*/ 	.word	0x00031250
        /*138c*/ 	.word	0x00000003
        /*1390*/ 	.word	0x00028860
        /*1394*/ 	.short	0x010a
        /*1396*/ 	.byte	0x3f
	.zero		1


	//   ....[117]....
        /*1398*/ 	.word	0x000312a0
        /*139c*/ 	.word	0x00000004
        /*13a0*/ 	.word	0x00028880
        /*13a4*/ 	.short	0x010a
        /*13a6*/ 	.byte	0x3f
	.zero		1


	//----- nvinfo : EIATTR_NUM_MBARRIERS
	.align		4
.L_244:
        /*13a8*/ 	.byte	0x03, 0x38
        /*13aa*/ 	.short	0x0016


	//----- nvinfo : EIATTR_EXIT_INSTR_OFFSETS
	.align		4
        /*13ac*/ 	.byte	0x04, 0x1c
        /*13ae*/ 	.short	(.L_246 - .L_245)


	//   ....[0]....
.L_245:
        /*13b0*/ 	.word	0x0002d290


	//----- nvinfo : EIATTR_MAX_THREADS
	.align		4
.L_246:
        /*13b4*/ 	.byte	0x04, 0x05
        /*13b6*/ 	.short	(.L_248 - .L_247)
.L_247:
        /*13b8*/ 	.word	0x00000180
        /*13bc*/ 	.word	0x00000001
        /*13c0*/ 	.word	0x00000001


	//----- nvinfo : EIATTR_CRS_STACK_SIZE
	.align		4
.L_248:
        /*13c4*/ 	.byte	0x04, 0x1e
        /*13c6*/ 	.short	(.L_250 - .L_249)
.L_249:
        /*13c8*/ 	.word	0x00000000


	//----- nvinfo : EIATTR_CBANK_PARAM_SIZE
	.align		4
.L_250:
        /*13cc*/ 	.byte	0x03, 0x19
        /*13ce*/ 	.short	0x0af0


	//----- nvinfo : EIATTR_PARAM_CBANK
	.align		4
        /*13d0*/ 	.byte	0x04, 0x0a
        /*13d2*/ 	.short	(.L_252 - .L_251)
	.align		4
.L_251:
        /*13d4*/ 	.word	index@(.nv.constant0._ZN7cutlass13device_kernelIN5flash11enable_sm90INS1_16FlashAttnFwdSm90INS1_25CollectiveMainloopFwdSm90ILi2EN4cute5tupleIJNS5_1CILi1EEES8_S8_EEENS6_IJNS7_ILi128EEENS7_ILi192EEESA_EEELi128ENS_12float_e4m3_tEfNS_4arch4Sm90ELb0ELb1ELb1ELb1ELb0ELb1ELb0ELb1ELb1ELb1ELb0ELb0EEENS1_21CollectiveEpilogueFwdINS6_IJSA_SA_SB_EEES9_NS_10bfloat16_tESF_Li256ELb1ELb1ELb0ELb1EEENS1_36VarlenDynamicPersistentTileSchedulerILi128ELi192ELi256ELi128ELb0ELb1ELb1ELb1ELb0ELb1EEEEEEEEEvNT_6ParamsE)
        /*13d8*/ 	.short	0x0210
        /*13da*/ 	.short	0x0af0


	//----- nvinfo : EIATTR_SW_WAR
	.align		4
.L_252:
        /*13dc*/ 	.byte	0x04, 0x36
        /*13de*/ 	.short	(.L_254 - .L_253)
.L_253:
        /*13e0*/ 	.word	0x00000008
.L_254:


//--------------------- .nv.info._ZN7cutlass13device_kernelIN5flash11enable_sm90INS1_16FlashAttnFwdSm90INS1_25CollectiveMainloopFwdSm90ILi2EN4cute5tupleIJNS5_1CILi1EEES8_S8_EEENS6_IJNS7_ILi128EEENS7_ILi224EEESA_EEELi128ENS_12float_e4m3_tEfNS_4arch4Sm90ELb1ELb0ELb1ELb0ELb0ELb0ELb0ELb1ELb1ELb1ELb0ELb0EEENS1_21CollectiveEpilogueFwdINS6_IJSA_SA_SB_EEES9_NS_10bfloat16_tESF_Li256ELb0ELb1ELb0ELb1EEENS1_30DynamicPersistentTileSchedulerILi256ELi128ELb0ELb1ELb1EEEEEEEEEvNT_6ParamsE --------------------------
	.section	.nv.info._ZN7cutlass13device_kernelIN5flash11enable_sm90INS1_16FlashAttnFwdSm90INS1_25CollectiveMainloopFwdSm90ILi2EN4cute5tupleIJNS5_1CILi1EEES8_S8_EEENS6_IJNS7_ILi128EEENS7_ILi224EEESA_EEELi128ENS_12float_e4m3_tEfNS_4arch4Sm90ELb1ELb0ELb1ELb0ELb0ELb0ELb0ELb1ELb1ELb1ELb0ELb0EEENS1_21CollectiveEpilogueFwdINS6_IJSA_SA_SB_EEES9_NS_10bfloat16_tESF_Li256ELb0ELb1ELb0ELb1EEENS1_30DynamicPersistentTileSchedulerILi256ELi128ELb0ELb1ELb1EEEEEEEEEvNT_6ParamsE,"",@"SHT_CUDA_INFO"
	.sectionflags	@""
	.align	4


	//----- nvinfo : EIATTR_CUDA_API_VERSION
	.align		4
        /*0000*/ 	.byte	0x04, 0x37
        /*0002*/ 	.short	(.L_256 - .L_255)
.L_255:
        /*0004*/ 	.word	0x00000082


	//----- nvinfo : EIATTR_KPARAM_INFO
	.align		4
.L_256:
        /*0008*/ 	.byte	0x04, 0x17
        /*000a*/ 	.short	(.L_258 - .L_257)
.L_257:
        /*000c*/ 	.word	0x00000000
        /*0010*/ 	.short	0x0000
        /*0012*/ 	.short	0x0070
        /*0014*/ 	.byte	0x00, 0xf0, 0x01, 0x2a


	//----- nvinfo : EIATTR_SPARSE_MMA_MASK
	.align		4
.L_258:
        /*0018*/ 	.byte	0x03, 0x50
        /*001a*/ 	.short	0x0000


	//----- nvinfo : EIATTR_MAXREG_COUNT
	.align		4
        /*001c*/ 	.byte	0x03, 0x1b
        /*001e*/ 	.short	0x00a8


	//----- nvinfo : EIATTR_NUM_BARRIERS
	.align		4
        /*0020*/ 	.byte	0x02, 0x4c
        /*0022*/ 	.byte	0x10
	.zero		1


	//----- nvinfo : EIATTR_EXTERNS
	.align		4
        /*0024*/ 	.byte	0x04, 0x0f
        /*0026*/ 	.short	(.L_260 - .L_259)


	//   ....[0]....
	.align		4
.L_259:
        /*0028*/ 	.word	index@(__assertfail)


	//----- nvinfo : EIATTR_ANNOTATIONS
	.align		4
.L_260:
        /*002c*/ 	.byte	0x04, 0x55
        /*002e*/ 	.short	(.L_262 - .L_261)


	//   ....[0]....
.L_261:
        /* <DEDUP_REMOVED lines=31> */


	//----- nvinfo : EIATTR_MERCURY_ISA_VERSION
	.align		4
.L_262:
        /*0208*/ 	.byte	0x03, 0x5f
        /*020a*/ 	.short	0x0101


	//----- nvinfo : EIATTR_INT_WARP_WIDE_INSTR_OFFSETS
	.align		4
        /*020c*/ 	.byte	0x04, 0x31
        /*020e*/ 	.short	(.L_264 - .L_263)


	//   ....[0]....
.L_263:
        /*0210*/ 	.word	0x00000130


	//   ....[1]....
        /*0214*/ 	.word	0x00000170


	//   ....[2]....
        /*0218*/ 	.word	0x000001e0


	//   ....[3]....
        /*021c*/ 	.word	0x000137a0


	//   ....[4]....
        /*0220*/ 	.word	0x00013830


	//   ....[5]....
        /*0224*/ 	.word	0x00016020


	//   ....[6]....
        /*0228*/ 	.word	0x000160b0


	//----- nvinfo : EIATTR_COOP_GROUP_MASK_REGIDS
	.align		4
.L_264:
        /*022c*/ 	.byte	0x04, 0x29
        /*022e*/ 	.short	(.L_266 - .L_265)


	//   ....[0]....
.L_265:
        /*0230*/ 	.word	0xffffffff


	//   ....[1]....
        /*0234*/ 	.word	0xffffffff


	//   ....[2]....
        /*0238*/ 	.word	0xffffffff


	//   ....[3]....
        /*023c*/ 	.word	0xffffffff


	//   ....[4]....
        /*0240*/ 	.word	0xffffffff


	//   ....[5]....
        /*0244*/ 	.word	0xffffffff


	//   ....[6]....
        /*0248*/ 	.word	0xffffffff


	//   ....[7]....
        /*024c*/ 	.word	0xffffffff


	//   ....[8]....
        /*0250*/ 	.word	0xffffffff


	//   ....[9]....
        /*0254*/ 	.word	0xffffffff


	//   ....[10]....
        /*0258*/ 	.word	0xffffffff


	//   ....[11]....
        /*025c*/ 	.word	0xffffffff


	//   ....[12]....
        /*0260*/ 	.word	0xffffffff


	//   ....[13]....
        /*0264*/ 	.word	0xffffffff


	//   ....[14]....
        /*0268*/ 	.word	0xffffffff


	//   ....[15]....
        /*026c*/ 	.word	0xffffffff


	//   ....[16]....
        /*0270*/ 	.word	0xffffffff


	//   ....[17]....
        /*0274*/ 	.word	0xffffffff


	//   ....[18]....
        /*0278*/ 	.word	0xffffffff


	//   ....[19]....
        /*027c*/ 	.word	0xffffffff


	//   ....[20]....
        /*0280*/ 	.word	0xffffffff


	//   ....[21]....
        /*0284*/ 	.word	0xffffffff


	//   ....[22]....
        /*0288*/ 	.word	0xffffffff


	//   ....[23]....
        /*028c*/ 	.word	0xffffffff


	//   ....[24]....
        /*0290*/ 	.word	0xffffffff


	//   ....[25]....
        /*0294*/ 	.word	0xffffffff


	//   ....[26]....
        /*0298*/ 	.word	0xffffffff


	//   ....[27]....
        /*029c*/ 	.word	0xffffffff


	//   ....[28]....
        /*02a0*/ 	.word	0xffffffff


	//   ....[29]....
        /*02a4*/ 	.word	0xffffffff


	//   ....[30]....
        /*02a8*/ 	.word	0xffffffff


	//   ....[31]....
        /*02ac*/ 	.word	0xffffffff


	//   ....[32]....
        /*02b0*/ 	.word	0xffffffff


	//   ....[33]....
        /*02b4*/ 	.word	0xffffffff


	//   ....[34]....
        /*02b8*/ 	.word	0xffffffff


	//   ....[35]....
        /*02bc*/ 	.word	0xffffffff


	//   ....[36]....
        /*02c0*/ 	.word	0xffffffff


	//   ....[37]....
        /*02c4*/ 	.word	0xffffffff


	//   ....[38]....
        /*02c8*/ 	.word	0xffffffff


	//   ....[39]....
        /*02cc*/ 	.word	0xffffffff


	//   ....[40]....
        /*02d0*/ 	.word	0xffffffff


	//   ....[41]....
        /*02d4*/ 	.word	0xffffffff


	//   ....[42]....
        /*02d8*/ 	.word	0xffffffff


	//   ....[43]....
        /*02dc*/ 	.word	0xffffffff


	//   ....[44]....
        /*02e0*/ 	.word	0xffffffff


	//   ....[45]....
        /*02e4*/ 	.word	0xffffffff


	//   ....[46]....
        /*02e8*/ 	.word	0xffffffff


	//   ....[47]....
        /*02ec*/ 	.word	0xffffffff


	//   ....[48]....
        /*02f0*/ 	.word	0xffffffff


	//   ....[49]....
        /*02f4*/ 	.word	0xffffffff


	//   ....[50]....
        /*02f8*/ 	.word	0xffffffff


	//   ....[51]....
        /*02fc*/ 	.word	0xffffffff


	//   ....[52]....
        /*0300*/ 	.word	0xffffffff


	//   ....[53]....
        /*0304*/ 	.word	0xffffffff


	//   ....[54]....
        /*0308*/ 	.word	0xffffffff


	//   ....[55]....
        /*030c*/ 	.word	0xffffffff


	//   ....[56]....
        /*0310*/ 	.word	0xffffffff


	//   ....[57]....
        /*0314*/ 	.word	0xffffffff


	//   ....[58]....
        /*0318*/ 	.word	0xffffffff


	//   ....[59]....
        /*031c*/ 	.word	0xffffffff


	//   ....[60]....
        /*0320*/ 	.word	0xffffffff


	//   ....[61]....
        /*0324*/ 	.word	0xffffffff


	//   ....[62]....
        /*0328*/ 	.word	0xffffffff


	//   ....[63]....
        /*032c*/ 	.word	0xffffffff


	//   ....[64]....
        /*0330*/ 	.word	0xffffffff


	//   ....[65]....
        /*0334*/ 	.word	0xffffffff


	//   ....[66]....
        /*0338*/ 	.word	0xffffffff


	//   ....[67]....
        /*033c*/ 	.word	0xffffffff


	//   ....[68]....
        /*0340*/ 	.word	0xffffffff


	//   ....[69]....
        /*0344*/ 	.word	0xffffffff


	//   ....[70]....
        /*0348*/ 	.word	0xffffffff


	//   ....[71]....
        /*034c*/ 	.word	0xffffffff


	//   ....[72]....
        /*0350*/ 	.word	0xffffffff


	//   ....[73]....
        /*0354*/ 	.word	0xffffffff


	//   ....[74]....
        /*0358*/ 	.word	0xffffffff


	//   ....[75]....
        /*035c*/ 	.word	0xffffffff


	//   ....[76]....
        /*0360*/ 	.word	0xffffffff


	//   ....[77]....
        /*0364*/ 	.word	0xffffffff


	//   ....[78]....
        /*0368*/ 	.word	0xffffffff


	//   ....[79]....
        /*036c*/ 	.word	0xffffffff


	//   ....[80]....
        /*0370*/ 	.word	0xffffffff


	//   ....[81]....
        /*0374*/ 	.word	0xffffffff


	//   ....[82]....
        /*0378*/ 	.word	0xffffffff


	//   ....[83]....
        /*037c*/ 	.word	0xffffffff


	//   ....[84]....
        /*0380*/ 	.word	0xffffffff


	//   ....[85]....
        /*0384*/ 	.word	0xffffffff


	//   ....[86]....
        /*0388*/ 	.word	0xffffffff


	//   ....[87]....
        /*038c*/ 	.word	0xffffffff


	//   ....[88]....
        /*0390*/ 	.word	0xffffffff


	//   ....[89]....
        /*0394*/ 	.word	0xffffffff


	//   ....[90]....
        /*0398*/ 	.word	0xffffffff


	//   ....[91]....
        /*039c*/ 	.word	0xffffffff


	//   ....[92]....
        /*03a0*/ 	.word	0xffffffff


	//   ....[93]....
        /*03a4*/ 	.word	0xffffffff


	//   ....[94]....
        /*03a8*/ 	.word	0xffffffff


	//   ....[95]....
        /*03ac*/ 	.word	0xffffffff


	//   ....[96]....
        /*03b0*/ 	.word	0xffffffff


	//   ....[97]....
        /*03b4*/ 	.word	0xffffffff


	//   ....[98]....
        /*03b8*/ 	.word	0xffffffff


	//   ....[99]....
        /*03bc*/ 	.word	0xffffffff


	//   ....[100]....
        /*03c0*/ 	.word	0x0500000f


	//   ....[101]....
        /*03c4*/ 	.word	0x0500000f


	//   ....[102]....
        /*03c8*/ 	.word	0x0500000f


	//   ....[103]....
        /*03cc*/ 	.word	0x0500000f


	//   ....[104]....
        /*03d0*/ 	.word	0x0500000f


	//   ....[105]....
        /*03d4*/ 	.word	0x0500000f


	//   ....[106]....
        /*03d8*/ 	.word	0x0500000f


	//   ....[107]....
        /*03dc*/ 	.word	0x0500000f


	//   ....[108]....
        /*03e0*/ 	.word	0x0500000f


	//   ....[109]....
        /*03e4*/ 	.word	0x0500000f


	//   ....[110]....
        /*03e8*/ 	.word	0x0500000f


	//   ....[111]....
        /*03ec*/ 	.word	0x0500000f


	//   ....[112]....
        /*03f0*/ 	.word	0x0500000f


	//   ....[113]....
        /*03f4*/ 	.word	0x0500000f


	//   ....[114]....
        /*03f8*/ 	.word	0x0500000f


	//   ....[115]....
        /*03fc*/ 	.word	0x0500000f


	//   ....[116]....
        /*0400*/ 	.word	0x0500000f


	//   ....[117]....
        /*0404*/ 	.word	0x0500000f


	//----- nvinfo : EIATTR_COOP_GROUP_INSTR_OFFSETS
	.align		4
.L_266:
        /*0408*/ 	.byte	0x04, 0x28
        /*040a*/ 	.short	(.L_268 - .L_267)


	//   ....[0]....
.L_267:
        /*040c*/ 	.word	0x00000070


	//   ....[1]....
        /*0410*/ 	.word	0x00000140


	//   ....[2]....
        /*0414*/ 	.word	0x00000190


	//   ....[3]....
        /*0418*/ 	.word	0x000003c0


	//   ....[4]....
        /*041c*/ 	.word	0x00000520


	//   ....[5]....
        /*0420*/ 	.word	0x00000640


	//   ....[6]....
        /*0424*/ 	.word	0x000007a0


	//   ....[7]....
        /*0428*/ 	.word	0x00001490


	//   ....[8]....
        /*042c*/ 	.word	0x00002c80


	//   ....[9]....
        /*0430*/ 	.word	0x00003e40


	//   ....[10]....
        /*0434*/ 	.word	0x00003e70


	//   ....[11]....
        /*0438*/ 	.word	0x00003f10


	//   ....[12]....
        /*043c*/ 	.word	0x00005000


	//   ....[13]....
        /*0440*/ 	.word	0x000050a0


	//   ....[14]....
        /*0444*/ 	.word	0x00007e70


	//   ....[15]....
        /*0448*/ 	.word	0x00007ea0


	//   ....[16]....
        /*044c*/ 	.word	0x00009000


	//   ....[17]....
        /*0450*/ 	.word	0x00009150


	//   ....[18]....
        /*0454*/ 	.word	0x0000a030


	//   ....[19]....
        /*0458*/ 	.word	0x0000a0a0


	//   ....[20]....
        /*045c*/ 	.word	0x0000e050


	//   ....[21]....
        /*0460*/ 	.word	0x0000e080


	//   ....[22]....
        /*0464*/ 	.word	0x0000e0d0


	//   ....[23]....
        /*0468*/ 	.word	0x0000e0f0


	//   ....[24]....
        /*046c*/ 	.word	0x000103a0


	//   ....[25]....
        /*0470*/ 	.word	0x000103b0


	//   ....[26]....
        /*0474*/ 	.word	0x00010430


	//   ....[27]....
        /*0478*/ 	.word	0x00010440


	//   ....[28]....
        /*047c*/ 	.word	0x00011790


	//   ....[29]....
        /*0480*/ 	.word	0x000117a0


	//   ....[30]....
        /*0484*/ 	.word	0x000117b0


	//   ....[31]....
        /*0488*/ 	.word	0x000117c0


	//   ....[32]....
        /*048c*/ 	.word	0x000117d0


	//   ....[33]....
        /*0490*/ 	.word	0x000117e0


	//   ....[34]....
        /*0494*/ 	.word	0x000117f0


	//   ....[35]....
        /*0498*/ 	.word	0x00011800


	//   ....[36]....
        /*049c*/ 	.word	0x00011810


	//   ....[37]....
        /*04a0*/ 	.word	0x00011820


	//   ....[38]....
        /*04a4*/ 	.word	0x00011850


	//   ....[39]....
        /*04a8*/ 	.word	0x00011860


	//   ....[40]....
        /*04ac*/ 	.word	0x00011870


	//   ....[41]....
        /*04b0*/ 	.word	0x00011880


	//   ....[42]....
        /*04b4*/ 	.word	0x000118a0


	//   ....[43]....
        /*04b8*/ 	.word	0x000118b0


	//   ....[44]....
        /*04bc*/ 	.word	0x000118e0


	//   ....[45]....
        /*04c0*/ 	.word	0x000118f0


	//   ....[46]....
        /*04c4*/ 	.word	0x00011910


	//   ....[47]....
        /*04c8*/ 	.word	0x00011920


	//   ....[48]....
        /*04cc*/ 	.word	0x00011930


	//   ....[49]....
        /*04d0*/ 	.word	0x00011940


	//   ....[50]....
        /*04d4*/ 	.word	0x00011950


	//   ....[51]....
        /*04d8*/ 	.word	0x00011960


	//   ....[52]....
        /*04dc*/ 	.word	0x00011980


	//   ....[53]....
        /*04e0*/ 	.word	0x000119b0


	//   ....[54]....
        /*04e4*/ 	.word	0x000119f0


	//   ....[55]....
        /*04e8*/ 	.word	0x00011a30


	//   ....[56]....
        /*04ec*/ 	.word	0x00011a70


	//   ....[57]....
        /*04f0*/ 	.word	0x00011ab0


	//   ....[58]....
        /*04f4*/ 	.word	0x00011ac0


	//   ....[59]....
        /*04f8*/ 	.word	0x00011ad0


	//   ....[60]....
        /*04fc*/ 	.word	0x00011bc0


	//   ....[61]....
        /*0500*/ 	.word	0x00011bf0


	//   ....[62]....
        /*0504*/ 	.word	0x00011c20


	//   ....[63]....
        /*0508*/ 	.word	0x00011c50


	//   ....[64]....
        /*050c*/ 	.word	0x00012100


	//   ....[65]....
        /*0510*/ 	.word	0x00012140


	//   ....[66]....
        /*0514*/ 	.word	0x00012200


	//   ....[67]....
        /*0518*/ 	.word	0x00012220


	//   ....[68]....
        /*051c*/ 	.word	0x000122e0


	//   ....[69]....
        /*0520*/ 	.word	0x00012300


	//   ....[70]....
        /*0524*/ 	.word	0x000123d0


	//   ....[71]....
        /*0528*/ 	.word	0x000123f0


	//   ....[72]....
        /*052c*/ 	.word	0x00012a90


	//   ....[73]....
        /*0530*/ 	.word	0x00012ab0


	//   ....[74]....
        /*0534*/ 	.word	0x00012b70


	//   ....[75]....
        /*0538*/ 	.word	0x00012b90


	//   ....[76]....
        /*053c*/ 	.word	0x00012c50


	//   ....[77]....
        /*0540*/ 	.word	0x00012c70


	//   ....[78]....
        /*0544*/ 	.word	0x00012d40


	//   ....[79]....
        /*0548*/ 	.word	0x00012d60


	//   ....[80]....
        /*054c*/ 	.word	0x00012ec0


	//   ....[81]....
        /*0550*/ 	.word	0x00013f80


	//   ....[82]....
        /*0554*/ 	.word	0x00014a80


	//   ....[83]....
        /*0558*/ 	.word	0x00014ab0


	//   ....[84]....
        /*055c*/ 	.word	0x00014ae0


	//   ....[85]....
        /*0560*/ 	.word	0x00014b00


	//   ....[86]....
        /*0564*/ 	.word	0x00014ba0


	//   ....[87]....
        /*0568*/ 	.word	0x00014bb0


	//   ....[88]....
        /*056c*/ 	.word	0x00014c20


	//   ....[89]....
        /*0570*/ 	.word	0x00014c30


	//   ....[90]....
        /*0574*/ 	.word	0x00014ca0


	//   ....[91]....
        /*0578*/ 	.word	0x00014cb0


	//   ....[92]....
        /*057c*/ 	.word	0x00014d20


	//   ....[93]....
        /*0580*/ 	.word	0x00014d30


	//   ....[94]....
        /*0584*/ 	.word	0x00014da0


	//   ....[95]....
        /*0588*/ 	.word	0x00014db0


	//   ....[96]....
        /*058c*/ 	.word	0x00014dc0


	//   ....[97]....
        /*0590*/ 	.word	0x00014dd0


	//   ....[98]....
        /*0594*/ 	.word	0x00016ac0


	//   ....[99]....
        /*0598*/ 	.word	0x00016c60


	//   ....[100]....
        /*059c*/ 	.word	0x00017260


	//   ....[101]....
        /*05a0*/ 	.word	0x00017410


	//   ....[102]....
        /*05a4*/ 	.word	0x00017470


	//   ....[103]....
        /*05a8*/ 	.word	0x00017500


	//   ....[104]....
        /*05ac*/ 	.word	0x000175f0


	//   ....[105]....
        /*05b0*/ 	.word	0x00017650


	//   ....[106]....
        /*05b4*/ 	.word	0x00017720


	//   ....[107]....
        /*05b8*/ 	.word	0x00017780


	//   ....[108]....
        /*05bc*/ 	.word	0x00017860


	//   ....[109]....
        /*05c0*/ 	.word	0x000178c0


	//   ....[110]....
        /*05c4*/ 	.word	0x000179a0


	//   ....[111]....
        /*05c8*/ 	.word	0x00017a00


	//   ....[112]....
        /*05cc*/ 	.word	0x00017ae0


	//   ....[113]....
        /*05d0*/ 	.word	0x00017b40


	//   ....[114]....
        /*05d4*/ 	.word	0x00017c10


	//   ....[115]....
        /*05d8*/ 	.word	0x00017c70


	//   ....[116]....
        /*05dc*/ 	.word	0x00017d30


	//   ....[117]....
        /*05e0*/ 	.word	0x00018080


	//----- nvinfo : EIATTR_REG_RECONFIG
	.align		4
.L_268:
        /*05e4*/ 	.byte	0x01, 0x54
	.zero		2


	//----- nvinfo : EIATTR_SYSCALL_OFFSETS
	.align		4
        /*05e8*/ 	.byte	0x04, 0x46
        /*05ea*/ 	.short	(.L_270 - .L_269)


	//   ....[0]....
.L_269:
        /*05ec*/ 	.word	0x00001670


	//   ....[1]....
        /*05f0*/ 	.word	0x000139a0


	//   ....[2]....
        /*05f4*/ 	.word	0x00013b30


	//   ....[3]....
        /*05f8*/ 	.word	0x00013c80


	//   ....[4]....
        /*05fc*/ 	.word	0x00013dd0


	//   ....[5]....
        /*0600*/ 	.word	0x000146b0


	//----- nvinfo : EIATTR_MBARRIER_INSTR_OFFSETS
	.align		4
.L_270:
        /*0604*/ 	.byte	0x04, 0x39
        /*0606*/ 	.short	(.L_272 - .L_271)


	//   ....[0]....
.L_271:
        /*0608*/ 	.word	0x00000270
        /*060c*/ 	.word	0x000000ff
        /*0610*/ 	.word	0x0002e800
        /*0614*/ 	.short	0x0100
        /*0616*/ 	.byte	0x08
	.zero		1


	//   ....[1]....
        /*0618*/ 	.word	0x00000280
        /*061c*/ 	.word	0x000000ff
        /*0620*/ 	.word	0x0002e820
        /*0624*/ 	.short	0x0100
        /*0626*/ 	.byte	0x08
	.zero		1


	//   ....[2]....
        /*0628*/ 	.word	0x00000370
        /*062c*/ 	.word	0x000000ff
        /*0630*/ 	.word	0x0002e830
        /*0634*/ 	.short	0x0100
        /*0636*/ 	.byte	0x08
	.zero		1


	//   ....[3]....
        /*0638*/ 	.word	0x00000380
        /*063c*/ 	.word	0x000000ff
        /*0640*/ 	.word	0x0002e840
        /*0644*/ 	.short	0x0100
        /*0646*/ 	.byte	0x08
	.zero		1


	//   ....[4]....
        /*0648*/ 	.word	0x00000390
        /*064c*/ 	.word	0x000000ff
        /*0650*/ 	.word	0x0002e838
        /*0654*/ 	.short	0x0100
        /*0656*/ 	.byte	0x08
	.zero		1


	//   ....[5]....
        /*0658*/ 	.word	0x000003a0
        /*065c*/ 	.word	0x000000ff
        /*0660*/ 	.word	0x0002e848
        /*0664*/ 	.short	0x0100
        /*0666*/ 	.byte	0x08
	.zero		1


	//   ....[6]....
        /*0668*/ 	.word	0x000004d0
        /*066c*/ 	.word	0x000000ff
        /*0670*/ 	.word	0x0002e850
        /*0674*/ 	.short	0x0100
        /*0676*/ 	.byte	0x08
	.zero		1


	//   ....[7]....
        /*0678*/ 	.word	0x000004e0
        /*067c*/ 	.word	0x000000ff
        /*0680*/ 	.word	0x0002e860
        /*0684*/ 	.short	0x0100
        /*0686*/ 	.byte	0x08
	.zero		1


	//   ....[8]....
        /*0688*/ 	.word	0x000004f0
        /*068c*/ 	.word	0x000000ff
        /*0690*/ 	.word	0x0002e858
        /*0694*/ 	.short	0x0100
        /*0696*/ 	.byte	0x08
	.zero		1


	//   ....[9]....
        /*0698*/ 	.word	0x00000500
        /*069c*/ 	.word	0x000000ff
        /*06a0*/ 	.word	0x0002e868
        /*06a4*/ 	.short	0x0100
        /*06a6*/ 	.byte	0x08
	.zero		1


	//   ....[10]....
        /*06a8*/ 	.word	0x000005f0
        /*06ac*/ 	.word	0x000000ff
        /*06b0*/ 	.word	0x0002e870
        /*06b4*/ 	.short	0x0100
        /*06b6*/ 	.byte	0x06
	.zero		1


	//   ....[11]....
        /*06b8*/ 	.word	0x00000600
        /*06bc*/ 	.word	0x000000ff
        /*06c0*/ 	.word	0x0002e880
        /*06c4*/ 	.short	0x0100
        /*06c6*/ 	.byte	0x06
	.zero		1


	//   ....[12]....
        /*06c8*/ 	.word	0x00000610
        /*06cc*/ 	.word	0x000000ff
        /*06d0*/ 	.word	0x0002e878
        /*06d4*/ 	.short	0x0100
        /*06d6*/ 	.byte	0x06
	.zero		1


	//   ....[13]....
        /*06d8*/ 	.word	0x00000620
        /*06dc*/ 	.word	0x000000ff
        /*06e0*/ 	.word	0x0002e888
        /*06e4*/ 	.short	0x0100
        /*06e6*/ 	.byte	0x06
	.zero		1


	//   ....[14]....
        /*06e8*/ 	.word	0x00000750
        /*06ec*/ 	.word	0x000000ff
        /*06f0*/ 	.word	0x0002e890
        /*06f4*/ 	.short	0x0100
        /*06f6*/ 	.byte	0x08
	.zero		1


	//   ....[15]....
        /*06f8*/ 	.word	0x00000760
        /*06fc*/ 	.word	0x000000ff
        /*0700*/ 	.word	0x0002e8a0
        /*0704*/ 	.short	0x0100
        /*0706*/ 	.byte	0x08
	.zero		1


	//   ....[16]....
        /*0708*/ 	.word	0x00000770
        /*070c*/ 	.word	0x000000ff
        /*0710*/ 	.word	0x0002e898
        /*0714*/ 	.short	0x0100
        /*0716*/ 	.byte	0x08
	.zero		1


	//   ....[17]....
        /*0718*/ 	.word	0x00000780
        /*071c*/ 	.word	0x000000ff
        /*0720*/ 	.word	0x0002e8a8
        /*0724*/ 	.short	0x0100
        /*0726*/ 	.byte	0x08
	.zero		1


	//   ....[18]....
        /*0728*/ 	.word	0x000008b0
        /*072c*/ 	.word	0x000000ff
        /*0730*/ 	.word	0x0002e8b0
        /*0734*/ 	.short	0x0100
        /*0736*/ 	.byte	0x08
	.zero		1


	//   ....[19]....
        /*0738*/ 	.word	0x000008c0
        /*073c*/ 	.word	0x000000ff
        /*0740*/ 	.word	0x0002e8c0
        /*0744*/ 	.short	0x0100
        /*0746*/ 	.byte	0x08
	.zero		1


	//   ....[20]....
        /*0748*/ 	.word	0x000008d0
        /*074c*/ 	.word	0x000000ff
        /*0750*/ 	.word	0x0002e8b8
        /*0754*/ 	.short	0x0100
        /*0756*/ 	.byte	0x08
	.zero		1


	//   ....[21]....
        /*0758*/ 	.word	0x000008e0
        /*075c*/ 	.word	0x000000ff
        /*0760*/ 	.word	0x0002e8c8
        /*0764*/ 	.short	0x0100
        /*0766*/ 	.byte	0x08
	.zero		1


	//   ....[22]....
        /*0768*/ 	.word	0x000019c0
        /*076c*/ 	.word	0x000000ff
        /*0770*/ 	.word	0x0002e800
        /*0774*/ 	.short	0x010a
        /*0776*/ 	.byte	0x29
	.zero		1


	//   ....[23]....
        /*0778*/ 	.word	0x00001a60
        /*077c*/ 	.word	0x00000002
        /*0780*/ 	.word	0x0002e830
        /*0784*/ 	.short	0x010a
        /*0786*/ 	.byte	0x3f
	.zero		1


	//   ....[24]....
        /*0788*/ 	.word	0x00001aa0
        /*078c*/ 	.word	0x00000002
        /*0790*/ 	.word	0x0002e830
        /*0794*/ 	.short	0x010a
        /*0796*/ 	.byte	0x3f
	.zero		1


	//   ....[25]....
        /*0798*/ 	.word	0x00005410
        /*079c*/ 	.word	0x0000004d
        /*07a0*/ 	.word	0x00000000
        /*07a4*/ 	.short	0x0101
        /*07a6*/ 	.byte	0x3f
	.zero		1


	//   ....[26]....
        /*07a8*/ 	.word	0x00006850
        /*07ac*/ 	.word	0x000000ff
        /*07b0*/ 	.word	0x0002e830
        /*07b4*/ 	.short	0x010a
        /*07b6*/ 	.byte	0x06
	.zero		1


	//   ....[27]....
        /*07b8*/ 	.word	0x00006890
        /*07bc*/ 	.word	0x000000ff
        /*07c0*/ 	.word	0x0002e830
        /*07c4*/ 	.short	0x010a
        /*07c6*/ 	.byte	0x06
	.zero		1


	//   ....[28]....
        /*07c8*/ 	.word	0x000074a0
        /*07cc*/ 	.word	0x000000ff
        /*07d0*/ 	.word	0x0002e850
        /*07d4*/ 	.short	0x010a
        /*07d6*/ 	.byte	0x06
	.zero		1


	//   ....[29]....
        /*07d8*/ 	.word	0x000074e0
        /*07dc*/ 	.word	0x000000ff
        /*07e0*/ 	.word	0x0002e850
        /*07e4*/ 	.short	0x010a
        /*07e6*/ 	.byte	0x06
	.zero		1


	//   ....[30]....
        /*07e8*/ 	.word	0x0000b010
        /*07ec*/ 	.word	0x00000002
        /*07f0*/ 	.word	0x00000000
        /*07f4*/ 	.short	0x0101
        /*07f6*/ 	.byte	0x3f
	.zero		1


	//   ....[31]....
        /*07f8*/ 	.word	0x0000b400
        /*07fc*/ 	.word	0x000000ff
        /*0800*/ 	.word	0x00000000
        /*0804*/ 	.short	0x0101
        /*0806*/ 	.byte	0x06
	.zero		1


	//   ....[32]....
        /*0808*/ 	.word	0x0000bc60
        /*080c*/ 	.word	0x000000ff
        /*0810*/ 	.word	0x0002e830
        /*0814*/ 	.short	0x010a
        /*0816*/ 	.byte	0x06
	.zero		1


	//   ....[33]....
        /*0818*/ 	.word	0x0000bca0
        /*081c*/ 	.word	0x000000ff
        /*0820*/ 	.word	0x0002e830
        /*0824*/ 	.short	0x010a
        /*0826*/ 	.byte	0x06
	.zero		1


	//   ....[34]....
        /*0828*/ 	.word	0x0000c880
        /*082c*/ 	.word	0x000000ff
        /*0830*/ 	.word	0x0002e850
        /*0834*/ 	.short	0x010a
        /*0836*/ 	.byte	0x06
	.zero		1


	//   ....[35]....
        /*0838*/ 	.word	0x0000c8c0
        /*083c*/ 	.word	0x000000ff
        /*0840*/ 	.word	0x0002e850
        /*0844*/ 	.short	0x010a
        /*0846*/ 	.byte	0x06
	.zero		1


	//   ....[36]....
        /*0848*/ 	.word	0x0000f590
        /*084c*/ 	.word	0x00000002
        /*0850*/ 	.word	0x00000000
        /*0854*/ 	.short	0x0101
        /*0856*/ 	.byte	0x3f
	.zero		1


	//   ....[37]....
        /*0858*/ 	.word	0x0000f860
        /*085c*/ 	.word	0x000000ff
        /*0860*/ 	.word	0x00000000
        /*0864*/ 	.short	0x0101
        /*0866*/ 	.byte	0x06
	.zero		1


	//   ....[38]....
        /*0868*/ 	.word	0x0000ffe0
        /*086c*/ 	.word	0x000000ff
        /*0870*/ 	.word	0x0002e850
        /*0874*/ 	.short	0x010a
        /*0876*/ 	.byte	0x04
	.zero		1


	//   ....[39]....
        /*0878*/ 	.word	0x00010020
        /*087c*/ 	.word	0x000000ff
        /*0880*/ 	.word	0x0002e850
        /*0884*/ 	.short	0x010a
        /*0886*/ 	.byte	0x04
	.zero		1


	//   ....[40]....
        /*0888*/ 	.word	0x00010730
        /*088c*/ 	.word	0x000000ff
        /*0890*/ 	.word	0x00000000
        /*0894*/ 	.short	0x0101
        /*0896*/ 	.byte	0x04
	.zero		1


	//   ....[41]....
        /*0898*/ 	.word	0x00012130
        /*089c*/ 	.word	0x00000003
        /*08a0*/ 	.word	0x00000000
        /*08a4*/ 	.short	0x0101
        /*08a6*/ 	.byte	0x3f
	.zero		1


	//   ....[42]....
        /*08a8*/ 	.word	0x00014200
        /*08ac*/ 	.word	0x00000004
        /*08b0*/ 	.word	0x0002e880
        /*08b4*/ 	.short	0x010a
        /*08b6*/ 	.byte	0x3f
	.zero		1


	//   ....[43]....
        /*08b8*/ 	.word	0x00014390
        /*08bc*/ 	.word	0x00000004
        /*08c0*/ 	.word	0x0002e840
        /*08c4*/ 	.short	0x010a
        /*08c6*/ 	.byte	0x3f
	.zero		1


	//   ....[44]....
        /*08c8*/ 	.word	0x00014eb0
        /*08cc*/ 	.word	0x00000012
        /*08d0*/ 	.word	0x0002e800
        /*08d4*/ 	.short	0x0107
        /*08d6*/ 	.byte	0x3f
	.zero		1


	//   ....[45]....
        /*08d8*/ 	.word	0x00014fa0
        /*08dc*/ 	.word	0x00000012
        /*08e0*/ 	.word	0x0002e800
        /*08e4*/ 	.short	0x0101
        /*08e6*/ 	.byte	0x3f
	.zero		1


	//   ....[46]....
        /*08e8*/ 	.word	0x00014fc0
        /*08ec*/ 	.word	0x00000012
        /*08f0*/ 	.word	0x0002e820
        /*08f4*/ 	.short	0x010a
        /*08f6*/ 	.byte	0x3f
	.zero		1


	//   ....[47]....
        /*08f8*/ 	.word	0x000152d0
        /*08fc*/ 	.word	0x00000004
        /*0900*/ 	.word	0x0002e880
        /*0904*/ 	.short	0x010a
        /*0906*/ 	.byte	0x3f
	.zero		1


	//   ....[48]....
        /*0908*/ 	.word	0x00015520
        /*090c*/ 	.word	0x00000004
        /*0910*/ 	.word	0x0002e840
        /*0914*/ 	.short	0x010a
        /*0916*/ 	.byte	0x3f
	.zero		1


	//   ....[49]....
        /*0918*/ 	.word	0x000157f0
        /*091c*/ 	.word	0x00000013
        /*0920*/ 	.word	0x0002e870
        /*0924*/ 	.short	0x010a
        /*0926*/ 	.byte	0x3f
	.zero		1


	//   ....[50]....
        /*0928*/ 	.word	0x00015860
        /*092c*/ 	.word	0x00000013
        /*0930*/ 	.word	0x0002e860
        /*0934*/ 	.short	0x010a
        /*0936*/ 	.byte	0x3f
	.zero		1


	//   ....[51]....
        /*0938*/ 	.word	0x00015f00
        /*093c*/ 	.word	0x00000013
        /*0940*/ 	.word	0x0002e850
        /*0944*/ 	.short	0x0101
        /*0946*/ 	.byte	0x3f
	.zero		1


	//   ....[52]....
        /*0948*/ 	.word	0x00015f80
        /*094c*/ 	.word	0x00000013
        /*0950*/ 	.word	0x00000000
        /*0954*/ 	.short	0x0101
        /*0956*/ 	.byte	0x3f
	.zero		1


	//   ....[53]....
        /*0958*/ 	.word	0x00016190
        /*095c*/ 	.word	0x00000010
        /*0960*/ 	.word	0x0002e870
        /*0964*/ 	.short	0x010a
        /*0966*/ 	.byte	0x3f
	.zero		1


	//   ....[54]....
        /*0968*/ 	.word	0x00016220
        /*096c*/ 	.word	0x00000010
        /*0970*/ 	.word	0x0002e860
        /*0974*/ 	.short	0x010a
        /*0976*/ 	.byte	0x3f
	.zero		1


	//   ....[55]....
        /*0978*/ 	.word	0x000168e0
        /*097c*/ 	.word	0x00000010
        /*0980*/ 	.word	0x0002e850
        /*0984*/ 	.short	0x0101
        /*0986*/ 	.byte	0x3f
	.zero		1


	//   ....[56]....
        /*0988*/ 	.word	0x00016920
        /*098c*/ 	.word	0x00000000
        /*0990*/ 	.word	0x00000000
        /*0994*/ 	.short	0x0101
        /*0996*/ 	.byte	0x3f
	.zero		1


	//   ....[57]....
        /*0998*/ 	.word	0x00016be0
        /*099c*/ 	.word	0x00000000
        /*09a0*/ 	.word	0x0002e820
        /*09a4*/ 	.short	0x010a
        /*09a6*/ 	.byte	0x3f
	.zero		1


	//   ....[58]....
        /*09a8*/ 	.word	0x00016da0
        /*09ac*/ 	.word	0x00000006
        /*09b0*/ 	.word	0x00000000
        /*09b4*/ 	.short	0x010a
        /*09b6*/ 	.byte	0x3f
	.zero		1


	//   ....[59]....
        /*09b8*/ 	.word	0x00016e10
        /*09bc*/ 	.word	0x00000007
        /*09c0*/ 	.word	0x00000000
        /*09c4*/ 	.short	0x010a
        /*09c6*/ 	.byte	0x3f
	.zero		1


	//   ....[60]....
        /*09c8*/ 	.word	0x00016e70
        /*09cc*/ 	.word	0x00000004
        /*09d0*/ 	.word	0x0002e860
        /*09d4*/ 	.short	0x010a
        /*09d6*/ 	.byte	0x3f
	.zero		1


	//   ....[61]....
        /*09d8*/ 	.word	0x00016ec0
        /*09dc*/ 	.word	0x00000003
        /*09e0*/ 	.word	0x0002e860
        /*09e4*/ 	.short	0x010a
        /*09e6*/ 	.byte	0x3f
	.zero		1


	//   ....[62]....
        /*09e8*/ 	.word	0x00016f00
        /*09ec*/ 	.word	0x00000004
        /*09f0*/ 	.word	0x0002e880
        /*09f4*/ 	.short	0x010a
        /*09f6*/ 	.byte	0x3f
	.zero		1


	//   ....[63]....
        /*09f8*/ 	.word	0x00016f20
        /*09fc*/ 	.word	0x00000003
        /*0a00*/ 	.word	0x0002e880
        /*0a04*/ 	.short	0x010a
        /*0a06*/ 	.byte	0x3f
	.zero		1


	//   ....[64]....
        /*0a08*/ 	.word	0x00016f90
        /*0a0c*/ 	.word	0x00000003
        /*0a10*/ 	.word	0x0002e800
        /*0a14*/ 	.short	0x010a
        /*0a16*/ 	.byte	0x3f
	.zero		1


	//   ....[65]....
        /*0a18*/ 	.word	0x00016fe0
        /*0a1c*/ 	.word	0x00000002
        /*0a20*/ 	.word	0x0002e830
        /*0a24*/ 	.short	0x010a
        /*0a26*/ 	.byte	0x3f
	.zero		1


	//   ....[66]....
        /*0a28*/ 	.word	0x00017040
        /*0a2c*/ 	.word	0x00000008
        /*0a30*/ 	.word	0x0002e830
        /*0a34*/ 	.short	0x010a
        /*0a36*/ 	.byte	0x3f
	.zero		1


	//   ....[67]....
        /*0a38*/ 	.word	0x000170a0
        /*0a3c*/ 	.word	0x00000008
        /*0a40*/ 	.word	0x0002e850
        /*0a44*/ 	.short	0x010a
        /*0a46*/ 	.byte	0x3f
	.zero		1


	//   ....[68]....
        /*0a48*/ 	.word	0x00017100
        /*0a4c*/ 	.word	0x00000008
        /*0a50*/ 	.word	0x0002e830
        /*0a54*/ 	.short	0x010a
        /*0a56*/ 	.byte	0x3f
	.zero		1


	//   ....[69]....
        /*0a58*/ 	.word	0x00017160
        /*0a5c*/ 	.word	0x00000008
        /*0a60*/ 	.word	0x0002e850
        /*0a64*/ 	.short	0x010a
        /*0a66*/ 	.byte	0x3f
	.zero		1


	//   ....[70]....
        /*0a68*/ 	.word	0x000171c0
        /*0a6c*/ 	.word	0x00000005
        /*0a70*/ 	.word	0x0002e850
        /*0a74*/ 	.short	0x010a
        /*0a76*/ 	.byte	0x3f
	.zero		1


	//   ....[71]....
        /*0a78*/ 	.word	0x00017310
        /*0a7c*/ 	.word	0x00000004
        /*0a80*/ 	.word	0x0002e880
        /*0a84*/ 	.short	0x010a
        /*0a86*/ 	.byte	0x3f
	.zero		1


	//   ....[72]....
        /*0a88*/ 	.word	0x00017360
        /*0a8c*/ 	.word	0x00000004
        /*0a90*/ 	.word	0x0002e840
        /*0a94*/ 	.short	0x010a
        /*0a96*/ 	.byte	0x3f
	.zero		1


	//   ....[73]....
        /*0a98*/ 	.word	0x00017d70
        /*0a9c*/ 	.word	0x00000012
        /*0aa0*/ 	.word	0x0002e820
        /*0aa4*/ 	.short	0x010a
        /*0aa6*/ 	.byte	0x3f
	.zero		1


	//   ....[74]....
        /*0aa8*/ 	.word	0x00017dc0
        /*0aac*/ 	.word	0x00000004
        /*0ab0*/ 	.word	0x0002e880
        /*0ab4*/ 	.short	0x010a
        /*0ab6*/ 	.byte	0x3f
	.zero		1


	//   ....[75]....
        /*0ab8*/ 	.word	0x00017e10
        /*0abc*/ 	.word	0x00000004
        /*0ac0*/ 	.word	0x0002e840
        /*0ac4*/ 	.short	0x010a
        /*0ac6*/ 	.byte	0x3f
	.zero		1


	//   ....[76]....
        /*0ac8*/ 	.word	0x00017e60
        /*0acc*/ 	.word	0x00000013
        /*0ad0*/ 	.word	0x0002e870
        /*0ad4*/ 	.short	0x010a
        /*0ad6*/ 	.byte	0x3f
	.zero		1


	//   ....[77]....
        /*0ad8*/ 	.word	0x00017eb0
        /*0adc*/ 	.word	0x00000013
        /*0ae0*/ 	.word	0x0002e860
        /*0ae4*/ 	.short	0x010a
        /*0ae6*/ 	.byte	0x3f
	.zero		1


	//   ....[78]....
        /*0ae8*/ 	.word	0x00017f00
        /*0aec*/ 	.word	0x00000010
        /*0af0*/ 	.word	0x0002e870
        /*0af4*/ 	.short	0x010a
        /*0af6*/ 	.byte	0x3f
	.zero		1


	//   ....[79]....
        /*0af8*/ 	.word	0x00017f50
        /*0afc*/ 	.word	0x00000010
        /*0b00*/ 	.word	0x0002e860
        /*0b04*/ 	.short	0x010a
        /*0b06*/ 	.byte	0x3f
	.zero		1


	//   ....[80]....
        /*0b08*/ 	.word	0x00017fa0
        /*0b0c*/ 	.word	0x00000000
        /*0b10*/ 	.word	0x0002e820
        /*0b14*/ 	.short	0x010a
        /*0b16*/ 	.byte	0x3f
	.zero		1


	//   ....[81]....
        /*0b18*/ 	.word	0x00018140
        /*0b1c*/ 	.word	0x00000006
        /*0b20*/ 	.word	0x00000000
        /*0b24*/ 	.short	0x010a
        /*0b26*/ 	.byte	0x3f
	.zero		1


	//   ....[82]....
        /*0b28*/ 	.word	0x00018190
        /*0b2c*/ 	.word	0x00000007
        /*0b30*/ 	.word	0x00000000
        /*0b34*/ 	.short	0x010a
        /*0b36*/ 	.byte	0x3f
	.zero		1


	//   ....[83]....
        /*0b38*/ 	.word	0x000181e0
        /*0b3c*/ 	.word	0x00000004
        /*0b40*/ 	.word	0x0002e860
        /*0b44*/ 	.short	0x010a
        /*0b46*/ 	.byte	0x3f
	.zero		1


	//   ....[84]....
        /*0b48*/ 	.word	0x00018230
        /*0b4c*/ 	.word	0x00000003
        /*0b50*/ 	.word	0x0002e860
        /*0b54*/ 	.short	0x010a
        /*0b56*/ 	.byte	0x3f
	.zero		1


	//   ....[85]....
        /*0b58*/ 	.word	0x00018280
        /*0b5c*/ 	.word	0x00000004
        /*0b60*/ 	.word	0x0002e880
        /*0b64*/ 	.short	0x010a
        /*0b66*/ 	.byte	0x3f
	.zero		1


	//----- nvinfo : EIATTR_NUM_MBARRIERS
	.align		4
.L_272:
        /*0b68*/ 	.byte	0x03, 0x38
        /*0b6a*/ 	.short	0x0016


	//----- nvinfo : EIATTR_EXIT_INSTR_OFFSETS
	.align		4
        /*0b6c*/ 	.byte	0x04, 0x1c
        /*0b6e*/ 	.short	(.L_274 - .L_273)


	//   ....[0]....
.L_273:
        /*0b70*/ 	.word	0x00000a40


	//   ....[1]....
        /*0b74*/ 	.word	0x00012e60


	//   ....[2]....
        /*0b78*/ 	.word	0x00016f70


	//----- nvinfo : EIATTR_MAX_THREADS
	.align		4
.L_274:
        /*0b7c*/ 	.byte	0x04, 0x05
        /*0b7e*/ 	.short	(.L_276 - .L_275)
.L_275:
        /*0b80*/ 	.word	0x00000180
        /*0b84*/ 	.word	0x00000001
        /*0b88*/ 	.word	0x00000001


	//----- nvinfo : EIATTR_CRS_STACK_SIZE
	.align		4
.L_276:
        /*0b8c*/ 	.byte	0x04, 0x1e
        /*0b8e*/ 	.short	(.L_278 - .L_277)
.L_277:
        /*0b90*/ 	.word	0x00000000


	//----- nvinfo : EIATTR_CBANK_PARAM_SIZE
	.align		4
.L_278:
        /*0b94*/ 	.byte	0x03, 0x19
        /*0b96*/ 	.short	0x0af0


	//----- nvinfo : EIATTR_PARAM_CBANK
	.align		4
        /*0b98*/ 	.byte	0x04, 0x0a
        /*0b9a*/ 	.short	(.L_280 - .L_279)
	.align		4
.L_279:
        /*0b9c*/ 	.word	index@(.nv.constant0._ZN7cutlass13device_kernelIN5flash11enable_sm90INS1_16FlashAttnFwdSm90INS1_25CollectiveMainloopFwdSm90ILi2EN4cute5tupleIJNS5_1CILi1EEES8_S8_EEENS6_IJNS7_ILi128EEENS7_ILi224EEESA_EEELi128ENS_12float_e4m3_tEfNS_4arch4Sm90ELb1ELb0ELb1ELb0ELb0ELb0ELb0ELb1ELb1ELb1ELb0ELb0EEENS1_21CollectiveEpilogueFwdINS6_IJSA_SA_SB_EEES9_NS_10bfloat16_tESF_Li256ELb0ELb1ELb0ELb1EEENS1_30DynamicPersistentTileSchedulerILi256ELi128ELb0ELb1ELb1EEEEEEEEEvNT_6ParamsE)
        /*0ba0*/ 	.short	0x0210
        /*0ba2*/ 	.short	0x0af0


	//----- nvinfo : EIATTR_SW_WAR
	.align		4
.L_280:
        /*0ba4*/ 	.byte	0x04, 0x36
        /*0ba6*/ 	.short	(.L_282 - .L_281)
.L_281:
        /*0ba8*/ 	.word	0x00000008
.L_282:


//--------------------- .nv.info._ZN7cutlass13device_kernelIN5flash11enable_sm90INS1_16FlashAttnFwdSm90INS1_25CollectiveMainloopFwdSm90ILi2EN4cute5tupleIJNS5_1CILi1EEES8_S8_EEENS6_IJNS7_ILi128EEENS7_ILi224EEESA_EEELi128ENS_12float_e4m3_tEfNS_4arch4Sm90ELb1ELb0ELb1ELb1ELb0ELb0ELb0ELb1ELb1ELb1ELb0ELb0EEENS1_21CollectiveEpilogueFwdINS6_IJSA_SA_SB_EEES9_NS_10bfloat16_tESF_Li256ELb1ELb1ELb0ELb1EEENS1_36VarlenDynamicPersistentTileSchedulerILi128ELi224ELi256ELi128ELb0ELb1ELb1ELb1ELb1ELb1EEEEEEEEEvNT_6ParamsE --------------------------
	.section	.nv.info._ZN7cutlass13device_kernelIN5flash11enable_sm90INS1_16FlashAttnFwdSm90INS1_25CollectiveMainloopFwdSm90ILi2EN4cute5tupleIJNS5_1CILi1EEES8_S8_EEENS6_IJNS7_ILi128EEENS7_ILi224EEESA_EEELi128ENS_12float_e4m3_tEfNS_4arch4Sm90ELb1ELb0ELb1ELb1ELb0ELb0ELb0ELb1ELb1ELb1ELb0ELb0EEENS1_21CollectiveEpilogueFwdINS6_IJSA_SA_SB_EEES9_NS_10bfloat16_tESF_Li256ELb1ELb1ELb0ELb1EEENS1_36VarlenDynamicPersistentTileSchedulerILi128ELi224ELi256ELi128ELb0ELb1ELb1ELb1ELb1ELb1EEEEEEEEEvNT_6ParamsE,"",@"SHT_CUDA_INFO"
	.sectionflags	@""
	.align	4


	//----- nvinfo : EIATTR_CUDA_API_VERSION
	.align		4
        /*0000*/ 	.byte	0x04, 0x37
        /*0002*/ 	.short	(.L_284 - .L_283)
.L_283:
        /*0004*/ 	.word	0x00000082


	//----- nvinfo : EIATTR_KPARAM_INFO
	.align		4
.L_284:
        /*0008*/ 	.byte	0x04, 0x17
        /*000a*/ 	.short	(.L_286 - .L_285)
.L_285:
        /*000c*/ 	.word	0x00000000
        /*0010*/ 	.short	0x0000
        /*0012*/ 	.short	0x0070
        /*0014*/ 	.byte	0x00, 0xf0, 0x01, 0x2a


	//----- nvinfo : EIATTR_SPARSE_MMA_MASK
	.align		4
.L_286:
        /*0018*/ 	.byte	0x03, 0x50
        /*001a*/ 	.short	0x0000


	//----- nvinfo : EIATTR_MAXREG_COUNT
	.align		4
        /*001c*/ 	.byte	0x03, 0x1b
        /*001e*/ 	.short	0x00a8


	//----- nvinfo : EIATTR_NUM_BARRIERS
	.align		4
        /*0020*/ 	.byte	0x02, 0x4c
        /*0022*/ 	.byte	0x10
	.zero		1


	//----- nvinfo : EIATTR_EXTERNS
	.align		4
        /*0024*/ 	.byte	0x04, 0x0f
        /*0026*/ 	.short	(.L_288 - .L_287)


	//   ....[0]....
	.align		4
.L_287:
        /*0028*/ 	.word	index@(__assertfail)


	//----- nvinfo : EIATTR_ANNOTATIONS
	.align		4
.L_288:
        /*002c*/ 	.byte	0x04, 0x55
        /*002e*/ 	.short	(.L_290 - .L_289)


	//   ....[0]....
.L_289:
        /* <DEDUP_REMOVED lines=37> */


	//----- nvinfo : EIATTR_MERCURY_ISA_VERSION
	.align		4
.L_290:
        /*0270*/ 	.byte	0x03, 0x5f
        /*0272*/ 	.short	0x0101


	//----- nvinfo : EIATTR_UNUSED_LOAD_BYTE_OFFSET
	.align		4
        /*0274*/ 	.byte	0x04, 0x44
        /*0276*/ 	.short	(.L_292 - .L_291)


	//   ....[0]....
.L_291:
        /*0278*/ 	.word	0x00000a40
        /*027c*/ 	.word	0x0000fff0


	//   ....[1]....
        /*0280*/ 	.word	0x00010c70
        /*0284*/ 	.word	0x0000fff0


	//----- nvinfo : EIATTR_INT_WARP_WIDE_INSTR_OFFSETS
	.align		4
.L_292:
        /*0288*/ 	.byte	0x04, 0x31
        /*028a*/ 	.short	(.L_294 - .L_293)


	//   ....[0]....
.L_293:
        /*028c*/ 	.word	0x00000130


	//   ....[1]....
        /*0290*/ 	.word	0x00000170


	//   ....[2]....
        /*0294*/ 	.word	0x000001e0


	//   ....[3]....
        /*0298*/ 	.word	0x00014a30


	//   ....[4]....
        /*029c*/ 	.word	0x00014ac0


	//   ....[5]....
        /*02a0*/ 	.word	0x000172c0


	//   ....[6]....
        /*02a4*/ 	.word	0x00017350


	//----- nvinfo : EIATTR_COOP_GROUP_MASK_REGIDS
	.align		4
.L_294:
        /*02a8*/ 	.byte	0x04, 0x29
        /*02aa*/ 	.short	(.L_296 - .L_295)


	//   ....[0]....
.L_295:
        /*02ac*/ 	.word	0xffffffff


	//   ....[1]....
        /*02b0*/ 	.word	0xffffffff


	//   ....[2]....
        /*02b4*/ 	.word	0xffffffff


	//   ....[3]....
        /*02b8*/ 	.word	0xffffffff


	//   ....[4]....
        /*02bc*/ 	.word	0xffffffff


	//   ....[5]....
        /*02c0*/ 	.word	0xffffffff


	//   ....[6]....
        /*02c4*/ 	.word	0xffffffff


	//   ....[7]....
        /*02c8*/ 	.word	0xffffffff


	//   ....[8]....
        /*02cc*/ 	.word	0xffffffff


	//   ....[9]....
        /*02d0*/ 	.word	0xffffffff


	//   ....[10]....
        /*02d4*/ 	.word	0xffffffff


	//   ....[11]....
        /*02d8*/ 	.word	0xffffffff


	//   ....[12]....
        /*02dc*/ 	.word	0xffffffff


	//   ....[13]....
        /*02e0*/ 	.word	0xffffffff


	//   ....[14]....
        /*02e4*/ 	.word	0xffffffff


	//   ....[15]....
        /*02e8*/ 	.word	0xffffffff


	//   ....[16]....
        /*02ec*/ 	.word	0xffffffff


	//   ....[17]....
        /*02f0*/ 	.word	0xffffffff


	//   ....[18]....
        /*02f4*/ 	.word	0xffffffff


	//   ....[19]....
        /*02f8*/ 	.word	0xffffffff


	//   ....[20]....
        /*02fc*/ 	.word	0xffffffff


	//   ....[21]....
        /*0300*/ 	.word	0xffffffff


	//   ....[22]....
        /*0304*/ 	.word	0xffffffff


	//   ....[23]....
        /*0308*/ 	.word	0xffffffff


	//   ....[24]....
        /*030c*/ 	.word	0xffffffff


	//   ....[25]....
        /*0310*/ 	.word	0xffffffff


	//   ....[26]....
        /*0314*/ 	.word	0xffffffff


	//   ....[27]....
        /*0318*/ 	.word	0xffffffff


	//   ....[28]....
        /*031c*/ 	.word	0xffffffff


	//   ....[29]....
        /*0320*/ 	.word	0xffffffff


	//   ....[30]....
        /*0324*/ 	.word	0xffffffff


	//   ....[31]....
        /*0328*/ 	.word	0xffffffff


	//   ....[32]....
        /*032c*/ 	.word	0xffffffff


	//   ....[33]....
        /*0330*/ 	.word	0xffffffff


	//   ....[34]....
        /*0334*/ 	.word	0xffffffff


	//   ....[35]....
        /*0338*/ 	.word	0xffffffff


	//   ....[36]....
        /*033c*/ 	.word	0xffffffff


	//   ....[37]....
        /*0340*/ 	.word	0xffffffff


	//   ....[38]....
        /*0344*/ 	.word	0xffffffff


	//   ....[39]....
        /*0348*/ 	.word	0xffffffff


	//   ....[40]....
        /*034c*/ 	.word	0xffffffff


	//   ....[41]....
        /*0350*/ 	.word	0xffffffff


	//   ....[42]....
        /*0354*/ 	.word	0xffffffff


	//   ....[43]....
        /*0358*/ 	.word	0xffffffff


	//   ....[44]....
        /*035c*/ 	.word	0xffffffff


	//   ....[45]....
        /*0360*/ 	.word	0xffffffff


	//   ....[46]....
        /*0364*/ 	.word	0xffffffff


	//   ....[47]....
        /*0368*/ 	.word	0xffffffff


	//   ....[48]....
        /*036c*/ 	.word	0xffffffff


	//   ....[49]....
        /*0370*/ 	.word	0xffffffff


	//   ....[50]....
        /*0374*/ 	.word	0xffffffff


	//   ....[51]....
        /*0378*/ 	.word	0xffffffff


	//   ....[52]....
        /*037c*/ 	.word	0xffffffff


	//   ....[53]....
        /*0380*/ 	.word	0xffffffff


	//   ....[54]....
        /*0384*/ 	.word	0xffffffff


	//   ....[55]....
        /*0388*/ 	.word	0xffffffff


	//   ....[56]....
        /*038c*/ 	.word	0xffffffff


	//   ....[57]....
        /*0390*/ 	.word	0xffffffff


	//   ....[58]....
        /*0394*/ 	.word	0xffffffff


	//   ....[59]....
        /*0398*/ 	.word	0xffffffff


	//   ....[60]....
        /*039c*/ 	.word	0xffffffff


	//   ....[61]....
        /*03a0*/ 	.word	0xffffffff


	//   ....[62]....
        /*03a4*/ 	.word	0xffffffff


	//   ....[63]....
        /*03a8*/ 	.word	0xffffffff


	//   ....[64]....
        /*03ac*/ 	.word	0xffffffff


	//   ....[65]....
        /*03b0*/ 	.word	0xffffffff


	//   ....[66]....
        /*03b4*/ 	.word	0xffffffff


	//   ....[67]....
        /*03b8*/ 	.word	0xffffffff


	//   ....[68]....
        /*03bc*/ 	.word	0xffffffff


	//   ....[69]....
        /*03c0*/ 	.word	0xffffffff


	//   ....[70]....
        /*03c4*/ 	.word	0xffffffff


	//   ....[71]....
        /*03c8*/ 	.word	0xffffffff


	//   ....[72]....
        /*03cc*/ 	.word	0xffffffff


	//   ....[73]....
        /*03d0*/ 	.word	0xffffffff


	//   ....[74]....
        /*03d4*/ 	.word	0xffffffff


	//   ....[75]....
        /*03d8*/ 	.word	0xffffffff


	//   ....[76]....
        /*03dc*/ 	.word	0xffffffff


	//   ....[77]....
        /*03e0*/ 	.word	0xffffffff


	//   ....[78]....
        /*03e4*/ 	.word	0xffffffff


	//   ....[79]....
        /*03e8*/ 	.word	0xffffffff


	//   ....[80]....
        /*03ec*/ 	.word	0xffffffff


	//   ....[81]....
        /*03f0*/ 	.word	0xffffffff


	//   ....[82]....
        /*03f4*/ 	.word	0xffffffff


	//   ....[83]....
        /*03f8*/ 	.word	0xffffffff


	//   ....[84]....
        /*03fc*/ 	.word	0xffffffff


	//   ....[85]....
        /*0400*/ 	.word	0xffffffff


	//   ....[86]....
        /*0404*/ 	.word	0xffffffff


	//   ....[87]....
        /*0408*/ 	.word	0xffffffff


	//   ....[88]....
        /*040c*/ 	.word	0xffffffff


	//   ....[89]....
        /*0410*/ 	.word	0xffffffff


	//   ....[90]....
        /*0414*/ 	.word	0xffffffff


	//   ....[91]....
        /*0418*/ 	.word	0xffffffff


	//   ....[92]....
        /*041c*/ 	.word	0xffffffff


	//   ....[93]....
        /*0420*/ 	.word	0xffffffff


	//   ....[94]....
        /*0424*/ 	.word	0xffffffff


	//   ....[95]....
        /*0428*/ 	.word	0xffffffff


	//   ....[96]....
        /*042c*/ 	.word	0xffffffff


	//   ....[97]....
        /*0430*/ 	.word	0xffffffff


	//   ....[98]....
        /*0434*/ 	.word	0xffffffff


	//   ....[99]....
        /*0438*/ 	.word	0xffffffff


	//   ....[100]....
        /*043c*/ 	.word	0xffffffff


	//   ....[101]....
        /*0440*/ 	.word	0xffffffff


	//   ....[102]....
        /*0444*/ 	.word	0xffffffff


	//   ....[103]....
        /*0448*/ 	.word	0xffffffff


	//   ....[104]....
        /*044c*/ 	.word	0xffffffff


	//   ....[105]....
        /*0450*/ 	.word	0xffffffff


	//   ....[106]....
        /*0454*/ 	.word	0xffffffff


	//   ....[107]....
        /*0458*/ 	.word	0xffffffff


	//   ....[108]....
        /*045c*/ 	.word	0xffffffff


	//   ....[109]....
        /*0460*/ 	.word	0xffffffff


	//   ....[110]....
        /*0464*/ 	.word	0xffffffff


	//   ....[111]....
        /*0468*/ 	.word	0xffffffff


	//   ....[112]....
        /*046c*/ 	.word	0xffffffff


	//   ....[113]....
        /*0470*/ 	.word	0xffffffff


	//   ....[114]....
        /*0474*/ 	.word	0xffffffff


	//   ....[115]....
        /*0478*/ 	.word	0xffffffff


	//   ....[116]....
        /*047c*/ 	.word	0xffffffff


	//   ....[117]....
        /*0480*/ 	.word	0xffffffff


	//   ....[118]....
        /*0484*/ 	.word	0xffffffff


	//   ....[119]....
        /*0488*/ 	.word	0xffffffff


	//   ....[120]....
        /*048c*/ 	.word	0xffffffff


	//   ....[121]....
        /*0490*/ 	.word	0xffffffff


	//   ....[122]....
        /*0494*/ 	.word	0xffffffff


	//   ....[123]....
        /*0498*/ 	.word	0xffffffff


	//   ....[124]....
        /*049c*/ 	.word	0xffffffff


	//   ....[125]....
        /*04a0*/ 	.word	0xffffffff


	//   ....[126]....
        /*04a4*/ 	.word	0xffffffff


	//   ....[127]....
        /*04a8*/ 	.word	0xffffffff


	//   ....[128]....
        /*04ac*/ 	.word	0xffffffff


	//   ....[129]....
        /*04b0*/ 	.word	0xffffffff


	//   ....[130]....
        /*04b4*/ 	.word	0xffffffff


	//   ....[131]....
        /*04b8*/ 	.word	0x0500000f


	//   ....[132]....
        /*04bc*/ 	.word	0x0500000f


	//   ....[133]....
        /*04c0*/ 	.word	0x0500000f


	//   ....[134]....
        /*04c4*/ 	.word	0x0500000f


	//   ....[135]....
        /*04c8*/ 	.word	0x0500000f


	//   ....[136]....
        /*04cc*/ 	.word	0x0500000f


	//   ....[137]....
        /*04d0*/ 	.word	0x0500000f


	//   ....[138]....
        /*04d4*/ 	.word	0x0500000f


	//   ....[139]....
        /*04d8*/ 	.word	0x0500000f


	//   ....[140]....
        /*04dc*/ 	.word	0x0500000f


	//   ....[141]....
        /*04e0*/ 	.word	0x0500000f


	//   ....[142]....
        /*04e4*/ 	.word	0x0500000f


	//   ....[143]....
        /*04e8*/ 	.word	0x0500000f


	//   ....[144]....
        /*04ec*/ 	.word	0x0500000f


	//   ....[145]....
        /*04f0*/ 	.word	0x0500000f


	//   ....[146]....
        /*04f4*/ 	.word	0x0500000f


	//   ....[147]....
        /*04f8*/ 	.word	0x0500000f


	//   ....[148]....
        /*04fc*/ 	.word	0x0500000f


	//----- nvinfo : EIATTR_COOP_GROUP_INSTR_OFFSETS
	.align		4
.L_296:
        /*0500*/ 	.byte	0x04, 0x28
        /*0502*/ 	.short	(.L_298 - .L_297)


	//   ....[0]....
.L_297:
        /*0504*/ 	.word	0x00000070


	//   ....[1]....
        /*0508*/ 	.word	0x00000140


	//   ....[2]....
        /*050c*/ 	.word	0x00000190


	//   ....[3]....
        /*0510*/ 	.word	0x000003c0


	//   ....[4]....
        /*0514*/ 	.word	0x00000520


	//   ....[5]....
        /*0518*/ 	.word	0x00000640


	//   ....[6]....
        /*051c*/ 	.word	0x000007a0


	//   ....[7]....
        /*0520*/ 	.word	0x00001660


	//   ....[8]....
        /*0524*/ 	.word	0x00002e50


	//   ....[9]....
        /*0528*/ 	.word	0x00002f40


	//   ....[10]....
        /*052c*/ 	.word	0x00004000


	//   ....[11]....
        /*0530*/ 	.word	0x00004090


	//   ....[12]....
        /*0534*/ 	.word	0x00005150


	//   ....[13]....
        /*0538*/ 	.word	0x000051f0


	//   ....[14]....
        /*053c*/ 	.word	0x00007fc0


	//   ....[15]....
        /*0540*/ 	.word	0x00008f50


	//   ....[16]....
        /*0544*/ 	.word	0x00008fd0


	//   ....[17]....
        /*0548*/ 	.word	0x000090a0


	//   ....[18]....
        /*054c*/ 	.word	0x0000a140


	//   ....[19]....
        /*0550*/ 	.word	0x0000a1d0


	//   ....[20]....
        /*0554*/ 	.word	0x0000e1a0


	//   ....[21]....
        /*0558*/ 	.word	0x0000e1d0


	//   ....[22]....
        /*055c*/ 	.word	0x0000e220


	//   ....[23]....
        /*0560*/ 	.word	0x0000e240


	//   ....[24]....
        /*0564*/ 	.word	0x000104d0


	//   ....[25]....
        /*0568*/ 	.word	0x000104e0


	//   ....[26]....
        /*056c*/ 	.word	0x00010560


	//   ....[27]....
        /*0570*/ 	.word	0x00010570


	//   ....[28]....
        /*0574*/ 	.word	0x000114f0


	//   ....[29]....
        /*0578*/ 	.word	0x00011500


	//   ....[30]....
        /*057c*/ 	.word	0x00011510


	//   ....[31]....
        /*0580*/ 	.word	0x00011520


	//   ....[32]....
        /*0584*/ 	.word	0x00011530


	//   ....[33]....
        /*0588*/ 	.word	0x00011540


	//   ....[34]....
        /*058c*/ 	.word	0x00011550


	//   ....[35]....
        /*0590*/ 	.word	0x00011560


	//   ....[36]....
        /*0594*/ 	.word	0x00011590


	//   ....[37]....
        /*0598*/ 	.word	0x000115a0


	//   ....[38]....
        /*059c*/ 	.word	0x000115d0


	//   ....[39]....
        /*05a0*/ 	.word	0x000115e0


	//   ....[40]....
        /*05a4*/ 	.word	0x00011610


	//   ....[41]....
        /*05a8*/ 	.word	0x00011620


	//   ....[42]....
        /*05ac*/ 	.word	0x00011650


	//   ....[43]....
        /*05b0*/ 	.word	0x00011660


	//   ....[44]....
        /*05b4*/ 	.word	0x00011690


	//   ....[45]....
        /*05b8*/ 	.word	0x000116a0


	//   ....[46]....
        /*05bc*/ 	.word	0x000116d0


	//   ....[47]....
        /*05c0*/ 	.word	0x000116e0


	//   ....[48]....
        /*05c4*/ 	.word	0x00011700


	//   ....[49]....
        /*05c8*/ 	.word	0x00011710


	//   ....[50]....
        /*05cc*/ 	.word	0x00011740


	//   ....[51]....
        /*05d0*/ 	.word	0x00011760


	//   ....[52]....
        /*05d4*/ 	.word	0x00011770


	//   ....[53]....
        /*05d8*/ 	.word	0x000117a0


	//   ....[54]....
        /*05dc*/ 	.word	0x000117f0


	//   ....[55]....
        /*05e0*/ 	.word	0x00011800


	//   ....[56]....
        /*05e4*/ 	.word	0x00011830


	//   ....[57]....
        /*05e8*/ 	.word	0x00011860


	//   ....[58]....
        /*05ec*/ 	.word	0x00011880


	//   ....[59]....
        /*05f0*/ 	.word	0x00011890


	//   ....[60]....
        /*05f4*/ 	.word	0x00011e30


	//   ....[61]....
        /*05f8*/ 	.word	0x00011e70


	//   ....[62]....
        /*05fc*/ 	.word	0x00011eb0


	//   ....[63]....
        /*0600*/ 	.word	0x00011ef0


	//   ....[64]....
        /*0604*/ 	.word	0x00012460


	//   ....[65]....
        /*0608*/ 	.word	0x000124a0


	//   ....[66]....
        /*060c*/ 	.word	0x00012560


	//   ....[67]....
        /*0610*/ 	.word	0x00012580


	//   ....[68]....
        /*0614*/ 	.word	0x00012640


	//   ....[69]....
        /*0618*/ 	.word	0x00012660


	//   ....[70]....
        /*061c*/ 	.word	0x00012730


	//   ....[71]....
        /*0620*/ 	.word	0x00012750


	//   ....[72]....
        /*0624*/ 	.word	0x00013010


	//   ....[73]....
        /*0628*/ 	.word	0x00013030


	//   ....[74]....
        /*062c*/ 	.word	0x000130f0


	//   ....[75]....
        /*0630*/ 	.word	0x00013110


	//   ....[76]....
        /*0634*/ 	.word	0x000131d0


	//   ....[77]....
        /*0638*/ 	.word	0x000131f0


	//   ....[78]....
        /*063c*/ 	.word	0x000132c0


	//   ....[79]....
        /*0640*/ 	.word	0x000132e0


	//   ....[80]....
        /*0644*/ 	.word	0x00013420


	//   ....[81]....
        /*0648*/ 	.word	0x00013600


	//   ....[82]....
        /*064c*/ 	.word	0x00013630


	//   ....[83]....
        /*0650*/ 	.word	0x00013660


	//   ....[84]....
        /*0654*/ 	.word	0x000136a0


	//   ....[85]....
        /*0658*/ 	.word	0x000136d0


	//   ....[86]....
        /*065c*/ 	.word	0x00013710


	//   ....[87]....
        /*0660*/ 	.word	0x000138a0


	//   ....[88]....
        /*0664*/ 	.word	0x000138d0


	//   ....[89]....
        /*0668*/ 	.word	0x00013900


	//   ....[90]....
        /*066c*/ 	.word	0x00013930


	//   ....[91]....
        /*0670*/ 	.word	0x00013960


	//   ....[92]....
        /*0674*/ 	.word	0x000139a0


	//   ....[93]....
        /*0678*/ 	.word	0x00013a40


	//   ....[94]....
        /*067c*/ 	.word	0x00013ad0


	//   ....[95]....
        /*0680*/ 	.word	0x00013b80


	//   ....[96]....
        /*0684*/ 	.word	0x000151b0


	//   ....[97]....
        /*0688*/ 	.word	0x00015cf0


	//   ....[98]....
        /*068c*/ 	.word	0x00015d20


	//   ....[99]....
        /*0690*/ 	.word	0x00015dc0


	//   ....[100]....
        /*0694*/ 	.word	0x00015dd0


	//   ....[101]....
        /*0698*/ 	.word	0x00015e40


	//   ....[102]....
        /*069c*/ 	.word	0x00015e50


	//   ....[103]....
        /*06a0*/ 	.word	0x00015ec0


	//   ....[104]....
        /*06a4*/ 	.word	0x00015ed0


	//   ....[105]....
        /*06a8*/ 	.word	0x00015f40


	//   ....[106]....
        /*06ac*/ 	.word	0x00015f50


	//   ....[107]....
        /*06b0*/ 	.word	0x00015fc0


	//   ....[108]....
        /*06b4*/ 	.word	0x00015fd0


	//   ....[109]....
        /*06b8*/ 	.word	0x00016040


	//   ....[110]....
        /*06bc*/ 	.word	0x00016050


	//   ....[111]....
        /*06c0*/ 	.word	0x00016060


	//   ....[112]....
        /*06c4*/ 	.word	0x00016070


	//   ....[113]....
        /*06c8*/ 	.word	0x00017e80


	//   ....[114]....
        /*06cc*/ 	.word	0x00017eb0


	//   ....[115]....
        /*06d0*/ 	.word	0x00017ee0


	//   ....[116]....
        /*06d4*/ 	.word	0x00017f10


	//   ....[117]....
        /*06d8*/ 	.word	0x00017f40


	//   ....[118]....
        /*06dc*/ 	.word	0x00017f50


	//   ....[119]....
        /*06e0*/ 	.word	0x00017f80


	//   ....[120]....
        /*06e4*/ 	.word	0x00017f90


	//   ....[121]....
        /*06e8*/ 	.word	0x000180d0


	//   ....[122]....
        /*06ec*/ 	.word	0x00018110


	//   ....[123]....
        /*06f0*/ 	.word	0x00018140


	//   ....[124]....
        /*06f4*/ 	.word	0x00018170


	//   ....[125]....
        /*06f8*/ 	.word	0x000181a0


	//   ....[126]....
        /*06fc*/ 	.word	0x000181d0


	//   ....[127]....
        /*0700*/ 	.word	0x00018260


	//   ....[128]....
        /*0704*/ 	.word	0x000182f0


	//   ....[129]....
        /*0708*/ 	.word	0x00018360


	//   ....[130]....
        /*070c*/ 	.word	0x000189f0


	//   ....[131]....
        /*0710*/ 	.word	0x00018ff0


	//   ....[132]....
        /*0714*/ 	.word	0x000191d0


	//   ....[133]....
        /*0718*/ 	.word	0x00019240


	//   ....[134]....
        /*071c*/ 	.word	0x000192a0


	//   ....[135]....
        /*0720*/ 	.word	0x00019380


	//   ....[136]....
        /*0724*/ 	.word	0x000193e0


	//   ....[137]....
        /*0728*/ 	.word	0x000194c0


	//   ....[138]....
        /*072c*/ 	.word	0x00019520


	//   ....[139]....
        /*0730*/ 	.word	0x00019600


	//   ....[140]....
        /*0734*/ 	.word	0x00019660


	//   ....[141]....
        /*0738*/ 	.word	0x00019740


	//   ....[142]....
        /*073c*/ 	.word	0x000197a0


	//   ....[143]....
        /*0740*/ 	.word	0x00019880


	//   ....[144]....
        /*0744*/ 	.word	0x000198e0


	//   ....[145]....
        /*0748*/ 	.word	0x000199b0


	//   ....[146]....
        /*074c*/ 	.word	0x00019a10


	//   ....[147]....
        /*0750*/ 	.word	0x00019ad0


	//   ....[148]....
        /*0754*/ 	.word	0x00019e20


	//----- nvinfo : EIATTR_REG_RECONFIG
	.align		4
.L_298:
        /*0758*/ 	.byte	0x01, 0x54
	.zero		2


	//----- nvinfo : EIATTR_SYSCALL_OFFSETS
	.align		4
        /*075c*/ 	.byte	0x04, 0x46
        /*075e*/ 	.short	(.L_300 - .L_299)


	//   ....[0]....
.L_299:
        /*0760*/ 	.word	0x00001840


	//   ....[1]....
        /*0764*/ 	.word	0x00014c30


	//   ....[2]....
        /*0768*/ 	.word	0x00014d90


	//   ....[3]....
        /*076c*/ 	.word	0x00014ee0


	//   ....[4]....
        /*0770*/ 	.word	0x00015020


	//   ....[5]....
        /*0774*/ 	.word	0x00015970


	//----- nvinfo : EIATTR_MBARRIER_INSTR_OFFSETS
	.align		4
.L_300:
        /*0778*/ 	.byte	0x04, 0x39
        /*077a*/ 	.short	(.L_302 - .L_301)


	//   ....[0]....
.L_301:
        /*077c*/ 	.word	0x00000270
        /*0780*/ 	.word	0x000000ff
        /*0784*/ 	.word	0x0002e800
        /*0788*/ 	.short	0x0100
        /*078a*/ 	.byte	0x08
	.zero		1


	//   ....[1]....
        /*078c*/ 	.word	0x00000280
        /*0790*/ 	.word	0x000000ff
        /*0794*/ 	.word	0x0002e820
        /*0798*/ 	.short	0x0100
        /*079a*/ 	.byte	0x08
	.zero		1


	//   ....[2]....
        /*079c*/ 	.word	0x00000370
        /*07a0*/ 	.word	0x000000ff
        /*07a4*/ 	.word	0x0002e830
        /*07a8*/ 	.short	0x0100
        /*07aa*/ 	.byte	0x08
	.zero		1


	//   ....[3]....
        /*07ac*/ 	.word	0x00000380
        /*07b0*/ 	.word	0x000000ff
        /*07b4*/ 	.word	0x0002e840
        /*07b8*/ 	.short	0x0100
        /*07ba*/ 	.byte	0x08
	.zero		1


	//   ....[4]....
        /*07bc*/ 	.word	0x00000390
        /*07c0*/ 	.word	0x000000ff
        /*07c4*/ 	.word	0x0002e838
        /*07c8*/ 	.short	0x0100
        /*07ca*/ 	.byte	0x08
	.zero		1


	//   ....[5]....
        /*07cc*/ 	.word	0x000003a0
        /*07d0*/ 	.word	0x000000ff
        /*07d4*/ 	.word	0x0002e848
        /*07d8*/ 	.short	0x0100
        /*07da*/ 	.byte	0x08
	.zero		1


	//   ....[6]....
        /*07dc*/ 	.word	0x000004d0
        /*07e0*/ 	.word	0x000000ff
        /*07e4*/ 	.word	0x0002e850
        /*07e8*/ 	.short	0x0100
        /*07ea*/ 	.byte	0x08
	.zero		1


	//   ....[7]....
        /*07ec*/ 	.word	0x000004e0
        /*07f0*/ 	.word	0x000000ff
        /*07f4*/ 	.word	0x0002e860
        /*07f8*/ 	.short	0x0100
        /*07fa*/ 	.byte	0x08
	.zero		1


	//   ....[8]....
        /*07fc*/ 	.word	0x000004f0
        /*0800*/ 	.word	0x000000ff
        /*0804*/ 	.word	0x0002e858
        /*0808*/ 	.short	0x0100
        /*080a*/ 	.byte	0x08
	.zero		1


	//   ....[9]....
        /*080c*/ 	.word	0x00000500
        /*0810*/ 	.word	0x000000ff
        /*0814*/ 	.word	0x0002e868
        /*0818*/ 	.short	0x0100
        /*081a*/ 	.byte	0x08
	.zero		1


	//   ....[10]....
        /*081c*/ 	.word	0x000005f0
        /*0820*/ 	.word	0x000000ff
        /*0824*/ 	.word	0x0002e870
        /*0828*/ 	.short	0x0100
        /*082a*/ 	.byte	0x06
	.zero		1


	//   ....[11]....
        /*082c*/ 	.word	0x00000600
        /*0830*/ 	.word	0x000000ff
        /*0834*/ 	.word	0x0002e880
        /*0838*/ 	.short	0x0100
        /*083a*/ 	.byte	0x06
	.zero		1


	//   ....[12]....
        /*083c*/ 	.word	0x00000610
        /*0840*/ 	.word	0x000000ff
        /*0844*/ 	.word	0x0002e878
        /*0848*/ 	.short	0x0100
        /*084a*/ 	.byte	0x06
	.zero		1


	//   ....[13]....
        /*084c*/ 	.word	0x00000620
        /*0850*/ 	.word	0x000000ff
        /*0854*/ 	.word	0x0002e888
        /*0858*/ 	.short	0x0100
        /*085a*/ 	.byte	0x06
	.zero		1


	//   ....[14]....
        /*085c*/ 	.word	0x00000750
        /*0860*/ 	.word	0x000000ff
        /*0864*/ 	.word	0x0002e890
        /*0868*/ 	.short	0x0100
        /*086a*/ 	.byte	0x08
	.zero		1


	//   ....[15]....
        /*086c*/ 	.word	0x00000760
        /*0870*/ 	.word	0x000000ff
        /*0874*/ 	.word	0x0002e8a0
        /*0878*/ 	.short	0x0100
        /*087a*/ 	.byte	0x08
	.zero		1


	//   ....[16]....
        /*087c*/ 	.word	0x00000770
        /*0880*/ 	.word	0x000000ff
        /*0884*/ 	.word	0x0002e898
        /*0888*/ 	.short	0x0100
        /*088a*/ 	.byte	0x08
	.zero		1


	//   ....[17]....
        /*088c*/ 	.word	0x00000780
        /*0890*/ 	.word	0x000000ff
        /*0894*/ 	.word	0x0002e8a8
        /*0898*/ 	.short	0x0100
        /*089a*/ 	.byte	0x08
	.zero		1


	//   ....[18]....
        /*089c*/ 	.word	0x000008b0
        /*08a0*/ 	.word	0x000000ff
        /*08a4*/ 	.word	0x0002e8b0
        /*08a8*/ 	.short	0x0100
        /*08aa*/ 	.byte	0x08
	.zero		1


	//   ....[19]....
        /*08ac*/ 	.word	0x000008c0
        /*08b0*/ 	.word	0x000000ff
        /*08b4*/ 	.word	0x0002e8c0
        /*08b8*/ 	.short	0x0100
        /*08ba*/ 	.byte	0x08
	.zero		1


	//   ....[20]....
        /*08bc*/ 	.word	0x000008d0
        /*08c0*/ 	.word	0x000000ff
        /*08c4*/ 	.word	0x0002e8b8
        /*08c8*/ 	.short	0x0100
        /*08ca*/ 	.byte	0x08
	.zero		1


	//   ....[21]....
        /*08cc*/ 	.word	0x000008e0
        /*08d0*/ 	.word	0x000000ff
        /*08d4*/ 	.word	0x0002e8c8
        /*08d8*/ 	.short	0x0100
        /*08da*/ 	.byte	0x08
	.zero		1


	//   ....[22]....
        /*08dc*/ 	.word	0x00001b70
        /*08e0*/ 	.word	0x000000ff
        /*08e4*/ 	.word	0x0002e800
        /*08e8*/ 	.short	0x010a
        /*08ea*/ 	.byte	0x29
	.zero		1


	//   ....[23]....
        /*08ec*/ 	.word	0x00001c10
        /*08f0*/ 	.word	0x00000002
        /*08f4*/ 	.word	0x0002e830
        /*08f8*/ 	.short	0x010a
        /*08fa*/ 	.byte	0x3f
	.zero		1


	//   ....[24]....
        /*08fc*/ 	.word	0x00001c50
        /*0900*/ 	.word	0x00000002
        /*0904*/ 	.word	0x0002e830
        /*0908*/ 	.short	0x010a
        /*090a*/ 	.byte	0x3f
	.zero		1


	//   ....[25]....
        /*090c*/ 	.word	0x00005550
        /*0910*/ 	.word	0x0000004d
        /*0914*/ 	.word	0x00000000
        /*0918*/ 	.short	0x0101
        /*091a*/ 	.byte	0x3f
	.zero		1


	//   ....[26]....
        /*091c*/ 	.word	0x000069a0
        /*0920*/ 	.word	0x000000ff
        /*0924*/ 	.word	0x0002e830
        /*0928*/ 	.short	0x010a
        /*092a*/ 	.byte	0x06
	.zero		1


	//   ....[27]....
        /*092c*/ 	.word	0x000069e0
        /*0930*/ 	.word	0x000000ff
        /*0934*/ 	.word	0x0002e830
        /*0938*/ 	.short	0x010a
        /*093a*/ 	.byte	0x06
	.zero		1


	//   ....[28]....
        /*093c*/ 	.word	0x000075f0
        /*0940*/ 	.word	0x000000ff
        /*0944*/ 	.word	0x0002e850
        /*0948*/ 	.short	0x010a
        /*094a*/ 	.byte	0x06
	.zero		1


	//   ....[29]....
        /*094c*/ 	.word	0x00007630
        /*0950*/ 	.word	0x000000ff
        /*0954*/ 	.word	0x0002e850
        /*0958*/ 	.short	0x010a
        /*095a*/ 	.byte	0x06
	.zero		1


	//   ....[30]....
        /*095c*/ 	.word	0x0000b180
        /*0960*/ 	.word	0x00000002
        /*0964*/ 	.word	0x00000000
        /*0968*/ 	.short	0x0101
        /*096a*/ 	.byte	0x3f
	.zero		1


	//   ....[31]....
        /*096c*/ 	.word	0x0000b550
        /*0970*/ 	.word	0x000000ff
        /*0974*/ 	.word	0x00000000
        /*0978*/ 	.short	0x0101
        /*097a*/ 	.byte	0x06
	.zero		1


	//   ....[32]....
        /*097c*/ 	.word	0x0000bdb0
        /*0980*/ 	.word	0x000000ff
        /*0984*/ 	.word	0x0002e830
        /*0988*/ 	.short	0x010a
        /*098a*/ 	.byte	0x06
	.zero		1


	//   ....[33]....
        /*098c*/ 	.word	0x0000bdf0
        /*0990*/ 	.word	0x000000ff
        /*0994*/ 	.word	0x0002e830
        /*0998*/ 	.short	0x010a
        /*099a*/ 	.byte	0x06
	.zero		1


	//   ....[34]....
        /*099c*/ 	.word	0x0000c9d0
        /*09a0*/ 	.word	0x000000ff
        /*09a4*/ 	.word	0x0002e850
        /*09a8*/ 	.short	0x010a
        /*09aa*/ 	.byte	0x06
	.zero		1


	//   ....[35]....
        /*09ac*/ 	.word	0x0000ca10
        /*09b0*/ 	.word	0x000000ff
        /*09b4*/ 	.word	0x0002e850
        /*09b8*/ 	.short	0x010a
        /*09ba*/ 	.byte	0x06
	.zero		1


	//   ....[36]....
        /*09bc*/ 	.word	0x0000f6e0
        /*09c0*/ 	.word	0x00000002
        /*09c4*/ 	.word	0x00000000
        /*09c8*/ 	.short	0x0101
        /*09ca*/ 	.byte	0x3f
	.zero		1


	//   ....[37]....
        /*09cc*/ 	.word	0x0000f9b0
        /*09d0*/ 	.word	0x000000ff
        /*09d4*/ 	.word	0x00000000
        /*09d8*/ 	.short	0x0101
        /*09da*/ 	.byte	0x06
	.zero		1


	//   ....[38]....
        /*09dc*/ 	.word	0x00010130
        /*09e0*/ 	.word	0x000000ff
        /*09e4*/ 	.word	0x0002e850
        /*09e8*/ 	.short	0x010a
        /*09ea*/ 	.byte	0x04
	.zero		1


	//   ....[39]....
        /*09ec*/ 	.word	0x00010170
        /*09f0*/ 	.word	0x000000ff
        /*09f4*/ 	.word	0x0002e850
        /*09f8*/ 	.short	0x010a
        /*09fa*/ 	.byte	0x04
	.zero		1


	//   ....[40]....
        /*09fc*/ 	.word	0x00010850
        /*0a00*/ 	.word	0x000000ff
        /*0a04*/ 	.word	0x00000000
        /*0a08*/ 	.short	0x0101
        /*0a0a*/ 	.byte	0x04
	.zero		1


	//   ....[41]....
        /*0a0c*/ 	.word	0x00012490
        /*0a10*/ 	.word	0x00000003
        /*0a14*/ 	.word	0x00000000
        /*0a18*/ 	.short	0x0101
        /*0a1a*/ 	.byte	0x3f
	.zero		1


	//   ....[42]....
        /*0a1c*/ 	.word	0x00015410
        /*0a20*/ 	.word	0x00000004
        /*0a24*/ 	.word	0x0002e880
        /*0a28*/ 	.short	0x010a
        /*0a2a*/ 	.byte	0x3f
	.zero		1


	//   ....[43]....
        /*0a2c*/ 	.word	0x000155b0
        /*0a30*/ 	.word	0x00000004
        /*0a34*/ 	.word	0x0002e840
        /*0a38*/ 	.short	0x010a
        /*0a3a*/ 	.byte	0x3f
	.zero		1


	//   ....[44]....
        /*0a3c*/ 	.word	0x00016150
        /*0a40*/ 	.word	0x00000012
        /*0a44*/ 	.word	0x0002e800
        /*0a48*/ 	.short	0x0107
        /*0a4a*/ 	.byte	0x3f
	.zero		1


	//   ....[45]....
        /*0a4c*/ 	.word	0x00016240
        /*0a50*/ 	.word	0x00000012
        /*0a54*/ 	.word	0x0002e800
        /*0a58*/ 	.short	0x0101
        /*0a5a*/ 	.byte	0x3f
	.zero		1


	//   ....[46]....
        /*0a5c*/ 	.word	0x00016260
        /*0a60*/ 	.word	0x00000012
        /*0a64*/ 	.word	0x0002e820
        /*0a68*/ 	.short	0x010a
        /*0a6a*/ 	.byte	0x3f
	.zero		1


	//   ....[47]....
        /*0a6c*/ 	.word	0x00016560
        /*0a70*/ 	.word	0x00000004
        /*0a74*/ 	.word	0x0002e880
        /*0a78*/ 	.short	0x010a
        /*0a7a*/ 	.byte	0x3f
	.zero		1


	//   ....[48]....
        /*0a7c*/ 	.word	0x000167c0
        /*0a80*/ 	.word	0x00000004
        /*0a84*/ 	.word	0x0002e840
        /*0a88*/ 	.short	0x010a
        /*0a8a*/ 	.byte	0x3f
	.zero		1


	//   ....[49]....
        /*0a8c*/ 	.word	0x00016a90
        /*0a90*/ 	.word	0x00000013
        /*0a94*/ 	.word	0x0002e870
        /*0a98*/ 	.short	0x010a
        /*0a9a*/ 	.byte	0x3f
	.zero		1


	//   ....[50]....
        /*0a9c*/ 	.word	0x00016b00
        /*0aa0*/ 	.word	0x00000013
        /*0aa4*/ 	.word	0x0002e860
        /*0aa8*/ 	.short	0x010a
        /*0aaa*/ 	.byte	0x3f
	.zero		1


	//   ....[51]....
        /*0aac*/ 	.word	0x000171a0
        /*0ab0*/ 	.word	0x00000013
        /*0ab4*/ 	.word	0x0002e850
        /*0ab8*/ 	.short	0x0101
        /*0aba*/ 	.byte	0x3f
	.zero		1


	//   ....[52]....
        /*0abc*/ 	.word	0x00017220
        /*0ac0*/ 	.word	0x00000013
        /*0ac4*/ 	.word	0x00000000
        /*0ac8*/ 	.short	0x0101
        /*0aca*/ 	.byte	0x3f
	.zero		1


	//   ....[53]....
        /*0acc*/ 	.word	0x00017430
        /*0ad0*/ 	.word	0x00000010
        /*0ad4*/ 	.word	0x0002e870
        /*0ad8*/ 	.short	0x010a
        /*0ada*/ 	.byte	0x3f
	.zero		1


	//   ....[54]....
        /*0adc*/ 	.word	0x000174c0
        /*0ae0*/ 	.word	0x00000010
        /*0ae4*/ 	.word	0x0002e860
        /*0ae8*/ 	.short	0x010a
        /*0aea*/ 	.byte	0x3f
	.zero		1


	//   ....[55]....
        /*0aec*/ 	.word	0x00017b80
        /*0af0*/ 	.word	0x00000010
        /*0af4*/ 	.word	0x0002e850
        /*0af8*/ 	.short	0x0101
        /*0afa*/ 	.byte	0x3f
	.zero		1


	//   ....[56]....
        /*0afc*/ 	.word	0x00017bc0
        /*0b00*/ 	.word	0x00000000
        /*0b04*/ 	.word	0x00000000
        /*0b08*/ 	.short	0x0101
        /*0b0a*/ 	.byte	0x3f
	.zero		1


	//   ....[57]....
        /*0b0c*/ 	.word	0x00018970
        /*0b10*/ 	.word	0x00000000
        /*0b14*/ 	.word	0x0002e820
        /*0b18*/ 	.short	0x010a
        /*0b1a*/ 	.byte	0x3f
	.zero		1


	//   ....[58]....
        /*0b1c*/ 	.word	0x00018b30
        /*0b20*/ 	.word	0x00000006
        /*0b24*/ 	.word	0x00000000
        /*0b28*/ 	.short	0x010a
        /*0b2a*/ 	.byte	0x3f
	.zero		1


	//   ....[59]....
        /*0b2c*/ 	.word	0x00018ba0
        /*0b30*/ 	.word	0x00000007
        /*0b34*/ 	.word	0x00000000
        /*0b38*/ 	.short	0x010a
        /*0b3a*/ 	.byte	0x3f
	.zero		1


	//   ....[60]....
        /*0b3c*/ 	.word	0x00018c00
        /*0b40*/ 	.word	0x00000004
        /*0b44*/ 	.word	0x0002e860
        /*0b48*/ 	.short	0x010a
        /*0b4a*/ 	.byte	0x3f
	.zero		1


	//   ....[61]....
        /*0b4c*/ 	.word	0x00018c50
        /*0b50*/ 	.word	0x00000003
        /*0b54*/ 	.word	0x0002e860
        /*0b58*/ 	.short	0x010a
        /*0b5a*/ 	.byte	0x3f
	.zero		1


	//   ....[62]....
        /*0b5c*/ 	.word	0x00018c90
        /*0b60*/ 	.word	0x00000004
        /*0b64*/ 	.word	0x0002e880
        /*0b68*/ 	.short	0x010a
        /*0b6a*/ 	.byte	0x3f
	.zero		1


	//   ....[63]....
        /*0b6c*/ 	.word	0x00018cb0
        /*0b70*/ 	.word	0x00000003
        /*0b74*/ 	.word	0x0002e880
        /*0b78*/ 	.short	0x010a
        /*0b7a*/ 	.byte	0x3f
	.zero		1


	//   ....[64]....
        /*0b7c*/ 	.word	0x00018d20
        /*0b80*/ 	.word	0x00000003
        /*0b84*/ 	.word	0x0002e800
        /*0b88*/ 	.short	0x010a
        /*0b8a*/ 	.byte	0x3f
	.zero		1


	//   ....[65]....
        /*0b8c*/ 	.word	0x00018d70
        /*0b90*/ 	.word	0x00000002
        /*0b94*/ 	.word	0x0002e830
        /*0b98*/ 	.short	0x010a
        /*0b9a*/ 	.byte	0x3f
	.zero		1


	//   ....[66]....
        /*0b9c*/ 	.word	0x00018dd0
        /*0ba0*/ 	.word	0x00000008
        /*0ba4*/ 	.word	0x0002e830
        /*0ba8*/ 	.short	0x010a
        /*0baa*/ 	.byte	0x3f
	.zero		1


	//   ....[67]....
        /*0bac*/ 	.word	0x00018e30
        /*0bb0*/ 	.word	0x00000008
        /*0bb4*/ 	.word	0x0002e850
        /*0bb8*/ 	.short	0x010a
        /*0bba*/ 	.byte	0x3f
	.zero		1


	//   ....[68]....
        /*0bbc*/ 	.word	0x00018e90
        /*0bc0*/ 	.word	0x00000008
        /*0bc4*/ 	.word	0x0002e830
        /*0bc8*/ 	.short	0x010a
        /*0bca*/ 	.byte	0x3f
	.zero		1


	//   ....[69]....
        /*0bcc*/ 	.word	0x00018ef0
        /*0bd0*/ 	.word	0x00000008
        /*0bd4*/ 	.word	0x0002e850
        /*0bd8*/ 	.short	0x010a
        /*0bda*/ 	.byte	0x3f
	.zero		1


	//   ....[70]....
        /*0bdc*/ 	.word	0x00018f50
        /*0be0*/ 	.word	0x00000005
        /*0be4*/ 	.word	0x0002e850
        /*0be8*/ 	.short	0x010a
        /*0bea*/ 	.byte	0x3f
	.zero		1


	//   ....[71]....
        /*0bec*/ 	.word	0x000190a0
        /*0bf0*/ 	.word	0x00000004
        /*0bf4*/ 	.word	0x0002e880
        /*0bf8*/ 	.short	0x010a
        /*0bfa*/ 	.byte	0x3f
	.zero		1


	//   ....[72]....
        /*0bfc*/ 	.word	0x000190f0
        /*0c00*/ 	.word	0x00000004
        /*0c04*/ 	.word	0x0002e840
        /*0c08*/ 	.short	0x010a
        /*0c0a*/ 	.byte	0x3f
	.zero		1


	//   ....[73]....
        /*0c0c*/ 	.word	0x00019b10
        /*0c10*/ 	.word	0x00000012
        /*0c14*/ 	.word	0x0002e820
        /*0c18*/ 	.short	0x010a
        /*0c1a*/ 	.byte	0x3f
	.zero		1


	//   ....[74]....
        /*0c1c*/ 	.word	0x00019b60
        /*0c20*/ 	.word	0x00000004
        /*0c24*/ 	.word	0x0002e880
        /*0c28*/ 	.short	0x010a
        /*0c2a*/ 	.byte	0x3f
	.zero		1


	//   ....[75]....
        /*0c2c*/ 	.word	0x00019bb0
        /*0c30*/ 	.word	0x00000004
        /*0c34*/ 	.word	0x0002e840
        /*0c38*/ 	.short	0x010a
        /*0c3a*/ 	.byte	0x3f
	.zero		1


	//   ....[76]....
        /*0c3c*/ 	.word	0x00019c00
        /*0c40*/ 	.word	0x00000013
        /*0c44*/ 	.word	0x0002e870
        /*0c48*/ 	.short	0x010a
        /*0c4a*/ 	.byte	0x3f
	.zero		1


	//   ....[77]....
        /*0c4c*/ 	.word	0x00019c50
        /*0c50*/ 	.word	0x00000013
        /*0c54*/ 	.word	0x0002e860
        /*0c58*/ 	.short	0x010a
        /*0c5a*/ 	.byte	0x3f
	.zero		1


	//   ....[78]....
        /*0c5c*/ 	.word	0x00019ca0
        /*0c60*/ 	.word	0x00000010
        /*0c64*/ 	.word	0x0002e870
        /*0c68*/ 	.short	0x010a
        /*0c6a*/ 	.byte	0x3f
	.zero		1


	//   ....[79]....
        /*0c6c*/ 	.word	0x00019cf0
        /*0c70*/ 	.word	0x00000010
        /*0c74*/ 	.word	0x0002e860
        /*0c78*/ 	.short	0x010a
        /*0c7a*/ 	.byte	0x3f
	.zero		1


	//   ....[80]....
        /*0c7c*/ 	.word	0x00019d40
        /*0c80*/ 	.word	0x00000000
        /*0c84*/ 	.word	0x0002e820
        /*0c88*/ 	.short	0x010a
        /*0c8a*/ 	.byte	0x3f
	.zero		1


	//   ....[81]....
        /*0c8c*/ 	.word	0x00019ee0
        /*0c90*/ 	.word	0x00000006
        /*0c94*/ 	.word	0x00000000
        /*0c98*/ 	.short	0x010a
        /*0c9a*/ 	.byte	0x3f
	.zero		1


	//   ....[82]....
        /*0c9c*/ 	.word	0x00019f30
        /*0ca0*/ 	.word	0x00000007
        /*0ca4*/ 	.word	0x00000000
        /*0ca8*/ 	.short	0x010a
        /*0caa*/ 	.byte	0x3f
	.zero		1


	//   ....[83]....
        /*0cac*/ 	.word	0x00019f80
        /*0cb0*/ 	.word	0x00000004
        /*0cb4*/ 	.word	0x0002e860
        /*0cb8*/ 	.short	0x010a
        /*0cba*/ 	.byte	0x3f
	.zero		1


	//   ....[84]....
        /*0cbc*/ 	.word	0x00019fd0
        /*0cc0*/ 	.word	0x00000003
        /*0cc4*/ 	.word	0x0002e860
        /*0cc8*/ 	.short	0x010a
        /*0cca*/ 	.byte	0x3f
	.zero		1


	//   ....[85]....
        /*0ccc*/ 	.word	0x0001a020
        /*0cd0*/ 	.word	0x00000004
        /*0cd4*/ 	.word	0x0002e880
        /*0cd8*/ 	.short	0x010a
        /*0cda*/ 	.byte	0x3f
	.zero		1


	//----- nvinfo : EIATTR_NUM_MBARRIERS
	.align		4
.L_302:
        /*0cdc*/ 	.byte	0x03, 0x38
        /*0cde*/ 	.short	0x0016


	//----- nvinfo : EIATTR_EXIT_INSTR_OFFSETS
	.align		4
        /*0ce0*/ 	.byte	0x04, 0x1c
        /*0ce2*/ 	.short	(.L_304 - .L_303)


	//   ....[0]....
.L_303:
        /*0ce4*/ 	.word	0x00000a80


	//   ....[1]....
        /*0ce8*/ 	.word	0x000133d0


	//   ....[2]....
        /*0cec*/ 	.word	0x00018d00


	//----- nvinfo : EIATTR_MAX_THREADS
	.align		4
.L_304:
        /*0cf0*/ 	.byte	0x04, 0x05
        /*0cf2*/ 	.short	(.L_306 - .L_305)
.L_305:
        /*0cf4*/ 	.word	0x00000180
        /*0cf8*/ 	.word	0x00000001
        /*0cfc*/ 	.word	0x00000001


	//----- nvinfo : EIATTR_CRS_STACK_SIZE
	.align		4
.L_306:
        /*0d00*/ 	.byte	0x04, 0x1e
        /*0d02*/ 	.short	(.L_308 - .L_307)
.L_307:
        /*0d04*/ 	.word	0x00000000


	//----- nvinfo : EIATTR_CBANK_PARAM_SIZE
	.align		4
.L_308:
        /*0d08*/ 	.byte	0x03, 0x19
        /*0d0a*/ 	.short	0x0af0


	//----- nvinfo : EIATTR_PARAM_CBANK
	.align		4
        /*0d0c*/ 	.byte	0x04, 0x0a
        /*0d0e*/ 	.short	(.L_310 - .L_309)
	.align		4
.L_309:
        /*0d10*/ 	.word	index@(.nv.constant0._ZN7cutlass13device_kernelIN5flash11enable_sm90INS1_16FlashAttnFwdSm90INS1_25CollectiveMainloopFwdSm90ILi2EN4cute5tupleIJNS5_1CILi1EEES8_S8_EEENS6_IJNS7_ILi128EEENS7_ILi224EEESA_EEELi128ENS_12float_e4m3_tEfNS_4arch4Sm90ELb1ELb0ELb1ELb1ELb0ELb0ELb0ELb1ELb1ELb1ELb0ELb0EEENS1_21CollectiveEpilogueFwdINS6_IJSA_SA_SB_EEES9_NS_10bfloat16_tESF_Li256ELb1ELb1ELb0ELb1EEENS1_36VarlenDynamicPersistentTileSchedulerILi128ELi224ELi256ELi128ELb0ELb1ELb1ELb1ELb1ELb1EEEEEEEEEvNT_6ParamsE)
        /*0d14*/ 	.short	0x0210
        /*0d16*/ 	.short	0x0af0


	//----- nvinfo : EIATTR_SW_WAR
	.align		4
.L_310:
        /*0d18*/ 	.byte	0x04, 0x36
        /*0d1a*/ 	.short	(.L_312 - .L_311)
.L_311:
        /*0d1c*/ 	.word	0x00000008
.L_312:


//--------------------- .nv.info._ZN7cutlass13device_kernelIN5flash11enable_sm90INS1_16FlashAttnFwdSm90INS1_25CollectiveMainloopFwdSm90ILi2EN4cute5tupleIJNS5_1CILi1EEES8_S8_EEENS6_IJNS7_ILi128EEENS7_ILi224EEESA_EEELi128ENS_12float_e4m3_tEfNS_4arch4Sm90ELb1ELb0ELb1ELb1ELb0ELb1ELb0ELb1ELb1ELb1ELb0ELb0EEENS1_21CollectiveEpilogueFwdINS6_IJSA_SA_SB_EEES9_NS_10bfloat16_tESF_Li256ELb1ELb1ELb0ELb1EEENS1_36VarlenDynamicPersistentTileSchedulerILi128ELi224ELi256ELi128ELb0ELb1ELb1ELb1ELb1ELb1EEEEEEEEEvNT_6ParamsE --------------------------
	.section	.nv.info._ZN7cutlass13device_kernelIN5flash11enable_sm90INS1_16FlashAttnFwdSm90INS1_25CollectiveMainloopFwdSm90ILi2EN4cute5tupleIJNS5_1CILi1EEES8_S8_EEENS6_IJNS7_ILi128EEENS7_ILi224EEESA_EEELi128ENS_12float_e4m3_tEfNS_4arch4Sm90ELb1ELb0ELb1ELb1ELb0ELb1ELb0ELb1ELb1ELb1ELb0ELb0EEENS1_21CollectiveEpilogueFwdINS6_IJSA_SA_SB_EEES9_NS_10bfloat16_tESF_Li256ELb1ELb1ELb0ELb1EEENS1_36VarlenDynamicPersistentTileSchedulerILi128ELi224ELi256ELi128ELb0ELb1ELb1ELb1ELb1ELb1EEEEEEEEEvNT_6ParamsE,"",@"SHT_CUDA_INFO"
	.sectionflags	@""
	.align	4


	//----- nvinfo : EIATTR_CUDA_API_VERSION
	.align		4
        /*0000*/ 	.byte	0x04, 0x37
        /*0002*/ 	.short	(.L_314 - .L_313)
.L_313:
        /*0004*/ 	.word	0x00000082


	//----- nvinfo : EIATTR_KPARAM_INFO
	.align		4
.L_314:
        /*0008*/ 	.byte	0x04, 0x17
        /*000a*/ 	.short	(.L_316 - .L_315)
.L_315:
        /*000c*/ 	.word	0x00000000
        /*0010*/ 	.short	0x0000
        /*0012*/ 	.short	0x0070
        /*0014*/ 	.byte	0x00, 0xf0, 0x01, 0x2a


	//----- nvinfo : EIATTR_SPARSE_MMA_MASK
	.align		4
.L_316:
        /*0018*/ 	.byte	0x03, 0x50
        /*001a*/ 	.short	0x0000


	//----- nvinfo : EIATTR_MAXREG_COUNT
	.align		4
        /*001c*/ 	.byte	0x03, 0x1b
        /*001e*/ 	.short	0x00a8


	//----- nvinfo : EIATTR_NUM_BARRIERS
	.align		4
        /*0020*/ 	.byte	0x02, 0x4c
        /*0022*/ 	.byte	0x10
	.zero		1


	//----- nvinfo : EIATTR_EXTERNS
	.align		4
        /*0024*/ 	.byte	0x04, 0x0f
        /*0026*/ 	.short	(.L_318 - .L_317)


	//   ....[0]....
	.align		4
.L_317:
        /*0028*/ 	.word	index@(__assertfail)


	//----- nvinfo : EIATTR_ANNOTATIONS
	.align		4
.L_318:
        /*002c*/ 	.byte	0x04, 0x55
        /*002e*/ 	.short	(.L_320 - .L_319)


	//   ....[0]....
.L_319:
        /* <DEDUP_REMOVED lines=151> */


	//----- nvinfo : EIATTR_MERCURY_ISA_VERSION
	.align		4
.L_320:
        /*0990*/ 	.byte	0x03, 0x5f
        /*0992*/ 	.short	0x0101


	//----- nvinfo : EIATTR_UNUSED_LOAD_BYTE_OFFSET
	.align		4
        /*0994*/ 	.byte	0x04, 0x44
        /*0996*/ 	.short	(.L_322 - .L_321)


	//   ....[0]....
.L_321:
        /*0998*/ 	.word	0x00000b00
        /*099c*/ 	.word	0x0000fff0


	//   ....[1]....
        /*09a0*/ 	.word	0x00022fa0
        /*09a4*/ 	.word	0x0000fff0


	//----- nvinfo : EIATTR_INT_WARP_WIDE_INSTR_OFFSETS
	.align		4
.L_322:
        /*09a8*/ 	.byte	0x04, 0x31
        /*09aa*/ 	.short	(.L_324 - .L_323)


	//   ....[0]....
.L_323:
        /*09ac*/ 	.word	0x00000190


	//   ....[1]....
        /*09b0*/ 	.word	0x000001d0


	//   ....[2]....
        /*09b4*/ 	.word	0x00000240


	//   ....[3]....
        /*09b8*/ 	.word	0x00027fe0


	//   ....[4]....
        /*09bc*/ 	.word	0x00028080


	//   ....[5]....
        /*09c0*/ 	.word	0x0002ac10


	//   ....[6]....
        /*09c4*/ 	.word	0x0002acb0


	//----- nvinfo : EIATTR_COOP_GROUP_MASK_REGIDS
	.align		4
.L_324:
        /*09c8*/ 	.byte	0x04, 0x29
        /*09ca*/ 	.short	(.L_326 - .L_325)


	//   ....[0]....
.L_325:
        /*09cc*/ 	.word	0xffffffff


	//   ....[1]....
        /*09d0*/ 	.word	0xffffffff


	//   ....[2]....
        /*09d4*/ 	.word	0xffffffff


	//   ....[3]....
        /*09d8*/ 	.word	0xffffffff


	//   ....[4]....
        /*09dc*/ 	.word	0xffffffff


	//   ....[5]....
        /*09e0*/ 	.word	0xffffffff


	//   ....[6]....
        /*09e4*/ 	.word	0xffffffff


	//   ....[7]....
        /*09e8*/ 	.word	0xffffffff


	//   ....[8]....
        /*09ec*/ 	.word	0xffffffff


	//   ....[9]....
        /*09f0*/ 	.word	0xffffffff


	//   ....[10]....
        /*09f4*/ 	.word	0xffffffff


	//   ....[11]....
        /*09f8*/ 	.word	0xffffffff


	//   ....[12]....
        /*09fc*/ 	.word	0xffffffff


	//   ....[13]....
        /*0a00*/ 	.word	0xffffffff


	//   ....[14]....
        /*0a04*/ 	.word	0xffffffff


	//   ....[15]....
        /*0a08*/ 	.word	0xffffffff


	//   ....[16]....
        /*0a0c*/ 	.word	0xffffffff


	//   ....[17]....
        /*0a10*/ 	.word	0xffffffff


	//   ....[18]....
        /*0a14*/ 	.word	0xffffffff


	//   ....[19]....
        /*0a18*/ 	.word	0xffffffff


	//   ....[20]....
        /*0a1c*/ 	.word	0xffffffff


	//   ....[21]....
        /*0a20*/ 	.word	0xffffffff


	//   ....[22]....
        /*0a24*/ 	.word	0xffffffff


	//   ....[23]....
        /*0a28*/ 	.word	0xffffffff


	//   ....[24]....
        /*0a2c*/ 	.word	0xffffffff


	//   ....[25]....
        /*0a30*/ 	.word	0xffffffff


	//   ....[26]....
        /*0a34*/ 	.word	0xffffffff


	//   ....[27]....
        /*0a38*/ 	.word	0xffffffff


	//   ....[28]....
        /*0a3c*/ 	.word	0xffffffff


	//   ....[29]....
        /*0a40*/ 	.word	0xffffffff


	//   ....[30]....
        /*0a44*/ 	.word	0xffffffff


	//   ....[31]....
        /*0a48*/ 	.word	0xffffffff


	//   ....[32]....
        /*0a4c*/ 	.word	0xffffffff


	//   ....[33]....
        /*0a50*/ 	.word	0xffffffff


	//   ....[34]....
        /*0a54*/ 	.word	0xffffffff


	//   ....[35]....
        /*0a58*/ 	.word	0xffffffff


	//   ....[36]....
        /*0a5c*/ 	.word	0xffffffff


	//   ....[37]....
        /*0a60*/ 	.word	0xffffffff


	//   ....[38]....
        /*0a64*/ 	.word	0xffffffff


	//   ....[39]....
        /*0a68*/ 	.word	0xffffffff


	//   ....[40]....
        /*0a6c*/ 	.word	0xffffffff


	//   ....[41]....
        /*0a70*/ 	.word	0xffffffff


	//   ....[42]....
        /*0a74*/ 	.word	0xffffffff


	//   ....[43]....
        /*0a78*/ 	.word	0xffffffff


	//   ....[44]....
        /*0a7c*/ 	.word	0xffffffff


	//   ....[45]....
        /*0a80*/ 	.word	0xffffffff


	//   ....[46]....
        /*0a84*/ 	.word	0xffffffff


	//   ....[47]....
        /*0a88*/ 	.word	0xffffffff


	//   ....[48]....
        /*0a8c*/ 	.word	0xffffffff


	//   ....[49]....
        /*0a90*/ 	.word	0xffffffff


	//   ....[50]....
        /*0a94*/ 	.word	0xffffffff


	//   ....[51]....
        /*0a98*/ 	.word	0xffffffff


	//   ....[52]....
        /*0a9c*/ 	.word	0xffffffff


	//   ....[53]....
        /*0aa0*/ 	.word	0xffffffff


	//   ....[54]....
        /*0aa4*/ 	.word	0xffffffff


	//   ....[55]....
        /*0aa8*/ 	.word	0xffffffff


	//   ....[56]....
        /*0aac*/ 	.word	0xffffffff


	//   ....[57]....
        /*0ab0*/ 	.word	0xffffffff


	//   ....[58]....
        /*0ab4*/ 	.word	0xffffffff


	//   ....[59]....
        /*0ab8*/ 	.word	0xffffffff


	//   ....[60]....
        /*0abc*/ 	.word	0xffffffff


	//   ....[61]....
        /*0ac0*/ 	.word	0xffffffff


	//   ....[62]....
        /*0ac4*/ 	.word	0xffffffff


	//   ....[63]....
        /*0ac8*/ 	.word	0xffffffff


	//   ....[64]....
        /*0acc*/ 	.word	0xffffffff


	//   ....[65]....
        /*0ad0*/ 	.word	0xffffffff


	//   ....[66]....
        /*0ad4*/ 	.word	0xffffffff


	//   ....[67]....
        /*0ad8*/ 	.word	0xffffffff


	//   ....[68]....
        /*0adc*/ 	.word	0xffffffff


	//   ....[69]....
        /*0ae0*/ 	.word	0xffffffff


	//   ....[70]....
        /*0ae4*/ 	.word	0xffffffff


	//   ....[71]....
        /*0ae8*/ 	.word	0xffffffff


	//   ....[72]....
        /*0aec*/ 	.word	0xffffffff


	//   ....[73]....
        /*0af0*/ 	.word	0xffffffff


	//   ....[74]....
        /*0af4*/ 	.word	0xffffffff


	//   ....[75]....
        /*0af8*/ 	.word	0xffffffff


	//   ....[76]....
        /*0afc*/ 	.word	0xffffffff


	//   ....[77]....
        /*0b00*/ 	.word	0xffffffff


	//   ....[78]....
        /*0b04*/ 	.word	0xffffffff


	//   ....[79]....
        /*0b08*/ 	.word	0xffffffff


	//   ....[80]....
        /*0b0c*/ 	.word	0xffffffff


	//   ....[81]....
        /*0b10*/ 	.word	0xffffffff


	//   ....[82]....
        /*0b14*/ 	.word	0xffffffff


	//   ....[83]....
        /*0b18*/ 	.word	0xffffffff


	//   ....[84]....
        /*0b1c*/ 	.word	0xffffffff


	//   ....[85]....
        /*0b20*/ 	.word	0xffffffff


	//   ....[86]....
        /*0b24*/ 	.word	0xffffffff


	//   ....[87]....
        /*0b28*/ 	.word	0xffffffff


	//   ....[88]....
        /*0b2c*/ 	.word	0xffffffff


	//   ....[89]....
        /*0b30*/ 	.word	0xffffffff


	//   ....[90]....
        /*0b34*/ 	.word	0xffffffff


	//   ....[91]....
        /*0b38*/ 	.word	0xffffffff


	//   ....[92]....
        /*0b3c*/ 	.word	0xffffffff


	//   ....[93]....
        /*0b40*/ 	.word	0xffffffff


	//   ....[94]....
        /*0b44*/ 	.word	0xffffffff


	//   ....[95]....
        /*0b48*/ 	.word	0xffffffff


	//   ....[96]....
        /*0b4c*/ 	.word	0xffffffff


	//   ....[97]....
        /*0b50*/ 	.word	0xffffffff


	//   ....[98]....
        /*0b54*/ 	.word	0xffffffff


	//   ....[99]....
        /*0b58*/ 	.word	0xffffffff


	//   ....[100]....
        /*0b5c*/ 	.word	0xffffffff


	//   ....[101]....
        /*0b60*/ 	.word	0xffffffff


	//   ....[102]....
        /*0b64*/ 	.word	0xffffffff


	//   ....[103]....
        /*0b68*/ 	.word	0xffffffff


	//   ....[104]....
        /*0b6c*/ 	.word	0xffffffff


	//   ....[105]....
        /*0b70*/ 	.word	0xffffffff


	//   ....[106]....
        /*0b74*/ 	.word	0xffffffff


	//   ....[107]....
        /*0b78*/ 	.word	0xffffffff


	//   ....[108]....
        /*0b7c*/ 	.word	0xffffffff


	//   ....[109]....
        /*0b80*/ 	.word	0xffffffff


	//   ....[110]....
        /*0b84*/ 	.word	0xffffffff


	//   ....[111]....
        /*0b88*/ 	.word	0xffffffff


	//   ....[112]....
        /*0b8c*/ 	.word	0xffffffff


	//   ....[113]....
        /*0b90*/ 	.word	0xffffffff


	//   ....[114]....
        /*0b94*/ 	.word	0xffffffff


	//   ....[115]....
        /*0b98*/ 	.word	0xffffffff


	//   ....[116]....
        /*0b9c*/ 	.word	0xffffffff


	//   ....[117]....
        /*0ba0*/ 	.word	0xffffffff


	//   ....[118]....
        /*0ba4*/ 	.word	0xffffffff


	//   ....[119]....
        /*0ba8*/ 	.word	0xffffffff


	//   ....[120]....
        /*0bac*/ 	.word	0xffffffff


	//   ....[121]....
        /*0bb0*/ 	.word	0xffffffff


	//   ....[122]....
        /*0bb4*/ 	.word	0xffffffff


	//   ....[123]....
        /*0bb8*/ 	.word	0xffffffff


	//   ....[124]....
        /*0bbc*/ 	.word	0xffffffff


	//   ....[125]....
        /*0bc0*/ 	.word	0xffffffff


	//   ....[126]....
        /*0bc4*/ 	.word	0xffffffff


	//   ....[127]....
        /*0bc8*/ 	.word	0xffffffff


	//   ....[128]....
        /*0bcc*/ 	.word	0xffffffff


	//   ....[129]....
        /*0bd0*/ 	.word	0xffffffff


	//   ....[130]....
        /*0bd4*/ 	.word	0xffffffff


	//   ....[131]....
        /*0bd8*/ 	.word	0xffffffff


	//   ....[132]....
        /*0bdc*/ 	.word	0xffffffff


	//   ....[133]....
        /*0be0*/ 	.word	0xffffffff


	//   ....[134]....
        /*0be4*/ 	.word	0xffffffff


	//   ....[135]....
        /*0be8*/ 	.word	0xffffffff


	//   ....[136]....
        /*0bec*/ 	.word	0xffffffff


	//   ....[137]....
        /*0bf0*/ 	.word	0xffffffff


	//   ....[138]....
        /*0bf4*/ 	.word	0xffffffff


	//   ....[139]....
        /*0bf8*/ 	.word	0xffffffff


	//   ....[140]....
        /*0bfc*/ 	.word	0xffffffff


	//   ....[141]....
        /*0c00*/ 	.word	0xffffffff


	//   ....[142]....
        /*0c04*/ 	.word	0xffffffff


	//   ....[143]....
        /*0c08*/ 	.word	0xffffffff


	//   ....[144]....
        /*0c0c*/ 	.word	0xffffffff


	//   ....[145]....
        /*0c10*/ 	.word	0xffffffff


	//   ....[146]....
        /*0c14*/ 	.word	0xffffffff


	//   ....[147]....
        /*0c18*/ 	.word	0xffffffff


	//   ....[148]....
        /*0c1c*/ 	.word	0x0500000f


	//   ....[149]....
        /*0c20*/ 	.word	0x0500000f


	//   ....[150]....
        /*0c24*/ 	.word	0x0500000f


	//   ....[151]....
        /*0c28*/ 	.word	0x0500000f


	//   ....[152]....
        /*0c2c*/ 	.word	0x0500000f


	//   ....[153]....
        /*0c30*/ 	.word	0x0500000f


	//   ....[154]....
        /*0c34*/ 	.word	0x0500000f


	//   ....[155]....
        /*0c38*/ 	.word	0x0500000f


	//   ....[156]....
        /*0c3c*/ 	.word	0x0500000f


	//   ....[157]....
        /*0c40*/ 	.word	0x0500000f


	//   ....[158]....
        /*0c44*/ 	.word	0x0500000f


	//   ....[159]....
        /*0c48*/ 	.word	0x0500000f


	//   ....[160]....
        /*0c4c*/ 	.word	0x0500000f


	//   ....[161]....
        /*0c50*/ 	.word	0x0500000f


	//   ....[162]....
        /*0c54*/ 	.word	0x0500000f


	//   ....[163]....
        /*0c58*/ 	.word	0x0500000f


	//   ....[164]....
        /*0c5c*/ 	.word	0x0500000f


	//   ....[165]....
        /*0c60*/ 	.word	0x0500000f


	//   ....[166]....
        /*0c64*/ 	.word	0x0500000f


	//   ....[167]....
        /*0c68*/ 	.word	0x0500000f


	//   ....[168]....
        /*0c6c*/ 	.word	0x0500000f


	//   ....[169]....
        /*0c70*/ 	.word	0x0500000f


	//   ....[170]....
        /*0c74*/ 	.word	0x0500000f


	//   ....[171]....
        /*0c78*/ 	.word	0x0500000f


	//   ....[172]....
        /*0c7c*/ 	.word	0x0500000f


	//   ....[173]....
        /*0c80*/ 	.word	0x0500000f


	//   ....[174]....
        /*0c84*/ 	.word	0x0500000f


	//   ....[175]....
        /*0c88*/ 	.word	0x0500000f


	//   ....[176]....
        /*0c8c*/ 	.word	0x0500000f


	//   ....[177]....
        /*0c90*/ 	.word	0x0500000f


	//   ....[178]....
        /*0c94*/ 	.word	0x0500000f


	//   ....[179]....
        /*0c98*/ 	.word	0x0500000f


	//   ....[180]....
        /*0c9c*/ 	.word	0x0500000f


	//   ....[181]....
        /*0ca0*/ 	.word	0x0500000f


	//   ....[182]....
        /*0ca4*/ 	.word	0x0500000f


	//   ....[183]....
        /*0ca8*/ 	.word	0x0500000f


	//   ....[184]....
        /*0cac*/ 	.word	0x0500000f


	//   ....[185]....
        /*0cb0*/ 	.word	0x0500000f


	//   ....[186]....
        /*0cb4*/ 	.word	0x0500000f


	//   ....[187]....
        /*0cb8*/ 	.word	0x0500000f


	//   ....[188]....
        /*0cbc*/ 	.word	0x0500000f


	//   ....[189]....
        /*0cc0*/ 	.word	0x0500000f


	//   ....[190]....
        /*0cc4*/ 	.word	0x0500000f


	//   ....[191]....
        /*0cc8*/ 	.word	0x0500000f


	//   ....[192]....
        /*0ccc*/ 	.word	0x0500000f


	//   ....[193]....
        /*0cd0*/ 	.word	0x0500000f


	//   ....[194]....
        /*0cd4*/ 	.word	0x0500000f


	//   ....[195]....
        /*0cd8*/ 	.word	0x0500000f


	//   ....[196]....
        /*0cdc*/ 	.word	0x0500000f


	//   ....[197]....
        /*0ce0*/ 	.word	0x0500000f


	//   ....[198]....
        /*0ce4*/ 	.word	0x0500000f


	//   ....[199]....
        /*0ce8*/ 	.word	0x0500000f


	//   ....[200]....
        /*0cec*/ 	.word	0x0500000f


	//   ....[201]....
        /*0cf0*/ 	.word	0x0500000f


	//   ....[202]....
        /*0cf4*/ 	.word	0x0500000f


	//   ....[203]....
        /*0cf8*/ 	.word	0x0500000f


	//   ....[204]....
        /*0cfc*/ 	.word	0x0500000f


	//   ....[205]....
        /*0d00*/ 	.word	0x0500000f


	//   ....[206]....
        /*0d04*/ 	.word	0x0500000f


	//   ....[207]....
        /*0d08*/ 	.word	0x0500000f


	//   ....[208]....
        /*0d0c*/ 	.word	0x0500000f


	//   ....[209]....
        /*0d10*/ 	.word	0x0500000f


	//   ....[210]....
        /*0d14*/ 	.word	0x0500000f


	//   ....[211]....
        /*0d18*/ 	.word	0x0500000f


	//   ....[212]....
        /*0d1c*/ 	.word	0x0500000f


	//   ....[213]....
        /*0d20*/ 	.word	0x0500000f


	//   ....[214]....
        /*0d24*/ 	.word	0x0500000f


	//   ....[215]....
        /*0d28*/ 	.word	0x0500000f


	//   ....[216]....
        /*0d2c*/ 	.word	0x0500000f


	//   ....[217]....
        /*0d30*/ 	.word	0x0500000f


	//   ....[218]....
        /*0d34*/ 	.word	0x0500000f


	//   ....[219]....
        /*0d38*/ 	.word	0x0500000f


	//   ....[220]....
        /*0d3c*/ 	.word	0x0500000f


	//   ....[221]....
        /*0d40*/ 	.word	0x0500000f


	//   ....[222]....
        /*0d44*/ 	.word	0x0500000f


	//   ....[223]....
        /*0d48*/ 	.word	0x0500000f


	//   ....[224]....
        /*0d4c*/ 	.word	0x0500000f


	//   ....[225]....
        /*0d50*/ 	.word	0x0500000f


	//   ....[226]....
        /*0d54*/ 	.word	0x0500000f


	//   ....[227]....
        /*0d58*/ 	.word	0x0500000f


	//   ....[228]....
        /*0d5c*/ 	.word	0x0500000f


	//   ....[229]....
        /*0d60*/ 	.word	0x0500000f


	//   ....[230]....
        /*0d64*/ 	.word	0x0500000f


	//   ....[231]....
        /*0d68*/ 	.word	0x0500000f


	//   ....[232]....
        /*0d6c*/ 	.word	0x0500000f


	//   ....[233]....
        /*0d70*/ 	.word	0x0500000f


	//   ....[234]....
        /*0d74*/ 	.word	0x0500000f


	//   ....[235]....
        /*0d78*/ 	.word	0x0500000f


	//   ....[236]....
        /*0d7c*/ 	.word	0x0500000f


	//   ....[237]....
        /*0d80*/ 	.word	0x0500000f


	//   ....[238]....
        /*0d84*/ 	.word	0x0500000f


	//   ....[239]....
        /*0d88*/ 	.word	0x0500000f


	//   ....[240]....
        /*0d8c*/ 	.word	0x0500000f


	//----- nvinfo : EIATTR_COOP_GROUP_INSTR_OFFSETS
	.align		4
.L_326:
        /*0d90*/ 	.byte	0x04, 0x28
        /*0d92*/ 	.short	(.L_328 - .L_327)


	//   ....[0]....
.L_327:
        /*0d94*/ 	.word	0x00000070


	//   ....[1]....
        /*0d98*/ 	.word	0x000001a0


	//   ....[2]....
        /*0d9c*/ 	.word	0x000001f0


	//   ....[3]....
        /*0da0*/ 	.word	0x00000420


	//   ....[4]....
        /*0da4*/ 	.word	0x00000580


	//   ....[5]....
        /*0da8*/ 	.word	0x000006a0


	//   ....[6]....
        /*0dac*/ 	.word	0x00000800


	//   ....[7]....
        /*0db0*/ 	.word	0x0000cce0


	//   ....[8]....
        /*0db4*/ 	.word	0x0000d730


	//   ....[9]....
        /*0db8*/ 	.word	0x0000d740


	//   ....[10]....
        /*0dbc*/ 	.word	0x0000d750


	//   ....[11]....
        /*0dc0*/ 	.word	0x0000d760


	//   ....[12]....
        /*0dc4*/ 	.word	0x0000d990


	//   ....[13]....
        /*0dc8*/ 	.word	0x0000d9a0


	//   ....[14]....
        /*0dcc*/ 	.word	0x0000d9b0


	//   ....[15]....
        /*0dd0*/ 	.word	0x0000d9c0


	//   ....[16]....
        /*0dd4*/ 	.word	0x0000ff10


	//   ....[17]....
        /*0dd8*/ 	.word	0x0000ff20


	//   ....[18]....
        /*0ddc*/ 	.word	0x0000ff30


	//   ....[19]....
        /*0de0*/ 	.word	0x0000ff40


	//   ....[20]....
        /*0de4*/ 	.word	0x00010040


	//   ....[21]....
        /*0de8*/ 	.word	0x00010060


	//   ....[22]....
        /*0dec*/ 	.word	0x00010070


	//   ....[23]....
        /*0df0*/ 	.word	0x00010080


	//   ....[24]....
        /*0df4*/ 	.word	0x00013610


	//   ....[25]....
        /*0df8*/ 	.word	0x000141e0


	//   ....[26]....
        /*0dfc*/ 	.word	0x000149a0


	//   ....[27]....
        /*0e00*/ 	.word	0x000149d0


	//   ....[28]....
        /*0e04*/ 	.word	0x00015cd0


	//   ....[29]....
        /*0e08*/ 	.word	0x00015cf0


	//   ....[30]....
        /*0e0c*/ 	.word	0x00019640


	//   ....[31]....
        /*0e10*/ 	.word	0x000196d0


	//   ....[32]....
        /*0e14*/ 	.word	0x0001ae10


	//   ....[33]....
        /*0e18*/ 	.word	0x0001afe0


	//   ....[34]....
        /*0e1c*/ 	.word	0x0001b7e0


	//   ....[35]....
        /*0e20*/ 	.word	0x0001b920


	//   ....[36]....
        /*0e24*/ 	.word	0x00020250


	//   ....[37]....
        /*0e28*/ 	.word	0x00020270


	//   ....[38]....
        /*0e2c*/ 	.word	0x000202a0


	//   ....[39]....
        /*0e30*/ 	.word	0x000202e0


	//   ....[40]....
        /*0e34*/ 	.word	0x00022730


	//   ....[41]....
        /*0e38*/ 	.word	0x00022740


	//   ....[42]....
        /*0e3c*/ 	.word	0x000227c0


	//   ....[43]....
        /*0e40*/ 	.word	0x000227d0


	//   ....[44]....
        /*0e44*/ 	.word	0x00023620


	//   ....[45]....
        /*0e48*/ 	.word	0x00023650


	//   ....[46]....
        /*0e4c*/ 	.word	0x00023680


	//   ....[47]....
        /*0e50*/ 	.word	0x000236b0


	//   ....[48]....
        /*0e54*/ 	.word	0x000236e0


	//   ....[49]....
        /*0e58*/ 	.word	0x00023710


	//   ....[50]....
        /*0e5c*/ 	.word	0x00023740


	//   ....[51]....
        /*0e60*/ 	.word	0x00023770


	//   ....[52]....
        /*0e64*/ 	.word	0x000237a0


	//   ....[53]....
        /*0e68*/ 	.word	0x000237d0


	//   ....[54]....
        /*0e6c*/ 	.word	0x00023800


	//   ....[55]....
        /*0e70*/ 	.word	0x00023830


	//   ....[56]....
        /*0e74*/ 	.word	0x00023860


	//   ....[57]....
        /*0e78*/ 	.word	0x00023890


	//   ....[58]....
        /*0e7c*/ 	.word	0x000238c0


	//   ....[59]....
        /*0e80*/ 	.word	0x000238f0


	//   ....[60]....
        /*0e84*/ 	.word	0x00023920


	//   ....[61]....
        /*0e88*/ 	.word	0x00023950


	//   ....[62]....
        /*0e8c*/ 	.word	0x00023980


	//   ....[63]....
        /*0e90*/ 	.word	0x000239b0


	//   ....[64]....
        /*0e94*/ 	.word	0x000239e0


	//   ....[65]....
        /*0e98*/ 	.word	0x00023a10


	//   ....[66]....
        /*0e9c*/ 	.word	0x00023a40


	//   ....[67]....
        /*0ea0*/ 	.word	0x00023a60


	//   ....[68]....
        /*0ea4*/ 	.word	0x00023a70


	//   ....[69]....
        /*0ea8*/ 	.word	0x00023a80


	//   ....[70]....
        /*0eac*/ 	.word	0x00023aa0


	//   ....[71]....
        /*0eb0*/ 	.word	0x00023ab0


	//   ....[72]....
        /*0eb4*/ 	.word	0x00023ac0


	//   ....[73]....
        /*0eb8*/ 	.word	0x00023ad0


	//   ....[74]....
        /*0ebc*/ 	.word	0x00023b00


	//   ....[75]....
        /*0ec0*/ 	.word	0x00023b30


	//   ....[76]....
        /*0ec4*/ 	.word	0x000241c0


	//   ....[77]....
        /*0ec8*/ 	.word	0x00024210


	//   ....[78]....
        /*0ecc*/ 	.word	0x00024240


	//   ....[79]....
        /*0ed0*/ 	.word	0x00024260


	//   ....[80]....
        /*0ed4*/ 	.word	0x000248f0


	//   ....[81]....
        /*0ed8*/ 	.word	0x00024900


	//   ....[82]....
        /*0edc*/ 	.word	0x000249d0


	//   ....[83]....
        /*0ee0*/ 	.word	0x000249f0


	//   ....[84]....
        /*0ee4*/ 	.word	0x00024ac0


	//   ....[85]....
        /*0ee8*/ 	.word	0x00024ae0


	//   ....[86]....
        /*0eec*/ 	.word	0x00024bc0


	//   ....[87]....
        /*0ef0*/ 	.word	0x00024be0


	//   ....[88]....
        /*0ef4*/ 	.word	0x000254c0


	//   ....[89]....
        /*0ef8*/ 	.word	0x000254d0


	//   ....[90]....
        /*0efc*/ 	.word	0x00025600


	//   ....[91]....
        /*0f00*/ 	.word	0x00025610


	//   ....[92]....
        /*0f04*/ 	.word	0x00025730


	//   ....[93]....
        /*0f08*/ 	.word	0x00025740


	//   ....[94]....
        /*0f0c*/ 	.word	0x00025860


	//   ....[95]....
        /*0f10*/ 	.word	0x00025870


	//   ....[96]....
        /*0f14*/ 	.word	0x00025a00


	//   ....[97]....
        /*0f18*/ 	.word	0x00025bf0


	//   ....[98]....
        /*0f1c*/ 	.word	0x00025c20


	//   ....[99]....
        /*0f20*/ 	.word	0x00025c50


	//   ....[100]....
        /*0f24*/ 	.word	0x00025c80


	//   ....[101]....
        /*0f28*/ 	.word	0x00025cb0


	//   ....[102]....
        /*0f2c*/ 	.word	0x00025ce0


	//   ....[103]....
        /*0f30*/ 	.word	0x00025e60


	//   ....[104]....
        /*0f34*/ 	.word	0x00025e90


	//   ....[105]....
        /*0f38*/ 	.word	0x00025ec0


	//   ....[106]....
        /*0f3c*/ 	.word	0x00025ef0


	//   ....[107]....
        /*0f40*/ 	.word	0x00025f20


	//   ....[108]....
        /*0f44*/ 	.word	0x00025f50


	//   ....[109]....
        /*0f48*/ 	.word	0x00026000


	//   ....[110]....
        /*0f4c*/ 	.word	0x00026060


	//   ....[111]....
        /*0f50*/ 	.word	0x000260f0


	//   ....[112]....
        /*0f54*/ 	.word	0x00027140


	//   ....[113]....
        /*0f58*/ 	.word	0x000287d0


	//   ....[114]....
        /*0f5c*/ 	.word	0x000294f0


	//   ....[115]....
        /*0f60*/ 	.word	0x00029500


	//   ....[116]....
        /*0f64*/ 	.word	0x00029520


	//   ....[117]....
        /*0f68*/ 	.word	0x000295c0


	//   ....[118]....
        /*0f6c*/ 	.word	0x000295f0


	//   ....[119]....
        /*0f70*/ 	.word	0x00029660


	//   ....[120]....
        /*0f74*/ 	.word	0x00029690


	//   ....[121]....
        /*0f78*/ 	.word	0x00029700


	//   ....[122]....
        /*0f7c*/ 	.word	0x00029730


	//   ....[123]....
        /*0f80*/ 	.word	0x000297a0


	//   ....[124]....
        /*0f84*/ 	.word	0x000297d0


	//   ....[125]....
        /*0f88*/ 	.word	0x00029840


	//   ....[126]....
        /*0f8c*/ 	.word	0x00029870


	//   ....[127]....
        /*0f90*/ 	.word	0x00029890


	//   ....[128]....
        /*0f94*/ 	.word	0x000298f0


	//   ....[129]....
        /*0f98*/ 	.word	0x00029900


	//   ....[130]....
        /*0f9c*/ 	.word	0x0002b740


	//   ....[131]....
        /*0fa0*/ 	.word	0x0002b770


	//   ....[132]....
        /*0fa4*/ 	.word	0x0002b7b0


	//   ....[133]....
        /*0fa8*/ 	.word	0x0002b7e0


	//   ....[134]....
        /*0fac*/ 	.word	0x0002b810


	//   ....[135]....
        /*0fb0*/ 	.word	0x0002b840


	//   ....[136]....
        /*0fb4*/ 	.word	0x0002b870


	//   ....[137]....
        /*0fb8*/ 	.word	0x0002b8a0


	//   ....[138]....
        /*0fbc*/ 	.word	0x0002ba30


	//   ....[139]....
        /*0fc0*/ 	.word	0x0002ba60


	//   ....[140]....
        /*0fc4*/ 	.word	0x0002ba90


	//   ....[141]....
        /*0fc8*/ 	.word	0x0002bac0


	//   ....[142]....
        /*0fcc*/ 	.word	0x0002baf0


	//   ....[143]....
        /*0fd0*/ 	.word	0x0002bb20


	//   ....[144]....
        /*0fd4*/ 	.word	0x0002bbe0


	//   ....[145]....
        /*0fd8*/ 	.word	0x0002bc00


	//   ....[146]....
        /*0fdc*/ 	.word	0x0002bc70


	//   ....[147]....
        /*0fe0*/ 	.word	0x0002c350


	//   ....[148]....
        /*0fe4*/ 	.word	0x0002c870


	//   ....[149]....
        /*0fe8*/ 	.word	0x0002c920


	//   ....[150]....
        /*0fec*/ 	.word	0x0002c9b0


	//   ....[151]....
        /*0ff0*/ 	.word	0x0002ca00


	//   ....[152]....
        /*0ff4*/ 	.word	0x0002ca50


	//   ....[153]....
        /*0ff8*/ 	.word	0x0002cae0


	//   ....[154]....
        /*0ffc*/ 	.word	0x0002cb70


	//   ....[155]....
        /*1000*/ 	.word	0x0002cbc0


	//   ....[156]....
        /*1004*/ 	.word	0x0002cc10


	//   ....[157]....
        /*1008*/ 	.word	0x0002cd00


	//   ....[158]....
        /*100c*/ 	.word	0x0002cdb0


	//   ....[159]....
        /*1010*/ 	.word	0x0002ce00


	//   ....[160]....
        /*1014*/ 	.word	0x0002ce50


	//   ....[161]....
        /*1018*/ 	.word	0x0002cfa0


	//   ....[162]....
        /*101c*/ 	.word	0x0002cff0


	//   ....[163]....
        /*1020*/ 	.word	0x0002d040


	//   ....[164]....
        /*1024*/ 	.word	0x0002d090


	//   ....[165]....
        /*1028*/ 	.word	0x0002d400


	//   ....[166]....
        /*102c*/ 	.word	0x0002d530


	//   ....[167]....
        /*1030*/ 	.word	0x0002d650


	//   ....[168]....
        /*1034*/ 	.word	0x0002d6e0


	//   ....[169]....
        /*1038*/ 	.word	0x0002d740


	//   ....[170]....
        /*103c*/ 	.word	0x0002d7c0


	//   ....[171]....
        /*1040*/ 	.word	0x0002d820


	//   ....[172]....
        /*1044*/ 	.word	0x0002d880


	//   ....[173]....
        /*1048*/ 	.word	0x0002d8e0


	//   ....[174]....
        /*104c*/ 	.word	0x0002d960


	//   ....[175]....
        /*1050*/ 	.word	0x0002d9c0


	//   ....[176]....
        /*1054*/ 	.word	0x0002da40


	//   ....[177]....
        /*1058*/ 	.word	0x0002daa0


	//   ....[178]....
        /*105c*/ 	.word	0x0002db20


	//   ....[179]....
        /*1060*/ 	.word	0x0002db80


	//   ....[180]....
        /*1064*/ 	.word	0x0002dc00


	//   ....[181]....
        /*1068*/ 	.word	0x0002dc60


	//   ....[182]....
        /*106c*/ 	.word	0x0002dcf0


	//   ....[183]....
        /*1070*/ 	.word	0x0002dd50


	//   ....[184]....
        /*1074*/ 	.word	0x0002ddd0


	//   ....[185]....
        /*1078*/ 	.word	0x0002de30


	//   ....[186]....
        /*107c*/ 	.word	0x0002de90


	//   ....[187]....
        /*1080*/ 	.word	0x0002def0


	//   ....[188]....
        /*1084*/ 	.word	0x0002df50


	//   ....[189]....
        /*1088*/ 	.word	0x0002dfb0


	//   ....[190]....
        /*108c*/ 	.word	0x0002e030


	//   ....[191]....
        /*1090*/ 	.word	0x0002e090


	//   ....[192]....
        /*1094*/ 	.word	0x0002e110


	//   ....[193]....
        /*1098*/ 	.word	0x0002e170


	//   ....[194]....
        /*109c*/ 	.word	0x0002e1f0


	//   ....[195]....
        /*10a0*/ 	.word	0x0002e250


	//   ....[196]....
        /*10a4*/ 	.word	0x0002e2d0


	//   ....[197]....
        /*10a8*/ 	.word	0x0002e3c0


	//   ....[198]....
        /*10ac*/ 	.word	0x0002e410


	//   ....[199]....
        /*10b0*/ 	.word	0x0002e4a0


	//   ....[200]....
        /*10b4*/ 	.word	0x0002e530


	//   ....[201]....
        /*10b8*/ 	.word	0x0002e5c0


	//   ....[202]....
        /*10bc*/ 	.word	0x0002e650


	//   ....[203]....
        /*10c0*/ 	.word	0x0002e6e0


	//   ....[204]....
        /*10c4*/ 	.word	0x0002e770


	//   ....[205]....
        /*10c8*/ 	.word	0x0002e830


	//   ....[206]....
        /*10cc*/ 	.word	0x0002eb20


	//   ....[207]....
        /*10d0*/ 	.word	0x0002ed10


	//   ....[208]....
        /*10d4*/ 	.word	0x0002ed60


	//   ....[209]....
        /*10d8*/ 	.word	0x0002ee60


	//   ....[210]....
        /*10dc*/ 	.word	0x0002eed0


	//   ....[211]....
        /*10e0*/ 	.word	0x0002efd0


	//   ....[212]....
        /*10e4*/ 	.word	0x0002f040


	//   ....[213]....
        /*10e8*/ 	.word	0x0002f140


	//   ....[214]....
        /*10ec*/ 	.word	0x0002f1b0


	//   ....[215]....
        /*10f0*/ 	.word	0x0002f2b0


	//   ....[216]....
        /*10f4*/ 	.word	0x0002f320


	//   ....[217]....
        /*10f8*/ 	.word	0x0002f420


	//   ....[218]....
        /*10fc*/ 	.word	0x0002f490


	//   ....[219]....
        /*1100*/ 	.word	0x0002f590


	//   ....[220]....
        /*1104*/ 	.word	0x0002f600


	//   ....[221]....
        /*1108*/ 	.word	0x0002f700


	//   ....[222]....
        /*110c*/ 	.word	0x0002f750


	//   ....[223]....
        /*1110*/ 	.word	0x0002fa30


	//   ....[224]....
        /*1114*/ 	.word	0x0002fad0


	//   ....[225]....
        /*1118*/ 	.word	0x0002fc00


	//   ....[226]....
        /*111c*/ 	.word	0x0002fc80


	//   ....[227]....
        /*1120*/ 	.word	0x0002fd00


	//   ....[228]....
        /*1124*/ 	.word	0x0002fd80


	//   ....[229]....
        /*1128*/ 	.word	0x0002fe00


	//   ....[230]....
        /*112c*/ 	.word	0x0002fe90


	//   ....[231]....
        /*1130*/ 	.word	0x0002ff30


	//   ....[232]....
        /*1134*/ 	.word	0x0002ffe0


	//   ....[233]....
        /*1138*/ 	.word	0x00030060


	//   ....[234]....
        /*113c*/ 	.word	0x000300e0


	//   ....[235]....
        /*1140*/ 	.word	0x00030160


	//   ....[236]....
        /*1144*/ 	.word	0x000301f0


	//   ....[237]....
        /*1148*/ 	.word	0x00030270


	//   ....[238]....
        /*114c*/ 	.word	0x00030310


	//   ....[239]....
        /*1150*/ 	.word	0x000303a0


	//   ....[240]....
        /*1154*/ 	.word	0x000304d0


	//----- nvinfo : EIATTR_REG_RECONFIG
	.align		4
.L_328:
        /*1158*/ 	.byte	0x01, 0x54
	.zero		2


	//----- nvinfo : EIATTR_SYSCALL_OFFSETS
	.align		4
        /*115c*/ 	.byte	0x04, 0x46
        /*115e*/ 	.short	(.L_330 - .L_329)


	//   ....[0]....
.L_329:
        /*1160*/ 	.word	0x00001bd0


	//   ....[1]....
        /*1164*/ 	.word	0x00001d20


	//   ....[2]....
        /*1168*/ 	.word	0x0000cea0


	//   ....[3]....
        /*116c*/ 	.word	0x0000d490


	//   ....[4]....
        /*1170*/ 	.word	0x000281f0


	//   ....[5]....
        /*1174*/ 	.word	0x00028390


	//   ....[6]....
        /*1178*/ 	.word	0x000284f0


	//   ....[7]....
        /*117c*/ 	.word	0x00028640


	//   ....[8]....
        /*1180*/ 	.word	0x000290f0


	//----- nvinfo : EIATTR_MBARRIER_INSTR_OFFSETS
	.align		4
.L_330:
        /*1184*/ 	.byte	0x04, 0x39
        /*1186*/ 	.short	(.L_332 - .L_331)


	//   ....[0]....
.L_331:
        /*1188*/ 	.word	0x000002d0
        /*118c*/ 	.word	0x000000ff
        /*1190*/ 	.word	0x0002e800
        /*1194*/ 	.short	0x0100
        /*1196*/ 	.byte	0x08
	.zero		1


	//   ....[1]....
        /*1198*/ 	.word	0x000002e0
        /*119c*/ 	.word	0x000000ff
        /*11a0*/ 	.word	0x0002e820
        /*11a4*/ 	.short	0x0100
        /*11a6*/ 	.byte	0x08
	.zero		1


	//   ....[2]....
        /*11a8*/ 	.word	0x000003d0
        /*11ac*/ 	.word	0x000000ff
        /*11b0*/ 	.word	0x0002e830
        /*11b4*/ 	.short	0x0100
        /*11b6*/ 	.byte	0x08
	.zero		1


	//   ....[3]....
        /*11b8*/ 	.word	0x000003e0
        /*11bc*/ 	.word	0x000000ff
        /*11c0*/ 	.word	0x0002e840
        /*11c4*/ 	.short	0x0100
        /*11c6*/ 	.byte	0x08
	.zero		1


	//   ....[4]....
        /*11c8*/ 	.word	0x000003f0
        /*11cc*/ 	.word	0x000000ff
        /*11d0*/ 	.word	0x0002e838
        /*11d4*/ 	.short	0x0100
        /*11d6*/ 	.byte	0x08
	.zero		1


	//   ....[5]....
        /*11d8*/ 	.word	0x00000400
        /*11dc*/ 	.word	0x000000ff
        /*11e0*/ 	.word	0x0002e848
        /*11e4*/ 	.short	0x0100
        /*11e6*/ 	.byte	0x08
	.zero		1


	//   ....[6]....
        /*11e8*/ 	.word	0x00000530
        /*11ec*/ 	.word	0x000000ff
        /*11f0*/ 	.word	0x0002e850
        /*11f4*/ 	.short	0x0100
        /*11f6*/ 	.byte	0x08
	.zero		1


	//   ....[7]....
        /*11f8*/ 	.word	0x00000540
        /*11fc*/ 	.word	0x000000ff
        /*1200*/ 	.word	0x0002e860
        /*1204*/ 	.short	0x0100
        /*1206*/ 	.byte	0x08
	.zero		1


	//   ....[8]....
        /*1208*/ 	.word	0x00000550
        /*120c*/ 	.word	0x000000ff
        /*1210*/ 	.word	0x0002e858
        /*1214*/ 	.short	0x0100
        /*1216*/ 	.byte	0x08
	.zero		1


	//   ....[9]....
        /*1218*/ 	.word	0x00000560
        /*121c*/ 	.word	0x000000ff
        /*1220*/ 	.word	0x0002e868
        /*1224*/ 	.short	0x0100
        /*1226*/ 	.byte	0x08
	.zero		1


	//   ....[10]....
        /*1228*/ 	.word	0x00000650
        /*122c*/ 	.word	0x000000ff
        /*1230*/ 	.word	0x0002e870
        /*1234*/ 	.short	0x0100
        /*1236*/ 	.byte	0x06
	.zero		1


	//   ....[11]....
        /*1238*/ 	.word	0x00000660
        /*123c*/ 	.word	0x000000ff
        /*1240*/ 	.word	0x0002e880
        /*1244*/ 	.short	0x0100
        /*1246*/ 	.byte	0x06
	.zero		1


	//   ....[12]....
        /*1248*/ 	.word	0x00000670
        /*124c*/ 	.word	0x000000ff
        /*1250*/ 	.word	0x0002e878
        /*1254*/ 	.short	0x0100
        /*1256*/ 	.byte	0x06
	.zero		1


	//   ....[13]....
        /*1258*/ 	.word	0x00000680
        /*125c*/ 	.word	0x000000ff
        /*1260*/ 	.word	0x0002e888
        /*1264*/ 	.short	0x0100
        /*1266*/ 	.byte	0x06
	.zero		1


	//   ....[14]....
        /*1268*/ 	.word	0x000007b0
        /*126c*/ 	.word	0x000000ff
        /*1270*/ 	.word	0x0002e890
        /*1274*/ 	.short	0x0100
        /*1276*/ 	.byte	0x08
	.zero		1


	//   ....[15]....
        /*1278*/ 	.word	0x000007c0
        /*127c*/ 	.word	0x000000ff
        /*1280*/ 	.word	0x0002e8a0
        /*1284*/ 	.short	0x0100
        /*1286*/ 	.byte	0x08
	.zero		1


	//   ....[16]....
        /*1288*/ 	.word	0x000007d0
        /*128c*/ 	.word	0x000000ff
        /*1290*/ 	.word	0x0002e898
        /*1294*/ 	.short	0x0100
        /*1296*/ 	.byte	0x08
	.zero		1


	//   ....[17]....
        /*1298*/ 	.word	0x000007e0
        /*129c*/ 	.word	0x000000ff
        /*12a0*/ 	.word	0x0002e8a8
        /*12a4*/ 	.short	0x0100
        /*12a6*/ 	.byte	0x08
	.zero		1


	//   ....[18]....
        /*12a8*/ 	.word	0x00000910
        /*12ac*/ 	.word	0x000000ff
        /*12b0*/ 	.word	0x0002e8b0
        /*12b4*/ 	.short	0x0100
        /*12b6*/ 	.byte	0x08
	.zero		1


	//   ....[19]....
        /*12b8*/ 	.word	0x00000920
        /*12bc*/ 	.word	0x000000ff
        /*12c0*/ 	.word	0x0002e8c0
        /*12c4*/ 	.short	0x0100
        /*12c6*/ 	.byte	0x08
	.zero		1


	//   ....[20]....
        /*12c8*/ 	.word	0x00000930
        /*12cc*/ 	.word	0x000000ff
        /*12d0*/ 	.word	0x0002e8b8
        /*12d4*/ 	.short	0x0100
        /*12d6*/ 	.byte	0x08
	.zero		1


	//   ....[21]....
        /*12d8*/ 	.word	0x00000940
        /*12dc*/ 	.word	0x000000ff
        /*12e0*/ 	.word	0x0002e8c8
        /*12e4*/ 	.short	0x0100
        /*12e6*/ 	.byte	0x08
	.zero		1


	//   ....[22]....
        /*12e8*/ 	.word	0x00003380
        /*12ec*/ 	.word	0x0000006c
        /*12f0*/ 	.word	0x0002e890
        /*12f4*/ 	.short	0x010a
        /*12f6*/ 	.byte	0x3f
	.zero		1


	//   ....[23]....
        /*12f8*/ 	.word	0x000076a0
        /*12fc*/ 	.word	0x0000006c
        /*1300*/ 	.word	0x0002e890
        /*1304*/ 	.short	0x010a
        /*1306*/ 	.byte	0x3f
	.zero		1


	//   ....[24]....
        /*1308*/ 	.word	0x0000b7d0
        /*130c*/ 	.word	0x0000006c
        /*1310*/ 	.word	0x0002e890
        /*1314*/ 	.short	0x010a
        /*1316*/ 	.byte	0x3f
	.zero		1


	//   ....[25]....
        /*1318*/ 	.word	0x0000bf50
        /*131c*/ 	.word	0x00000030
        /*1320*/ 	.word	0x00000000
        /*1324*/ 	.short	0x0101
        /*1326*/ 	.byte	0x3f
	.zero		1


	//   ....[26]....
        /*1328*/ 	.word	0x0000bf90
        /*132c*/ 	.word	0x0000006c
        /*1330*/ 	.word	0x0002e8b0
        /*1334*/ 	.short	0x010a
        /*1336*/ 	.byte	0x3f
	.zero		1


	//   ....[27]....
        /*1338*/ 	.word	0x0000c830
        /*133c*/ 	.word	0x0000006c
        /*1340*/ 	.word	0x00000000
        /*1344*/ 	.short	0x0101
        /*1346*/ 	.byte	0x3f
	.zero		1


	//   ....[28]....
        /*1348*/ 	.word	0x0000d210
        /*134c*/ 	.word	0x00000010
        /*1350*/ 	.word	0x0002e800
        /*1354*/ 	.short	0x010a
        /*1356*/ 	.byte	0x3f
	.zero		1


	//   ....[29]....
        /*1358*/ 	.word	0x0000d260
        /*135c*/ 	.word	0x00000010
        /*1360*/ 	.word	0x0002e800
        /*1364*/ 	.short	0x010a
        /*1366*/ 	.byte	0x3f
	.zero		1


	//   ....[30]....
        /*1368*/ 	.word	0x0000dd30
        /*136c*/ 	.word	0x00000010
        /*1370*/ 	.word	0x0002e800
        /*1374*/ 	.short	0x010a
        /*1376*/ 	.byte	0x3f
	.zero		1


	//   ....[31]....
        /*1378*/ 	.word	0x00010320
        /*137c*/ 	.word	0x00000010
        /*1380*/ 	.word	0x0002e800
        /*1384*/ 	.short	0x010a
        /*1386*/ 	.byte	0x3f
	.zero		1


	//   ....[32]....
        /*1388*/ 	.word	0x00012470
        /*138c*/ 	.word	0x00000000
        /*1390*/ 	.word	0x0002e830
        /*1394*/ 	.short	0x010a
        /*1396*/ 	.byte	0x3f
	.zero		1


	//   ....[33]....
        /*1398*/ 	.word	0x00012510
        /*139c*/ 	.word	0x00000000
        /*13a0*/ 	.word	0x0002e830
        /*13a4*/ 	.short	0x010a
        /*13a6*/ 	.byte	0x3f
	.zero		1


	//   ....[34]....
        /*13a8*/ 	.word	0x00016800
        /*13ac*/ 	.word	0x00000000
        /*13b0*/ 	.word	0x00000000
        /*13b4*/ 	.short	0x0101
        /*13b6*/ 	.byte	0x3f
	.zero		1


	//   ....[35]....
        /*13b8*/ 	.word	0x000177a0
        /*13bc*/ 	.word	0x0000000d
        /*13c0*/ 	.word	0x0002e830
        /*13c4*/ 	.short	0x010a
        /*13c6*/ 	.byte	0x3f
	.zero		1


	//   ....[36]....
        /*13c8*/ 	.word	0x000177f0
        /*13cc*/ 	.word	0x0000000d
        /*13d0*/ 	.word	0x0002e830
        /*13d4*/ 	.short	0x010a
        /*13d6*/ 	.byte	0x3f
	.zero		1


	//   ....[37]....
        /*13d8*/ 	.word	0x00018c60
        /*13dc*/ 	.word	0x0000000d
        /*13e0*/ 	.word	0x0002e850
        /*13e4*/ 	.short	0x010a
        /*13e6*/ 	.byte	0x3f
	.zero		1


	//   ....[38]....
        /*13e8*/ 	.word	0x00018ca0
        /*13ec*/ 	.word	0x0000000d
        /*13f0*/ 	.word	0x0002e850
        /*13f4*/ 	.short	0x010a
        /*13f6*/ 	.byte	0x3f
	.zero		1


	//   ....[39]....
        /*13f8*/ 	.word	0x0001cab0
        /*13fc*/ 	.word	0x00000085
        /*1400*/ 	.word	0x00000000
        /*1404*/ 	.short	0x0101
        /*1406*/ 	.byte	0x3f
	.zero		1


	//   ....[40]....
        /*1408*/ 	.word	0x0001cd10
        /*140c*/ 	.word	0x00000085
        /*1410*/ 	.word	0x00000000
        /*1414*/ 	.short	0x0101
        /*1416*/ 	.byte	0x3f
	.zero		1


	//   ....[41]....
        /*1418*/ 	.word	0x0001d560
        /*141c*/ 	.word	0x0000000c
        /*1420*/ 	.word	0x0002e830
        /*1424*/ 	.short	0x010a
        /*1426*/ 	.byte	0x3f
	.zero		1


	//   ....[42]....
        /*1428*/ 	.word	0x0001d5b0
        /*142c*/ 	.word	0x0000000c
        /*1430*/ 	.word	0x0002e830
        /*1434*/ 	.short	0x010a
        /*1436*/ 	.byte	0x3f
	.zero		1


	//   ....[43]....
        /*1438*/ 	.word	0x0001ea10
        /*143c*/ 	.word	0x0000000d
        /*1440*/ 	.word	0x0002e850
        /*1444*/ 	.short	0x010a
        /*1446*/ 	.byte	0x3f
	.zero		1


	//   ....[44]....
        /*1448*/ 	.word	0x0001ea50
        /*144c*/ 	.word	0x0000000d
        /*1450*/ 	.word	0x0002e850
        /*1454*/ 	.short	0x010a
        /*1456*/ 	.byte	0x3f
	.zero		1


	//   ....[45]....
        /*1458*/ 	.word	0x00021710
        /*145c*/ 	.word	0x0000006f
        /*1460*/ 	.word	0x00000000
        /*1464*/ 	.short	0x0101
        /*1466*/ 	.byte	0x3f
	.zero		1


	//   ....[46]....
        /*1468*/ 	.word	0x00022210
        /*146c*/ 	.word	0x00000000
        /*1470*/ 	.word	0x00000000
        /*1474*/ 	.short	0x0101
        /*1476*/ 	.byte	0x3f
	.zero		1


	//   ....[47]....
        /*1478*/ 	.word	0x000222a0
        /*147c*/ 	.word	0x00000009
        /*1480*/ 	.word	0x0002e850
        /*1484*/ 	.short	0x010a
        /*1486*/ 	.byte	0x3f
	.zero		1


	//   ....[48]....
        /*1488*/ 	.word	0x00022320
        /*148c*/ 	.word	0x00000009
        /*1490*/ 	.word	0x0002e850
        /*1494*/ 	.short	0x010a
        /*1496*/ 	.byte	0x3f
	.zero		1


	//   ....[49]....
        /*1498*/ 	.word	0x00022e80
        /*149c*/ 	.word	0x00000000
        /*14a0*/ 	.word	0x00000000
        /*14a4*/ 	.short	0x0101
        /*14a6*/ 	.byte	0x3f
	.zero		1


	//   ....[50]....
        /*14a8*/ 	.word	0x000248e0
        /*14ac*/ 	.word	0x00000000
        /*14b0*/ 	.word	0x00000000
        /*14b4*/ 	.short	0x0101
        /*14b6*/ 	.byte	0x3f
	.zero		1


	//   ....[51]....
        /*14b8*/ 	.word	0x00027230
        /*14bc*/ 	.word	0x00000006
        /*14c0*/ 	.word	0x0002e820
        /*14c4*/ 	.short	0x010a
        /*14c6*/ 	.byte	0x3f
	.zero		1


	//   ....[52]....
        /*14c8*/ 	.word	0x00027320
        /*14cc*/ 	.word	0x00000007
        /*14d0*/ 	.word	0x0002e8a0
        /*14d4*/ 	.short	0x010a
        /*14d6*/ 	.byte	0x3f
	.zero		1


	//   ....[53]....
        /*14d8*/ 	.word	0x00027570
        /*14dc*/ 	.word	0x00000007
        /*14e0*/ 	.word	0x0002e8c0
        /*14e4*/ 	.short	0x010a
        /*14e6*/ 	.byte	0x3f
	.zero		1


	//   ....[54]....
        /*14e8*/ 	.word	0x00027930
        /*14ec*/ 	.word	0x00000005
        /*14f0*/ 	.word	0x0002e8a0
        /*14f4*/ 	.short	0x010a
        /*14f6*/ 	.byte	0x3f
	.zero		1


	//   ....[55]....
        /*14f8*/ 	.word	0x00027b70
        /*14fc*/ 	.word	0x00000005
        /*1500*/ 	.word	0x0002e8c0
        /*1504*/ 	.short	0x010a
        /*1506*/ 	.byte	0x3f
	.zero		1


	//   ....[56]....
        /*1508*/ 	.word	0x00028aa0
        /*150c*/ 	.word	0x00000002
        /*1510*/ 	.word	0x0002e880
        /*1514*/ 	.short	0x010a
        /*1516*/ 	.byte	0x3f
	.zero		1


	//   ....[57]....
        /*1518*/ 	.word	0x00028c70
        /*151c*/ 	.word	0x00000002
        /*1520*/ 	.word	0x0002e840
        /*1524*/ 	.short	0x010a
        /*1526*/ 	.byte	0x3f
	.zero		1


	//   ....[58]....
        /*1528*/ 	.word	0x00029a20
        /*152c*/ 	.word	0x00000009
        /*1530*/ 	.word	0x0002e800
        /*1534*/ 	.short	0x0107
        /*1536*/ 	.byte	0x3f
	.zero		1


	//   ....[59]....
        /*1538*/ 	.word	0x00029b20
        /*153c*/ 	.word	0x00000002
        /*1540*/ 	.word	0x0002e800
        /*1544*/ 	.short	0x0101
        /*1546*/ 	.byte	0x3f
	.zero		1


	//   ....[60]....
        /*1548*/ 	.word	0x00029b40
        /*154c*/ 	.word	0x00000002
        /*1550*/ 	.word	0x0002e820
        /*1554*/ 	.short	0x010a
        /*1556*/ 	.byte	0x3f
	.zero		1


	//   ....[61]....
        /*1558*/ 	.word	0x00029ea0
        /*155c*/ 	.word	0x00000006
        /*1560*/ 	.word	0x0002e880
        /*1564*/ 	.short	0x010a
        /*1566*/ 	.byte	0x3f
	.zero		1


	//   ....[62]....
        /*1568*/ 	.word	0x0002a100
        /*156c*/ 	.word	0x00000006
        /*1570*/ 	.word	0x0002e840
        /*1574*/ 	.short	0x010a
        /*1576*/ 	.byte	0x3f
	.zero		1


	//   ....[63]....
        /*1578*/ 	.word	0x0002a3f0
        /*157c*/ 	.word	0x00000011
        /*1580*/ 	.word	0x0002e870
        /*1584*/ 	.short	0x010a
        /*1586*/ 	.byte	0x3f
	.zero		1


	//   ....[64]....
        /*1588*/ 	.word	0x0002a460
        /*158c*/ 	.word	0x00000011
        /*1590*/ 	.word	0x0002e860
        /*1594*/ 	.short	0x010a
        /*1596*/ 	.byte	0x3f
	.zero		1


	//   ....[65]....
        /*1598*/ 	.word	0x0002aaf0
        /*159c*/ 	.word	0x00000011
        /*15a0*/ 	.word	0x0002e850
        /*15a4*/ 	.short	0x0101
        /*15a6*/ 	.byte	0x3f
	.zero		1


	//   ....[66]....
        /*15a8*/ 	.word	0x0002ab70
        /*15ac*/ 	.word	0x00000011
        /*15b0*/ 	.word	0x00000000
        /*15b4*/ 	.short	0x0101
        /*15b6*/ 	.byte	0x3f
	.zero		1


	//   ....[67]....
        /*15b8*/ 	.word	0x0002adb0
        /*15bc*/ 	.word	0x00000011
        /*15c0*/ 	.word	0x0002e870
        /*15c4*/ 	.short	0x010a
        /*15c6*/ 	.byte	0x3f
	.zero		1


	//   ....[68]....
        /*15c8*/ 	.word	0x0002ae20
        /*15cc*/ 	.word	0x00000011
        /*15d0*/ 	.word	0x0002e860
        /*15d4*/ 	.short	0x010a
        /*15d6*/ 	.byte	0x3f
	.zero		1


	//   ....[69]....
        /*15d8*/ 	.word	0x0002b4d0
        /*15dc*/ 	.word	0x00000011
        /*15e0*/ 	.word	0x0002e850
        /*15e4*/ 	.short	0x0101
        /*15e6*/ 	.byte	0x3f
	.zero		1


	//   ....[70]....
        /*15e8*/ 	.word	0x0002b520
        /*15ec*/ 	.word	0x00000011
        /*15f0*/ 	.word	0x00000000
        /*15f4*/ 	.short	0x0101
        /*15f6*/ 	.byte	0x3f
	.zero		1


	//   ....[71]....
        /*15f8*/ 	.word	0x0002c2d0
        /*15fc*/ 	.word	0x00000000
        /*1600*/ 	.word	0x0002e820
        /*1604*/ 	.short	0x010a
        /*1606*/ 	.byte	0x3f
	.zero		1


	//   ....[72]....
        /*1608*/ 	.word	0x0002c4a0
        /*160c*/ 	.word	0x00000006
        /*1610*/ 	.word	0x00000000
        /*1614*/ 	.short	0x010a
        /*1616*/ 	.byte	0x3f
	.zero		1


	//   ....[73]....
        /*1618*/ 	.word	0x0002c510
        /*161c*/ 	.word	0x00000007
        /*1620*/ 	.word	0x00000000
        /*1624*/ 	.short	0x010a
        /*1626*/ 	.byte	0x3f
	.zero		1


	//   ....[74]....
        /*1628*/ 	.word	0x0002c570
        /*162c*/ 	.word	0x00000004
        /*1630*/ 	.word	0x0002e860
        /*1634*/ 	.short	0x010a
        /*1636*/ 	.byte	0x3f
	.zero		1


	//   ....[75]....
        /*1638*/ 	.word	0x0002c5c0
        /*163c*/ 	.word	0x00000003
        /*1640*/ 	.word	0x0002e860
        /*1644*/ 	.short	0x010a
        /*1646*/ 	.byte	0x3f
	.zero		1


	//   ....[76]....
        /*1648*/ 	.word	0x0002c600
        /*164c*/ 	.word	0x00000004
        /*1650*/ 	.word	0x0002e880
        /*1654*/ 	.short	0x010a
        /*1656*/ 	.byte	0x3f
	.zero		1


	//   ....[77]....
        /*1658*/ 	.word	0x0002c620
        /*165c*/ 	.word	0x00000003
        /*1660*/ 	.word	0x0002e880
        /*1664*/ 	.short	0x010a
        /*1666*/ 	.byte	0x3f
	.zero		1


	//   ....[78]....
        /*1668*/ 	.word	0x0002c680
        /*166c*/ 	.word	0x0000006c
        /*1670*/ 	.word	0x0002e890
        /*1674*/ 	.short	0x010a
        /*1676*/ 	.byte	0x3f
	.zero		1


	//   ....[79]....
        /*1678*/ 	.word	0x0002c6d0
        /*167c*/ 	.word	0x0000006c
        /*1680*/ 	.word	0x0002e890
        /*1684*/ 	.short	0x010a
        /*1686*/ 	.byte	0x3f
	.zero		1


	//   ....[80]....
        /*1688*/ 	.word	0x0002c720
        /*168c*/ 	.word	0x0000006c
        /*1690*/ 	.word	0x0002e890
        /*1694*/ 	.short	0x010a
        /*1696*/ 	.byte	0x3f
	.zero		1


	//   ....[81]....
        /*1698*/ 	.word	0x0002c770
        /*169c*/ 	.word	0x0000006c
        /*16a0*/ 	.word	0x0002e8b0
        /*16a4*/ 	.short	0x010a
        /*16a6*/ 	.byte	0x3f
	.zero		1


	//   ....[82]....
        /*16a8*/ 	.word	0x0002cc40
        /*16ac*/ 	.word	0x00000010
        /*16b0*/ 	.word	0x0002e800
        /*16b4*/ 	.short	0x010a
        /*16b6*/ 	.byte	0x3f
	.zero		1


	//   ....[83]....
        /*16b8*/ 	.word	0x0002d150
        /*16bc*/ 	.word	0x00000010
        /*16c0*/ 	.word	0x0002e800
        /*16c4*/ 	.short	0x010a
        /*16c6*/ 	.byte	0x3f
	.zero		1


	//   ....[84]....
        /*16c8*/ 	.word	0x0002d1a0
        /*16cc*/ 	.word	0x00000000
        /*16d0*/ 	.word	0x0002e830
        /*16d4*/ 	.short	0x010a
        /*16d6*/ 	.byte	0x3f
	.zero		1


	//   ....[85]....
        /*16d8*/ 	.word	0x0002d1f0
        /*16dc*/ 	.word	0x0000000d
        /*16e0*/ 	.word	0x0002e830
        /*16e4*/ 	.short	0x010a
        /*16e6*/ 	.byte	0x3f
	.zero		1


	//   ....[86]....
        /*16e8*/ 	.word	0x0002d240
        /*16ec*/ 	.word	0x0000000d
        /*16f0*/ 	.word	0x0002e850
        /*16f4*/ 	.short	0x010a
        /*16f6*/ 	.byte	0x3f
	.zero		1


	//   ....[87]....
        /*16f8*/ 	.word	0x0002d290
        /*16fc*/ 	.word	0x0000000c
        /*1700*/ 	.word	0x0002e830
        /*1704*/ 	.short	0x010a
        /*1706*/ 	.byte	0x3f
	.zero		1


	//   ....[88]....
        /*1708*/ 	.word	0x0002d2e0
        /*170c*/ 	.word	0x0000000d
        /*1710*/ 	.word	0x0002e850
        /*1714*/ 	.short	0x010a
        /*1716*/ 	.byte	0x3f
	.zero		1


	//   ....[89]....
        /*1718*/ 	.word	0x0002d330
        /*171c*/ 	.word	0x00000009
        /*1720*/ 	.word	0x0002e850
        /*1724*/ 	.short	0x010a
        /*1726*/ 	.byte	0x3f
	.zero		1


	//   ....[90]....
        /*1728*/ 	.word	0x0002e900
        /*172c*/ 	.word	0x00000005
        /*1730*/ 	.word	0x0002e820
        /*1734*/ 	.short	0x010a
        /*1736*/ 	.byte	0x3f
	.zero		1


	//   ....[91]....
        /*1738*/ 	.word	0x0002e950
        /*173c*/ 	.word	0x00000007
        /*1740*/ 	.word	0x0002e8a0
        /*1744*/ 	.short	0x010a
        /*1746*/ 	.byte	0x3f
	.zero		1


	//   ....[92]....
        /*1748*/ 	.word	0x0002e9a0
        /*174c*/ 	.word	0x00000007
        /*1750*/ 	.word	0x0002e8c0
        /*1754*/ 	.short	0x010a
        /*1756*/ 	.byte	0x3f
	.zero		1


	//   ....[93]....
        /*1758*/ 	.word	0x0002e9f0
        /*175c*/ 	.word	0x00000005
        /*1760*/ 	.word	0x0002e8a0
        /*1764*/ 	.short	0x010a
        /*1766*/ 	.byte	0x3f
	.zero		1


	//   ....[94]....
        /*1768*/ 	.word	0x0002ea40
        /*176c*/ 	.word	0x00000005
        /*1770*/ 	.word	0x0002e8c0
        /*1774*/ 	.short	0x010a
        /*1776*/ 	.byte	0x3f
	.zero		1


	//   ....[95]....
        /*1778*/ 	.word	0x0002ebe0
        /*177c*/ 	.word	0x00000002
        /*1780*/ 	.word	0x0002e880
        /*1784*/ 	.short	0x010a
        /*1786*/ 	.byte	0x3f
	.zero		1


	//   ....[96]....
        /*1788*/ 	.word	0x0002ec30
        /*178c*/ 	.word	0x00000002
        /*1790*/ 	.word	0x0002e840
        /*1794*/ 	.short	0x010a
        /*1796*/ 	.byte	0x3f
	.zero		1


	//   ....[97]....
        /*1798*/ 	.word	0x0002f7a0
        /*179c*/ 	.word	0x00000002
        /*17a0*/ 	.word	0x0002e820
        /*17a4*/ 	.short	0x010a
        /*17a6*/ 	.byte	0x3f
	.zero		1


	//   ....[98]....
        /*17a8*/ 	.word	0x0002f7f0
        /*17ac*/ 	.word	0x00000006
        /*17b0*/ 	.word	0x0002e880
        /*17b4*/ 	.short	0x010a
        /*17b6*/ 	.byte	0x3f
	.zero		1


	//   ....[99]....
        /*17b8*/ 	.word	0x0002f840
        /*17bc*/ 	.word	0x00000006
        /*17c0*/ 	.word	0x0002e840
        /*17c4*/ 	.short	0x010a
        /*17c6*/ 	.byte	0x3f
	.zero		1


	//   ....[100]....
        /*17c8*/ 	.word	0x0002f890
        /*17cc*/ 	.word	0x00000011
        /*17d0*/ 	.word	0x0002e870
        /*17d4*/ 	.short	0x010a
        /*17d6*/ 	.byte	0x3f
	.zero		1


	//   ....[101]....
        /*17d8*/ 	.word	0x0002f8e0
        /*17dc*/ 	.word	0x00000011
        /*17e0*/ 	.word	0x0002e860
        /*17e4*/ 	.short	0x010a
        /*17e6*/ 	.byte	0x3f
	.zero		1


	//   ....[102]....
        /*17e8*/ 	.word	0x0002f930
        /*17ec*/ 	.word	0x00000011
        /*17f0*/ 	.word	0x0002e870
        /*17f4*/ 	.short	0x010a
        /*17f6*/ 	.byte	0x3f
	.zero		1


	//   ....[103]....
        /*17f8*/ 	.word	0x0002f980
        /*17fc*/ 	.word	0x00000011
        /*1800*/ 	.word	0x0002e860
        /*1804*/ 	.short	0x010a
        /*1806*/ 	.byte	0x3f
	.zero		1


	//   ....[104]....
        /*1808*/ 	.word	0x000303f0
        /*180c*/ 	.word	0x00000000
        /*1810*/ 	.word	0x0002e820
        /*1814*/ 	.short	0x010a
        /*1816*/ 	.byte	0x3f
	.zero		1


	//   ....[105]....
        /*1818*/ 	.word	0x00030590
        /*181c*/ 	.word	0x00000006
        /*1820*/ 	.word	0x00000000
        /*1824*/ 	.short	0x010a
        /*1826*/ 	.byte	0x3f
	.zero		1


	//   ....[106]....
        /*1828*/ 	.word	0x000305e0
        /*182c*/ 	.word	0x00000007
        /*1830*/ 	.word	0x00000000
        /*1834*/ 	.short	0x010a
        /*1836*/ 	.byte	0x3f
	.zero		1


	//   ....[107]....
        /*1838*/ 	.word	0x00030630
        /*183c*/ 	.word	0x00000004
        /*1840*/ 	.word	0x0002e860
        /*1844*/ 	.short	0x010a
        /*1846*/ 	.byte	0x3f
	.zero		1


	//   ....[108]....
        /*1848*/ 	.word	0x00030680
        /*184c*/ 	.word	0x00000003
        /*1850*/ 	.word	0x0002e860
        /*1854*/ 	.short	0x010a
        /*1856*/ 	.byte	0x3f
	.zero		1


	//   ....[109]....
        /*1858*/ 	.word	0x000306d0
        /*185c*/ 	.word	0x00000004
        /*1860*/ 	.word	0x0002e880
        /*1864*/ 	.short	0x010a
        /*1866*/ 	.byte	0x3f
	.zero		1


	//----- nvinfo : EIATTR_NUM_MBARRIERS
	.align		4
.L_332:
        /*1868*/ 	.byte	0x03, 0x38
        /*186a*/ 	.short	0x0016


	//----- nvinfo : EIATTR_EXIT_INSTR_OFFSETS
	.align		4
        /*186c*/ 	.byte	0x04, 0x1c
        /*186e*/ 	.short	(.L_334 - .L_333)


	//   ....[0]....
.L_333:
        /*1870*/ 	.word	0x0002c670


	//----- nvinfo : EIATTR_MAX_THREADS
	.align		4
.L_334:
        /*1874*/ 	.byte	0x04, 0x05
        /*1876*/ 	.short	(.L_336 - .L_335)
.L_335:
        /*1878*/ 	.word	0x00000180
        /*187c*/ 	.word	0x00000001
        /*1880*/ 	.word	0x00000001


	//----- nvinfo : EIATTR_CRS_STACK_SIZE
	.align		4
.L_336:
        /*1884*/ 	.byte	0x04, 0x1e
        /*1886*/ 	.short	(.L_338 - .L_337)
.L_337:
        /*1888*/ 	.word	0x00000000


	//----- nvinfo : EIATTR_CBANK_PARAM_SIZE
	.align		4
.L_338:
        /*188c*/ 	.byte	0x03, 0x19
        /*188e*/ 	.short	0x0af0


	//----- nvinfo : EIATTR_PARAM_CBANK
	.align		4
        /*1890*/ 	.byte	0x04, 0x0a
        /*1892*/ 	.short	(.L_340 - .L_339)
	.align		4
.L_339:
        /*1894*/ 	.word	index@(.nv.constant0._ZN7cutlass13device_kernelIN5flash11enable_sm90INS1_16FlashAttnFwdSm90INS1_25CollectiveMainloopFwdSm90ILi2EN4cute5tupleIJNS5_1CILi1EEES8_S8_EEENS6_IJNS7_ILi128EEENS7_ILi224EEESA_EEELi128ENS_12float_e4m3_tEfNS_4arch4Sm90ELb1ELb0ELb1ELb1ELb0ELb1ELb0ELb1ELb1ELb1ELb0ELb0EEENS1_21CollectiveEpilogueFwdINS6_IJSA_SA_SB_EEES9_NS_10bfloat16_tESF_Li256ELb1ELb1ELb0ELb1EEENS1_36VarlenDynamicPersistentTileSchedulerILi128ELi224ELi256ELi128ELb0ELb1ELb1ELb1ELb1ELb1EEEEEEEEEvNT_6ParamsE)
        /*1898*/ 	.short	0x0210
        /*189a*/ 	.short	0x0af0


	//----- nvinfo : EIATTR_SW_WAR
	.align		4
.L_340:
        /*189c*/ 	.byte	0x04, 0x36
        /*189e*/ 	.short	(.L_342 - .L_341)
.L_341:
        /*18a0*/ 	.word	0x00000008
.L_342:


//--------------------- .nv.callgraph             --------------------------
	.section	.nv.callgraph,"",@"SHT_CUDA_CALLGRAPH"
	.align	4
	.sectionentsize	8
	.align		4
        /*0000*/ 	.word	0x00000000
	.align		4
        /*0004*/ 	.word	0xffffffff
	.align		4
        /*0008*/ 	.word	index@(_ZN7cutlass13device_kernelIN5flash11enable_sm90INS1_16FlashAttnFwdSm90INS1_25CollectiveMainloopFwdSm90ILi2EN4cute5tupleIJNS5_1CILi1EEES8_S8_EEENS6_IJNS7_ILi128EEENS7_ILi224EEESA_EEELi128ENS_12float_e4m3_tEfNS_4arch4Sm90ELb0ELb0ELb1ELb0ELb0ELb0ELb0ELb1ELb1ELb1ELb0ELb0EEENS1_21CollectiveEpilogueFwdINS6_IJSA_SA_SB_EEES9_NS_10bfloat16_tESF_Li256ELb0ELb1ELb0ELb1EEENS1_29StaticPersistentTileSchedulerILb0EEEEEEEEEvNT_6ParamsE)
	.align		4
        /*000c*/ 	.word	index@(__assertfail)
	.align		4
        /*0010*/ 	.word	index@(_ZN7cutlass13device_kernelIN5flash11enable_sm90INS1_16FlashAttnFwdSm90INS1_25CollectiveMainloopFwdSm90ILi2EN4cute5tupleIJNS5_1CILi1EEES8_S8_EEENS6_IJNS7_ILi128EEENS7_ILi224EEESA_EEELi128ENS_12float_e4m3_tEfNS_4arch4Sm90ELb0ELb0ELb1ELb1ELb0ELb0ELb0ELb1ELb1ELb1ELb0ELb0EEENS1_21CollectiveEpilogueFwdINS6_IJSA_SA_SB_EEES9_NS_10bfloat16_tESF_Li256ELb1ELb1ELb0ELb1EEENS1_36VarlenDynamicPersistentTileSchedulerILi128ELi224ELi256ELi128ELb0ELb1ELb1ELb0ELb1ELb1EEEEEEEEEvNT_6ParamsE)
	.align		4
        /*0014*/ 	.word	index@(__assertfail)
	.align		4
        /*0018*/ 	.word	index@(_ZN7cutlass13device_kernelIN5flash11enable_sm90INS1_16FlashAttnFwdSm90INS1_25CollectiveMainloopFwdSm90ILi2EN4cute5tupleIJNS5_1CILi1EEES8_S8_EEENS6_IJNS7_ILi128EEENS7_ILi224EEESA_EEELi128ENS_12float_e4m3_tEfNS_4arch4Sm90ELb0ELb0ELb1ELb1ELb0ELb1ELb0ELb1ELb1ELb1ELb0ELb0EEENS1_21CollectiveEpilogueFwdINS6_IJSA_SA_SB_EEES9_NS_10bfloat16_tESF_Li256ELb1ELb1ELb0ELb1EEENS1_36VarlenDynamicPersistentTileSchedulerILi128ELi224ELi256ELi128ELb0ELb1ELb1ELb0ELb1ELb1EEEEEEEEEvNT_6ParamsE)
	.align		4
        /*001c*/ 	.word	index@(__assertfail)
	.align		4
        /*0020*/ 	.word	index@(_ZN7cutlass13device_kernelIN5flash11enable_sm90INS1_16FlashAttnFwdSm90INS1_25CollectiveMainloopFwdSm90ILi2EN4cute5tupleIJNS5_1CILi1EEES8_S8_EEENS6_IJNS7_ILi128EEENS7_ILi192EEESA_EEELi128ENS_12float_e4m3_tEfNS_4arch4Sm90ELb0ELb1ELb1ELb0ELb0ELb0ELb0ELb1ELb1ELb1ELb0ELb0EEENS1_21CollectiveEpilogueFwdINS6_IJSA_SA_SB_EEES9_NS_10bfloat16_tESF_Li256ELb0ELb1ELb0ELb1EEENS1_30DynamicPersistentTileSchedulerILi256ELi128ELb0ELb1ELb1EEEEEEEEEvNT_6ParamsE)
	.align		4
        /*0024*/ 	.word	index@(__assertfail)
	.align		4
        /*0028*/ 	.word	index@(_ZN7cutlass13device_kernelIN5flash11enable_sm90INS1_16FlashAttnFwdSm90INS1_25CollectiveMainloopFwdSm90ILi2EN4cute5tupleIJNS5_1CILi1EEES8_S8_EEENS6_IJNS7_ILi128EEENS7_ILi192EEESA_EEELi128ENS_12float_e4m3_tEfNS_4arch4Sm90ELb0ELb1ELb1ELb1ELb0ELb0ELb0ELb1ELb1ELb1ELb0ELb0EEENS1_21CollectiveEpilogueFwdINS6_IJSA_SA_SB_EEES9_NS_10bfloat16_tESF_Li256ELb1ELb1ELb0ELb1EEENS1_36VarlenDynamicPersistentTileSchedulerILi128ELi192ELi256ELi128ELb0ELb1ELb1ELb1ELb0ELb1EEEEEEEEEvNT_6ParamsE)
	.align		4
        /*002c*/ 	.word	index@(__assertfail)
	.align		4
        /*0030*/ 	.word	index@(_ZN7cutlass13device_kernelIN5flash11enable_sm90INS1_16FlashAttnFwdSm90INS1_25CollectiveMainloopFwdSm90ILi2EN4cute5tupleIJNS5_1CILi1EEES8_S8_EEENS6_IJNS7_ILi128EEENS7_ILi192EEESA_EEELi128ENS_12float_e4m3_tEfNS_4arch4Sm90ELb0ELb1ELb1ELb1ELb0ELb1ELb0ELb1ELb1ELb1ELb0ELb0EEENS1_21CollectiveEpilogueFwdINS6_IJSA_SA_SB_EEES9_NS_10bfloat16_tESF_Li256ELb1ELb1ELb0ELb1EEENS1_36VarlenDynamicPersistentTileSchedulerILi128ELi192ELi256ELi128ELb0ELb1ELb1ELb1ELb0ELb1EEEEEEEEEvNT_6ParamsE)
	.align		4
        /*0034*/ 	.word	index@(__assertfail)
	.align		4
        /*0038*/ 	.word	index@(_ZN7cutlass13device_kernelIN5flash11enable_sm90INS1_16FlashAttnFwdSm90INS1_25CollectiveMainloopFwdSm90ILi2EN4cute5tupleIJNS5_1CILi1EEES8_S8_EEENS6_IJNS7_ILi128EEENS7_ILi224EEESA_EEELi128ENS_12float_e4m3_tEfNS_4arch4Sm90ELb1ELb0ELb1ELb0ELb0ELb0ELb0ELb1ELb1ELb1ELb0ELb0EEENS1_21CollectiveEpilogueFwdINS6_IJSA_SA_SB_EEES9_NS_10bfloat16_tESF_Li256ELb0ELb1ELb0ELb1EEENS1_30DynamicPersistentTileSchedulerILi256ELi128ELb0ELb1ELb1EEEEEEEEEvNT_6ParamsE)
	.align		4
        /*003c*/ 	.word	index@(__assertfail)
	.align		4
        /*0040*/ 	.word	index@(_ZN7cutlass13device_kernelIN5flash11enable_sm90INS1_16FlashAttnFwdSm90INS1_25CollectiveMainloopFwdSm90ILi2EN4cute5tupleIJNS5_1CILi1EEES8_S8_EEENS6_IJNS7_ILi128EEENS7_ILi224EEESA_EEELi128ENS_12float_e4m3_tEfNS_4arch4Sm90ELb1ELb0ELb1ELb1ELb0ELb0ELb0ELb1ELb1ELb1ELb0ELb0EEENS1_21CollectiveEpilogueFwdINS6_IJSA_SA_SB_EEES9_NS_10bfloat16_tESF_Li256ELb1ELb1ELb0ELb1EEENS1_36VarlenDynamicPersistentTileSchedulerILi128ELi224ELi256ELi128ELb0ELb1ELb1ELb1ELb1ELb1EEEEEEEEEvNT_6ParamsE)
	.align		4
        /*0044*/ 	.word	index@(__assertfail)
	.align		4
        /*0048*/ 	.word	index@(_ZN7cutlass13device_kernelIN5flash11enable_sm90INS1_16FlashAttnFwdSm90INS1_25CollectiveMainloopFwdSm90ILi2EN4cute5tupleIJNS5_1CILi1EEES8_S8_EEENS6_IJNS7_ILi128EEENS7_ILi224EEESA_EEELi128ENS_12float_e4m3_tEfNS_4arch4Sm90ELb1ELb0ELb1ELb1ELb0ELb1ELb0ELb1ELb1ELb1ELb0ELb0EEENS1_21CollectiveEpilogueFwdINS6_IJSA_SA_SB_EEES9_NS_10bfloat16_tESF_Li256ELb1ELb1ELb0ELb1EEENS1_36VarlenDynamicPersistentTileSchedulerILi128ELi224ELi256ELi128ELb0ELb1ELb1ELb1ELb1ELb1EEEEEEEEEvNT_6ParamsE)
	.align		4
        /*004c*/ 	.word	index@(__assertfail)
	.align		4
        /*0050*/ 	.word	0x00000000
	.align		4
        /*0054*/ 	.word	0xfffffffe
	.align		4
        /*0058*/ 	.word	0x00000000
	.align		4
        /*005c*/ 	.word	0xfffffffd
	.align		4
        /*0060*/ 	.word	0x00000000
	.align		4
        /*0064*/ 	.word	0xfffffffc


//--------------------- .nv.constant4             --------------------------
	.section	.nv.constant4,"a",@progbits
	.align	8
	.align		8
.nv.constant4:
        /*0000*/ 	.dword	__assertfail
	.align		8
        /*0008*/ 	.dword	__unnamed_1
	.align		8
        /*0010*/ 	.dword	__unnamed_2
	.align		8
        /*0018*/ 	.dword	__unnamed_3
	.align		8
        /*0020*/ 	.dword	__unnamed_4
	.align		8
        /*0028*/ 	.dword	__unnamed_5
	.align		8
        /*0030*/ 	.dword	__unnamed_6
	.align		8
        /*0038*/ 	.dword	_ZZN5flash28permute_output_fp8_VcolmajorIN4cute6TensorINS1_11ArrayEngineIN7cutlass10bfloat16_tELm64EEENS1_6LayoutINS1_5tupleIJNS8_IJNS1_1CILi2EEESA_NS9_ILi16EEEEEENS9_ILi1EEESD_EEENS8_IJNS8_IJSD_SA_NS9_ILi4EEEEEENS9_ILi0EEESH_EEEEEEEEEvRT_E9upper_map
	.align		8
        /*0040*/ 	.dword	__unnamed_7
	.align		8
        /*0048*/ 	.dword	__unnamed_8
	.align		8
        /*0050*/ 	.dword	__unnamed_9
	.align		8
        /*0058*/ 	.dword	__unnamed_10
	.align		8
        /*0060*/ 	.dword	__unnamed_11
	.align		8
        /*0068*/ 	.dword	_ZN82_INTERNAL_e4044179_46_flash_fwd_hdim128_e4m3_softcap_packgqa_sm90_cu_9b94ef52_30214cuda3std3__45__cpo5beginE
	.align		8
        /*0070*/ 	.dword	_ZN82_INTERNAL_e4044179_46_flash_fwd_hdim128_e4m3_softcap_packgqa_sm90_cu_9b94ef52_30214cuda3std3__45__cpo3endE
	.align		8
        /*0078*/ 	.dword	_ZN82_INTERNAL_e4044179_46_flash_fwd_hdim128_e4m3_softcap_packgqa_sm90_cu_9b94ef52_30214cuda3std3__45__cpo6cbeginE
	.align		8
        /*0080*/ 	.dword	_ZN82_INTERNAL_e4044179_46_flash_fwd_hdim128_e4m3_softcap_packgqa_sm90_cu_9b94ef52_30214cuda3std3__45__cpo4cendE
	.align		8
        /*0088*/ 	.dword	_ZN82_INTERNAL_e4044179_46_flash_fwd_hdim128_e4m3_softcap_packgqa_sm90_cu_9b94ef52_30214cuda3std3__484_GLOBAL__N__e4044179_46_flash_fwd_hdim128_e4m3_softcap_packgqa_sm90_cu_9b94ef52_30216ignoreE
	.align		8
        /*0090*/ 	.dword	_ZN82_INTERNAL_e4044179_46_flash_fwd_hdim128_e4m3_softcap_packgqa_sm90_cu_9b94ef52_30214cuda3std3__419piecewise_constructE
	.align		8
        /*0098*/ 	.dword	_ZN82_INTERNAL_e4044179_46_flash_fwd_hdim128_e4m3_softcap_packgqa_sm90_cu_9b94ef52_30214cuda3std3__48in_placeE
	.align		8
        /*00a0*/ 	.dword	_ZN82_INTERNAL_e4044179_46_flash_fwd_hdim128_e4m3_softcap_packgqa_sm90_cu_9b94ef52_30214cuda3std6ranges3__45__cpo4swapE
	.align		8
        /*00a8*/ 	.dword	_ZN82_INTERNAL_e4044179_46_flash_fwd_hdim128_e4m3_softcap_packgqa_sm90_cu_9b94ef52_30214cuda3std6ranges3__45__cpo9iter_moveE
	.align		8
        /*00b0*/ 	.dword	_ZN82_INTERNAL_e4044179_46_flash_fwd_hdim128_e4m3_softcap_packgqa_sm90_cu_9b94ef52_30214cute7productE
	.align		8
        /*00b8*/ 	.dword	_ZN82_INTERNAL_e4044179_46_flash_fwd_hdim128_e4m3_softcap_packgqa_sm90_cu_9b94ef52_30214cute1_E
	.align		8
        /*00c0*/ 	.dword	$str$23
	.align		8
        /*00c8*/ 	.dword	$str$24


//--------------------- .text._ZN7cutlass13device_kernelIN5flash11enable_sm90INS1_16FlashAttnFwdSm90INS1_25CollectiveMainloopFwdSm90ILi2EN4cute5tupleIJNS5_1CILi1EEES8_S8_EEENS6_IJNS7_ILi128EEENS7_ILi224EEESA_EEELi128ENS_12float_e4m3_tEfNS_4arch4Sm90ELb0ELb0ELb1ELb0ELb0ELb0ELb0ELb1ELb1ELb1ELb0ELb0EEENS1_21CollectiveEpilogueFwdINS6_IJSA_SA_SB_EEES9_NS_10bfloat16_tESF_Li256ELb0ELb1ELb0ELb1EEENS1_29StaticPersistentTileSchedulerILb0EEEEEEEEEvNT_6ParamsE --------------------------
	.section	.text._ZN7cutlass13device_kernelIN5flash11enable_sm90INS1_16FlashAttnFwdSm90INS1_25CollectiveMainloopFwdSm90ILi2EN4cute5tupleIJNS5_1CILi1EEES8_S8_EEENS6_IJNS7_ILi128EEENS7_ILi224EEESA_EEELi128ENS_12float_e4m3_tEfNS_4arch4Sm90ELb0ELb0ELb1ELb0ELb0ELb0ELb0ELb1ELb1ELb1ELb0ELb0EEENS1_21CollectiveEpilogueFwdINS6_IJSA_SA_SB_EEES9_NS_10bfloat16_tESF_Li256ELb0ELb1ELb0ELb1EEENS1_29StaticPersistentTileSchedulerILb0EEEEEEEEEvNT_6ParamsE,"ax",@progbits
	.align	128
.text._ZN7cutlass13device_kernelIN5flash11enable_sm90INS1_16FlashAttnFwdSm90INS1_25CollectiveMainloopFwdSm90ILi2EN4cute5tupleIJNS5_1CILi1EEES8_S8_EEENS6_IJNS7_ILi128EEENS7_ILi224EEESA_EEELi128ENS_12float_e4m3_tEfNS_4arch4Sm90ELb0ELb0ELb1ELb0ELb0ELb0ELb0ELb1ELb1ELb1ELb0ELb0EEENS1_21CollectiveEpilogueFwdINS6_IJSA_SA_SB_EEES9_NS_10bfloat16_tESF_Li256ELb0ELb1ELb0ELb1EEENS1_29StaticPersistentTileSchedulerILb0EEEEEEEEEvNT_6ParamsE:
        .type           _ZN7cutlass13device_kernelIN5flash11enable_sm90INS1_16FlashAttnFwdSm90INS1_25CollectiveMainloopFwdSm90ILi2EN4cute5tupleIJNS5_1CILi1EEES8_S8_EEENS6_IJNS7_ILi128EEENS7_ILi224EEESA_EEELi128ENS_12float_e4m3_tEfNS_4arch4Sm90ELb0ELb0ELb1ELb0ELb0ELb0ELb0ELb1ELb1ELb1ELb0ELb0EEENS1_21CollectiveEpilogueFwdINS6_IJSA_SA_SB_EEES9_NS_10bfloat16_tESF_Li256ELb0ELb1ELb0ELb1EEENS1_29StaticPersistentTileSchedulerILb0EEEEEEEEEvNT_6ParamsE,@function
        .size           _ZN7cutlass13device_kernelIN5flash11enable_sm90INS1_16FlashAttnFwdSm90INS1_25CollectiveMainloopFwdSm90ILi2EN4cute5tupleIJNS5_1CILi1EEES8_S8_EEENS6_IJNS7_ILi128EEENS7_ILi224EEESA_EEELi128ENS_12float_e4m3_tEfNS_4arch4Sm90ELb0ELb0ELb1ELb0ELb0ELb0ELb0ELb1ELb1ELb1ELb0ELb0EEENS1_21CollectiveEpilogueFwdINS6_IJSA_SA_SB_EEES9_NS_10bfloat16_tESF_Li256ELb0ELb1ELb0ELb1EEENS1_29StaticPersistentTileSchedulerILb0EEEEEEEEEvNT_6ParamsE,(.L_x_2677 - _ZN7cutlass13device_kernelIN5flash11enable_sm90INS1_16FlashAttnFwdSm90INS1_25CollectiveMainloopFwdSm90ILi2EN4cute5tupleIJNS5_1CILi1EEES8_S8_EEENS6_IJNS7_ILi128EEENS7_ILi224EEESA_EEELi128ENS_12float_e4m3_tEfNS_4arch4Sm90ELb0ELb0ELb1ELb0ELb0ELb0ELb0ELb1ELb1ELb1ELb0ELb0EEENS1_21CollectiveEpilogueFwdINS6_IJSA_SA_SB_EEES9_NS_10bfloat16_tESF_Li256ELb0ELb1ELb0ELb1EEENS1_29StaticPersistentTileSchedulerILb0EEEEEEEEEvNT_6ParamsE)
        .other          _ZN7cutlass13device_kernelIN5flash11enable_sm90INS1_16FlashAttnFwdSm90INS1_25CollectiveMainloopFwdSm90ILi2EN4cute5tupleIJNS5_1CILi1EEES8_S8_EEENS6_IJNS7_ILi128EEENS7_ILi224EEESA_EEELi128ENS_12float_e4m3_tEfNS_4arch4Sm90ELb0ELb0ELb1ELb0ELb0ELb0ELb0ELb1ELb1ELb1ELb0ELb0EEENS1_21CollectiveEpilogueFwdINS6_IJSA_SA_SB_EEES9_NS_10bfloat16_tESF_Li256ELb0ELb1ELb0ELb1EEENS1_29StaticPersistentTileSchedulerILb0EEEEEEEEEvNT_6ParamsE,@"STO_CUDA_ENTRY STV_DEFAULT"
_ZN7cutlass13device_kernelIN5flash11enable_sm90INS1_16FlashAttnFwdSm90INS1_25CollectiveMainloopFwdSm90ILi2EN4cute5tupleIJNS5_1CILi1EEES8_S8_EEENS6_IJNS7_ILi128EEENS7_ILi224EEESA_EEELi128ENS_12float_e4m3_tEfNS_4arch4Sm90ELb0ELb0ELb1ELb0ELb0ELb0ELb0ELb1ELb1ELb1ELb0ELb0EEENS1_21CollectiveEpilogueFwdINS6_IJSA_SA_SB_EEES9_NS_10bfloat16_tESF_Li256ELb0ELb1ELb0ELb1EEENS1_29StaticPersistentTileSchedulerILb0EEEEEEEEEvNT_6ParamsE:
[----:B------:R-:W0:Y:S02]  /*0000*/  LDC R1, c[0x0][0x28] ;  /* 0x00000a00ff017b82 */ /* 0x000e240000000800 */
[----:B0-----:R-:W-:Y:S01]  /*0010*/  VIADD R1, R1, 0xffffffe0 ;  /* 0xffffffe001017836 */ /* 0x001fe20000000000 */
[----:B------:R-:W0:Y:S01]  /*0020*/  S2R R3, SR_TID.X ;  /* 0x0000000000037919 */ /* 0x000e220000002100 */
[----:B------:R-:W-:Y:S01]  /*0030*/  ELECT P0, URZ, PT ;  /* 0x00000000003f782f */ /* 0x000fe20003800000 */
[----:B------:R-:W-:Y:S01]  /*0040*/  BSSY B0, `(.L_x_0) ;  /* 0x000000e000007945 */ /* 0x000fe20003800000 */
[--C-:B0-----:R-:W-:Y:S02]  /*0050*/  SHF.R.U32.HI R0, RZ, 0x5, R3.reuse ;  /* 0x00000005ff007819 */ /* 0x101fe40000011603 */
[----:B------:R-:W-:-:S03]  /*0060*/  SHF.R.U32.HI R23, RZ, 0x7, R3 ;  /* 0x00000007ff177819 */ /* 0x000fc60000011603 */
[----:B------:R-:W0:Y:S02]  /*0070*/  SHFL.IDX PT, R2, R0, RZ, 0x1f ;  /* 0x00001fff00027589 */ /* 0x000e2400000e0000 */
[----:B0-----:R-:W-:-:S13]  /*0080*/  ISETP.EQ.AND P0, PT, R2, RZ, P0 ;  /* 0x000000ff0200720c */ /* 0x001fda0000702270 */
[----:B------:R-:W-:Y:S05]  /*0090*/  @!P0 BRA `(.L_x_1) ;  /* 0x0000000000208947 */ /* 0x000fea0003800000 */
[----:B------:R-:W-:Y:S02]  /*00a0*/  ULDC.64 UR4, c[0x0][0x198] ;  /* 0x0000660000047ab9 */ /* 0x000fe40000000a00 */
[----:B------:R-:W-:Y:S02]  /*00b0*/  UIADD3 UR6, UP0, UR4, 0x370, URZ ;  /* 0x0000037004067890 */ /* 0x000fe4000ff1e03f */
[----:B------:R-:W-:Y:S02]  /*00c0*/  UIADD3 UR4, UP1, UR4, 0x470, URZ ;  /* 0x0000047004047890 */ /* 0x000fe4000ff3e03f */
[----:B------:R-:W-:Y:S02]  /*00d0*/  UIADD3.X UR7, URZ, UR5, URZ, UP0, !UPT ;  /* 0x000000053f077290 */ /* 0x000fe400087fe43f */
[----:B------:R-:W-:-:S07]  /*00e0*/  UIADD3.X UR5, URZ, UR5, URZ, UP1, !UPT ;  /* 0x000000053f057290 */ /* 0x000fce0008ffe43f */
[----:B------:R0:W-:Y:S02]  /*00f0*/  UTMACCTL.PF [UR6] ;  /* 0x00000000060079b9 */ /* 0x0001e40008040000 */
[----:B------:R0:W-:Y:S02]  /*0100*/  UTMACCTL.PF [UR4] ;  /* 0x00000000040079b9 */ /* 0x0001e40008040000 */
[----:B0-----:R-:W-:Y:S01]  /*0110*/  NOP ;  /* 0x0000000000007918 */ /* 0x001fe20000000000 */
.L_x_1:
[----:B------:R-:W-:Y:S05]  /*0120*/  BSYNC B0 ;  /* 0x0000000000007941 */ /* 0x000fea0003800000 */
.L_x_0:
[----:B------:R-:W-:Y:S01]  /*0130*/  VOTEU.ANY UP0, P0 ;  /* 0x00000000003f7886 */ /* 0x000fe20000000100 */
[----:B------:R-:W0:Y:S01]  /*0140*/  SHFL.IDX PT, R3, R23, RZ, 0x1f ;  /* 0x00001fff17037589 */ /* 0x000e2200000e0000 */
[----:B------:R-:W-:Y:S01]  /*0150*/  UMOV UR4, 0x80 ;  /* 0x0000008000047882 */ /* 0x000fe20000000000 */
[----:B------:R-:W-:Y:S01]  /*0160*/  UMOV UR7, 0x100 ;  /* 0x0000010000077882 */ /* 0x000fe20000000000 */
[----:B------:R-:W-:Y:S01]  /*0170*/  VOTEU.ANY UP1, P0 ;  /* 0x00000000003f7886 */ /* 0x000fe20000020100 */
[----:B------:R-:W1:Y:S01]  /*0180*/  @UP0 S2UR UR8, SR_CgaCtaId ;  /* 0x00000000000809c3 */ /* 0x000e620000008800 */
[----:B------:R-:W2:Y:S01]  /*0190*/  SHFL.IDX PT, R2, R0, RZ, 0x1f ;  /* 0x00001fff00027589 */ /* 0x000ea200000e0000 */
[----:B------:R-:W-:Y:S01]  /*01a0*/  @UP0 UMOV UR6, 0x400 ;  /* 0x0000040000060882 */ /* 0x000fe20000000000 */
[----:B------:R-:W-:-:S04]  /*01b0*/  @UP0 UIADD3 UR4, -UR4, 0x100000, URZ ;  /* 0x0010000004040890 */ /* 0x000fc8000fffe13f */
[----:B------:R-:W-:Y:S02]  /*01c0*/  @UP0 USHF.L.U32 UR5, UR4, 0xb, URZ ;  /* 0x0000000b04050899 */ /* 0x000fe4000800063f */
[----:B------:R-:W-:Y:S01]  /*01d0*/  @UP0 USHF.L.U32 UR4, UR4, 0x1, URZ ;  /* 0x0000000104040899 */ /* 0x000fe2000800063f */
[----:B------:R-:W-:Y:S01]  /*01e0*/  VOTEU.ANY UP2, P0 ;  /* 0x00000000003f7886 */ /* 0x000fe20000040100 */
[----:B0-----:R-:W-:Y:S01]  /*01f0*/  R2UR UR9, R3 ;  /* 0x00000000030972ca */ /* 0x001fe200000e0000 */
[----:B-1----:R-:W-:Y:S01]  /*0200*/  @UP0 ULEA UR8, UR8, UR6, 0x18 ;  /* 0x0000000608080291 */ /* 0x002fe2000f8ec03f */
[----:B--2---:R-:W-:Y:S01]  /*0210*/  ISETP.NE.AND P1, PT, R2, RZ, PT ;  /* 0x000000ff0200720c */ /* 0x004fe20003f25270 */
[----:B------:R-:W-:-:S04]  /*0220*/  @UP0 UIADD3 UR6, -UR7, 0x100000, URZ ;  /* 0x0010000007060890 */ /* 0x000fc8000fffe13f */
[----:B------:R-:W-:Y:S02]  /*0230*/  @UP0 USHF.L.U32 UR7, UR6, 0xb, URZ ;  /* 0x0000000b06070899 */ /* 0x000fe4000800063f */
[----:B------:R-:W-:-:S04]  /*0240*/  @UP0 USHF.L.U32 UR6, UR6, 0x1, URZ ;  /* 0x0000000106060899 */ /* 0x000fc8000800063f */
[----:B------:R-:W-:Y:S01]  /*0250*/  UISETP.NE.AND UP0, UPT, UR9, URZ, UPT ;  /* 0x0000003f0900728c */ /* 0x000fe2000bf05270 */
[----:B------:R-:W0:Y:S02]  /*0260*/  FENCE.VIEW.ASYNC.S ;  /* 0x00000000000073c6 */ /* 0x000e240000000000 */
[----:B0-----:R0:W1:Y:S05]  /*0270*/  @UP1 SYNCS.EXCH.64 URZ, [UR8+0x2e800], UR4 ;  /* 0x02e80004083f15b2 */ /* 0x00106a0008000100 */
[----:B------:R0:W2:Y:S01]  /*0280*/  @UP2 SYNCS.EXCH.64 URZ, [UR8+0x2e820], UR6 ;  /* 0x02e82006083f25b2 */ /* 0x0000a20008000100 */
[----:B------:R-:W-:Y:S05]  /*0290*/  @P1 BRA `(.L_x_2) ;  /* 0x0000000000481947 */ /* 0x000fea0003800000 */
[----:B0-----:R-:W0:Y:S01]  /*02a0*/  S2UR UR5, SR_CgaCtaId ;  /* 0x00000000000579c3 */ /* 0x001e220000008800 */
[----:B------:R-:W-:Y:S01]  /*02b0*/  UMOV UR4, 0x400 ;  /* 0x0000040000047882 */ /* 0x000fe20000000000 */
[----:B------:R-:W-:Y:S01]  /*02c0*/  UMOV UR6, 0x1 ;  /* 0x0000000100067882 */ /* 0x000fe20000000000 */
[----:B------:R-:W-:Y:S01]  /*02d0*/  UMOV UR7, 0x2 ;  /* 0x0000000200077882 */ /* 0x000fe20000000000 */
[----:B------:R-:W-:Y:S01]  /*02e0*/  ELECT P0, URZ, PT ;  /* 0x00000000003f782f */ /* 0x000fe20003800000 */
[----:B0-----:R-:W-:Y:S02]  /*02f0*/  ULEA UR8, UR5, UR4, 0x18 ;  /* 0x0000000405087291 */ /* 0x001fe4000f8ec03f */
[----:B------:R-:W-:-:S04]  /*0300*/  UIADD3 UR4, -UR6, 0x100000, URZ ;  /* 0x0010000006047890 */ /* 0x000fc8000fffe13f */
[----:B------:R-:W-:Y:S02]  /*0310*/  USHF.L.U32 UR5, UR4, 0xb, URZ ;  /* 0x0000000b04057899 */ /* 0x000fe4000800063f */
[----:B------:R-:W-:Y:S02]  /*0320*/  USHF.L.U32 UR4, UR4, 0x1, URZ ;  /* 0x0000000104047899 */ /* 0x000fe4000800063f */
[----:B------:R-:W-:-:S04]  /*0330*/  UIADD3 UR6, -UR7, 0x100000, URZ ;  /* 0x0010000007067890 */ /* 0x000fc8000fffe13f */
[----:B------:R-:W-:Y:S02]  /*0340*/  USHF.L.U32 UR7, UR6, 0xb, URZ ;  /* 0x0000000b06077899 */ /* 0x000fe4000800063f */
[----:B------:R-:W-:Y:S01]  /*0350*/  USHF.L.U32 UR6, UR6, 0x1, URZ ;  /* 0x0000000106067899 */ /* 0x000fe2000800063f */
[----:B------:R-:W0:Y:S03]  /*0360*/  FENCE.VIEW.ASYNC.S ;  /* 0x00000000000073c6 */ /* 0x000e260000000000 */
[----:B0-----:R3:W4:Y:S08]  /*0370*/  SYNCS.EXCH.64 URZ, [UR8+0x2e830], UR4 ;  /* 0x02e83004083f75b2 */ /* 0x0017300008000100 */
[----:B------:R3:W0:Y:S01]  /*0380*/  SYNCS.EXCH.64 URZ, [UR8+0x2e840], UR6 ;  /* 0x02e84006083f75b2 */ /* 0x0006220008000100 */
[----:B------:R3:W0:Y:S01]  /*0390*/  SYNCS.EXCH.64 URZ, [UR8+0x2e838], UR4 ;  /* 0x02e83804083f75b2 */ /* 0x0006220008000100 */
[----:B------:R3:W0:Y:S02]  /*03a0*/  SYNCS.EXCH.64 URZ, [UR8+0x2e848], UR6 ;  /* 0x02e84806083f75b2 */ /* 0x0006240008000100 */
[----:B---3--:R-:W-:Y:S01]  /*03b0*/  NOP ;  /* 0x0000000000007918 */ /* 0x008fe20000000000 */
.L_x_2:
[----:B------:R-:W3:Y:S01]  /*03c0*/  SHFL.IDX PT, R2, R0, RZ, 0x1f ;  /* 0x00001fff00027589 */ /* 0x000ee200000e0000 */
[----:B------:R-:W-:Y:S01]  /*03d0*/  NOP ;  /* 0x0000000000007918 */ /* 0x000fe20000000000 */
[----:B---3--:R-:W-:-:S13]  /*03e0*/  ISETP.NE.AND P0, PT, R2, RZ, PT ;  /* 0x000000ff0200720c */ /* 0x008fda0003f05270 */
        /* <DEDUP_REMOVED lines=14> */
[----:B0-----:R3:W0:Y:S08]  /*04d0*/  SYNCS.EXCH.64 URZ, [UR8+0x2e850], UR4 ;  /* 0x02e85004083f75b2 */ /* 0x0016300008000100 */
[----:B------:R3:W0:Y:S01]  /*04e0*/  SYNCS.EXCH.64 URZ, [UR8+0x2e860], UR6 ;  /* 0x02e86006083f75b2 */ /* 0x0006220008000100 */
[----:B------:R3:W0:Y:S01]  /*04f0*/  SYNCS.EXCH.64 URZ, [UR8+0x2e858], UR4 ;  /* 0x02e85804083f75b2 */ /* 0x0006220008000100 */
[----:B------:R3:W0:Y:S02]  /*0500*/  SYNCS.EXCH.64 URZ, [UR8+0x2e868], UR6 ;  /* 0x02e86806083f75b2 */ /* 0x0006240008000100 */
[----:B---3--:R-:W-:Y:S01]  /*0510*/  NOP ;  /* 0x0000000000007918 */ /* 0x008fe20000000000 */
.L_x_3:
[----:B------:R-:W3:Y:S01]  /*0520*/  SHFL.IDX PT, R2, R0, RZ, 0x1f ;  /* 0x00001fff00027589 */ /* 0x000ee200000e0000 */
[----:B------:R-:W-:Y:S01]  /*0530*/  NOP ;  /* 0x0000000000007918 */ /* 0x000fe20000000000 */
[----:B---3--:R-:W-:-:S13]  /*0540*/  ISETP.NE.AND P0, PT, R2, RZ, PT ;  /* 0x000000ff0200720c */ /* 0x008fda0003f05270 */
[----:B------:R-:W-:Y:S05]  /*0550*/  @P0 BRA `(.L_x_4) ;  /* 0x0000000000380947 */ /* 0x000fea0003800000 */
[----:B0-----:R-:W0:Y:S01]  /*0560*/  S2UR UR5, SR_CgaCtaId ;  /* 0x00000000000579c3 */ /* 0x001e220000008800 */
[----:B------:R-:W-:Y:S01]  /*0570*/  UMOV UR4, 0x400 ;  /* 0x0000040000047882 */ /* 0x000fe20000000000 */
[----:B------:R-:W-:Y:S01]  /*0580*/  UMOV UR7, 0x1 ;  /* 0x0000000100077882 */ /* 0x000fe20000000000 */
[----:B------:R-:W-:Y:S01]  /*0590*/  ELECT P0, URZ, PT ;  /* 0x00000000003f782f */ /* 0x000fe20003800000 */
[----:B0-----:R-:W-:Y:S02]  /*05a0*/  ULEA UR6, UR5, UR4, 0x18 ;  /* 0x0000000405067291 */ /* 0x001fe4000f8ec03f */
[----:B------:R-:W-:-:S04]  /*05b0*/  UIADD3 UR4, -UR7, 0x100000, URZ ;  /* 0x0010000007047890 */ /* 0x000fc8000fffe13f */
[----:B------:R-:W-:Y:S02]  /*05c0*/  USHF.L.U32 UR5, UR4, 0xb, URZ ;  /* 0x0000000b04057899 */ /* 0x000fe4000800063f */
[----:B------:R-:W-:Y:S01]  /*05d0*/  USHF.L.U32 UR4, UR4, 0x1, URZ ;  /* 0x0000000104047899 */ /* 0x000fe2000800063f */
[----:B------:R-:W0:Y:S11]  /*05e0*/  FENCE.VIEW.ASYNC.S ;  /* 0x00000000000073c6 */ /* 0x000e360000000000 */
[----:B0-----:R3:W0:Y:S01]  /*05f0*/  SYNCS.EXCH.64 URZ, [UR6+0x2e870], UR4 ;  /* 0x02e87004063f75b2 */ /* 0x0016220008000100 */
[----:B------:R3:W0:Y:S01]  /*0600*/  SYNCS.EXCH.64 URZ, [UR6+0x2e880], UR4 ;  /* 0x02e88004063f75b2 */ /* 0x0006220008000100 */
[----:B------:R3:W0:Y:S01]  /*0610*/  SYNCS.EXCH.64 URZ, [UR6+0x2e878], UR4 ;  /* 0x02e87804063f75b2 */ /* 0x0006220008000100 */
[----:B------:R3:W0:Y:S02]  /*0620*/  SYNCS.EXCH.64 URZ, [UR6+0x2e888], UR4 ;  /* 0x02e88804063f75b2 */ /* 0x0006240008000100 */
[----:B---3--:R-:W-:Y:S01]  /*0630*/  NOP ;  /* 0x0000000000007918 */ /* 0x008fe20000000000 */
.L_x_4:
        /* <DEDUP_REMOVED lines=22> */
.L_x_5:
        /* <DEDUP_REMOVED lines=22> */
.L_x_6:
[----:B------:R-:W-:Y:S01]  /*0900*/  PLOP3.LUT P0, PT, PT, PT, UP0, 0x80, 0x0 ;  /* 0x000000000000781c */ /* 0x000fe20003f0f008 */
[----:B------:R-:W-:Y:S01]  /*0910*/  UMOV UR38, 0x1 ;  /* 0x0000000100267882 */ /* 0x000fe20000000000 */
[----:B------:R-:W-:Y:S01]  /*0920*/  NOP ;  /* 0x0000000000007918 */ /* 0x000fe20000000000 */
[----:B------:R-:W-:Y:S01]  /*0930*/  USEL UR38, UR38, 0x2, !UP0 ;  /* 0x0000000226267887 */ /* 0x000fe2000c000000 */
[----:B------:R-:W-:Y:S01]  /*0940*/  ULDC.64 UR46, c[0x0][0x208] ;  /* 0x00008200002e7ab9 */ /* 0x000fe20000000a00 */
[----:B012-4-:R-:W-:Y:S08]  /*0950*/  BAR.SYNC.DEFER_BLOCKING 0x0 ;  /* 0x0000000000007b1d */ /* 0x017ff00000010000 */
[----:B------:R-:W-:Y:S05]  /*0960*/  @!P0 BRA `(.L_x_7) ;  /* 0x000000c000208947 */ /* 0x000fea0003800000 */
.L_x_8:
[----:B------:R-:W-:-:S08]  /*0970*/  NOP ;  /* 0x0000000000007918 */ /* 0x000fd00000000000 */
[----:B------:R-:W0:Y:S02]  /*0980*/  USETMAXREG.TRY_ALLOC.CTAPOOL UP0, 0xf0 ;  /* 0x000000f0000079c8 */ /* 0x000e240008000600 */
[----:B0-----:R-:W-:-:S13]  /*0990*/  PLOP3.LUT P0, PT, PT, PT, UP0, 0x80, 0x0 ;  /* 0x000000000000781c */ /* 0x001fda0003f0f008 */
[----:B------:R-:W-:Y:S05]  /*09a0*/  @!P0 BRA `(.L_x_8) ;  /* 0xfffffffc00f08947 */ /* 0x000fea000383ffff */
[----:B------:R-:W0:Y:S01]  /*09b0*/  S2R R2, SR_TID.X ;  /* 0x0000000000027919 */ /* 0x000e220000002100 */
[----:B------:R-:W1:Y:S08]  /*09c0*/  S2UR UR41, SR_CTAID.X ;  /* 0x00000000002979c3 */ /* 0x000e700000002500 */
[----:B------:R-:W-:Y:S06]  /*09d0*/  BAR.ARV 0x8, 0x180 ;  /* 0x0206000000007b1d */ /* 0x000fec0000002000 */
[----:B0-----:R-:W-:-:S04]  /*09e0*/  LOP3.LUT R0, R2, 0xffffff80, RZ, 0xc0, !PT ;  /* 0xffffff8002007812 */ /* 0x001fc800078ec0ff */
[----:B------:R-:W-:Y:S02]  /*09f0*/  ISETP.NE.AND P0, PT, R0, 0x80, PT ;  /* 0x000000800000780c */ /* 0x000fe40003f05270 */
[----:B------:R-:W1:Y:S11]  /*0a00*/  LDC R0, c[0x0][0xc34] ;  /* 0x00030d00ff007b82 */ /* 0x000e760000000800 */
[----:B------:R-:W-:Y:S06]  /*0a10*/  @!P0 BAR.ARV 0x9, 0x100 ;  /* 0x0244000000008b1d */ /* 0x000fec0000002000 */
[----:B-1----:R-:W-:-:S13]  /*0a20*/  ISETP.LE.AND P0, PT, R0, UR41, PT ;  /* 0x0000002900007c0c */ /* 0x002fda000bf03270 */
[----:B------:R-:W-:Y:S05]  /*0a30*/  @P0 EXIT ;  /* 0x000000000000094d */ /* 0x000fea0003800000 */
[----:B------:R-:W-:Y:S01]  /*0a40*/  VIADD R18, R2, 0xffffff80 ;  /* 0xffffff8002127836 */ /* 0x000fe20000000000 */
[----:B------:R-:W-:Y:S01]  /*0a50*/  ULOP3.LUT UR45, UR38, 0x1, URZ, 0xfc, !UPT ;  /* 0x00000001262d7892 */ /* 0x000fe2000f8efc3f */
[----:B------:R-:W-:Y:S01]  /*0a60*/  IMAD.MOV.U32 R232, RZ, RZ, -0x2 ;  /* 0xfffffffeffe87424 */ /* 0x000fe200078e00ff */
[----:B------:R-:W-:Y:S01]  /*0a70*/  UMOV UR44, URZ ;  /* 0x0000003f002c7c82 */ /* 0x000fe20008000000 */
[----:B------:R-:W-:Y:S01]  /*0a80*/  UMOV UR43, URZ ;  /* 0x0000003f002b7c82 */ /* 0x000fe20008000000 */
[----:B------:R-:W-:Y:S01]  /*0a90*/  SHF.R.S32.HI R3, RZ, 0x1f, R18 ;  /* 0x0000001fff037819 */ /* 0x000fe20000011412 */
[----:B------:R-:W-:-:S03]  /*0aa0*/  UMOV UR50, URZ ;  /* 0x0000003f00327c82 */ /* 0x000fc60008000000 */
[CC--:B------:R-:W-:Y:S02]  /*0ab0*/  LEA.HI R5, R3.reuse, R18.reuse, RZ, 0x7 ;  /* 0x0000001203057211 */ /* 0x0c0fe400078f38ff */
[-C--:B------:R-:W-:Y:S02]  /*0ac0*/  LEA.HI R0, R3, R18.reuse, RZ, 0x5 ;  /* 0x0000001203007211 */ /* 0x080fe400078f28ff */
[----:B------:R-:W-:Y:S02]  /*0ad0*/  LOP3.LUT R7, R5, 0xffffff80, RZ, 0xc0, !PT ;  /* 0xffffff8005077812 */ /* 0x000fe400078ec0ff */
[CC--:B------:R-:W-:Y:S01]  /*0ae0*/  LEA.HI R2, R3.reuse, R18.reuse, RZ, 0x4 ;  /* 0x0000001203027211 */ /* 0x0c0fe200078f20ff */
[----:B------:R-:W-:Y:S01]  /*0af0*/  IMAD.SHL.U32 R0, R0, 0x20, RZ ;  /* 0x0000002000007824 */ /* 0x000fe200078e00ff */
[----:B------:R-:W-:Y:S01]  /*0b00*/  LEA.HI R6, R3, R18, RZ, 0x2 ;  /* 0x0000001203067211 */ /* 0x000fe200078f10ff */
[----:B------:R-:W-:Y:S01]  /*0b10*/  IMAD.IADD R22, R18, 0x1, -R7 ;  /* 0x0000000112167824 */ /* 0x000fe200078e0a07 */
[----:B------:R-:W-:-:S02]  /*0b20*/  LOP3.LUT R9, R2, 0x3fffff0, RZ, 0xc0, !PT ;  /* 0x03fffff002097812 */ /* 0x000fc400078ec0ff */
[----:B------:R-:W-:Y:S02]  /*0b30*/  LOP3.LUT R4, R0, 0xfffffc00, RZ, 0xc0, !PT ;  /* 0xfffffc0000047812 */ /* 0x000fe400078ec0ff */
[----:B------:R-:W-:Y:S01]  /*0b40*/  SHF.R.S32.HI R7, RZ, 0x1f, R22 ;  /* 0x0000001fff077819 */ /* 0x000fe20000011416 */
[----:B------:R-:W-:Y:S01]  /*0b50*/  IMAD.IADD R9, R18, 0x1, -R9 ;  /* 0x0000000112097824 */ /* 0x000fe200078e0a09 */
[----:B------:R-:W-:Y:S02]  /*0b60*/  SHF.R.S32.HI R11, RZ, 0x4, R2 ;  /* 0x00000004ff0b7819 */ /* 0x000fe40000011402 */
[----:B------:R-:W-:Y:S01]  /*0b70*/  LEA.HI R0, R7, R22, RZ, 0x2 ;  /* 0x0000001607007211 */ /* 0x000fe200078f10ff */
[----:B------:R-:W-:Y:S01]  /*0b80*/  IMAD R9, R9, 0x40, R4 ;  /* 0x0000004009097824 */ /* 0x000fe200078e0204 */
[----:B------:R-:W-:Y:S02]  /*0b90*/  LEA.HI R2, R2, R11, RZ, 0x1 ;  /* 0x0000000b02027211 */ /* 0x000fe400078f08ff */
[----:B------:R-:W-:-:S02]  /*0ba0*/  SHF.R.S32.HI R4, RZ, 0x2, R0 ;  /* 0x00000002ff047819 */ /* 0x000fc40000011400 */
[----:B------:R-:W-:Y:S02]  /*0bb0*/  SHF.R.S32.HI R13, RZ, 0x1f, R0 ;  /* 0x0000001fff0d7819 */ /* 0x000fe40000011400 */
[----:B------:R-:W-:Y:S02]  /*0bc0*/  LEA.HI R19, R3, R18, RZ, 0x3 ;  /* 0x0000001203137211 */ /* 0x000fe400078f18ff */
[----:B------:R-:W-:Y:S02]  /*0bd0*/  LOP3.LUT R2, R2, 0x1ffffffe, RZ, 0xc0, !PT ;  /* 0x1ffffffe02027812 */ /* 0x000fe400078ec0ff */
[----:B------:R-:W-:Y:S02]  /*0be0*/  LOP3.LUT R3, R6, 0xfffffffc, RZ, 0xc0, !PT ;  /* 0xfffffffc06037812 */ /* 0x000fe400078ec0ff */
[----:B------:R-:W-:Y:S01]  /*0bf0*/  LEA.HI R13, R13, R4, RZ, 0x3 ;  /* 0x000000040d0d7211 */ /* 0x000fe200078f18ff */
[----:B------:R-:W-:Y:S01]  /*0c00*/  IMAD.IADD R2, R11, 0x1, -R2 ;  /* 0x000000010b027824 */ /* 0x000fe200078e0a02 */
[----:B------:R-:W-:Y:S01]  /*0c10*/  SHF.R.S32.HI R228, RZ, 0x7, R5 ;  /* 0x00000007ffe47819 */ /* 0x000fe20000011405 */
[----:B------:R-:W-:Y:S01]  /*0c20*/  IMAD.IADD R6, R18, 0x1, -R3 ;  /* 0x0000000112067824 */ /* 0x000fe200078e0a03 */
[----:B------:R-:W-:Y:S01]  /*0c30*/  LOP3.LUT R15, R19, 0xfffffff8, RZ, 0xc0, !PT ;  /* 0xfffffff8130f7812 */ /* 0x000fe200078ec0ff */
[----:B------:R-:W-:Y:S01]  /*0c40*/  IMAD R231, R2, 0x8, R9 ;  /* 0x0000000802e77824 */ /* 0x000fe200078e0209 */
[----:B------:R-:W-:-:S02]  /*0c50*/  LOP3.LUT R13, R13, 0xfffffff8, RZ, 0xc0, !PT ;  /* 0xfffffff80d0d7812 */ /* 0x000fc400078ec0ff */
[----:B------:R-:W-:Y:S01]  /*0c60*/  LEA.HI R7, R7, R22, RZ, 0x5 ;  /* 0x0000001607077211 */ /* 0x000fe200078f28ff */
[----:B------:R-:W-:Y:S01]  /*0c70*/  IMAD.IADD R18, R18, 0x1, -R15 ;  /* 0x0000000112127824 */ /* 0x000fe200078e0a0f */
[----:B------:R-:W-:Y:S01]  /*0c80*/  LEA.HI R5, R5, R228, RZ, 0x1 ;  /* 0x000000e405057211 */ /* 0x000fe200078f08ff */
[----:B------:R-:W-:Y:S01]  /*0c90*/  IMAD.IADD R4, R4, 0x1, -R13 ;  /* 0x0000000104047824 */ /* 0x000fe200078e0a0d */
[----:B------:R-:W-:Y:S01]  /*0ca0*/  LEA.HI R2, R6, R6, RZ, 0x1 ;  /* 0x0000000606027211 */ /* 0x000fe200078f08ff */
[----:B------:R-:W-:Y:S01]  /*0cb0*/  IMAD.SHL.U32 R16, R18, 0x8, RZ ;  /* 0x0000000812107824 */ /* 0x000fe200078e00ff */
[----:B------:R-:W-:Y:S02]  /*0cc0*/  SHF.R.S32.HI R7, RZ, 0x5, R7 ;  /* 0x00000005ff077819 */ /* 0x000fe40000011407 */
[----:B------:R-:W-:Y:S01]  /*0cd0*/  LOP3.LUT R5, R5, 0x3fffffe, RZ, 0xc0, !PT ;  /* 0x03fffffe05057812 */ /* 0x000fe200078ec0ff */
[----:B------:R-:W-:Y:S01]  /*0ce0*/  VIADD R17, R16, 0x40 ;  /* 0x0000004010117836 */ /* 0x000fe20000000000 */
[----:B------:R-:W-:Y:S01]  /*0cf0*/  LOP3.LUT R3, R0, 0x7ffffffc, RZ, 0xc0, !PT ;  /* 0x7ffffffc00037812 */ /* 0x000fe200078ec0ff */
[----:B------:R-:W-:Y:S01]  /*0d00*/  IMAD R4, R7, 0x10, R4 ;  /* 0x0000001007047824 */ /* 0x000fe200078e0204 */
[----:B------:R-:W-:Y:S01]  /*0d10*/  LOP3.LUT R9, R2, 0x1ffffffe, RZ, 0xc0, !PT ;  /* 0x1ffffffe02097812 */ /* 0x000fe200078ec0ff */
[----:B------:R-:W-:Y:S01]  /*0d20*/  IMAD.IADD R5, R228, 0x1, -R5 ;  /* 0x00000001e4057824 */ /* 0x000fe200078e0a05 */
[----:B------:R-:W-:-:S02]  /*0d30*/  IADD3 R3, R22, -R3, RZ ;  /* 0x8000000316037210 */ /* 0x000fc40007ffe0ff */
[----:B------:R-:W-:Y:S01]  /*0d40*/  SHF.R.S32.HI R19, RZ, 0x3, R19 ;  /* 0x00000003ff137819 */ /* 0x000fe20000011413 */
[----:B------:R-:W-:Y:S01]  /*0d50*/  IMAD.IADD R230, R6, 0x1, -R9 ;  /* 0x0000000106e67824 */ /* 0x000fe200078e0a09 */
[----:B------:R-:W-:Y:S01]  /*0d60*/  SHF.R.S32.HI R233, RZ, 0x1f, R17 ;  /* 0x0000001fffe97819 */ /* 0x000fe20000011411 */
[----:B------:R-:W-:Y:S02]  /*0d70*/  IMAD R229, R5, 0x40, R4 ;  /* 0x0000004005e57824 */ /* 0x000fe400078e0204 */
[----:B------:R-:W-:Y:S02]  /*0d80*/  IMAD R232, R3, R232, 0xe0 ;  /* 0x000000e003e87424 */ /* 0x000fe400078e02e8 */
[----:B------:R-:W-:-:S07]  /*0d90*/  IMAD R230, R230, 0x8, R229 ;  /* 0x00000008e6e67824 */ /* 0x000fce00078e02e5 */
.L_x_39:
[----:B0-----:R-:W0:Y:S01]  /*0da0*/  SHFL.IDX PT, R0, R228, RZ, 0x1f ;  /* 0x00001fffe4007589 */ /* 0x001e2200000e0000 */
[----:B-1----:R-:W1:Y:S01]  /*0db0*/  S2UR UR36, SR_CgaCtaId ;  /* 0x00000000002479c3 */ /* 0x002e620000008800 */
[----:B------:R-:W-:Y:S01]  /*0dc0*/  ULDC UR4, c[0x0][0xc38] ;  /* 0x00030e0000047ab9 */ /* 0x000fe20000000800 */
[----:B------:R-:W-:Y:S01]  /*0dd0*/  ULDC.64 UR6, c[0x0][0x418] ;  /* 0x0001060000067ab9 */ /* 0x000fe20000000a00 */
[----:B------:R-:W-:Y:S02]  /*0de0*/  UISETP.NE.AND UP1, UPT, UR4, 0x1, UPT ;  /* 0x000000010400788c */ /* 0x000fe4000bf25270 */
[----:B------:R-:W-:Y:S01]  /*0df0*/  UISETP.NE.U32.AND UP0, UPT, UR6, URZ, UPT ;  /* 0x0000003f0600728c */ /* 0x000fe2000bf05070 */
[----:B------:R-:W-:Y:S01]  /*0e00*/  UMOV UR39, 0x400 ;  /* 0x0000040000277882 */ /* 0x000fe20000000000 */
[----:B------:R-:W-:Y:S02]  /*0e10*/  ULDC UR4, c[0x0][0xc44] ;  /* 0x0003110000047ab9 */ /* 0x000fe40000000800 */
[----:B------:R-:W-:-:S02]  /*0e20*/  UISETP.NE.AND.EX UP0, UPT, UR7, URZ, UPT, UP0 ;  /* 0x0000003f0700728c */ /* 0x000fc4000bf05300 */
[----:B------:R-:W-:Y:S01]  /*0e30*/  UISETP.NE.AND UP2, UPT, UR4, 0x1, UPT ;  /* 0x000000010400788c */ /* 0x000fe2000bf45270 */
[----:B------:R-:W-:Y:S02]  /*0e40*/  ULDC UR49, c[0x0][0x424] ;  /* 0x0001090000317ab9 */ /* 0x000fe40000000800 */
[----:B------:R-:W-:Y:S01]  /*0e50*/  @UP1 ULDC UR4, c[0x0][0xc3c] ;  /* 0x00030f0000041ab9 */ /* 0x000fe20000000800 */
[----:B------:R-:W-:Y:S02]  /*0e60*/  USEL UR49, UR49, 0x1, UP0 ;  /* 0x0000000131317887 */ /* 0x000fe40008000000 */
[----:B------:R-:W-:Y:S01]  /*0e70*/  UIMAD.WIDE.U32 UR4, UR41, UR4, URZ ;  /* 0x00000004290472a5 */ /* 0x000fe2000f8e003f */
[----:B------:R-:W-:Y:S01]  /*0e80*/  ULDC UR7, c[0x0][0x2f0] ;  /* 0x0000bc0000077ab9 */ /* 0x000fe20000000800 */
[----:B------:R-:W-:Y:S01]  /*0e90*/  @UP1 ULDC UR11, c[0x0][0xc40] ;  /* 0x00031000000b1ab9 */ /* 0x000fe20000000800 */
[----:B------:R-:W-:Y:S01]  /*0ea0*/  UMOV UR42, UR41 ;  /* 0x00000029002a7c82 */ /* 0x000fe20008000000 */
[----:B------:R-:W-:Y:S01]  /*0eb0*/  UIMAD UR49, UR49, UR7, URZ ;  /* 0x00000007313172a4 */ /* 0x000fe2000f8e023f */
[----:B0-----:R-:W-:Y:S01]  /*0ec0*/  R2UR UR37, R0 ;  /* 0x00000000002572ca */ /* 0x001fe200000e0000 */
[----:B-1----:R-:W-:-:S02]  /*0ed0*/  ULEA UR39, UR36, UR39, 0x18 ;  /* 0x0000002724277291 */ /* 0x002fc4000f8ec03f */
[----:B------:R-:W-:Y:S02]  /*0ee0*/  @UP1 USHF.R.U32.HI UR42, URZ, UR11, UR5 ;  /* 0x0000000b3f2a1299 */ /* 0x000fe40008011605 */
[----:B------:R-:W-:Y:S01]  /*0ef0*/  UIADD3 UR10, UR39, 0x1c400, URZ ;  /* 0x0001c400270a7890 */ /* 0x000fe2000fffe03f */
[----:B------:R-:W-:Y:S01]  /*0f00*/  @UP2 ULDC.64 UR8, c[0x0][0xc48] ;  /* 0x0003120000082ab9 */ /* 0x000fe20000000a00 */
[----:B------:R-:W-:Y:S02]  /*0f10*/  UIADD3 UR5, UR49, 0xdf, URZ ;  /* 0x000000df31057890 */ /* 0x000fe4000fffe03f */
[----:B------:R-:W-:Y:S01]  /*0f20*/  ULOP3.LUT UP0, URZ, UR10, 0x9f, URZ, 0xc0, !UPT ;  /* 0x0000009f0a3f7892 */ /* 0x000fe2000f80c03f */
[----:B------:R-:W-:-:S03]  /*0f30*/  UMOV UR40, UR42 ;  /* 0x0000002a00287c82 */ /* 0x000fc60008000000 */
[----:B------:R-:W-:Y:S02]  /*0f40*/  ULEA.HI UR6, UR37, UR37, URZ, 0x1 ;  /* 0x0000002525067291 */ /* 0x000fe4000f8f083f */
[----:B------:R-:W-:Y:S02]  /*0f50*/  PLOP3.LUT P0, PT, PT, PT, UP0, 0x80, 0x0 ;  /* 0x000000000000781c */ /* 0x000fe40003f0f008 */
[----:B------:R-:W-:-:S04]  /*0f60*/  ULOP3.LUT UR6, UR6, 0x1e, URZ, 0xc0, !UPT ;  /* 0x0000001e06067892 */ /* 0x000fc8000f8ec03f */
[----:B------:R-:W-:Y:S02]  /*0f70*/  UIADD3 UR4, UR37, -UR6, URZ ;  /* 0x8000000625047290 */ /* 0x000fe4000fffe03f */
[----:B------:R-:W-:Y:S02]  /*0f80*/  UIMAD.WIDE.U32 UR6, UR42, UR8, URZ ;  /* 0x000000082a0672a5 */ /* 0x000fe4000f8e003f */
[----:B------:R-:W-:Y:S02]  /*0f90*/  ULEA UR8, UR4, UR10, 0xd ;  /* 0x0000000a04087291 */ /* 0x000fe4000f8e683f */
[----:B------:R-:W-:Y:S01]  /*0fa0*/  @UP2 USHF.R.U32.HI UR40, URZ, UR9, UR7 ;  /* 0x000000093f282299 */ /* 0x000fe20008011607 */
[----:B------:R-:W-:Y:S01]  /*0fb0*/  UMOV UR4, URZ ;  /* 0x0000003f00047c82 */ /* 0x000fe20008000000 */
[----:B------:R-:W-:Y:S02]  /*0fc0*/  USHF.R.U32.HI UR8, URZ, 0x4, UR8 ;  /* 0x000000043f087899 */ /* 0x000fe40008011608 */
[----:B------:R-:W-:-:S02]  /*0fd0*/  UIMAD.WIDE UR4, UR5, -0x6db6db6d, UR4 ;  /* 0x92492493050478a5 */ /* 0x000fc4000f8e0204 */
[----:B------:R-:W-:Y:S02]  /*0fe0*/  ULOP3.LUT UR51, UR8, 0x3fff, URZ, 0xc0, !UPT ;  /* 0x00003fff08337892 */ /* 0x000fe4000f8ec03f */
[----:B------:R-:W-:-:S04]  /*0ff0*/  USHF.R.U32.HI UR48, URZ, 0x1f, UR5 ;  /* 0x0000001f3f307899 */ /* 0x000fc80008011605 */
[----:B------:R-:W-:Y:S01]  /*1000*/  ULEA.HI.SX32 UR48, UR5, UR48, 0x19 ;  /* 0x0000003005307291 */ /* 0x000fe2000f8fca3f */
[----:B---345:R-:W-:Y:S11]  /*1010*/  @!P0 BRA `(.L_x_9) ;  /* 0x0000000000408947 */ /* 0x038ff60003800000 */
[----:B------:R-:W-:Y:S01]  /*1020*/  MOV R0, 0x0 ;  /* 0x0000000000007802 */ /* 0x000fe20000000f00 */
[----:B------:R-:W-:Y:S01]  /*1030*/  ULDC.64 UR4, c[0x4][0xc0] ;  /* 0x0100300000047ab9 */ /* 0x000fe20000000a00 */
[----:B------:R-:W-:Y:S01]  /*1040*/  ULDC.64 UR6, c[0x4][0x30] ;  /* 0x01000c0000067ab9 */ /* 0x000fe20000000a00 */
[----:B------:R-:W-:Y:S01]  /*1050*/  IMAD.U32 R4, RZ, RZ, UR4 ;  /* 0x00000004ff047e24 */ /* 0x000fe2000f8e00ff */
[----:B------:R0:W1:Y:S01]  /*1060*/  LDC.64 R2, c[0x4][R0] ;  /* 0x0100000000027b82 */ /* 0x0000620000000a00 */
[----:B------:R-:W-:Y:S01]  /*1070*/  IMAD.U32 R5, RZ, RZ, UR5 ;  /* 0x00000005ff057e24 */ /* 0x000fe2000f8e00ff */
[----:B------:R-:W-:Y:S01]  /*1080*/  ULDC.64 UR4, c[0x4][0xc8] ;  /* 0x0100320000047ab9 */ /* 0x000fe20000000a00 */
[----:B------:R-:W-:Y:S01]  /*1090*/  IMAD.U32 R10, RZ, RZ, UR6 ;  /* 0x00000006ff0a7e24 */ /* 0x000fe2000f8e00ff */
[----:B------:R-:W-:Y:S01]  /*10a0*/  MOV R11, UR7 ;  /* 0x00000007000b7c02 */ /* 0x000fe20008000f00 */
[----:B------:R-:W-:Y:S02]  /*10b0*/  IMAD.U32 R6, RZ, RZ, UR4 ;  /* 0x00000004ff067e24 */ /* 0x000fe4000f8e00ff */
[----:B------:R-:W-:-:S02]  /*10c0*/  IMAD.U32 R7, RZ, RZ, UR5 ;  /* 0x00000005ff077e24 */ /* 0x000fc4000f8e00ff */
[----:B------:R-:W-:Y:S02]  /*10d0*/  IMAD.MOV.U32 R8, RZ, RZ, 0x70 ;  /* 0x00000070ff087424 */ /* 0x000fe400078e00ff */
[----:B------:R-:W-:Y:S02]  /*10e0*/  IMAD.MOV.U32 R12, RZ, RZ, 0x1 ;  /* 0x00000001ff0c7424 */ /* 0x000fe400078e00ff */
[----:B0-----:R-:W-:-:S07]  /*10f0*/  IMAD.MOV.U32 R13, RZ, RZ, RZ ;  /* 0x000000ffff0d7224 */ /* 0x001fce00078e00ff */
[----:B------:R-:W-:-:S07]  /*1100*/  LEPC R20, `(.L_x_9) ;  /* 0x000000001014794e */ /* 0x000fce0000000000 */
[----:B-1----:R-:W-:Y:S05]  /*1110*/  CALL.ABS.NOINC R2 ;  /* 0x0000000002007343 */ /* 0x002fea0003c00000 */
.L_x_9:
[----:B------:R-:W-:Y:S01]  /*1120*/  ULDC.64 UR4, c[0x0][0x990] ;  /* 0x0002640000047ab9 */ /* 0x000fe20000000a00 */
[----:B------:R-:W-:Y:S01]  /*1130*/  ULDC.64 UR6, c[0x0][0x998] ;  /* 0x0002660000067ab9 */ /* 0x000fe20000000a00 */
[----:B------:R-:W-:Y:S01]  /*1140*/  UISETP.NE.U32.AND UP0, UPT, UR4, URZ, UPT ;  /* 0x0000003f0400728c */ /* 0x000fe2000bf05070 */
[----:B------:R-:W-:Y:S01]  /*1150*/  IMAD.MOV.U32 R7, RZ, RZ, 0x3f800000 ;  /* 0x3f800000ff077424 */ /* 0x000fe200078e00ff */
[----:B------:R-:W-:Y:S01]  /*1160*/  UISETP.NE.U32.AND UP1, UPT, UR6, URZ, UPT ;  /* 0x0000003f0600728c */ /* 0x000fe2000bf25070 */
[----:B------:R-:W-:Y:S01]  /*1170*/  IMAD.MOV.U32 R0, RZ, RZ, 0x3f800000 ;  /* 0x3f800000ff007424 */ /* 0x000fe200078e00ff */
[----:B------:R-:W-:Y:S02]  /*1180*/  UISETP.NE.AND.EX UP0, UPT, UR5, URZ, UPT, UP0 ;  /* 0x0000003f0500728c */ /* 0x000fe4000bf05300 */
[----:B------:R-:W-:-:S04]  /*1190*/  UISETP.NE.AND.EX UP1, UPT, UR7, URZ, UPT, UP1 ;  /* 0x0000003f0700728c */ /* 0x000fc8000bf25310 */
[----:B------:R-:W-:Y:S02]  /*11a0*/  PLOP3.LUT P0, PT, PT, PT, UP0, 0x80, 0x0 ;  /* 0x000000000000781c */ /* 0x000fe40003f0f008 */
[----:B------:R-:W-:-:S03]  /*11b0*/  PLOP3.LUT P1, PT, PT, PT, UP1, 0x80, 0x0 ;  /* 0x000000000000781c */ /* 0x000fc60003f2f018 */
[----:B------:R-:W-:Y:S02]  /*11c0*/  @UP0 USHF.R.S32.HI UR8, URZ, 0x1f, UR40 ;  /* 0x0000001f3f080899 */ /* 0x000fe40008011428 */
[----:B------:R-:W-:Y:S02]  /*11d0*/  @UP1 USHF.R.S32.HI UR9, URZ, 0x1f, UR40 ;  /* 0x0000001f3f091899 */ /* 0x000fe40008011428 */
[----:B------:R-:W-:Y:S02]  /*11e0*/  @UP0 UIADD3 UR16, -UR40, URZ, URZ ;  /* 0x0000003f28100290 */ /* 0x000fe4000fffe13f */
[----:B------:R-:W-:Y:S01]  /*11f0*/  @UP1 UIADD3 UR20, -UR40, URZ, URZ ;  /* 0x0000003f28141290 */ /* 0x000fe2000fffe13f */
[----:B------:R-:W-:Y:S01]  /*1200*/  @UP0 ULDC.64 UR12, c[0x0][0x9a8] ;  /* 0x00026a00000c0ab9 */ /* 0x000fe20000000a00 */
[----:B------:R-:W-:Y:S01]  /*1210*/  @UP1 ULDC.64 UR14, c[0x0][0x9b8] ;  /* 0x00026e00000e1ab9 */ /* 0x000fe20000000a00 */
[----:B------:R-:W-:Y:S01]  /*1220*/  @UP0 ULDC UR17, c[0x0][0xc44] ;  /* 0x0003110000110ab9 */ /* 0x000fe20000000800 */
[----:B------:R-:W-:Y:S01]  /*1230*/  @UP1 ULDC UR21, c[0x0][0xc44] ;  /* 0x0003110000151ab9 */ /* 0x000fe20000000800 */
[----:B------:R-:W-:-:S02]  /*1240*/  @UP0 UIMAD UR8, UR8, UR12, URZ ;  /* 0x0000000c080802a4 */ /* 0x000fc4000f8e023f */
[----:B------:R-:W-:Y:S02]  /*1250*/  @UP1 UIMAD UR9, UR9, UR14, URZ ;  /* 0x0000000e090912a4 */ /* 0x000fe4000f8e023f */
[----:B------:R-:W-:Y:S02]  /*1260*/  @UP0 UIMAD UR16, UR17, UR16, UR42 ;  /* 0x00000010111002a4 */ /* 0x000fe4000f8e022a */
[----:B------:R-:W-:Y:S02]  /*1270*/  @UP1 UIMAD UR20, UR21, UR20, UR42 ;  /* 0x00000014151412a4 */ /* 0x000fe4000f8e022a */
[----:B------:R-:W-:Y:S02]  /*1280*/  @UP0 UIMAD.WIDE.U32 UR10, UR40, UR12, URZ ;  /* 0x0000000c280a02a5 */ /* 0x000fe4000f8e003f */
[----:B------:R-:W-:Y:S02]  /*1290*/  @UP0 UIMAD UR18, UR40, UR13, UR8 ;  /* 0x0000000d281202a4 */ /* 0x000fe4000f8e0208 */
[----:B------:R-:W-:-:S02]  /*12a0*/  @UP0 USHF.R.S32.HI UR17, URZ, 0x1f, UR16 ;  /* 0x0000001f3f110899 */ /* 0x000fc40008011410 */
[----:B------:R-:W-:Y:S02]  /*12b0*/  @UP1 USHF.R.S32.HI UR21, URZ, 0x1f, UR20 ;  /* 0x0000001f3f151899 */ /* 0x000fe40008011414 */
[----:B------:R-:W-:Y:S02]  /*12c0*/  @UP1 UIMAD.WIDE.U32 UR12, UR40, UR14, URZ ;  /* 0x0000000e280c12a5 */ /* 0x000fe4000f8e003f */
[----:B------:R-:W-:Y:S02]  /*12d0*/  @UP1 UIMAD UR19, UR40, UR15, UR9 ;  /* 0x0000000f281312a4 */ /* 0x000fe4000f8e0209 */
[----:B------:R-:W-:Y:S01]  /*12e0*/  @UP0 UIADD3 UR11, UR11, UR18, URZ ;  /* 0x000000120b0b0290 */ /* 0x000fe2000fffe03f */
[----:B------:R-:W-:Y:S01]  /*12f0*/  @UP0 ULDC.64 UR14, c[0x0][0x9b0] ;  /* 0x00026c00000e0ab9 */ /* 0x000fe20000000a00 */
[----:B------:R-:W-:Y:S01]  /*1300*/  @UP1 ULDC.64 UR8, c[0x0][0x9c0] ;  /* 0x0002700000081ab9 */ /* 0x000fe20000000a00 */
[----:B------:R-:W-:Y:S02]  /*1310*/  @UP0 UIMAD UR17, UR17, UR14, URZ ;  /* 0x0000000e111102a4 */ /* 0x000fe4000f8e023f */
[----:B------:R-:W-:-:S02]  /*1320*/  @UP1 UIMAD UR18, UR21, UR8, URZ ;  /* 0x00000008151212a4 */ /* 0x000fc4000f8e023f */
[----:B------:R-:W-:Y:S02]  /*1330*/  @UP1 UIADD3 UR13, UR13, UR19, URZ ;  /* 0x000000130d0d1290 */ /* 0x000fe4000fffe03f */
[----:B------:R-:W-:Y:S02]  /*1340*/  @UP0 UIMAD UR17, UR16, UR15, UR17 ;  /* 0x0000000f101102a4 */ /* 0x000fe4000f8e0211 */
[----:B------:R-:W-:Y:S02]  /*1350*/  @UP1 UIMAD UR18, UR20, UR9, UR18 ;  /* 0x00000009141212a4 */ /* 0x000fe4000f8e0212 */
[----:B------:R-:W-:Y:S02]  /*1360*/  @UP0 UIMAD.WIDE.U32 UR14, UR16, UR14, UR10 ;  /* 0x0000000e100e02a5 */ /* 0x000fe4000f8e000a */
[----:B------:R-:W-:Y:S02]  /*1370*/  @UP1 UIMAD.WIDE.U32 UR8, UR20, UR8, UR12 ;  /* 0x00000008140812a5 */ /* 0x000fe4000f8e000c */
[----:B------:R-:W-:-:S02]  /*1380*/  @UP0 UIADD3 UR10, UR15, UR17, URZ ;  /* 0x000000110f0a0290 */ /* 0x000fc4000fffe03f */
[----:B------:R-:W-:Y:S02]  /*1390*/  @UP0 ULEA UR4, UP2, UR14, UR4, 0x2 ;  /* 0x000000040e040291 */ /* 0x000fe4000f84103f */
[----:B------:R-:W-:Y:S02]  /*13a0*/  @UP1 UIADD3 UR9, UR9, UR18, URZ ;  /* 0x0000001209091290 */ /* 0x000fe4000fffe03f */
[----:B------:R-:W-:Y:S02]  /*13b0*/  @UP1 ULEA UR6, UP3, UR8, UR6, 0x2 ;  /* 0x0000000608061291 */ /* 0x000fe4000f86103f */
[----:B------:R-:W-:Y:S01]  /*13c0*/  @UP0 ULEA.HI.X UR5, UR14, UR5, UR10, 0x2, UP2 ;  /* 0x000000050e050291 */ /* 0x000fe200090f140a */
[----:B------:R-:W-:Y:S01]  /*13d0*/  IMAD.U32 R2, RZ, RZ, UR4 ;  /* 0x00000004ff027e24 */ /* 0x000fe2000f8e00ff */
[----:B------:R-:W-:Y:S02]  /*13e0*/  @UP1 ULEA.HI.X UR7, UR8, UR7, UR9, 0x2, UP3 ;  /* 0x0000000708071291 */ /* 0x000fe400098f1409 */
[----:B------:R-:W-:-:S02]  /*13f0*/  IMAD.U32 R4, RZ, RZ, UR6 ;  /* 0x00000006ff047e24 */ /* 0x000fc4000f8e00ff */
[----:B------:R-:W-:Y:S02]  /*1400*/  IMAD.U32 R3, RZ, RZ, UR5 ;  /* 0x00000005ff037e24 */ /* 0x000fe4000f8e00ff */
[----:B------:R-:W-:-:S03]  /*1410*/  IMAD.U32 R5, RZ, RZ, UR7 ;  /* 0x00000007ff057e24 */ /* 0x000fc6000f8e00ff */
[----:B------:R-:W2:Y:S04]  /*1420*/  @P0 LDG.E R7, desc[UR46][R2.64] ;  /* 0x0000002e02070981 */ /* 0x000ea8000c1e1900 */
[----:B------:R-:W2:Y:S01]  /*1430*/  @P1 LDG.E R0, desc[UR46][R4.64] ;  /* 0x0000002e04001981 */ /* 0x000ea2000c1e1900 */
[----:B------:R-:W-:Y:S01]  /*1440*/  ULOP3.LUT UR4, UR44, 0x1, URZ, 0xc0, !UPT ;  /* 0x000000012c047892 */ /* 0x000fe2000f8ec03f */
[----:B------:R-:W-:-:S05]  /*1450*/  IMAD.U32 R8, RZ, RZ, UR45 ;  /* 0x0000002dff087e24 */ /* 0x000fca000f8e00ff */
[----:B------:R-:W-:Y:S01]  /*1460*/  IMAD.U32 R6, RZ, RZ, UR4 ;  /* 0x00000004ff067e24 */ /* 0x000fe2000f8e00ff */
[----:B------:R-:W-:Y:S01]  /*1470*/  ULDC UR4, c[0x0][0x9d8] ;  /* 0x0002760000047ab9 */ /* 0x000fe20000000800 */
[----:B------:R-:W-:-:S03]  /*1480*/  ISETP.NE.AND P0, PT, R8, 0x3, PT ;  /* 0x000000030800780c */ /* 0x000fc60003f05270 */
[----:B------:R-:W-:-:S04]  /*1490*/  SHF.L.U32 R6, R6, 0x1f, RZ ;  /* 0x0000001f06067819 */ /* 0x000fc800000006ff */
[----:B------:R-:W0:Y:S01]  /*14a0*/  SYNCS.PHASECHK.TRANS64.TRYWAIT P1, [UR39+0x2e800], R6 ;  /* 0x02e80006ff0075a7 */ /* 0x000e220008020167 */
[----:B--2---:R-:W-:-:S04]  /*14b0*/  FMUL.FTZ R0, R7, R0 ;  /* 0x0000000007007220 */ /* 0x004fc80000410000 */
[----:B------:R-:W-:Y:S01]  /*14c0*/  FMUL.FTZ R0, R0, UR4 ;  /* 0x0000000400007c20 */ /* 0x000fe20008410000 */
[----:B0-----:R-:W-:Y:S06]  /*14d0*/  @!P1 BRA `(.L_x_10) ;  /* 0x000000ec00449947 */ /* 0x001fec0003800000 */
.L_x_97:
[----:B------:R-:W-:Y:S05]  /*14e0*/  @!P0 BRA `(.L_x_11) ;  /* 0x0000000000048947 */ /* 0x000fea0003800000 */
[----:B------:R-:W-:Y:S01]  /*14f0*/  BPT.TRAP 0x1 ;  /* 0x000000040000795c */ /* 0x000fe20000300000 */
.L_x_11:
[----:B0-----:R-:W-:Y:S01]  /*1500*/  IMAD.U32 R3, RZ, RZ, UR50 ;  /* 0x00000032ff037e24 */ /* 0x001fe2000f8e00ff */
[----:B------:R-:W-:-:S04]  /*1510*/  MOV R2, UR43 ;  /* 0x0000002b00027c02 */ /* 0x000fc80008000f00 */
[----:B------:R-:W-:Y:S02]  /*1520*/  LEA R3, R3, UR39, 0x3 ;  /* 0x0000002703037c11 */ /* 0x000fe4000f8e18ff */
[----:B------:R-:W-:-:S04]  /*1530*/  SHF.L.U32 R2, R2, 0x1f, RZ ;  /* 0x0000001f02027819 */ /* 0x000fc800000006ff */
[----:B------:R0:W1:Y:S01]  /*1540*/  SYNCS.PHASECHK.TRANS64.TRYWAIT P1, [R3+URZ+0x2e830], R2 ;  /* 0x02e83002030075a7 */ /* 0x000062000802017f */
[----:B------:R-:W-:Y:S05]  /*1550*/  @!P0 BRA `(.L_x_12) ;  /* 0x0000000000048947 */ /* 0x000fea0003800000 */
[----:B------:R-:W-:Y:S01]  /*1560*/  BPT.TRAP 0x1 ;  /* 0x000000040000795c */ /* 0x000fe20000300000 */
.L_x_12:
[----:B-1----:R-:W-:Y:S05]  /*1570*/  @P1 BRA `(.L_x_13) ;  /* 0x0000000000081947 */ /* 0x002fea0003800000 */
[----:B------:R-:W1:Y:S02]  /*1580*/  SYNCS.PHASECHK.TRANS64.TRYWAIT P1, [R3+URZ+0x2e830], R2 ;  /* 0x02e83002030075a7 */ /* 0x000e64000802017f */
[----:B-1----:R-:W-:Y:S05]  /*1590*/  @!P1 BRA `(.L_x_14) ;  /* 0x000000ec002c9947 */ /* 0x002fea0003800000 */
.L_x_13:
[----:B------:R-:W2:Y:S01]  /*15a0*/  S2R R152, SR_TID.X ;  /* 0x0000000000987919 */ /* 0x000ea20000002100 */
[----:B------:R-:W-:Y:S01]  /*15b0*/  UIADD3 UR4, UR39, 0x20400, URZ ;  /* 0x0002040027047890 */ /* 0x000fe2000fffe03f */
[----:B------:R-:W-:-:S03]  /*15c0*/  IMAD.MOV.U32 R87, RZ, RZ, RZ ;  /* 0x000000ffff577224 */ /* 0x000fc600078e00ff */
[----:B------:R-:W-:-:S04]  /*15d0*/  USHF.R.U32.HI UR4, URZ, 0x4, UR4 ;  /* 0x000000043f047899 */ /* 0x000fc80008011604 */
[----:B------:R-:W-:-:S06]  /*15e0*/  ULOP3.LUT UR4, UR4, 0x3fff, URZ, 0xc0, !UPT ;  /* 0x00003fff04047892 */ /* 0x000fcc000f8ec03f */
[----:B01----:R-:W-:Y:S01]  /*15f0*/  IMAD.U32 R2, RZ, RZ, UR4 ;  /* 0x00000004ff027e24 */ /* 0x003fe2000f8e00ff */
[----:B------:R-:W-:Y:S05]  /*1600*/  WARPSYNC.ALL ;  /* 0x0000000000007948 */ /* 0x000fea0003800000 */
[----:B------:R-:W-:Y:S02]  /*1610*/  LOP3.LUT R2, R2, 0x10000, RZ, 0xfc, !PT ;  /* 0x0001000002027812 */ /* 0x000fe400078efcff */
[----:B--2---:R-:W-:Y:S02]  /*1620*/  LOP3.LUT P1, RZ, R152, 0x7f, RZ, 0xc0, !PT ;  /* 0x0000007f98ff7812 */ /* 0x004fe4000782c0ff */
[----:B------:R-:W-:Y:S01]  /*1630*/  R2UR UR20, R2 ;  /* 0x00000000021472ca */ /* 0x000fe200000e0000 */
[----:B------:R-:W-:Y:S01]  /*1640*/  ULOP3.LUT UR12, UR51, 0x10000, URZ, 0xfc, !UPT ;  /* 0x00010000330c7892 */ /* 0x000fe2000f8efc3f */
[----:B------:R-:W-:Y:S01]  /*1650*/  WARPGROUP.ARRIVE ;  /* 0x00000000000079c5 */ /* 0x000fe20000000000 */
[----:B------:R-:W-:Y:S01]  /*1660*/  UMOV UR17, 0x40000040 ;  /* 0x4000004000117882 */ /* 0x000fe20000000000 */
[----:B------:R-:W-:Y:S01]  /*1670*/  UMOV UR19, 0x40000040 ;  /* 0x4000004000137882 */ /* 0x000fe20000000000 */
[----:B------:R-:W-:Y:S01]  /*1680*/  UIADD3 UR7, UR12, 0x2, URZ ;  /* 0x000000020c077890 */ /* 0x000fe2000fffe03f */
[----:B------:R-:W-:Y:S01]  /*1690*/  VIADD R4, R232, UR49 ;  /* 0x00000031e8047c36 */ /* 0x000fe20008000000 */
[----:B------:R-:W-:-:S02]  /*16a0*/  UIADD3 UR11, UR12, 0x4, URZ ;  /* 0x000000040c0b7890 */ /* 0x000fc4000fffe03f */
[----:B------:R-:W-:Y:S01]  /*16b0*/  UMOV UR16, UR12 ;  /* 0x0000000c00107c82 */ /* 0x000fe20008000000 */
[----:B------:R-:W-:Y:S01]  /*16c0*/  UIADD3 UR14, UR12, 0x6, URZ ;  /* 0x000000060c0e7890 */ /* 0x000fe2000fffe03f */
[----:B------:R-:W-:Y:S02]  /*16d0*/  UMOV UR13, 0x40000040 ;  /* 0x40000040000d7882 */ /* 0x000fe40000000000 */
[----:B------:R-:W-:Y:S01]  /*16e0*/  UIMAD UR20, UR50, 0x700, UR20 ;  /* 0x00000700321478a4 */ /* 0x000fe2000f8e0214 */
[----:B------:R-:W-:Y:S01]  /*16f0*/  UMOV UR15, 0x40000040 ;  /* 0x40000040000f7882 */ /* 0x000fe20000000000 */
[----:B------:R-:W-:Y:S02]  /*1700*/  UISETP.GE.AND UP0, UPT, UR49, 0xe1, UPT ;  /* 0x000000e13100788c */ /* 0x000fe4000bf06270 */
[----:B------:R-:W-:-:S03]  /*1710*/  UIADD3 UR4, UR20, 0x200, URZ ;  /* 0x0000020014047890 */ /* 0x000fc6000fffe03f */
[----:B------:R-:W-:Y:S01]  /*1720*/  UMOV UR18, UR20 ;  /* 0x0000001400127c82 */ /* 0x000fe20008000000 */
[----:B------:R-:W-:Y:S01]  /*1730*/  UIADD3 UR5, UR20, 0x300, URZ ;  /* 0x0000030014057890 */ /* 0x000fe2000fffe03f */
[----:B------:R-:W-:Y:S01]  /*1740*/  QGMMA.64x32x32.F32.E4M3.E4M3 R136, gdesc[UR16], RZ, !UPT, gsb0 ;  /* 0x00600000108879f3 */ /* 0x000fe2000c0008ff */
[----:B------:R-:W-:Y:S01]  /*1750*/  UIADD3 UR18, UR20, 0x100, URZ ;  /* 0x0000010014127890 */ /* 0x000fe2000fffe03f */
[----:B------:R-:W-:Y:S01]  /*1760*/  UMOV UR19, 0x40000040 ;  /* 0x4000004000137882 */ /* 0x000fe20000000000 */
[----:B------:R-:W-:Y:S02]  /*1770*/  UIADD3 UR6, UR20, 0x400, URZ ;  /* 0x0000040014067890 */ /* 0x000fe4000fffe03f */
[----:B------:R-:W-:Y:S02]  /*1780*/  UIADD3 UR8, UR20, 0x202, URZ ;  /* 0x0000020214087890 */ /* 0x000fe4000fffe03f */
[----:B------:R-:W-:Y:S02]  /*1790*/  UIADD3 UR9, UR20, 0x302, URZ ;  /* 0x0000030214097890 */ /* 0x000fe4000fffe03f */
[----:B------:R-:W-:-:S02]  /*17a0*/  UIADD3 UR10, UR20, 0x402, URZ ;  /* 0x00000402140a7890 */ /* 0x000fc4000fffe03f */
[----:B------:R-:W-:Y:S01]  /*17b0*/  UIADD3 UR12, UR20, 0x404, URZ ;  /* 0x00000404140c7890 */ /* 0x000fe2000fffe03f */
[----:B------:R-:W-:Y:S02]  /*17c0*/  WARPGROUP.DEPBAR.LE gsb0, 0x0 ;  /* 0x00008000000079c5 */ /* 0x000fe40000010000 */
[----:B------:R-:W-:-:S06]  /*17d0*/  WARPGROUP.ARRIVE ;  /* 0x00000000000079c5 */ /* 0x000fcc0000000000 */
[----:B------:R-:W-:Y:S01]  /*17e0*/  QGMMA.64x32x32.F32.E4M3.E4M3 R120, gdesc[UR16], RZ, !UPT, gsb0 ;  /* 0x00600000107879f3 */ /* 0x000fe2000c0008ff */
[----:B------:R-:W-:Y:S01]  /*17f0*/  UMOV UR18, UR4 ;  /* 0x0000000400127c82 */ /* 0x000fe20008000000 */
[----:B------:R-:W-:Y:S01]  /*1800*/  UMOV UR19, 0x40000040 ;  /* 0x4000004000137882 */ /* 0x000fe20000000000 */
        /* <DEDUP_REMOVED lines=18> */
[----:B------:R-:W-:Y:S01]  /*1930*/  UMOV UR4, UR7 ;  /* 0x0000000700047c82 */ /* 0x000fe20008000000 */
[----:B------:R-:W-:Y:S01]  /*1940*/  UMOV UR7, 0x40000040 ;  /* 0x4000004000077882 */ /* 0x000fe20000000000 */
[----:B------:R-:W-:Y:S02]  /*1950*/  WARPGROUP.DEPBAR.LE gsb0, 0x0 ;  /* 0x00008000000079c5 */ /* 0x000fe40000010000 */
[----:B------:R-:W-:-:S06]  /*1960*/  WARPGROUP.ARRIVE ;  /* 0x00000000000079c5 */ /* 0x000fcc0000000000 */
[----:B------:R-:W-:Y:S01]  /*1970*/  QGMMA.64x32x32.F32.E4M3.E4M3 R40, gdesc[UR16], RZ, !UPT, gsb0 ;  /* 0x00600000102879f3 */ /* 0x000fe2000c0008ff */
[----:B------:R-:W-:Y:S01]  /*1980*/  UMOV UR18, UR5 ;  /* 0x0000000500127c82 */ /* 0x000fe20008000000 */
[----:B------:R-:W-:Y:S01]  /*1990*/  UMOV UR19, 0x40000040 ;  /* 0x4000004000137882 */ /* 0x000fe20000000000 */
[----:B------:R-:W-:Y:S01]  /*19a0*/  UMOV UR5, 0x40000040 ;  /* 0x4000004000057882 */ /* 0x000fe20000000000 */
[----:B------:R-:W-:Y:S02]  /*19b0*/  WARPGROUP.DEPBAR.LE gsb0, 0x0 ;  /* 0x00008000000079c5 */ /* 0x000fe40000010000 */
[----:B------:R-:W-:-:S06]  /*19c0*/  WARPGROUP.ARRIVE ;  /* 0x00000000000079c5 */ /* 0x000fcc0000000000 */
[----:B------:R-:W-:Y:S01]  /*19d0*/  QGMMA.64x32x32.F32.E4M3.E4M3 R24, gdesc[UR16], RZ, !UPT, gsb0 ;  /* 0x00600000101879f3 */ /* 0x000fe2000c0008ff */
[----:B------:R-:W-:Y:S02]  /*19e0*/  UIADD3 UR18, UR20, 0x6, URZ ;  /* 0x0000000614127890 */ /* 0x000fe4000fffe03f */
[----:B------:R-:W-:Y:S02]  /*19f0*/  WARPGROUP.DEPBAR.LE gsb0, 0x0 ;  /* 0x00008000000079c5 */ /* 0x000fe40000010000 */
[----:B------:R-:W-:-:S06]  /*1a00*/  WARPGROUP.ARRIVE ;  /* 0x00000000000079c5 */ /* 0x000fcc0000000000 */
[----:B------:R-:W-:Y:S01]  /*1a10*/  QGMMA.64x32x32.F32.E4M3.E4M3 R136, gdesc[UR4], R136, gsb0 ;  /* 0x00600000048879f3 */ /* 0x000fe20008000888 */
[----:B------:R-:W-:Y:S01]  /*1a20*/  UIADD3 UR6, UR20, 0x102, URZ ;  /* 0x0000010214067890 */ /* 0x000fe2000fffe03f */
[----:B------:R-:W-:Y:S01]  /*1a30*/  UMOV UR7, 0x40000040 ;  /* 0x4000004000077882 */ /* 0x000fe20000000000 */
[----:B------:R-:W-:Y:S02]  /*1a40*/  WARPGROUP.DEPBAR.LE gsb0, 0x0 ;  /* 0x00008000000079c5 */ /* 0x000fe40000010000 */
[----:B------:R-:W-:-:S06]  /*1a50*/  WARPGROUP.ARRIVE ;  /* 0x00000000000079c5 */ /* 0x000fcc0000000000 */
[----:B------:R-:W-:Y:S01]  /*1a60*/  QGMMA.64x32x32.F32.E4M3.E4M3 R120, gdesc[UR4], R120, gsb0 ;  /* 0x00600000047879f3 */ /* 0x000fe20008000878 */
[----:B------:R-:W-:Y:S01]  /*1a70*/  UMOV UR6, UR8 ;  /* 0x0000000800067c82 */ /* 0x000fe20008000000 */
[----:B------:R-:W-:Y:S01]  /*1a80*/  UMOV UR7, 0x40000040 ;  /* 0x4000004000077882 */ /* 0x000fe20000000000 */
[----:B------:R-:W-:Y:S01]  /*1a90*/  UIADD3 UR8, UR20, 0x502, URZ ;  /* 0x0000050214087890 */ /* 0x000fe2000fffe03f */
        /* <DEDUP_REMOVED lines=17> */
[----:B------:R-:W-:Y:S01]  /*1bb0*/  UMOV UR8, UR11 ;  /* 0x0000000b00087c82 */ /* 0x000fe20008000000 */
[----:B------:R-:W-:Y:S01]  /*1bc0*/  UMOV UR11, 0x40000040 ;  /* 0x40000040000b7882 */ /* 0x000fe20000000000 */
[----:B------:R-:W-:Y:S02]  /*1bd0*/  WARPGROUP.DEPBAR.LE gsb0, 0x0 ;  /* 0x00008000000079c5 */ /* 0x000fe40000010000 */
[----:B------:R-:W-:-:S06]  /*1be0*/  WARPGROUP.ARRIVE ;  /* 0x00000000000079c5 */ /* 0x000fcc0000000000 */
[----:B------:R-:W-:Y:S01]  /*1bf0*/  QGMMA.64x32x32.F32.E4M3.E4M3 R40, gdesc[UR4], R40, gsb0 ;  /* 0x00600000042879f3 */ /* 0x000fe20008000828 */
[----:B------:R-:W-:Y:S01]  /*1c00*/  UMOV UR6, UR9 ;  /* 0x0000000900067c82 */ /* 0x000fe20008000000 */
[----:B------:R-:W-:Y:S01]  /*1c10*/  UMOV UR7, 0x40000040 ;  /* 0x4000004000077882 */ /* 0x000fe20000000000 */
[----:B------:R-:W-:Y:S01]  /*1c20*/  UMOV UR9, 0x40000040 ;  /* 0x4000004000097882 */ /* 0x000fe20000000000 */
[----:B------:R-:W-:Y:S02]  /*1c30*/  WARPGROUP.DEPBAR.LE gsb0, 0x0 ;  /* 0x00008000000079c5 */ /* 0x000fe40000010000 */
[----:B------:R-:W-:-:S06]  /*1c40*/  WARPGROUP.ARRIVE ;  /* 0x00000000000079c5 */ /* 0x000fcc0000000000 */
[----:B------:R-:W-:Y:S01]  /*1c50*/  QGMMA.64x32x32.F32.E4M3.E4M3 R24, gdesc[UR4], R24, gsb0 ;  /* 0x00600000041879f3 */ /* 0x000fe20008000818 */
[----:B------:R-:W-:Y:S02]  /*1c60*/  UIADD3 UR6, UR20, 0x204, URZ ;  /* 0x0000020414067890 */ /* 0x000fe4000fffe03f */
[----:B------:R-:W-:Y:S01]  /*1c70*/  UIADD3 UR7, UR20, 0x304, URZ ;  /* 0x0000030414077890 */ /* 0x000fe2000fffe03f */
        /* <DEDUP_REMOVED lines=23> */
[----:B------:R-:W-:Y:S01]  /*1df0*/  UMOV UR14, UR18 ;  /* 0x00000012000e7c82 */ /* 0x000fe20008000000 */
[----:B------:R-:W-:Y:S02]  /*1e00*/  WARPGROUP.DEPBAR.LE gsb0, 0x0 ;  /* 0x00008000000079c5 */ /* 0x000fe40000010000 */
[----:B------:R-:W-:-:S06]  /*1e10*/  WARPGROUP.ARRIVE ;  /* 0x00000000000079c5 */ /* 0x000fcc0000000000 */
[----:B------:R-:W-:Y:S01]  /*1e20*/  QGMMA.64x32x32.F32.E4M3.E4M3 R56, gdesc[UR8], R56, gsb0 ;  /* 0x00600000083879f3 */ /* 0x000fe20008000838 */
[----:B------:R-:W-:Y:S01]  /*1e30*/  UMOV UR10, UR6 ;  /* 0x00000006000a7c82 */ /* 0x000fe20008000000 */
[----:B------:R-:W-:Y:S01]  /*1e40*/  UMOV UR11, 0x40000040 ;  /* 0x40000040000b7882 */ /* 0x000fe20000000000 */
        /* <DEDUP_REMOVED lines=8> */
[----:B------:R-:W-:Y:S02]  /*1ed0*/  ULDC UR10, c[0x0][0x988] ;  /* 0x00026200000a7ab9 */ /* 0x000fe40000000800 */
[----:B------:R-:W-:Y:S02]  /*1ee0*/  WARPGROUP.DEPBAR.LE gsb0, 0x0 ;  /* 0x00008000000079c5 */ /* 0x000fe40000010000 */
[----:B------:R-:W-:-:S06]  /*1ef0*/  WARPGROUP.ARRIVE ;  /* 0x00000000000079c5 */ /* 0x000fcc0000000000 */
[----:B------:R-:W-:Y:S01]  /*1f00*/  QGMMA.64x32x32.F32.E4M3.E4M3 R136, gdesc[UR12], R136, gsb0 ;  /* 0x006000000c8879f3 */ /* 0x000fe20008000888 */
[----:B------:R-:W-:Y:S01]  /*1f10*/  UIADD3 UR14, UR20, 0x106, URZ ;  /* 0x00000106140e7890 */ /* 0x000fe2000fffe03f */
[----:B------:R-:W-:Y:S01]  /*1f20*/  UMOV UR15, 0x40000040 ;  /* 0x40000040000f7882 */ /* 0x000fe20000000000 */
[----:B------:R-:W-:Y:S02]  /*1f30*/  WARPGROUP.DEPBAR.LE gsb0, 0x0 ;  /* 0x00008000000079c5 */ /* 0x000fe40000010000 */
[----:B------:R-:W-:Y:S01]  /*1f40*/  WARPGROUP.ARRIVE ;  /* 0x00000000000079c5 */ /* 0x000fe20000000000 */
[C---:B------:R-:W-:Y:S01]  /*1f50*/  FMUL.FTZ R6, R0.reuse, R136 ;  /* 0x0000008800067220 */ /* 0x040fe20000410000 */
[C---:B------:R-:W-:Y:S01]  /*1f60*/  FMUL.FTZ R7, R0.reuse, R137 ;  /* 0x0000008900077220 */ /* 0x040fe20000410000 */
[C---:B------:R-:W-:Y:S01]  /*1f70*/  FMUL.FTZ R8, R0.reuse, R140 ;  /* 0x0000008c00087220 */ /* 0x040fe20000410000 */
[C---:B------:R-:W-:Y:S01]  /*1f80*/  FMUL.FTZ R9, R0.reuse, R141 ;  /* 0x0000008d00097220 */ /* 0x040fe20000410000 */
[C---:B------:R-:W-:Y:S01]  /*1f90*/  FMUL.FTZ R5, R0.reuse, R138 ;  /* 0x0000008a00057220 */ /* 0x040fe20000410000 */
[----:B------:R-:W-:Y:S01]  /*1fa0*/  QGMMA.64x32x32.F32.E4M3.E4M3 R120, gdesc[UR12], R120, gsb0 ;  /* 0x006000000c7879f3 */ /* 0x000fe20008000878 */
[----:B------:R-:W-:Y:S01]  /*1fb0*/  UIADD3 UR14, UR20, 0x206, URZ ;  /* 0x00000206140e7890 */ /* 0x000fe2000fffe03f */
[----:B------:R-:W0:Y:S01]  /*1fc0*/  MUFU.TANH R6, R6 ;  /* 0x0000000600067308 */ /* 0x000e220000002400 */
[----:B------:R-:W-:Y:S01]  /*1fd0*/  UMOV UR15, 0x40000040 ;  /* 0x40000040000f7882 */ /* 0x000fe20000000000 */
[C---:B------:R-:W-:Y:S01]  /*1fe0*/  FMUL.FTZ R12, R0.reuse, R144 ;  /* 0x00000090000c7220 */ /* 0x040fe20000410000 */
[C---:B------:R-:W-:Y:S01]  /*1ff0*/  FMUL.FTZ R10, R0.reuse, R139 ;  /* 0x0000008b000a7220 */ /* 0x040fe20000410000 */
[C---:B------:R-:W-:Y:S01]  /*2000*/  FMUL.FTZ R72, R0.reuse, R147 ;  /* 0x0000009300487220 */ /* 0x040fe20000410000 */
[C---:B------:R-:W-:Y:S01]  /*2010*/  FMUL.FTZ R11, R0.reuse, R145 ;  /* 0x00000091000b7220 */ /* 0x040fe20000410000 */
[C---:B------:R-:W-:Y:S01]  /*2020*/  FMUL.FTZ R14, R0.reuse, R142 ;  /* 0x0000008e000e7220 */ /* 0x040fe20000410000 */
[C---:B------:R-:W-:Y:S01]  /*2030*/  FMUL.FTZ R76, R0.reuse, R150 ;  /* 0x00000096004c7220 */ /* 0x040fe20000410000 */
[----:B------:R-:W1:Y:S01]  /*2040*/  MUFU.TANH R7, R7 ;  /* 0x0000000700077308 */ /* 0x000e620000002400 */
[C---:B------:R-:W-:Y:S01]  /*2050*/  FMUL.FTZ R20, R0.reuse, R148 ;  /* 0x0000009400147220 */ /* 0x040fe20000410000 */
[C---:B------:R-:W-:Y:S01]  /*2060*/  FMUL.FTZ R13, R0.reuse, R143 ;  /* 0x0000008f000d7220 */ /* 0x040fe20000410000 */
[C---:B------:R-:W-:Y:S01]  /*2070*/  FMUL.FTZ R75, R0.reuse, R151 ;  /* 0x00000097004b7220 */ /* 0x040fe20000410000 */
[C---:B------:R-:W-:Y:S01]  /*2080*/  FMUL.FTZ R15, R0.reuse, R149 ;  /* 0x00000095000f7220 */ /* 0x040fe20000410000 */
[----:B------:R-:W-:-:S03]  /*2090*/  FMUL.FTZ R21, R0, R146 ;  /* 0x0000009200157220 */ /* 0x000fc60000410000 */
[----:B------:R-:W2:Y:S08]  /*20a0*/  MUFU.TANH R8, R8 ;  /* 0x0000000800087308 */ /* 0x000eb00000002400 */
[----:B------:R-:W3:Y:S08]  /*20b0*/  MUFU.TANH R9, R9 ;  /* 0x0000000900097308 */ /* 0x000ef00000002400 */
[----:B------:R-:W4:Y:S08]  /*20c0*/  MUFU.TANH R5, R5 ;  /* 0x0000000500057308 */ /* 0x000f300000002400 */
[----:B------:R-:W5:Y:S08]  /*20d0*/  MUFU.TANH R12, R12 ;  /* 0x0000000c000c7308 */ /* 0x000f700000002400 */
[----:B------:R-:W5:Y:S08]  /*20e0*/  MUFU.TANH R10, R10 ;  /* 0x0000000a000a7308 */ /* 0x000f700000002400 */
[----:B------:R-:W5:Y:S01]  /*20f0*/  MUFU.TANH R72, R72 ;  /* 0x0000004800487308 */ /* 0x000f620000002400 */
[----:B------:R-:W-:-:S02]  /*2100*/  WARPGROUP.DEPBAR.LE gsb0, 0x0 ;  /* 0x00008000000079c5 */ /* 0x000fc40000010000 */
        /* <DEDUP_REMOVED lines=8> */
[----:B------:R-:W5:Y:S01]  /*2190*/  MUFU.TANH R11, R11 ;  /* 0x0000000b000b7308 */ /* 0x000f620000002400 */
[----:B------:R-:W-:Y:S01]  /*21a0*/  UMOV UR15, 0x40000040 ;  /* 0x40000040000f7882 */ /* 0x000fe20000000000 */
[C---:B------:R-:W-:Y:S01]  /*21b0*/  FMUL.FTZ R82, R0.reuse, R129 ;  /* 0x0000008100527220 */ /* 0x040fe20000410000 */
[C---:B------:R-:W-:Y:S01]  /*21c0*/  FMUL.FTZ R73, R0.reuse, R120 ;  /* 0x0000007800497220 */ /* 0x040fe20000410000 */
[C---:B------:R-:W-:Y:S01]  /*21d0*/  FMUL.FTZ R120, R0.reuse, R131 ;  /* 0x0000008300787220 */ /* 0x040fe20000410000 */
[C---:B------:R-:W-:Y:S01]  /*21e0*/  FMUL.FTZ R86, R0.reuse, R132 ;  /* 0x0000008400567220 */ /* 0x040fe20000410000 */
[C---:B------:R-:W-:Y:S01]  /*21f0*/  FMUL.FTZ R83, R0.reuse, R126 ;  /* 0x0000007e00537220 */ /* 0x040fe20000410000 */
[C---:B------:R-:W-:Y:S01]  /*2200*/  FMUL.FTZ R78, R0.reuse, R124 ;  /* 0x0000007c004e7220 */ /* 0x040fe20000410000 */
[----:B------:R-:W5:Y:S01]  /*2210*/  MUFU.TANH R14, R14 ;  /* 0x0000000e000e7308 */ /* 0x000f620000002400 */
[C---:B------:R-:W-:Y:S01]  /*2220*/  FMUL.FTZ R84, R0.reuse, R127 ;  /* 0x0000007f00547220 */ /* 0x040fe20000410000 */
[C---:B------:R-:W-:Y:S01]  /*2230*/  FMUL.FTZ R79, R0.reuse, R123 ;  /* 0x0000007b004f7220 */ /* 0x040fe20000410000 */
[C---:B------:R-:W-:Y:S01]  /*2240*/  FMUL.FTZ R85, R0.reuse, R133 ;  /* 0x0000008500557220 */ /* 0x040fe20000410000 */
[C---:B------:R-:W-:Y:S01]  /*2250*/  FMUL.FTZ R124, R0.reuse, R134 ;  /* 0x00000086007c7220 */ /* 0x040fe20000410000 */
[----:B------:R-:W-:-:S03]  /*2260*/  FMUL.FTZ R123, R0, R135 ;  /* 0x00000087007b7220 */ /* 0x000fc60000410000 */
[----:B------:R-:W5:Y:S08]  /*2270*/  MUFU.TANH R76, R76 ;  /* 0x0000004c004c7308 */ /* 0x000f700000002400 */
[----:B------:R-:W5:Y:S08]  /*2280*/  MUFU.TANH R20, R20 ;  /* 0x0000001400147308 */ /* 0x000f700000002400 */
[----:B------:R-:W5:Y:S08]  /*2290*/  MUFU.TANH R13, R13 ;  /* 0x0000000d000d7308 */ /* 0x000f700000002400 */
        /* <DEDUP_REMOVED lines=12> */
[C---:B------:R-:W-:Y:S01]  /*2360*/  FMUL.FTZ R116, R0.reuse, R119 ;  /* 0x0000007700747220 */ /* 0x040fe20000410000 */
[----:B------:R-:W-:Y:S01]  /*2370*/  UMOV UR15, 0x40000040 ;  /* 0x40000040000f7882 */ /* 0x000fe20000000000 */
        /* <DEDUP_REMOVED lines=37> */
[----:B------:R-:W5:Y:S01]  /*25d0*/  MUFU.TANH R82, R82 ;  /* 0x0000005200527308 */ /* 0x000f620000002400 */
[----:B------:R-:W-:-:S07]  /*25e0*/  FMUL.FTZ R91, R0, R91 ;  /* 0x0000005b005b7220 */ /* 0x000fce0000410000 */
        /* <DEDUP_REMOVED lines=8> */
[----:B------:R-:W-:Y:S02]  /*2670*/  IMAD.U32 R57, RZ, RZ, UR48 ;  /* 0x00000030ff397e24 */ /* 0x000fe4000f8e00ff */
[C---:B------:R-:W-:Y:S01]  /*2680*/  FMUL.FTZ R128, R0.reuse, R67 ;  /* 0x0000004300807220 */ /* 0x040fe20000410000 */
[C---:B------:R-:W-:Y:S01]  /*2690*/  FMUL.FTZ R130, R0.reuse, R68 ;  /* 0x0000004400827220 */ /* 0x040fe20000410000 */
[C---:B------:R-:W-:Y:S01]  /*26a0*/  FMUL.FTZ R129, R0.reuse, R69 ;  /* 0x0000004500817220 */ /* 0x040fe20000410000 */
[----:B------:R-:W-:Y:S01]  /*26b0*/  QGMMA.64x32x32.F32.E4M3.E4M3 R40, gdesc[UR12], R40, gsb0 ;  /* 0x006000000c2879f3 */ /* 0x000fe20008000828 */
[----:B------:R-:W-:Y:S02]  /*26c0*/  IMAD R4, R57, -0xe0, R4 ;  /* 0xffffff2039047824 */ /* 0x000fe400078e0204 */
[C---:B------:R-:W-:Y:S01]  /*26d0*/  FMUL.FTZ R101, R0.reuse, R56 ;  /* 0x0000003800657220 */ /* 0x040fe20000410000 */
[C---:B------:R-:W-:Y:S01]  /*26e0*/  FMUL.FTZ R131, R0.reuse, R70 ;  /* 0x0000004600837220 */ /* 0x040fe20000410000 */
[C---:B------:R-:W-:Y:S01]  /*26f0*/  FMUL.FTZ R132, R0.reuse, R71 ;  /* 0x0000004700847220 */ /* 0x040fe20000410000 */
[----:B------:R-:W-:Y:S01]  /*2700*/  FMUL.FTZ R127, R0, R58 ;  /* 0x0000003a007f7220 */ /* 0x000fe20000410000 */
[----:B------:R-:W-:Y:S01]  /*2710*/  ISETP.GT.AND P5, PT, R4, RZ, PT ;  /* 0x000000ff0400720c */ /* 0x000fe20003fa4270 */
[----:B------:R-:W-:Y:S01]  /*2720*/  FMUL.FTZ R103, R0, R59 ;  /* 0x0000003b00677220 */ /* 0x000fe20000410000 */
[C---:B------:R-:W-:Y:S01]  /*2730*/  ISETP.GT.AND P1, PT, R4.reuse, 0x1, PT ;  /* 0x000000010400780c */ /* 0x040fe20003f24270 */
[----:B------:R-:W5:Y:S01]  /*2740*/  MUFU.TANH R122, R122 ;  /* 0x0000007a007a7308 */ /* 0x000f620000002400 */
[----:B------:R-:W-:Y:S01]  /*2750*/  ISETP.GT.AND P2, PT, R4, 0x8, PT ;  /* 0x000000080400780c */ /* 0x000fe20003f44270 */
[----:B------:R-:W-:Y:S01]  /*2760*/  UIADD3 UR14, UR20, 0x606, URZ ;  /* 0x00000606140e7890 */ /* 0x000fe2000fffe03f */
[----:B0-----:R-:W-:Y:S01]  /*2770*/  FSEL R67, R6, -INF , P5 ;  /* 0xff80000006437808 */ /* 0x001fe20002800000 */
[----:B------:R-:W-:Y:S01]  /*2780*/  UMOV UR15, 0x40000040 ;  /* 0x40000040000f7882 */ /* 0x000fe20000000000 */
[----:B-1----:R-:W-:Y:S01]  /*2790*/  FSEL R68, R7, -INF , P1 ;  /* 0xff80000007447808 */ /* 0x002fe20000800000 */
[----:B------:R-:W-:Y:S01]  /*27a0*/  FMUL.FTZ R60, R0, R60 ;  /* 0x0000003c003c7220 */ /* 0x000fe20000410000 */
[----:B------:R-:W-:Y:S01]  /*27b0*/  ISETP.GT.AND P3, PT, R4, 0x9, PT ;  /* 0x000000090400780c */ /* 0x000fe20003f64270 */
[----:B------:R-:W0:Y:S01]  /*27c0*/  MUFU.TANH R120, R120 ;  /* 0x0000007800787308 */ /* 0x000e220000002400 */
[----:B--2---:R-:W-:Y:S01]  /*27d0*/  FSEL R69, R8, -INF , P2 ;  /* 0xff80000008457808 */ /* 0x004fe20001000000 */
[----:B------:R-:W-:Y:S01]  /*27e0*/  FMUL.FTZ R62, R0, R62 ;  /* 0x0000003e003e7220 */ /* 0x000fe20000410000 */
[----:B------:R-:W-:Y:S01]  /*27f0*/  ISETP.GT.AND P4, PT, R4, 0x10, PT ;  /* 0x000000100400780c */ /* 0x000fe20003f84270 */
[C---:B------:R-:W-:Y:S01]  /*2800*/  FMUL.FTZ R61, R0.reuse, R61 ;  /* 0x0000003d003d7220 */ /* 0x040fe20000410000 */
[----:B---3--:R-:W-:Y:S01]  /*2810*/  FSEL R70, R9, -INF , P3 ;  /* 0xff80000009467808 */ /* 0x008fe20001800000 */
[----:B------:R-:W-:Y:S01]  /*2820*/  FMUL.FTZ R64, R0, R64 ;  /* 0x0000004000407220 */ /* 0x000fe20000410000 */
[----:B----4-:R-:W-:Y:S01]  /*2830*/  FSEL R5, R5, -INF , P5 ;  /* 0xff80000005057808 */ /* 0x010fe20002800000 */
[----:B------:R-:W1:Y:S01]  /*2840*/  MUFU.TANH R104, R104 ;  /* 0x0000006800687308 */ /* 0x000e620000002400 */
[----:B------:R-:W-:Y:S01]  /*2850*/  ISETP.GT.AND P5, PT, R4, 0x11, PT ;  /* 0x000000110400780c */ /* 0x000fe20003fa4270 */
[----:B------:R-:W-:Y:S01]  /*2860*/  FMUL.FTZ R63, R0, R63 ;  /* 0x0000003f003f7220 */ /* 0x000fe20000410000 */
[----:B-----5:R-:W-:Y:S01]  /*2870*/  FSEL R71, R12, -INF , P4 ;  /* 0xff8000000c477808 */ /* 0x020fe20002000000 */
[----:B------:R-:W-:Y:S01]  /*2880*/  FMUL.FTZ R65, R0, R65 ;  /* 0x0000004100417220 */ /* 0x000fe20000410000 */
[----:B------:R-:W-:Y:S01]  /*2890*/  FSEL R6, R10, -INF , P1 ;  /* 0xff8000000a067808 */ /* 0x000fe20000800000 */
[----:B------:R-:W-:Y:S01]  /*28a0*/  FMUL.FTZ R66, R0, R66 ;  /* 0x0000004200427220 */ /* 0x000fe20000410000 */
[----:B------:R-:W-:Y:S01]  /*28b0*/  ISETP.GT.AND P1, PT, R4, 0x18, PT ;  /* 0x000000180400780c */ /* 0x000fe20003f24270 */
[----:B------:R-:W2:Y:S01]  /*28c0*/  MUFU.TANH R124, R124 ;  /* 0x0000007c007c7308 */ /* 0x000ea20000002400 */
[----:B------:R-:W-:-:S02]  /*28d0*/  FSEL R10, R72, -INF , P5 ;  /* 0xff800000480a7808 */ /* 0x000fc40002800000 */
[----:B------:R-:W-:Y:S02]  /*28e0*/  FSEL R72, R11, -INF , P5 ;  /* 0xff8000000b487808 */ /* 0x000fe40002800000 */
[----:B------:R-:W-:Y:S02]  /*28f0*/  FSEL R7, R14, -INF , P2 ;  /* 0xff8000000e077808 */ /* 0x000fe40001000000 */
[----:B------:R-:W-:Y:S01]  /*2900*/  ISETP.GT.AND P2, PT, R4, 0x19, PT ;  /* 0x000000190400780c */ /* 0x000fe20003f44270 */
[----:B------:R-:W3:Y:S01]  /*2910*/  MUFU.TANH R106, R106 ;  /* 0x0000006a006a7308 */ /* 0x000ee20000002400 */
[----:B------:R-:W-:Y:S02]  /*2920*/  FSEL R11, R76, -INF , P1 ;  /* 0xff8000004c0b7808 */ /* 0x000fe40000800000 */
[----:B------:R-:W-:Y:S02]  /*2930*/  FSEL R76, R20, -INF , P1 ;  /* 0xff800000144c7808 */ /* 0x000fe40000800000 */
[----:B------:R-:W-:-:S02]  /*2940*/  FSEL R8, R13, -INF , P3 ;  /* 0xff8000000d087808 */ /* 0x000fc40001800000 */
[----:B------:R-:W-:Y:S01]  /*2950*/  FSEL R12, R75, -INF , P2 ;  /* 0xff8000004b0c7808 */ /* 0x000fe20001000000 */
[----:B------:R-:W4:Y:S01]  /*2960*/  MUFU.TANH R123, R123 ;  /* 0x0000007b007b7308 */ /* 0x000f220000002400 */
[C---:B------:R-:W-:Y:S02]  /*2970*/  ISETP.GT.AND P3, PT, R4.reuse, 0x20, PT ;  /* 0x000000200400780c */ /* 0x040fe40003f64270 */
[----:B------:R-:W-:Y:S02]  /*2980*/  FSEL R75, R15, -INF , P2 ;  /* 0xff8000000f4b7808 */ /* 0x000fe40001000000 */
[----:B------:R-:W-:Y:S02]  /*2990*/  FSEL R9, R21, -INF , P4 ;  /* 0xff80000015097808 */ /* 0x000fe40002000000 */
[----:B------:R-:W-:Y:S01]  /*29a0*/  ISETP.GT.AND P4, PT, R4, 0x21, PT ;  /* 0x000000210400780c */ /* 0x000fe20003f84270 */
[----:B------:R-:W5:Y:S01]  /*29b0*/  MUFU.TANH R105, R105 ;  /* 0x0000006900697308 */ /* 0x000f620000002400 */
[----:B------:R-:W-:Y:S01]  /*29c0*/  FSEL R73, R73, -INF , P3 ;  /* 0xff80000049497808 */ /* 0x000fe20001800000 */
[----:B------:R-:W-:-:S02]  /*29d0*/  WARPGROUP.DEPBAR.LE gsb0, 0x0 ;  /* 0x00008000000079c5 */ /* 0x000fc40000010000 */
[C---:B------:R-:W-:Y:S01]  /*29e0*/  FMUL.FTZ R57, R0.reuse, R44 ;  /* 0x0000002c00397220 */ /* 0x040fe20000410000 */
[----:B------:R-:W-:Y:S01]  /*29f0*/  FMNMX.FTZ R44, R67, R68, !PT ;  /* 0x00000044432c7209 */ /* 0x000fe20007810000 */
[C---:B------:R-:W-:Y:S01]  /*2a00*/  FMUL.FTZ R56, R0.reuse, R43 ;  /* 0x0000002b00387220 */ /* 0x040fe20000410000 */
[C---:B------:R-:W-:Y:S01]  /*2a10*/  FMUL.FTZ R58, R0.reuse, R45 ;  /* 0x0000002d003a7220 */ /* 0x040fe20000410000 */
[C---:B------:R-:W-:Y:S01]  /*2a20*/  FMUL.FTZ R59, R0.reuse, R46 ;  /* 0x0000002e003b7220 */ /* 0x040fe20000410000 */
[----:B------:R-:W-:Y:S01]  /*2a30*/  FMNMX.FTZ R43, R69, R44, !PT ;  /* 0x0000002c452b7209 */ /* 0x000fe20007810000 */
[----:B------:R-:W-:Y:S01]  /*2a40*/  FMUL.FTZ R136, R0, R47 ;  /* 0x0000002f00887220 */ /* 0x000fe20000410000 */
[----:B------:R-:W-:Y:S01]  /*2a50*/  ISETP.GT.AND P5, PT, R4, 0x28, PT ;  /* 0x000000280400780c */ /* 0x000fe20003fa4270 */
[----:B------:R-:W-:Y:S01]  /*2a60*/  FMUL.FTZ R138, R0, R49 ;  /* 0x00000031008a7220 */ /* 0x000fe20000410000 */
[----:B------:R-:W-:Y:S01]  /*2a70*/  FMNMX.FTZ R44, R70, R43, !PT ;  /* 0x0000002b462c7209 */ /* 0x000fe20007810000 */
[----:B------:R-:W-:Y:S01]  /*2a80*/  FMUL.FTZ R137, R0, R48 ;  /* 0x0000003000897220 */ /* 0x000fe20000410000 */
[----:B------:R-:W-:Y:S01]  /*2a90*/  FSEL R74, R74, -INF , P4 ;  /* 0xff8000004a4a7808 */ /* 0x000fe20002000000 */
[C---:B------:R-:W-:Y:S01]  /*2aa0*/  FMUL.FTZ R139, R0.reuse, R50 ;  /* 0x00000032008b7220 */ /* 0x040fe20000410000 */
[----:B------:R-:W-:Y:S01]  /*2ab0*/  FMNMX.FTZ R45, R71, R44, !PT ;  /* 0x0000002c472d7209 */ /* 0x000fe20007810000 */
[----:B------:R-:W-:Y:S01]  /*2ac0*/  FMUL.FTZ R140, R0, R51 ;  /* 0x00000033008c7220 */ /* 0x000fe20000410000 */
[----:B------:R-:W-:Y:S01]  /*2ad0*/  ISETP.GT.AND P1, PT, R4, 0x29, PT ;  /* 0x000000290400780c */ /* 0x000fe20003f24270 */
[----:B------:R-:W-:Y:S01]  /*2ae0*/  FMUL.FTZ R141, R0, R52 ;  /* 0x00000034008d7220 */ /* 0x000fe20000410000 */
[----:B------:R-:W-:Y:S01]  /*2af0*/  FMNMX.FTZ R45, R72, R45, !PT ;  /* 0x0000002d482d7209 */ /* 0x000fe20007810000 */
[----:B------:R-:W5:Y:S01]  /*2b00*/  MUFU.TANH R125, R125 ;  /* 0x0000007d007d7308 */ /* 0x000f620000002400 */
[----:B------:R-:W-:Y:S01]  /*2b10*/  FSEL R78, R78, -INF , P5 ;  /* 0xff8000004e4e7808 */ /* 0x000fe20002800000 */
[----:B------:R-:W-:Y:S01]  /*2b20*/  FMUL.FTZ R142, R0, R53 ;  /* 0x00000035008e7220 */ /* 0x000fe20000410000 */
[----:B------:R-:W-:Y:S01]  /*2b30*/  FMNMX.FTZ R46, R76, R45, !PT ;  /* 0x0000002d4c2e7209 */ /* 0x000fe20007810000 */
[----:B------:R-:W-:Y:S01]  /*2b40*/  WARPGROUP.ARRIVE ;  /* 0x00000000000079c5 */ /* 0x000fe20000000000 */
[----:B------:R-:W-:Y:S01]  /*2b50*/  ISETP.GT.AND P2, PT, R4, 0x30, PT ;  /* 0x000000300400780c */ /* 0x000fe20003f44270 */
[C---:B------:R-:W-:Y:S01]  /*2b60*/  FMUL.FTZ R133, R0.reuse, R40 ;  /* 0x0000002800857220 */ /* 0x040fe20000410000 */
[----:B------:R-:W-:Y:S01]  /*2b70*/  FMNMX.FTZ R46, R75, R46, !PT ;  /* 0x0000002e4b2e7209 */ /* 0x000fe20007810000 */
[----:B------:R-:W5:Y:S01]  /*2b80*/  MUFU.TANH R108, R108 ;  /* 0x0000006c006c7308 */ /* 0x000f620000002400 */
[----:B------:R-:W-:Y:S01]  /*2b90*/  FSEL R77, R77, -INF , P1 ;  /* 0xff8000004d4d7808 */ /* 0x000fe20000800000 */
[C---:B------:R-:W-:Y:S01]  /*2ba0*/  FMUL.FTZ R134, R0.reuse, R41 ;  /* 0x0000002900867220 */ /* 0x040fe20000410000 */
[----:B------:R-:W-:Y:S01]  /*2bb0*/  FMNMX.FTZ R47, R73, R46, !PT ;  /* 0x0000002e492f7209 */ /* 0x000fe20007810000 */
[----:B------:R-:W-:Y:S01]  /*2bc0*/  FMUL.FTZ R42, R0, R42 ;  /* 0x0000002a002a7220 */ /* 0x000fe20000410000 */
[----:B------:R-:W-:Y:S01]  /*2bd0*/  FSEL R13, R80, -INF , P3 ;  /* 0xff800000500d7808 */ /* 0x000fe20001800000 */
[----:B------:R-:W-:Y:S01]  /*2be0*/  FMUL.FTZ R135, R0, R55 ;  /* 0x0000003700877220 */ /* 0x000fe20000410000 */
[----:B------:R-:W-:Y:S01]  /*2bf0*/  FMNMX.FTZ R49, R74, R47, !PT ;  /* 0x0000002f4a317209 */ /* 0x000fe20007810000 */
[----:B------:R-:W5:Y:S01]  /*2c00*/  MUFU.TANH R107, R107 ;  /* 0x0000006b006b7308 */ /* 0x000f620000002400 */
[----:B------:R-:W-:Y:S01]  /*2c10*/  ISETP.GT.AND P3, PT, R4, 0x31, PT ;  /* 0x000000310400780c */ /* 0x000fe20003f64270 */
[----:B------:R-:W-:Y:S01]  /*2c20*/  QGMMA.64x32x32.F32.E4M3.E4M3 R24, gdesc[UR12], R24, gsb0 ;  /* 0x006000000c1879f3 */ /* 0x000fe20008000818 */
[----:B------:R-:W-:Y:S01]  /*2c30*/  FMNMX.FTZ R48, R78, R49, !PT ;  /* 0x000000314e307209 */ /* 0x000fe20007810000 */
[----:B------:R-:W-:Y:S01]  /*2c40*/  FMUL.FTZ R143, R0, R54 ;  /* 0x00000036008f7220 */ /* 0x000fe20000410000 */
[----:B------:R-:W-:-:S02]  /*2c50*/  FSEL R81, R81, -INF , P2 ;  /* 0xff80000051517808 */ /* 0x000fc40001000000 */
[----:B------:R-:W-:Y:S01]  /*2c60*/  FMNMX.FTZ R50, R77, R48, !PT ;  /* 0x000000304d327209 */ /* 0x000fe20007810000 */
[----:B------:R-:W5:Y:S01]  /*2c70*/  MUFU.TANH R109, R109 ;  /* 0x0000006d006d7308 */ /* 0x000f620000002400 */
[----:B------:R-:W-:Y:S02]  /*2c80*/  FSEL R14, R79, -INF , P4 ;  /* 0xff8000004f0e7808 */ /* 0x000fe40002000000 */
[----:B------:R-:W-:Y:S02]  /*2c90*/  ISETP.GT.AND P4, PT, R4, 0x38, PT ;  /* 0x000000380400780c */ /* 0x000fe40003f84270 */
[----:B------:R-:W-:Y:S02]  /*2ca0*/  FSEL R82, R82, -INF , P3 ;  /* 0xff80000052527808 */ /* 0x000fe40001800000 */
[----:B------:R-:W-:Y:S01]  /*2cb0*/  FMNMX.FTZ R49, R81, R50, !PT ;  /* 0x0000003251317209 */ /* 0x000fe20007810000 */
[----:B------:R-:W5:Y:S01]  /*2cc0*/  MUFU.TANH R110, R110 ;  /* 0x0000006e006e7308 */ /* 0x000f620000002400 */
[----:B------:R-:W-:-:S02]  /*2cd0*/  FSEL R15, R83, -INF , P5 ;  /* 0xff800000530f7808 */ /* 0x000fc40002800000 */
[----:B------:R-:W-:Y:S02]  /*2ce0*/  ISETP.GT.AND P5, PT, R4, 0x39, PT ;  /* 0x000000390400780c */ /* 0x000fe40003fa4270 */
[----:B------:R-:W-:Y:S02]  /*2cf0*/  FSEL R86, R86, -INF , P4 ;  /* 0xff80000056567808 */ /* 0x000fe40002000000 */
[----:B------:R-:W-:Y:S01]  /*2d00*/  FMNMX.FTZ R51, R82, R49, !PT ;  /* 0x0000003152337209 */ /* 0x000fe20007810000 */
[----:B------:R-:W5:Y:S01]  /*2d10*/  MUFU.TANH R113, R113 ;  /* 0x0000007100717308 */ /* 0x000f620000002400 */
[----:B------:R-:W-:Y:S02]  /*2d20*/  FSEL R20, R84, -INF , P1 ;  /* 0xff80000054147808 */ /* 0x000fe40000800000 */
[----:B------:R-:W-:Y:S02]  /*2d30*/  ISETP.GT.AND P1, PT, R4, 0x40, PT ;  /* 0x000000400400780c */ /* 0x000fe40003f24270 */
[----:B------:R-:W-:-:S02]  /*2d40*/  FSEL R85, R85, -INF , P5 ;  /* 0xff80000055557808 */ /* 0x000fc40002800000 */
[----:B------:R-:W-:Y:S01]  /*2d50*/  FMNMX.FTZ R52, R86, R51, !PT ;  /* 0x0000003356347209 */ /* 0x000fe20007810000 */
[----:B------:R-:W5:Y:S01]  /*2d60*/  MUFU.TANH R111, R111 ;  /* 0x0000006f006f7308 */ /* 0x000f620000002400 */
[----:B------:R-:W-:Y:S02]  /*2d70*/  FSEL R21, R121, -INF , P2 ;  /* 0xff80000079157808 */ /* 0x000fe40001000000 */
[----:B------:R-:W-:Y:S02]  /*2d80*/  ISETP.GT.AND P2, PT, R4, 0x41, PT ;  /* 0x000000410400780c */ /* 0x000fe40003f44270 */
[----:B------:R-:W-:Y:S02]  /*2d90*/  FSEL R122, R122, -INF , P1 ;  /* 0xff8000007a7a7808 */ /* 0x000fe40000800000 */
[----:B------:R-:W-:Y:S01]  /*2da0*/  FMNMX.FTZ R53, R85, R52, !PT ;  /* 0x0000003455357209 */ /* 0x000fe20007810000 */
[----:B------:R4:W-:Y:S01]  /*2db0*/  MUFU.TANH R121, R42 ;  /* 0x0000002a00797308 */ /* 0x0009e20000002400 */
[----:B0-----:R-:W-:-:S02]  /*2dc0*/  FSEL R40, R120, -INF , P3 ;  /* 0xff80000078287808 */ /* 0x001fc40001800000 */
[----:B------:R-:W-:Y:S02]  /*2dd0*/  ISETP.GT.AND P3, PT, R4, 0x48, PT ;  /* 0x000000480400780c */ /* 0x000fe40003f64270 */
[----:B-1----:R-:W-:Y:S02]  /*2de0*/  FSEL R104, R104, -INF , P2 ;  /* 0xff80000068687808 */ /* 0x002fe40001000000 */
[----:B------:R-:W-:Y:S01]  /*2df0*/  FMNMX.FTZ R53, R122, R53, !PT ;  /* 0x000000357a357209 */ /* 0x000fe20007810000 */
[----:B------:R-:W0:Y:S01]  /*2e00*/  MUFU.TANH R112, R112 ;  /* 0x0000007000707308 */ /* 0x000e220000002400 */
[----:B--2---:R-:W-:Y:S02]  /*2e10*/  FSEL R41, R124, -INF , P4 ;  /* 0xff8000007c297808 */ /* 0x004fe40002000000 */
[----:B------:R-:W-:Y:S02]  /*2e20*/  ISETP.GT.AND P4, PT, R4, 0x49, PT ;  /* 0x000000490400780c */ /* 0x000fe40003f84270 */
[----:B---3--:R-:W-:-:S02]  /*2e30*/  FSEL R106, R106, -INF , P3 ;  /* 0xff8000006a6a7808 */ /* 0x008fc40001800000 */
[----:B------:R-:W-:Y:S01]  /*2e40*/  FMNMX.FTZ R55, R104, R53, !PT ;  /* 0x0000003568377209 */ /* 0x000fe20007810000 */
[----:B------:R-:W1:Y:S01]  /*2e50*/  MUFU.TANH R126, R126 ;  /* 0x0000007e007e7308 */ /* 0x000e620000002400 */
[----:B----4-:R-:W-:Y:S02]  /*2e60*/  FSEL R42, R123, -INF , P5 ;  /* 0xff8000007b2a7808 */ /* 0x010fe40002800000 */
[----:B------:R-:W-:Y:S02]  /*2e70*/  ISETP.GT.AND P5, PT, R4, 0x50, PT ;  /* 0x000000500400780c */ /* 0x000fe40003fa4270 */
[----:B-----5:R-:W-:Y:S01]  /*2e80*/  FSEL R105, R105, -INF , P4 ;  /* 0xff80000069697808 */ /* 0x020fe20002000000 */
[----:B------:R-:W-:Y:S02]  /*2e90*/  WARPGROUP.DEPBAR.LE gsb0, 0x0 ;  /* 0x00008000000079c5 */ /* 0x000fe40000010000 */
[----:B------:R-:W-:Y:S01]  /*2ea0*/  FMNMX.FTZ R54, R106, R55, !PT ;  /* 0x000000376a367209 */ /* 0x000fe20007810000 */
[----:B------:R-:W2:Y:S01]  /*2eb0*/  MUFU.TANH R115, R115 ;  /* 0x0000007300737308 */ /* 0x000ea20000002400 */
[----:B------:R-:W-:Y:S01]  /*2ec0*/  FSEL R43, R125, -INF , P1 ;  /* 0xff8000007d2b7808 */ /* 0x000fe20000800000 */
[----:B------:R-:W-:Y:S01]  /*2ed0*/  FMUL.FTZ R83, R0, R24 ;  /* 0x0000001800537220 */ /* 0x000fe20000410000 */
[----:B------:R-:W-:Y:S01]  /*2ee0*/  ISETP.GT.AND P1, PT, R4, 0x51, PT ;  /* 0x000000510400780c */ /* 0x000fe20003f24270 */
[----:B------:R-:W-:Y:S01]  /*2ef0*/  FMUL.FTZ R36, R0, R36 ;  /* 0x0000002400247220 */ /* 0x000fe20000410000 */
[----:B------:R-:W-:-:S02]  /*2f00*/  FSEL R108, R108, -INF , P5 ;  /* 0xff8000006c6c7808 */ /* 0x000fc40002800000 */
[----:B------:R-:W-:Y:S01]  /*2f10*/  FMNMX.FTZ R55, R105, R54, !PT ;  /* 0x0000003669377209 */ /* 0x000fe20007810000 */
[----:B------:R-:W3:Y:S01]  /*2f20*/  MUFU.TANH R114, R114 ;  /* 0x0000007200727308 */ /* 0x000ee20000002400 */
[----:B------:R-:W-:Y:S02]  /*2f30*/  FSEL R44, R107, -INF , P2 ;  /* 0xff8000006b2c7808 */ /* 0x000fe40001000000 */
[----:B------:R-:W-:Y:S02]  /*2f40*/  ISETP.GT.AND P2, PT, R4, 0x58, PT ;  /* 0x000000580400780c */ /* 0x000fe40003f44270 */
[----:B------:R-:W-:Y:S02]  /*2f50*/  FSEL R109, R109, -INF , P1 ;  /* 0xff8000006d6d7808 */ /* 0x000fe40000800000 */
[----:B------:R-:W-:Y:S01]  /*2f60*/  FSEL R45, R110, -INF , P3 ;  /* 0xff8000006e2d7808 */ /* 0x000fe20001800000 */
[----:B------:R-:W4:Y:S01]  /*2f70*/  MUFU.TANH R88, R88 ;  /* 0x0000005800587308 */ /* 0x000f220000002400 */
[----:B------:R-:W-:-:S02]  /*2f80*/  ISETP.GT.AND P3, PT, R4, 0x59, PT ;  /* 0x000000590400780c */ /* 0x000fc40003f64270 */
[----:B------:R-:W-:Y:S02]  /*2f90*/  FSEL R113, R113, -INF , P2 ;  /* 0xff80000071717808 */ /* 0x000fe40001000000 */
[----:B------:R-:W-:Y:S02]  /*2fa0*/  FSEL R46, R111, -INF , P4 ;  /* 0xff8000006f2e7808 */ /* 0x000fe40002000000 */
[----:B------:R-:W-:Y:S01]  /*2fb0*/  ISETP.GT.AND P4, PT, R4, 0x60, PT ;  /* 0x000000600400780c */ /* 0x000fe20003f84270 */
[----:B------:R5:W-:Y:S01]  /*2fc0*/  MUFU.TANH R120, R56 ;  /* 0x0000003800787308 */ /* 0x000be20000002400 */
[----:B0-----:R-:W-:Y:S02]  /*2fd0*/  FSEL R112, R112, -INF , P3 ;  /* 0xff80000070707808 */ /* 0x001fe40001800000 */
[----:B-1----:R-:W-:Y:S01]  /*2fe0*/  FSEL R47, R126, -INF , P5 ;  /* 0xff8000007e2f7808 */ /* 0x002fe20002800000 */
[----:B------:R-:W-:Y:S01]  /*2ff0*/  FMUL.FTZ R126, R0, R38 ;  /* 0x00000026007e7220 */ /* 0x000fe20000410000 */
[----:B------:R-:W-:-:S02]  /*3000*/  ISETP.GT.AND P5, PT, R4, 0x61, PT ;  /* 0x000000610400780c */ /* 0x000fc40003fa4270 */
[----:B--2---:R-:W-:Y:S01]  /*3010*/  FSEL R115, R115, -INF , P4 ;  /* 0xff80000073737808 */ /* 0x004fe20002000000 */
[----:B------:R-:W0:Y:S01]  /*3020*/  MUFU.TANH R117, R117 ;  /* 0x0000007500757308 */ /* 0x000e220000002400 */
[----:B-----5:R-:W-:Y:S02]  /*3030*/  FMNMX.FTZ R56, R108, R55, !PT ;  /* 0x000000376c387209 */ /* 0x020fe40007810000 */
[----:B---3--:R-:W-:Y:S02]  /*3040*/  FSEL R48, R114, -INF , P1 ;  /* 0xff80000072307808 */ /* 0x008fe40000800000 */
[----:B------:R-:W-:Y:S02]  /*3050*/  ISETP.GT.AND P1, PT, R4, 0x68, PT ;  /* 0x000000680400780c */ /* 0x000fe40003f24270 */
[----:B----4-:R-:W-:Y:S01]  /*3060*/  FSEL R88, R88, -INF , P5 ;  /* 0xff80000058587808 */ /* 0x010fe20002800000 */
[----:B------:R-:W1:Y:S08]  /*3070*/  MUFU.TANH R89, R89 ;  /* 0x0000005900597308 */ /* 0x000e700000002400 */
[----:B------:R2:W-:Y:S01]  /*3080*/  MUFU.TANH R107, R58 ;  /* 0x0000003a006b7308 */ /* 0x0005e20000002400 */
[----:B0-----:R-:W-:Y:S01]  /*3090*/  FSEL R49, R117, -INF , P2 ;  /* 0xff80000075317808 */ /* 0x001fe20001000000 */
[----:B------:R-:W-:Y:S01]  /*30a0*/  FMUL.FTZ R117, R0, R32 ;  /* 0x0000002000757220 */ /* 0x000fe20000410000 */
[----:B------:R-:W-:-:S05]  /*30b0*/  ISETP.GT.AND P2, PT, R4, 0x69, PT ;  /* 0x000000690400780c */ /* 0x000fca0003f44270 */
[----:B------:R-:W0:Y:S01]  /*30c0*/  MUFU.TANH R116, R116 ;  /* 0x0000007400747308 */ /* 0x000e220000002400 */
[----:B--2---:R-:W-:Y:S02]  /*30d0*/  FMNMX.FTZ R58, R109, R56, !PT ;  /* 0x000000386d3a7209 */ /* 0x004fe40007810000 */
[----:B-1----:R-:W-:-:S05]  /*30e0*/  FSEL R89, R89, -INF , P1 ;  /* 0xff80000059597808 */ /* 0x002fca0000800000 */
[----:B------:R-:W1:Y:S08]  /*30f0*/  MUFU.TANH R90, R90 ;  /* 0x0000005a005a7308 */ /* 0x000e700000002400 */
[----:B------:R2:W-:Y:S01]  /*3100*/  MUFU.TANH R110, R59 ;  /* 0x0000003b006e7308 */ /* 0x0005e20000002400 */
[----:B0-----:R-:W-:Y:S02]  /*3110*/  FSEL R50, R116, -INF , P3 ;  /* 0xff80000074327808 */ /* 0x001fe40001800000 */
[----:B------:R-:W-:-:S05]  /*3120*/  ISETP.GT.AND P3, PT, R4, 0x70, PT ;  /* 0x000000700400780c */ /* 0x000fca0003f64270 */
[----:B------:R-:W0:Y:S01]  /*3130*/  MUFU.TANH R118, R118 ;  /* 0x0000007600767308 */ /* 0x000e220000002400 */
[----:B--2---:R-:W-:Y:S02]  /*3140*/  FMNMX.FTZ R59, R113, R58, !PT ;  /* 0x0000003a713b7209 */ /* 0x004fe40007810000 */
[----:B-1----:R-:W-:Y:S02]  /*3150*/  FSEL R90, R90, -INF , P2 ;  /* 0xff8000005a5a7808 */ /* 0x002fe40001000000 */
[----:B------:R-:W-:-:S03]  /*3160*/  FMNMX.FTZ R58, R112, R59, !PT ;  /* 0x0000003b703a7209 */ /* 0x000fc60007810000 */
[----:B------:R-:W1:Y:S01]  /*3170*/  MUFU.TANH R91, R91 ;  /* 0x0000005b005b7308 */ /* 0x000e620000002400 */
[----:B------:R-:W-:-:S04]  /*3180*/  FMNMX.FTZ R59, R115, R58, !PT ;  /* 0x0000003a733b7209 */ /* 0x000fc80007810000 */
[----:B------:R-:W-:-:S03]  /*3190*/  FMNMX.FTZ R80, R88, R59, !PT ;  /* 0x0000003b58507209 */ /* 0x000fc60007810000 */
[----:B------:R-:W2:Y:S01]  /*31a0*/  MUFU.TANH R92, R92 ;  /* 0x0000005c005c7308 */ /* 0x000ea20000002400 */
[----:B------:R-:W-:Y:S02]  /*31b0*/  FMNMX.FTZ R79, R89, R80, !PT ;  /* 0x00000050594f7209 */ /* 0x000fe40007810000 */
[----:B0-----:R-:W-:Y:S01]  /*31c0*/  FSEL R51, R118, -INF , P4 ;  /* 0xff80000076337808 */ /* 0x001fe20002000000 */
[----:B------:R-:W-:Y:S01]  /*31d0*/  FMUL.FTZ R118, R0, R33 ;  /* 0x0000002100767220 */ /* 0x000fe20000410000 */
[----:B------:R-:W-:-:S03]  /*31e0*/  ISETP.GT.AND P4, PT, R4, 0x71, PT ;  /* 0x000000710400780c */ /* 0x000fc60003f84270 */
[----:B------:R-:W0:Y:S01]  /*31f0*/  MUFU.TANH R93, R93 ;  /* 0x0000005d005d7308 */ /* 0x000e220000002400 */
[----:B-1----:R-:W-:Y:S02]  /*3200*/  FSEL R52, R91, -INF , P5 ;  /* 0xff8000005b347808 */ /* 0x002fe40002800000 */
[----:B------:R-:W-:Y:S02]  /*3210*/  FMNMX.FTZ R91, R90, R79, !PT ;  /* 0x0000004f5a5b7209 */ /* 0x000fe40007810000 */
[----:B------:R-:W-:-:S03]  /*3220*/  ISETP.GT.AND P5, PT, R4, 0x78, PT ;  /* 0x000000780400780c */ /* 0x000fc60003fa4270 */
[----:B------:R-:W1:Y:S01]  /*3230*/  MUFU.TANH R119, R119 ;  /* 0x0000007700777308 */ /* 0x000e620000002400 */
[----:B--2---:R-:W-:-:S04]  /*3240*/  FSEL R92, R92, -INF , P3 ;  /* 0xff8000005c5c7808 */ /* 0x004fc80001800000 */
[----:B------:R-:W-:-:S03]  /*3250*/  FMNMX.FTZ R80, R92, R91, !PT ;  /* 0x0000005b5c507209 */ /* 0x000fc60007810000 */
[----:B------:R-:W2:Y:S01]  /*3260*/  MUFU.TANH R95, R95 ;  /* 0x0000005f005f7308 */ /* 0x000ea20000002400 */
[----:B0-----:R-:W-:-:S04]  /*3270*/  FSEL R93, R93, -INF , P4 ;  /* 0xff8000005d5d7808 */ /* 0x001fc80002000000 */
[----:B------:R-:W-:-:S03]  /*3280*/  FMNMX.FTZ R84, R93, R80, !PT ;  /* 0x000000505d547209 */ /* 0x000fc60007810000 */
[----:B------:R-:W0:Y:S01]  /*3290*/  MUFU.TANH R94, R94 ;  /* 0x0000005e005e7308 */ /* 0x000e220000002400 */
[----:B-1----:R-:W-:Y:S02]  /*32a0*/  FSEL R53, R119, -INF , P1 ;  /* 0xff80000077357808 */ /* 0x002fe40000800000 */
[----:B------:R-:W-:-:S05]  /*32b0*/  ISETP.GT.AND P1, PT, R4, 0x79, PT ;  /* 0x000000790400780c */ /* 0x000fca0003f24270 */
[----:B------:R-:W1:Y:S01]  /*32c0*/  MUFU.TANH R98, R98 ;  /* 0x0000006200627308 */ /* 0x000e620000002400 */
[----:B--2---:R-:W-:-:S04]  /*32d0*/  FSEL R95, R95, -INF , P5 ;  /* 0xff8000005f5f7808 */ /* 0x004fc80002800000 */
[----:B------:R-:W-:-:S03]  /*32e0*/  FMNMX.FTZ R84, R95, R84, !PT ;  /* 0x000000545f547209 */ /* 0x000fc60007810000 */
[----:B------:R-:W2:Y:S01]  /*32f0*/  MUFU.TANH R97, R97 ;  /* 0x0000006100617308 */ /* 0x000ea20000002400 */
[----:B0-----:R-:W-:Y:S01]  /*3300*/  FSEL R54, R94, -INF , P2 ;  /* 0xff8000005e367808 */ /* 0x001fe20001000000 */
[----:B------:R-:W-:Y:S01]  /*3310*/  FMUL.FTZ R94, R0, R29 ;  /* 0x0000001d005e7220 */ /* 0x000fe20000410000 */
[----:B------:R-:W-:-:S05]  /*3320*/  ISETP.GT.AND P2, PT, R4, 0x80, PT ;  /* 0x000000800400780c */ /* 0x000fca0003f44270 */
[----:B------:R-:W-:Y:S01]  /*3330*/  MUFU.TANH R100, R100 ;  /* 0x0000006400647308 */ /* 0x000fe20000002400 */
[----:B-1----:R-:W-:Y:S02]  /*3340*/  FSEL R56, R98, -INF , P4 ;  /* 0xff80000062387808 */ /* 0x002fe40002000000 */
[----:B------:R-:W-:-:S05]  /*3350*/  ISETP.GT.AND P4, PT, R4, 0x88, PT ;  /* 0x000000880400780c */ /* 0x000fca0003f84270 */
[----:B------:R-:W0:Y:S01]  /*3360*/  MUFU.TANH R96, R96 ;  /* 0x0000006000607308 */ /* 0x000e220000002400 */
[----:B--2---:R-:W-:-:S04]  /*3370*/  FSEL R97, R97, -INF , P1 ;  /* 0xff80000061617808 */ /* 0x004fc80000800000 */
[----:B------:R-:W-:-:S03]  /*3380*/  FMNMX.FTZ R84, R97, R84, !PT ;  /* 0x0000005461547209 */ /* 0x000fc60007810000 */
[----:B------:R-:W1:Y:S08]  /*3390*/  MUFU.TANH R101, R101 ;  /* 0x0000006500657308 */ /* 0x000e700000002400 */
[----:B------:R-:W2:Y:S01]  /*33a0*/  MUFU.TANH R60, R60 ;  /* 0x0000003c003c7308 */ /* 0x000ea20000002400 */
[----:B0-----:R-:W-:Y:S02]  /*33b0*/  FSEL R55, R96, -INF , P3 ;  /* 0xff80000060377808 */ /* 0x001fe40001800000 */
[----:B------:R-:W-:-:S05]  /*33c0*/  ISETP.GT.AND P3, PT, R4, 0x81, PT ;  /* 0x000000810400780c */ /* 0x000fca0003f64270 */
[----:B------:R-:W0:Y:S01]  /*33d0*/  MUFU.TANH R62, R62 ;  /* 0x0000003e003e7308 */ /* 0x000e220000002400 */
[----:B-1----:R-:W-:-:S07]  /*33e0*/  FSEL R101, R101, -INF , P2 ;  /* 0xff80000065657808 */ /* 0x002fce0001000000 */
[----:B------:R-:W-:Y:S01]  /*33f0*/  MUFU.TANH R61, R61 ;  /* 0x0000003d003d7308 */ /* 0x000fe20000002400 */
[----:B--2---:R-:W-:-:S07]  /*3400*/  FSEL R79, R60, -INF , P4 ;  /* 0xff8000003c4f7808 */ /* 0x004fce0002000000 */
[----:B------:R-:W1:Y:S01]  /*3410*/  MUFU.TANH R102, R102 ;  /* 0x0000006600667308 */ /* 0x000e620000002400 */
[----:B0-----:R-:W-:Y:S01]  /*3420*/  FSEL R60, R62, -INF , P4 ;  /* 0xff8000003e3c7808 */ /* 0x001fe20002000000 */
[----:B------:R-:W-:Y:S01]  /*3430*/  FMUL.FTZ R62, R0, R25 ;  /* 0x00000019003e7220 */ /* 0x000fe20000410000 */
[----:B------:R-:W-:-:S05]  /*3440*/  ISETP.GT.AND P4, PT, R4, 0x99, PT ;  /* 0x000000990400780c */ /* 0x000fca0003f84270 */
[----:B------:R-:W0:Y:S08]  /*3450*/  MUFU.TANH R99, R99 ;  /* 0x0000006300637308 */ /* 0x000e300000002400 */
[----:B------:R2:W-:Y:S01]  /*3460*/  MUFU.TANH R123, R57 ;  /* 0x00000039007b7308 */ /* 0x0005e20000002400 */
[----:B-1----:R-:W-:-:S07]  /*3470*/  FSEL R102, R102, -INF , P3 ;  /* 0xff80000066667808 */ /* 0x002fce0001800000 */
[----:B------:R-:W1:Y:S01]  /*3480*/  MUFU.TANH R127, R127 ;  /* 0x0000007f007f7308 */ /* 0x000e620000002400 */
[----:B--2---:R-:W-:Y:S02]  /*3490*/  FSEL R57, R100, -INF , P5 ;  /* 0xff80000064397808 */ /* 0x004fe40002800000 */
[C---:B------:R-:W-:Y:S02]  /*34a0*/  ISETP.GT.AND P5, PT, R4.reuse, 0x89, PT ;  /* 0x000000890400780c */ /* 0x040fe40003fa4270 */
[----:B0-----:R-:W-:Y:S02]  /*34b0*/  FSEL R58, R99, -INF , P1 ;  /* 0xff800000633a7808 */ /* 0x001fe40000800000 */
[----:B------:R-:W-:Y:S01]  /*34c0*/  FSEL R80, R61, -INF , P5 ;  /* 0xff8000003d507808 */ /* 0x000fe20002800000 */
[----:B------:R-:W-:Y:S01]  /*34d0*/  MUFU.TANH R64, R64 ;  /* 0x0000004000407308 */ /* 0x000fe20000002400 */
[----:B------:R-:W-:Y:S02]  /*34e0*/  FMNMX.FTZ R61, R101, R84, !PT ;  /* 0x00000054653d7209 */ /* 0x000fe40007810000 */
[----:B------:R-:W-:-:S05]  /*34f0*/  ISETP.GT.AND P1, PT, R4, 0x90, PT ;  /* 0x000000900400780c */ /* 0x000fca0003f24270 */
[----:B------:R-:W0:Y:S01]  /*3500*/  MUFU.TANH R103, R103 ;  /* 0x0000006700677308 */ /* 0x000e220000002400 */
[----:B-1----:R-:W-:Y:S01]  /*3510*/  FSEL R59, R127, -INF , P2 ;  /* 0xff8000007f3b7808 */ /* 0x002fe20001000000 */
[----:B------:R-:W-:Y:S01]  /*3520*/  IMAD.U32 R127, RZ, RZ, UR10 ;  /* 0x0000000aff7f7e24 */ /* 0x000fe2000f8e00ff */
[----:B------:R-:W-:-:S05]  /*3530*/  ISETP.GT.AND P2, PT, R4, 0x91, PT ;  /* 0x000000910400780c */ /* 0x000fca0003f44270 */
[----:B------:R-:W1:Y:S08]  /*3540*/  MUFU.TANH R63, R63 ;  /* 0x0000003f003f7308 */ /* 0x000e700000002400 */
[----:B------:R-:W2:Y:S01]  /*3550*/  MUFU.TANH R65, R65 ;  /* 0x0000004100417308 */ /* 0x000ea20000002400 */
[----:B0-----:R-:W-:Y:S02]  /*3560*/  FSEL R24, R103, -INF , P3 ;  /* 0xff80000067187808 */ /* 0x001fe40001800000 */
[----:B------:R-:W-:-:S05]  /*3570*/  ISETP.GT.AND P3, PT, R4, 0x98, PT ;  /* 0x000000980400780c */ /* 0x000fca0003f64270 */
[----:B------:R-:W0:Y:S01]  /*3580*/  MUFU.TANH R66, R66 ;  /* 0x0000004200427308 */ /* 0x000e220000002400 */
[----:B-1----:R-:W-:Y:S01]  /*3590*/  FSEL R25, R63, -INF , P5 ;  /* 0xff8000003f197808 */ /* 0x002fe20002800000 */
[----:B------:R-:W-:Y:S01]  /*35a0*/  FMUL.FTZ R63, R0, R26 ;  /* 0x0000001a003f7220 */ /* 0x000fe20000410000 */
[----:B------:R-:W-:-:S04]  /*35b0*/  ISETP.GT.AND P5, PT, R4, 0xa0, PT ;  /* 0x000000a00400780c */ /* 0x000fc80003fa4270 */
[----:B------:R-:W-:Y:S01]  /*35c0*/  FSEL R29, R121, -INF , P5 ;  /* 0xff800000791d7808 */ /* 0x000fe20002800000 */
[----:B------:R-:W1:Y:S01]  /*35d0*/  MUFU.TANH R130, R130 ;  /* 0x0000008200827308 */ /* 0x000e620000002400 */
[----:B--2---:R-:W-:-:S07]  /*35e0*/  FSEL R84, R65, -INF , P2 ;  /* 0xff80000041547808 */ /* 0x004fce0001000000 */
[----:B------:R2:W-:Y:S01]  /*35f0*/  MUFU.TANH R114, R62 ;  /* 0x0000003e00727308 */ /* 0x0005e20000002400 */
[----:B0-----:R-:W-:Y:S01]  /*3600*/  FSEL R26, R66, -INF , P1 ;  /* 0xff800000421a7808 */ /* 0x001fe20000800000 */
[----:B------:R-:W-:-:S06]  /*3610*/  FMUL.FTZ R66, R0, R27 ;  /* 0x0000001b00427220 */ /* 0x000fcc0000410000 */
[----:B------:R-:W0:Y:S01]  /*3620*/  MUFU.TANH R129, R129 ;  /* 0x0000008100817308 */ /* 0x000e220000002400 */
[----:B--2---:R-:W-:Y:S02]  /*3630*/  FMNMX.FTZ R62, R102, R61, !PT ;  /* 0x0000003d663e7209 */ /* 0x004fe40007810000 */
[----:B-1----:R-:W-:Y:S02]  /*3640*/  FSEL R130, R130, -INF , P3 ;  /* 0xff80000082827808 */ /* 0x002fe40001800000 */
[----:B------:R-:W-:-:S03]  /*3650*/  FMNMX.FTZ R91, R79, R62, !PT ;  /* 0x0000003e4f5b7209 */ /* 0x000fc60007810000 */
[----:B------:R-:W1:Y:S01]  /*3660*/  MUFU.TANH R133, R133 ;  /* 0x0000008500857308 */ /* 0x000e620000002400 */
[----:B------:R-:W-:-:S07]  /*3670*/  FMNMX.FTZ R62, R80, R91, !PT ;  /* 0x0000005b503e7209 */ /* 0x000fce0007810000 */
[----:B------:R2:W-:Y:S01]  /*3680*/  MUFU.TANH R111, R83 ;  /* 0x00000053006f7308 */ /* 0x0005e20000002400 */
[----:B0-----:R-:W-:-:S07]  /*3690*/  FSEL R129, R129, -INF , P4 ;  /* 0xff80000081817808 */ /* 0x001fce0002000000 */
[----:B------:R-:W0:Y:S01]  /*36a0*/  MUFU.TANH R128, R128 ;  /* 0x0000008000807308 */ /* 0x000e220000002400 */
[----:B--2---:R-:W-:Y:S02]  /*36b0*/  FSEL R83, R64, -INF , P1 ;  /* 0xff80000040537808 */ /* 0x004fe40000800000 */
[----:B------:R-:W-:Y:S02]  /*36c0*/  ISETP.GT.AND P1, PT, R4, 0xa1, PT ;  /* 0x000000a10400780c */ /* 0x000fe40003f24270 */
[----:B------:R-:W-:Y:S02]  /*36d0*/  FMNMX.FTZ R91, R83, R62, !PT ;  /* 0x0000003e535b7209 */ /* 0x000fe40007810000 */
[----:B------:R-:W-:Y:S01]  /*36e0*/  FSEL R62, R120, -INF , P1 ;  /* 0xff800000783e7808 */ /* 0x000fe20000800000 */
[----:B------:R-:W2:Y:S01]  /*36f0*/  MUFU.TANH R134, R134 ;  /* 0x0000008600867308 */ /* 0x000ea20000002400 */
[----:B------:R-:W-:Y:S02]  /*3700*/  FMNMX.FTZ R99, R84, R91, !PT ;  /* 0x0000005b54637209 */ /* 0x000fe40007810000 */
[----:B-1----:R-:W-:-:S02]  /*3710*/  FSEL R91, R133, -INF , P5 ;  /* 0xff800000855b7808 */ /* 0x002fc40002800000 */
[----:B------:R-:W-:-:S03]  /*3720*/  ISETP.GT.AND P5, PT, R4, 0xb1, PT ;  /* 0x000000b10400780c */ /* 0x000fc60003fa4270 */
[----:B------:R-:W1:Y:S01]  /*3730*/  MUFU.TANH R131, R131 ;  /* 0x0000008300837308 */ /* 0x000e620000002400 */
[----:B0-----:R-:W-:Y:S01]  /*3740*/  FSEL R27, R128, -INF , P2 ;  /* 0xff800000801b7808 */ /* 0x001fe20001000000 */
[----:B------:R-:W-:Y:S01]  /*3750*/  FMUL.FTZ R128, R0, R34 ;  /* 0x0000002200807220 */ /* 0x000fe20000410000 */
[----:B------:R-:W-:-:S04]  /*3760*/  ISETP.GT.AND P2, PT, R4, 0xa8, PT ;  /* 0x000000a80400780c */ /* 0x000fc80003f44270 */
[----:B------:R-:W-:Y:S01]  /*3770*/  FSEL R98, R123, -INF , P2 ;  /* 0xff8000007b627808 */ /* 0x000fe20001000000 */
[----:B------:R-:W0:Y:S01]  /*3780*/  MUFU.TANH R132, R132 ;  /* 0x0000008400847308 */ /* 0x000e220000002400 */
[----:B--2---:R-:W-:Y:S01]  /*3790*/  FSEL R96, R134, -INF , P1 ;  /* 0xff80000086607808 */ /* 0x004fe20000800000 */
[----:B------:R-:W-:Y:S01]  /*37a0*/  FMUL.FTZ R123, R0, R37 ;  /* 0x00000025007b7220 */ /* 0x000fe20000410000 */
[----:B------:R-:W-:-:S05]  /*37b0*/  ISETP.GT.AND P1, PT, R4, 0xb8, PT ;  /* 0x000000b80400780c */ /* 0x000fca0003f24270 */
[----:B------:R2:W-:Y:S01]  /*37c0*/  MUFU.TANH R65, R66 ;  /* 0x0000004200417308 */ /* 0x0005e20000002400 */
[----:B-1----:R-:W-:Y:S02]  /*37d0*/  FSEL R61, R131, -INF , P3 ;  /* 0xff800000833d7808 */ /* 0x002fe40001800000 */
[----:B------:R-:W-:-:S05]  /*37e0*/  ISETP.GT.AND P3, PT, R4, 0xa9, PT ;  /* 0x000000a90400780c */ /* 0x000fca0003f64270 */
[----:B------:R1:W-:Y:S01]  /*37f0*/  MUFU.TANH R64, R63 ;  /* 0x0000003f00407308 */ /* 0x0003e20000002400 */
[----:B--2---:R-:W-:Y:S02]  /*3800*/  FMNMX.FTZ R66, R130, R99, !PT ;  /* 0x0000006382427209 */ /* 0x004fe40007810000 */
[----:B------:R-:W-:Y:S02]  /*3810*/  FSEL R99, R107, -INF , P3 ;  /* 0xff8000006b637808 */ /* 0x000fe40001800000 */
[----:B------:R-:W-:Y:S01]  /*3820*/  FMNMX.FTZ R100, R129, R66, !PT ;  /* 0x0000004281647209 */ /* 0x000fe20007810000 */
[----:B------:R-:W-:Y:S01]  /*3830*/  FMUL.FTZ R66, R0, R30 ;  /* 0x0000001e00427220 */ /* 0x000fe20000410000 */
[----:B------:R-:W-:Y:S01]  /*3840*/  FSEL R30, R110, -INF , P2 ;  /* 0xff8000006e1e7808 */ /* 0x000fe20001000000 */
[----:B------:R-:W2:Y:S01]  /*3850*/  MUFU.TANH R137, R137 ;  /* 0x0000008900897308 */ /* 0x000ea20000002400 */
[----:B-1----:R-:W-:Y:S01]  /*3860*/  FMUL.FTZ R63, R0, R28 ;  /* 0x0000001c003f7220 */ /* 0x002fe20000410000 */
[----:B0-----:R-:W-:-:S02]  /*3870*/  FSEL R28, R132, -INF , P4 ;  /* 0xff800000841c7808 */ /* 0x001fc40002000000 */
[C---:B------:R-:W-:Y:S02]  /*3880*/  ISETP.GT.AND P4, PT, R4.reuse, 0xb0, PT ;  /* 0x000000b00400780c */ /* 0x040fe40003f84270 */
[----:B------:R-:W-:Y:S02]  /*3890*/  ISETP.GT.AND P2, PT, R4, 0xb9, PT ;  /* 0x000000b90400780c */ /* 0x000fe40003f44270 */
[----:B------:R-:W0:Y:S08]  /*38a0*/  MUFU.TANH R138, R138 ;  /* 0x0000008a008a7308 */ /* 0x000e300000002400 */
[----:B------:R1:W-:Y:S08]  /*38b0*/  MUFU.TANH R116, R63 ;  /* 0x0000003f00747308 */ /* 0x0003f00000002400 */
[----:B------:R-:W-:Y:S01]  /*38c0*/  MUFU.TANH R141, R141 ;  /* 0x0000008d008d7308 */ /* 0x000fe20000002400 */
[----:B-1----:R-:W-:-:S02]  /*38d0*/  FMNMX.FTZ R63, R91, R100, !PT ;  /* 0x000000645b3f7209 */ /* 0x002fc40007810000 */
[----:B--2---:R-:W-:Y:S02]  /*38e0*/  FSEL R100, R137, -INF , P4 ;  /* 0xff80000089647808 */ /* 0x004fe40002000000 */
[----:B------:R-:W-:-:S03]  /*38f0*/  FMNMX.FTZ R103, R96, R63, !PT ;  /* 0x0000003f60677209 */ /* 0x000fc60007810000 */
[----:B------:R-:W1:Y:S01]  /*3900*/  MUFU.TANH R136, R136 ;  /* 0x0000008800887308 */ /* 0x000e620000002400 */
[----:B------:R-:W-:Y:S02]  /*3910*/  FMNMX.FTZ R110, R98, R103, !PT ;  /* 0x00000067626e7209 */ /* 0x000fe40007810000 */
[----:B0-----:R-:W-:Y:S02]  /*3920*/  FSEL R103, R138, -INF , P5 ;  /* 0xff8000008a677808 */ /* 0x001fe40002800000 */
[----:B------:R-:W-:-:S03]  /*3930*/  FMNMX.FTZ R107, R99, R110, !PT ;  /* 0x0000006e636b7209 */ /* 0x000fc60007810000 */
[----:B------:R-:W0:Y:S08]  /*3940*/  MUFU.TANH R142, R142 ;  /* 0x0000008e008e7308 */ /* 0x000e300000002400 */
[----:B------:R-:W2:Y:S01]  /*3950*/  MUFU.TANH R139, R139 ;  /* 0x0000008b008b7308 */ /* 0x000ea20000002400 */
[----:B-1----:R-:W-:Y:S02]  /*3960*/  FSEL R63, R136, -INF , P3 ;  /* 0xff800000883f7808 */ /* 0x002fe40001800000 */
[----:B------:R-:W-:-:S04]  /*3970*/  ISETP.GT.AND P3, PT, R4, 0xc0, PT ;  /* 0x000000c00400780c */ /* 0x000fc80003f64270 */
[----:B------:R-:W-:Y:S01]  /*3980*/  FSEL R111, R111, -INF , P3 ;  /* 0xff8000006f6f7808 */ /* 0x000fe20001800000 */
[----:B------:R-:W1:Y:S01]  /*3990*/  MUFU.TANH R140, R140 ;  /* 0x0000008c008c7308 */ /* 0x000e620000002400 */
[----:B0-----:R-:W-:Y:S02]  /*39a0*/  FSEL R110, R142, -INF , P2 ;  /* 0xff8000008e6e7808 */ /* 0x001fe40001000000 */
[----:B------:R-:W-:Y:S02]  /*39b0*/  FSEL R64, R64, -INF , P3 ;  /* 0xff80000040407808 */ /* 0x000fe40001800000 */
[----:B------:R-:W-:-:S03]  /*39c0*/  ISETP.GT.AND P3, PT, R4, 0xd1, PT ;  /* 0x000000d10400780c */ /* 0x000fc60003f64270 */
[----:B------:R0:W-:Y:S01]  /*39d0*/  MUFU.TANH R120, R66 ;  /* 0x0000004200787308 */ /* 0x0001e20000002400 */
[----:B--2---:R-:W-:Y:S02]  /*39e0*/  FSEL R32, R139, -INF , P4 ;  /* 0xff8000008b207808 */ /* 0x004fe40002000000 */
[----:B------:R-:W-:-:S04]  /*39f0*/  ISETP.GT.AND P4, PT, R4, 0xc1, PT ;  /* 0x000000c10400780c */ /* 0x000fc80003f84270 */
[----:B------:R-:W-:Y:S01]  /*3a00*/  FSEL R114, R114, -INF , P4 ;  /* 0xff80000072727808 */ /* 0x000fe20002000000 */
[----:B------:R-:W2:Y:S01]  /*3a10*/  MUFU.TANH R143, R143 ;  /* 0x0000008f008f7308 */ /* 0x000ea20000002400 */
[----:B0-----:R-:W-:Y:S02]  /*3a20*/  FMNMX.FTZ R66, R100, R107, !PT ;  /* 0x0000006b64427209 */ /* 0x001fe40007810000 */
[----:B------:R-:W-:Y:S02]  /*3a30*/  FSEL R107, R141, -INF , P1 ;  /* 0xff8000008d6b7808 */ /* 0x000fe40000800000 */
[----:B------:R-:W-:Y:S02]  /*3a40*/  FMNMX.FTZ R66, R103, R66, !PT ;  /* 0x0000004267427209 */ /* 0x000fe40007810000 */
[----:B-1----:R-:W-:Y:S01]  /*3a50*/  FSEL R33, R140, -INF , P5 ;  /* 0xff8000008c217808 */ /* 0x002fe20002800000 */
[----:B------:R-:W0:Y:S01]  /*3a60*/  MUFU.TANH R135, R135 ;  /* 0x0000008700877308 */ /* 0x000e220000002400 */
[----:B------:R-:W-:-:S02]  /*3a70*/  FMNMX.FTZ R121, R107, R66, !PT ;  /* 0x000000426b797209 */ /* 0x000fc40007810000 */
[----:B------:R-:W-:Y:S02]  /*3a80*/  ISETP.GT.AND P5, PT, R4, 0xc8, PT ;  /* 0x000000c80400780c */ /* 0x000fe40003fa4270 */
[----:B------:R-:W-:Y:S02]  /*3a90*/  FMNMX.FTZ R124, R110, R121, !PT ;  /* 0x000000796e7c7209 */ /* 0x000fe40007810000 */
[----:B------:R-:W-:Y:S01]  /*3aa0*/  FSEL R116, R116, -INF , P5 ;  /* 0xff80000074747808 */ /* 0x000fe20002800000 */
[----:B------:R-:W1:Y:S01]  /*3ab0*/  MUFU.TANH R94, R94 ;  /* 0x0000005e005e7308 */ /* 0x000e620000002400 */
[----:B--2---:R-:W-:Y:S02]  /*3ac0*/  FSEL R66, R143, -INF , P1 ;  /* 0xff8000008f427808 */ /* 0x004fe40000800000 */
[----:B------:R-:W-:-:S05]  /*3ad0*/  ISETP.GT.AND P1, PT, R4, 0xc9, PT ;  /* 0x000000c90400780c */ /* 0x000fca0003f24270 */
[----:B------:R2:W3:Y:S01]  /*3ae0*/  MUFU.TANH R119, R117 ;  /* 0x0000007500777308 */ /* 0x0004e20000002400 */
[----:B0-----:R-:W-:Y:S02]  /*3af0*/  FSEL R37, R135, -INF , P2 ;  /* 0xff80000087257808 */ /* 0x001fe40001000000 */
[----:B------:R-:W-:-:S05]  /*3b00*/  ISETP.GT.AND P2, PT, R4, 0xd0, PT ;  /* 0x000000d00400780c */ /* 0x000fca0003f44270 */
[----:B------:R-:W0:Y:S01]  /*3b10*/  MUFU.TANH R118, R118 ;  /* 0x0000007600767308 */ /* 0x000e220000002400 */
[----:B--2---:R-:W-:Y:S01]  /*3b20*/  FMNMX.FTZ R117, R111, R124, !PT ;  /* 0x0000007c6f757209 */ /* 0x004fe20007810000 */
[----:B------:R-:W-:-:S03]  /*3b30*/  FMUL.FTZ R124, R0, R39 ;  /* 0x00000027007c7220 */ /* 0x000fc60000410000 */
[----:B------:R-:W-:Y:S02]  /*3b40*/  FMNMX.FTZ R125, R114, R117, !PT ;  /* 0x00000075727d7209 */ /* 0x000fe40007810000 */
[----:B-1----:R-:W-:Y:S01]  /*3b50*/  FSEL R117, R94, -INF , P1 ;  /* 0xff8000005e757808 */ /* 0x002fe20000800000 */
[----:B------:R1:W2:Y:S01]  /*3b60*/  MUFU.TANH R121, R36 ;  /* 0x0000002400797308 */ /* 0x0002a20000002400 */
[----:B------:R-:W-:Y:S02]  /*3b70*/  FMNMX.FTZ R94, R116, R125, !PT ;  /* 0x0000007d745e7209 */ /* 0x000fe40007810000 */
[----:B---3--:R-:W-:Y:S02]  /*3b80*/  FSEL R119, R119, -INF , P2 ;  /* 0xff80000077777808 */ /* 0x008fe40001000000 */
[----:B------:R-:W-:-:S03]  /*3b90*/  FMNMX.FTZ R94, R117, R94, !PT ;  /* 0x0000005e755e7209 */ /* 0x000fc60007810000 */
[----:B------:R-:W3:Y:S01]  /*3ba0*/  MUFU.TANH R123, R123 ;  /* 0x0000007b007b7308 */ /* 0x000ee20000002400 */
[----:B-1----:R-:W-:Y:S02]  /*3bb0*/  FSEL R36, R65, -INF , P4 ;  /* 0xff80000041247808 */ /* 0x002fe40002000000 */
[----:B------:R-:W-:Y:S02]  /*3bc0*/  ISETP.GT.AND P4, PT, R4, 0xd8, PT ;  /* 0x000000d80400780c */ /* 0x000fe40003f84270 */
[----:B0-----:R-:W-:Y:S02]  /*3bd0*/  FSEL R118, R118, -INF , P3 ;  /* 0xff80000076767808 */ /* 0x001fe40001800000 */
[----:B------:R-:W-:Y:S01]  /*3be0*/  FMNMX.FTZ R125, R119, R94, !PT ;  /* 0x0000005e777d7209 */ /* 0x000fe20007810000 */
[----:B------:R-:W0:Y:S01]  /*3bf0*/  MUFU.TANH R128, R128 ;  /* 0x0000008000807308 */ /* 0x000e220000002400 */
[----:B------:R-:W-:Y:S02]  /*3c00*/  FSEL R65, R120, -INF , P5 ;  /* 0xff80000078417808 */ /* 0x000fe40002800000 */
[----:B------:R-:W-:-:S02]  /*3c10*/  ISETP.GT.AND P5, PT, R4, 0xd9, PT ;  /* 0x000000d90400780c */ /* 0x000fc40003fa4270 */
[----:B--2---:R-:W-:Y:S02]  /*3c20*/  FSEL R121, R121, -INF , P4 ;  /* 0xff80000079797808 */ /* 0x004fe40002000000 */
[----:B------:R-:W-:Y:S01]  /*3c30*/  FMNMX.FTZ R4, R118, R125, !PT ;  /* 0x0000007d76047209 */ /* 0x000fe20007810000 */
[----:B------:R-:W1:Y:S01]  /*3c40*/  MUFU.TANH R126, R126 ;  /* 0x0000007e007e7308 */ /* 0x000e620000002400 */
[----:B---3--:R-:W-:Y:S02]  /*3c50*/  FSEL R123, R123, -INF , P5 ;  /* 0xff8000007b7b7808 */ /* 0x008fe40002800000 */
[----:B------:R-:W-:-:S04]  /*3c60*/  FMNMX.FTZ R4, R121, R4, !PT ;  /* 0x0000000479047209 */ /* 0x000fc80007810000 */
[----:B------:R-:W-:Y:S01]  /*3c70*/  FMNMX.FTZ R4, R123, R4, !PT ;  /* 0x000000047b047209 */ /* 0x000fe20007810000 */
[----:B------:R-:W2:Y:S01]  /*3c80*/  MUFU.TANH R124, R124 ;  /* 0x0000007c007c7308 */ /* 0x000ea20000002400 */
[----:B0-----:R-:W-:-:S03]  /*3c90*/  FSEL R128, R128, -INF , P2 ;  /* 0xff80000080807808 */ /* 0x001fc60001000000 */
[----:B------:R-:W0:Y:S01]  /*3ca0*/  SHFL.BFLY PT, R125, R4, 0x2, 0x1f ;  /* 0x0c401f00047d7f89 */ /* 0x000e2200000e0000 */
[----:B-1----:R-:W-:Y:S02]  /*3cb0*/  FSEL R126, R126, -INF , P4 ;  /* 0xff8000007e7e7808 */ /* 0x002fe40002000000 */
[----:B--2---:R-:W-:Y:S02]  /*3cc0*/  FSEL R124, R124, -INF , P5 ;  /* 0xff8000007c7c7808 */ /* 0x004fe40002800000 */
[----:B0-----:R-:W-:-:S05]  /*3cd0*/  FMNMX.FTZ R125, R4, R125, !PT ;  /* 0x0000007d047d7209 */ /* 0x001fca0007810000 */
[----:B------:R-:W0:Y:S02]  /*3ce0*/  SHFL.BFLY PT, R94, R125, 0x1, 0x1f ;  /* 0x0c201f007d5e7f89 */ /* 0x000e2400000e0000 */
[----:B0-----:R-:W-:Y:S01]  /*3cf0*/  FMNMX.FTZ R94, R125, R94, !PT ;  /* 0x0000005e7d5e7209 */ /* 0x001fe20007810000 */
[----:B------:R-:W-:-:S03]  /*3d00*/  FMUL.FTZ R125, R0, R35 ;  /* 0x00000023007d7220 */ /* 0x000fc60000410000 */
[C---:B------:R-:W-:Y:S01]  /*3d10*/  FSETP.NEU.FTZ.AND P6, PT, R94.reuse, -INF , PT ;  /* 0xff8000005e00780b */ /* 0x040fe20003fdd000 */
[----:B------:R-:W-:-:S01]  /*3d20*/  FFMA.FTZ R120, R94, R127, -8 ;  /* 0xc10000005e787423 */ /* 0x000fc2000001007f */
[----:B------:R-:W-:Y:S01]  /*3d30*/  FMUL.FTZ R127, R0, R31 ;  /* 0x0000001f007f7220 */ /* 0x000fe20000410000 */
[----:B------:R-:W0:Y:S03]  /*3d40*/  MUFU.TANH R125, R125 ;  /* 0x0000007d007d7308 */ /* 0x000e260000002400 */
[----:B------:R-:W-:Y:S02]  /*3d50*/  FSEL R120, R120, RZ, P6 ;  /* 0x000000ff78787208 */ /* 0x000fe40003000000 */
[----:B------:R-:W-:-:S03]  /*3d60*/  LOP3.LUT P6, RZ, R152, 0x7f, RZ, 0xc0, !PT ;  /* 0x0000007f98ff7812 */ /* 0x000fc600078cc0ff */
[--C-:B------:R-:W-:Y:S01]  /*3d70*/  FFMA.FTZ R31, R68, UR10, -R120.reuse ;  /* 0x0000000a441f7c23 */ /* 0x100fe20008010878 */
[----:B------:R-:W-:-:S01]  /*3d80*/  FFMA.FTZ R68, R76, UR10, -R120 ;  /* 0x0000000a4c447c23 */ /* 0x000fc20008010878 */
[----:B------:R-:W-:Y:S01]  /*3d90*/  FMNMX.FTZ R76, R5, R6, !PT ;  /* 0x00000006054c7209 */ /* 0x000fe20007810000 */
[----:B------:R-:W-:-:S01]  /*3da0*/  FFMA.FTZ R39, R70, UR10, -R120 ;  /* 0x0000000a46277c23 */ /* 0x000fc20008010878 */
        /* <DEDUP_REMOVED lines=23> */
[----:B------:R-:W1:Y:S01]  /*3f20*/  MUFU.TANH R127, R127 ;  /* 0x0000007f007f7308 */ /* 0x000e620000002400 */
[----:B0-----:R-:W-:Y:S01]  /*3f30*/  FSEL R125, R125, -INF , P3 ;  /* 0xff8000007d7d7808 */ /* 0x001fe20001800000 */
[--C-:B------:R-:W-:Y:S01]  /*3f40*/  FFMA.FTZ R122, R122, UR10, -R120.reuse ;  /* 0x0000000a7a7a7c23 */ /* 0x100fe20008010878 */
[----:B------:R-:W-:Y:S01]  /*3f50*/  FMNMX.FTZ R81, R13, R82, !PT ;  /* 0x000000520d517209 */ /* 0x000fe20007810000 */
[--C-:B------:R-:W-:Y:S01]  /*3f60*/  FFMA.FTZ R89, R89, UR10, -R120.reuse ;  /* 0x0000000a59597c23 */ /* 0x100fe20008010878 */
[----:B------:R-:W-:-:S01]  /*3f70*/  FFMA.FTZ R90, R90, UR10, -R120 ;  /* 0x0000000a5a5a7c23 */ /* 0x000fc20008010878 */
[--C-:B------:R-:W-:Y:S01]  /*3f80*/  FFMA.FTZ R93, R93, UR10, -R120.reuse ;  /* 0x0000000a5d5d7c23 */ /* 0x100fe20008010878 */
[----:B------:R-:W-:Y:S01]  /*3f90*/  FMNMX.FTZ R86, R14, R81, !PT ;  /* 0x000000510e567209 */ /* 0x000fe20007810000 */
[----:B------:R0:W-:Y:S01]  /*3fa0*/  MUFU.EX2 R82, R106 ;  /* 0x0000006a00527308 */ /* 0x0001e20000000800 */
[----:B------:R-:W-:-:S01]  /*3fb0*/  FFMA.FTZ R95, R95, UR10, -R120 ;  /* 0x0000000a5f5f7c23 */ /* 0x000fc20008010878 */
[--C-:B------:R-:W-:Y:S01]  /*3fc0*/  FFMA.FTZ R79, R79, UR10, -R120.reuse ;  /* 0x0000000a4f4f7c23 */ /* 0x100fe20008010878 */
[----:B------:R-:W-:Y:S01]  /*3fd0*/  FMNMX.FTZ R81, R15, R86, !PT ;  /* 0x000000560f517209 */ /* 0x000fe20007810000 */
[--C-:B------:R-:W-:Y:S01]  /*3fe0*/  FFMA.FTZ R80, R80, UR10, -R120.reuse ;  /* 0x0000000a50507c23 */ /* 0x100fe20008010878 */
[----:B------:R-:W-:-:S01]  /*3ff0*/  FFMA.FTZ R83, R83, UR10, -R120 ;  /* 0x0000000a53537c23 */ /* 0x000fc20008010878 */
[--C-:B------:R-:W-:Y:S01]  /*4000*/  FFMA.FTZ R84, R84, UR10, -R120.reuse ;  /* 0x0000000a54547c23 */ /* 0x100fe20008010878 */
[----:B------:R-:W-:Y:S01]  /*4010*/  FMNMX.FTZ R86, R20, R81, !PT ;  /* 0x0000005114567209 */ /* 0x000fe20007810000 */
[--C-:B------:R-:W-:Y:S01]  /*4020*/  FFMA.FTZ R81, R108, UR10, -R120.reuse ;  /* 0x0000000a6c517c23 */ /* 0x100fe20008010878 */
[----:B------:R-:W-:-:S01]  /*4030*/  FFMA.FTZ R108, R109, UR10, -R120 ;  /* 0x0000000a6d6c7c23 */ /* 0x000fc20008010878 */
[--C-:B0-----:R-:W-:Y:S01]  /*4040*/  FFMA.FTZ R106, R112, UR10, -R120.reuse ;  /* 0x0000000a706a7c23 */ /* 0x101fe20008010878 */
[----:B------:R-:W-:Y:S01]  /*4050*/  FMNMX.FTZ R105, R21, R86, !PT ;  /* 0x0000005615697209 */ /* 0x000fe20007810000 */
[----:B------:R-:W-:Y:S01]  /*4060*/  MUFU.EX2 R76, R122 ;  /* 0x0000007a004c7308 */ /* 0x000fe20000000800 */
[----:B-1----:R-:W-:Y:S01]  /*4070*/  FSEL R127, R127, -INF , P1 ;  /* 0xff8000007f7f7808 */ /* 0x002fe20000800000 */
[--C-:B------:R-:W-:Y:S01]  /*4080*/  FFMA.FTZ R130, R130, UR10, -R120.reuse ;  /* 0x0000000a82827c23 */ /* 0x100fe20008010878 */
[----:B------:R-:W-:Y:S01]  /*4090*/  FMNMX.FTZ R86, R40, R105, !PT ;  /* 0x0000006928567209 */ /* 0x000fe20007810000 */
[--C-:B------:R-:W-:Y:S01]  /*40a0*/  FFMA.FTZ R129, R129, UR10, -R120.reuse ;  /* 0x0000000a81817c23 */ /* 0x100fe20008010878 */
[----:B------:R-:W-:-:S01]  /*40b0*/  FFMA.FTZ R91, R91, UR10, -R120 ;  /* 0x0000000a5b5b7c23 */ /* 0x000fc20008010878 */
[--C-:B------:R-:W-:Y:S01]  /*40c0*/  FFMA.FTZ R96, R96, UR10, -R120.reuse ;  /* 0x0000000a60607c23 */ /* 0x100fe20008010878 */
[----:B------:R-:W-:Y:S01]  /*40d0*/  FMNMX.FTZ R105, R41, R86, !PT ;  /* 0x0000005629697209 */ /* 0x000fe20007810000 */
[--C-:B------:R-:W-:Y:S01]  /*40e0*/  FFMA.FTZ R98, R98, UR10, -R120.reuse ;  /* 0x0000000a62627c23 */ /* 0x100fe20008010878 */
[----:B------:R0:W-:Y:S01]  /*40f0*/  MUFU.EX2 R86, R108 ;  /* 0x0000006c00567308 */ /* 0x0001e20000000800 */
[----:B------:R-:W-:-:S01]  /*4100*/  FFMA.FTZ R100, R100, UR10, -R120 ;  /* 0x0000000a64647c23 */ /* 0x000fc20008010878 */
[----:B------:R-:W-:Y:S01]  /*4110*/  FMNMX.FTZ R104, R42, R105, !PT ;  /* 0x000000692a687209 */ /* 0x000fe20007810000 */
[----:B------:R-:W-:-:S01]  /*4120*/  FFMA.FTZ R105, R113, UR10, -R120 ;  /* 0x0000000a71697c23 */ /* 0x000fc20008010878 */
[--C-:B------:R-:W-:Y:S01]  /*4130*/  FFMA.FTZ R103, R103, UR10, -R120.reuse ;  /* 0x0000000a67677c23 */ /* 0x100fe20008010878 */
[----:B------:R-:W-:-:S01]  /*4140*/  FFMA.FTZ R107, R107, UR10, -R120 ;  /* 0x0000000a6b6b7c23 */ /* 0x000fc20008010878 */
[----:B------:R-:W-:Y:S01]  /*4150*/  FMNMX.FTZ R109, R43, R104, !PT ;  /* 0x000000682b6d7209 */ /* 0x000fe20007810000 */
[----:B------:R-:W-:-:S01]  /*4160*/  FFMA.FTZ R110, R110, UR10, -R120 ;  /* 0x0000000a6e6e7c23 */ /* 0x000fc20008010878 */
[----:B------:R-:W-:Y:S01]  /*4170*/  FFMA.FTZ R111, R111, UR10, -R120 ;  /* 0x0000000a6f6f7c23 */ /* 0x000fe20008010878 */
[----:B------:R-:W-:Y:S01]  /*4180*/  MUFU.EX2 R4, R4 ;  /* 0x0000000400047308 */ /* 0x000fe20000000800 */
[----:B------:R-:W-:Y:S01]  /*4190*/  FMNMX.FTZ R104, R44, R109, !PT ;  /* 0x0000006d2c687209 */ /* 0x000fe20007810000 */
[----:B------:R-:W-:-:S03]  /*41a0*/  @!P6 VIADD R3, R3, 0x2e840 ;  /* 0x0002e8400303e836 */ /* 0x000fc60000000000 */
[----:B------:R-:W-:-:S03]  /*41b0*/  FMNMX.FTZ R109, R45, R104, !PT ;  /* 0x000000682d6d7209 */ /* 0x000fc60007810000 */
[----:B------:R-:W-:Y:S01]  /*41c0*/  MUFU.EX2 R31, R31 ;  /* 0x0000001f001f7308 */ /* 0x000fe20000000800 */
[----:B------:R-:W-:-:S04]  /*41d0*/  FMNMX.FTZ R104, R46, R109, !PT ;  /* 0x0000006d2e687209 */ /* 0x000fc80007810000 */
[----:B------:R-:W-:-:S03]  /*41e0*/  FMNMX.FTZ R109, R47, R104, !PT ;  /* 0x000000682f6d7209 */ /* 0x000fc60007810000 */
[----:B------:R1:W-:Y:S01]  /*41f0*/  MUFU.EX2 R104, R115 ;  /* 0x0000007300687308 */ /* 0x0003e20000000800 */
[----:B0-----:R-:W-:Y:S01]  /*4200*/  FMNMX.FTZ R108, R48, R109, !PT ;  /* 0x0000006d306c7209 */ /* 0x001fe20007810000 */
[----:B------:R-:W-:-:S03]  /*4210*/  FFMA.FTZ R109, R88, UR10, -R120 ;  /* 0x0000000a586d7c23 */ /* 0x000fc60008010878 */
[----:B------:R-:W-:Y:S01]  /*4220*/  FMNMX.FTZ R113, R49, R108, !PT ;  /* 0x0000006c31717209 */ /* 0x000fe20007810000 */
[----:B------:R-:W-:-:S02]  /*4230*/  FFMA.FTZ R108, R92, UR10, -R120 ;  /* 0x0000000a5c6c7c23 */ /* 0x000fc40008010878 */
[----:B------:R-:W-:Y:S01]  /*4240*/  MUFU.EX2 R34, R34 ;  /* 0x0000002200227308 */ /* 0x000fe20000000800 */
[----:B------:R-:W-:Y:S01]  /*4250*/  FMNMX.FTZ R88, R50, R113, !PT ;  /* 0x0000007132587209 */ /* 0x000fe20007810000 */
[----:B-1----:R-:W-:-:S03]  /*4260*/  FFMA.FTZ R115, R97, UR10, -R120 ;  /* 0x0000000a61737c23 */ /* 0x002fc60008010878 */
[----:B------:R-:W-:-:S03]  /*4270*/  FMNMX.FTZ R113, R51, R88, !PT ;  /* 0x0000005833717209 */ /* 0x000fc60007810000 */
[----:B------:R-:W0:Y:S01]  /*4280*/  MUFU.EX2 R39, R39 ;  /* 0x0000002700277308 */ /* 0x000e220000000800 */
[----:B------:R-:W-:-:S04]  /*4290*/  FMNMX.FTZ R88, R52, R113, !PT ;  /* 0x0000007134587209 */ /* 0x000fc80007810000 */
[----:B------:R-:W-:-:S03]  /*42a0*/  FMNMX.FTZ R113, R53, R88, !PT ;  /* 0x0000005835717209 */ /* 0x000fc60007810000 */
[----:B------:R-:W-:Y:S01]  /*42b0*/  MUFU.EX2 R35, R35 ;  /* 0x0000002300237308 */ /* 0x000fe20000000800 */
[----:B------:R-:W-:-:S04]  /*42c0*/  FMNMX.FTZ R88, R54, R113, !PT ;  /* 0x0000007136587209 */ /* 0x000fc80007810000 */
[----:B------:R-:W-:-:S03]  /*42d0*/  FMNMX.FTZ R113, R55, R88, !PT ;  /* 0x0000005837717209 */ /* 0x000fc60007810000 */
[----:B------:R-:W-:Y:S01]  /*42e0*/  MUFU.EX2 R88, R108 ;  /* 0x0000006c00587308 */ /* 0x000fe20000000800 */
[----:B------:R-:W-:Y:S02]  /*42f0*/  FMNMX.FTZ R92, R56, R113, !PT ;  /* 0x00000071385c7209 */ /* 0x000fe40007810000 */
[----:B0-----:R-:W-:Y:S02]  /*4300*/  F2FP.SATFINITE.E4M3.F32.PACK_AB_MERGE_C R200, R39, R34, RZ ;  /* 0x0000002227c8723e */ /* 0x001fe400048070ff */
[----:B------:R-:W-:Y:S02]  /*4310*/  FMNMX.FTZ R113, R57, R92, !PT ;  /* 0x0000005c39717209 */ /* 0x000fe40007810000 */
[----:B------:R-:W-:Y:S01]  /*4320*/  F2FP.SATFINITE.E4M3.F32.PACK_AB_MERGE_C R200, R31, R4, R200 ;  /* 0x000000041fc8723e */ /* 0x000fe200048070c8 */
[----:B------:R-:W-:Y:S01]  /*4330*/  MUFU.EX2 R108, R115 ;  /* 0x00000073006c7308 */ /* 0x000fe20000000800 */
[----:B------:R-:W-:-:S04]  /*4340*/  FMNMX.FTZ R92, R58, R113, !PT ;  /* 0x000000713a5c7209 */ /* 0x000fc80007810000 */
[----:B------:R-:W-:-:S03]  /*4350*/  FMNMX.FTZ R113, R59, R92, !PT ;  /* 0x0000005c3b717209 */ /* 0x000fc60007810000 */
[----:B------:R-:W-:Y:S01]  /*4360*/  MUFU.EX2 R38, R38 ;  /* 0x0000002600267308 */ /* 0x000fe20000000800 */
[----:B------:R-:W-:-:S04]  /*4370*/  FMNMX.FTZ R113, R24, R113, !PT ;  /* 0x0000007118717209 */ /* 0x000fc80007810000 */
[----:B------:R-:W-:-:S03]  /*4380*/  FMNMX.FTZ R92, R60, R113, !PT ;  /* 0x000000713c5c7209 */ /* 0x000fc60007810000 */
[----:B------:R-:W-:Y:S01]  /*4390*/  MUFU.EX2 R68, R68 ;  /* 0x0000004400447308 */ /* 0x000fe20000000800 */
[----:B------:R-:W-:Y:S01]  /*43a0*/  FMNMX.FTZ R97, R25, R92, !PT ;  /* 0x0000005c19617209 */ /* 0x000fe20007810000 */
[----:B------:R-:W-:-:S03]  /*43b0*/  FFMA.FTZ R92, R101, UR10, -R120 ;  /* 0x0000000a655c7c23 */ /* 0x000fc60008010878 */
[----:B------:R-:W-:Y:S01]  /*43c0*/  FMNMX.FTZ R112, R26, R97, !PT ;  /* 0x000000611a707209 */ /* 0x000fe20007810000 */
[----:B------:R-:W-:-:S02]  /*43d0*/  FFMA.FTZ R97, R102, UR10, -R120 ;  /* 0x0000000a66617c23 */ /* 0x000fc40008010878 */
        /* <DEDUP_REMOVED lines=33> */
[----:B------:R-:W-:-:S04]  /*45f0*/  FFMA.FTZ R113, R99, UR10, -R120 ;  /* 0x0000000a63717c23 */ /* 0x000fc80008010878 */
[----:B------:R-:W0:Y:S02]  /*4600*/  SHFL.BFLY PT, R115, R112, 0x2, 0x1f ;  /* 0x0c401f0070737f89 */ /* 0x000e2400000e0000 */
[----:B------:R-:W1:Y:S08]  /*4610*/  MUFU.EX2 R78, R78 ;  /* 0x0000004e004e7308 */ /* 0x000e700000000800 */
[----:B------:R-:W-:Y:S08]  /*4620*/  MUFU.EX2 R77, R77 ;  /* 0x0000004d004d7308 */ /* 0x000ff00000000800 */
[----:B------:R-:W2:Y:S01]  /*4630*/  MUFU.EX2 R85, R85 ;  /* 0x0000005500557308 */ /* 0x000ea20000000800 */
[----:B-1----:R-:W-:-:S04]  /*4640*/  F2FP.SATFINITE.E4M3.F32.PACK_AB_MERGE_C R206, R78, R75, RZ ;  /* 0x0000004b4ece723e */ /* 0x002fc800048070ff */
[----:B------:R-:W-:Y:S02]  /*4650*/  F2FP.SATFINITE.E4M3.F32.PACK_AB_MERGE_C R206, R72, R71, R206 ;  /* 0x0000004748ce723e */ /* 0x000fe400048070ce */
[----:B0-----:R-:W-:Y:S01]  /*4660*/  FMNMX.FTZ R122, R112, R115, !PT ;  /* 0x00000073707a7209 */ /* 0x001fe20007810000 */
[--C-:B------:R-:W-:Y:S01]  /*4670*/  FFMA.FTZ R115, R117, UR10, -R120.reuse ;  /* 0x0000000a75737c23 */ /* 0x100fe20008010878 */
[----:B------:R-:W-:-:S01]  /*4680*/  FFMA.FTZ R117, R118, UR10, -R120 ;  /* 0x0000000a76757c23 */ /* 0x000fc20008010878 */
[--C-:B------:R-:W-:Y:S01]  /*4690*/  FFMA.FTZ R118, R121, UR10, -R120.reuse ;  /* 0x0000000a79767c23 */ /* 0x100fe20008010878 */
[----:B------:R-:W-:-:S01]  /*46a0*/  FFMA.FTZ R112, R114, UR10, -R120 ;  /* 0x0000000a72707c23 */ /* 0x000fc20008010878 */
[----:B------:R-:W0:Y:S01]  /*46b0*/  SHFL.BFLY PT, R99, R122, 0x1, 0x1f ;  /* 0x0c201f007a637f89 */ /* 0x000e2200000e0000 */
[----:B------:R-:W-:-:S01]  /*46c0*/  FFMA.FTZ R114, R116, UR10, -R120 ;  /* 0x0000000a74727c23 */ /* 0x000fc20008010878 */
[--C-:B------:R-:W-:Y:S01]  /*46d0*/  FFMA.FTZ R116, R119, UR10, -R120.reuse ;  /* 0x0000000a77747c23 */ /* 0x100fe20008010878 */
[----:B------:R-:W-:-:S01]  /*46e0*/  FFMA.FTZ R119, R123, UR10, -R120 ;  /* 0x0000000a7b777c23 */ /* 0x000fc20008010878 */
[----:B------:R-:W-:Y:S01]  /*46f0*/  MUFU.EX2 R81, R81 ;  /* 0x0000005100517308 */ /* 0x000fe20000000800 */
[----:B--2---:R-:W-:-:S04]  /*4700*/  F2FP.SATFINITE.E4M3.F32.PACK_AB_MERGE_C R208, R85, R82, RZ ;  /* 0x0000005255d0723e */ /* 0x004fc800048070ff */
[----:B------:R-:W-:-:S03]  /*4710*/  F2FP.SATFINITE.E4M3.F32.PACK_AB_MERGE_C R208, R77, R76, R208 ;  /* 0x0000004c4dd0723e */ /* 0x000fc600048070d0 */
[----:B------:R-:W-:Y:S08]  /*4720*/  MUFU.EX2 R105, R105 ;  /* 0x0000006900697308 */ /* 0x000ff00000000800 */
[----:B------:R-:W-:Y:S01]  /*4730*/  MUFU.EX2 R106, R106 ;  /* 0x0000006a006a7308 */ /* 0x000fe20000000800 */
[----:B0-----:R-:W-:Y:S01]  /*4740*/  FMNMX.FTZ R99, R122, R99, !PT ;  /* 0x000000637a637209 */ /* 0x001fe20007810000 */
[----:B------:R-:W-:-:S03]  /*4750*/  IMAD.U32 R122, RZ, RZ, UR10 ;  /* 0x0000000aff7a7e24 */ /* 0x000fc6000f8e00ff */
[C---:B------:R-:W-:Y:S01]  /*4760*/  FSETP.NEU.FTZ.AND P1, PT, R99.reuse, -INF , PT ;  /* 0xff8000006300780b */ /* 0x040fe20003f3d000 */
[----:B------:R-:W-:-:S02]  /*4770*/  FFMA.FTZ R121, R99, R122, -8 ;  /* 0xc100000063797423 */ /* 0x000fc4000001007a */
[----:B------:R-:W-:Y:S03]  /*4780*/  MUFU.EX2 R109, R109 ;  /* 0x0000006d006d7308 */ /* 0x000fe60000000800 */
[----:B------:R-:W-:Y:S02]  /*4790*/  FSEL R121, R121, RZ, P1 ;  /* 0x000000ff79797208 */ /* 0x000fe40000800000 */
[----:B------:R-:W-:-:S03]  /*47a0*/  PLOP3.LUT P1, PT, PT, PT, UP0, 0x80, 0x0 ;  /* 0x000000000000781c */ /* 0x000fc60003f2f008 */
[----:B------:R-:W-:Y:S01]  /*47b0*/  MUFU.EX2 R89, R89 ;  /* 0x0000005900597308 */ /* 0x000fe20000000800 */
[----:B------:R-:W-:-:S01]  /*47c0*/  FFMA.FTZ R5, R5, UR10, -R121 ;  /* 0x0000000a05057c23 */ /* 0x000fc20008010879 */
[--C-:B------:R-:W-:Y:S01]  /*47d0*/  FFMA.FTZ R6, R6, UR10, -R121.reuse ;  /* 0x0000000a06067c23 */ /* 0x100fe20008010879 */
[----:B------:R-:W-:-:S01]  /*47e0*/  FFMA.FTZ R120, R7, UR10, -R121 ;  /* 0x0000000a07787c23 */ /* 0x000fc20008010879 */
[--C-:B------:R-:W-:Y:S01]  /*47f0*/  FFMA.FTZ R123, R8, UR10, -R121.reuse ;  /* 0x0000000a087b7c23 */ /* 0x100fe20008010879 */
[----:B------:R-:W-:-:S01]  /*4800*/  FFMA.FTZ R7, R9, UR10, -R121 ;  /* 0x0000000a09077c23 */ /* 0x000fc20008010879 */
[--C-:B------:R-:W-:Y:S01]  /*4810*/  FFMA.FTZ R8, R10, UR10, -R121.reuse ;  /* 0x0000000a0a087c23 */ /* 0x100fe20008010879 */
[----:B------:R-:W-:-:S01]  /*4820*/  FFMA.FTZ R129, R12, UR10, -R121 ;  /* 0x0000000a0c817c23 */ /* 0x000fc20008010879 */
        /* <DEDUP_REMOVED lines=8> */
[----:B------:R-:W0:Y:S01]  /*48b0*/  MUFU.EX2 R6, R6 ;  /* 0x0000000600067308 */ /* 0x000e220000000800 */
[----:B------:R-:W-:-:S01]  /*48c0*/  FFMA.FTZ R50, R53, UR10, -R121 ;  /* 0x0000000a35327c23 */ /* 0x000fc20008010879 */
[----:B------:R-:W-:Y:S01]  /*48d0*/  FFMA.FTZ R45, R55, UR10, -R121 ;  /* 0x0000000a372d7c23 */ /* 0x000fe20008010879 */
[----:B------:R-:W-:-:S01]  /*48e0*/  FADD.FTZ R53, R4, R31 ;  /* 0x0000001f04357221 */ /* 0x000fc20000010000 */
[--C-:B------:R-:W-:Y:S01]  /*48f0*/  FFMA.FTZ R130, R42, UR10, -R121.reuse ;  /* 0x0000000a2a827c23 */ /* 0x100fe20008010879 */
[----:B------:R-:W-:-:S01]  /*4900*/  FFMA.FTZ R42, R51, UR10, -R121 ;  /* 0x0000000a332a7c23 */ /* 0x000fc20008010879 */
[--C-:B------:R-:W-:Y:S01]  /*4910*/  FFMA.FTZ R131, R46, UR10, -R121.reuse ;  /* 0x0000000a2e837c23 */ /* 0x100fe20008010879 */
[----:B------:R-:W-:-:S01]  /*4920*/  FFMA.FTZ R51, R54, UR10, -R121 ;  /* 0x0000000a36337c23 */ /* 0x000fc20008010879 */
[----:B------:R-:W1:Y:S01]  /*4930*/  MUFU.EX2 R120, R120 ;  /* 0x0000007800787308 */ /* 0x000e620000000800 */
[----:B------:R-:W-:-:S01]  /*4940*/  FFMA.FTZ R46, R56, UR10, -R121 ;  /* 0x0000000a382e7c23 */ /* 0x000fc20008010879 */
[----:B------:R-:W-:Y:S01]  /*4950*/  FADD.FTZ R54, R34, R53 ;  /* 0x0000003522367221 */ /* 0x000fe20000010000 */
[----:B------:R-:W-:-:S01]  /*4960*/  FFMA.FTZ R9, R13, UR10, -R121 ;  /* 0x0000000a0d097c23 */ /* 0x000fc20008010879 */
[----:B------:R-:W-:Y:S01]  /*4970*/  @!P6 PRMT R53, RZ, 0x654, R3 ;  /* 0x00000654ff35e816 */ /* 0x000fe20000000003 */
[----:B------:R-:W-:-:S01]  /*4980*/  FFMA.FTZ R11, R21, UR10, -R121 ;  /* 0x0000000a150b7c23 */ /* 0x000fc20008010879 */
[----:B------:R-:W-:Y:S01]  /*4990*/  FADD.FTZ R54, R39, R54 ;  /* 0x0000003627367221 */ /* 0x000fe20000010000 */
[----:B------:R-:W-:-:S01]  /*49a0*/  FFMA.FTZ R15, R15, UR10, -R121 ;  /* 0x0000000a0f0f7c23 */ /* 0x000fc20008010879 */
[----:B------:R-:W2:Y:S01]  /*49b0*/  MUFU.EX2 R123, R123 ;  /* 0x0000007b007b7308 */ /* 0x000ea20000000800 */
[----:B0-----:R-:W-:-:S01]  /*49c0*/  FADD.FTZ R55, R5, R6 ;  /* 0x0000000605377221 */ /* 0x001fc20000010000 */
[----:B------:R0:W-:Y:S01]  /*49d0*/  @!P6 SYNCS.ARRIVE.TRANS64.RED.A1T0 RZ, [R53+URZ], RZ ;  /* 0x000000ff35ffe9a7 */ /* 0x0001e2000810043f */
[----:B------:R-:W-:-:S01]  /*49e0*/  FFMA.FTZ R21, R47, UR10, -R121 ;  /* 0x0000000a2f157c23 */ /* 0x000fc20008010879 */
[--C-:B------:R-:W-:Y:S01]  /*49f0*/  FFMA.FTZ R47, R49, UR10, -R121.reuse ;  /* 0x0000000a312f7c23 */ /* 0x100fe20008010879 */
[----:B------:R-:W-:-:S01]  /*4a00*/  FFMA.FTZ R49, R57, UR10, -R121 ;  /* 0x0000000a39317c23 */ /* 0x000fc20008010879 */
[--C-:B------:R-:W-:Y:S01]  /*4a10*/  FFMA.FTZ R20, R20, UR10, -R121.reuse ;  /* 0x0000000a14147c23 */ /* 0x100fe20008010879 */
[----:B------:R-:W-:-:S01]  /*4a20*/  FFMA.FTZ R59, R59, UR10, -R121 ;  /* 0x0000000a3b3b7c23 */ /* 0x000fc20008010879 */
[----:B------:R-:W0:Y:S01]  /*4a30*/  MUFU.EX2 R7, R7 ;  /* 0x0000000700077308 */ /* 0x000e220000000800 */
[----:B-1----:R-:W-:-:S01]  /*4a40*/  FADD.FTZ R56, R120, R55 ;  /* 0x0000003778387221 */ /* 0x002fc20000010000 */
[----:B------:R-:W-:Y:S01]  /*4a50*/  FADD.FTZ R55, R35, R54 ;  /* 0x0000003623377221 */ /* 0x000fe20000010000 */
[----:B------:R-:W-:-:S01]  /*4a60*/  FFMA.FTZ R41, R41, UR10, -R121 ;  /* 0x0000000a29297c23 */ /* 0x000fc20008010879 */
[--C-:B------:R-:W-:Y:S01]  /*4a70*/  FFMA.FTZ R13, R43, UR10, -R121.reuse ;  /* 0x0000000a2b0d7c23 */ /* 0x100fe20008010879 */
[----:B------:R-:W-:-:S01]  /*4a80*/  FFMA.FTZ R43, R52, UR10, -R121 ;  /* 0x0000000a342b7c23 */ /* 0x000fc20008010879 */
[----:B------:R-:W-:Y:S01]  /*4a90*/  FADD.FTZ R55, R38, R55 ;  /* 0x0000003726377221 */ /* 0x000fe20000010000 */
[----:B------:R-:W-:-:S01]  /*4aa0*/  FFMA.FTZ R52, R58, UR10, -R121 ;  /* 0x0000000a3a347c23 */ /* 0x000fc20008010879 */
[----:B------:R-:W1:Y:S01]  /*4ab0*/  MUFU.EX2 R8, R8 ;  /* 0x0000000800087308 */ /* 0x000e620000000800 */
[----:B--2---:R-:W-:-:S01]  /*4ac0*/  FADD.FTZ R56, R123, R56 ;  /* 0x000000387b387221 */ /* 0x004fc20000010000 */
[----:B------:R-:W-:Y:S01]  /*4ad0*/  FADD.FTZ R54, R68, R55 ;  /* 0x0000003744367221 */ /* 0x000fe20000010000 */
[----:B------:R-:W-:-:S01]  /*4ae0*/  FFMA.FTZ R60, R60, UR10, -R121 ;  /* 0x0000000a3c3c7c23 */ /* 0x000fc20008010879 */
[--C-:B------:R-:W-:Y:S01]  /*4af0*/  FFMA.FTZ R24, R24, UR10, -R121.reuse ;  /* 0x0000000a18187c23 */ /* 0x100fe20008010879 */
[----:B------:R-:W-:-:S01]  /*4b00*/  FFMA.FTZ R61, R61, UR10, -R121 ;  /* 0x0000000a3d3d7c23 */ /* 0x000fc20008010879 */
[----:B------:R-:W-:Y:S01]  /*4b10*/  FADD.FTZ R54, R69, R54 ;  /* 0x0000003645367221 */ /* 0x000fe20000010000 */
[----:B------:R-:W-:Y:S01]  /*4b20*/  F2FP.SATFINITE.E4M3.F32.PACK_AB_MERGE_C R201, R123, R120, RZ ;  /* 0x000000787bc9723e */ /* 0x000fe200048070ff */
[----:B------:R-:W2:Y:S01]  /*4b30*/  MUFU.EX2 R122, R122 ;  /* 0x0000007a007a7308 */ /* 0x000ea20000000800 */
[----:B0-----:R-:W-:-:S01]  /*4b40*/  FADD.FTZ R53, R7, R56 ;  /* 0x0000003807357221 */ /* 0x001fc20000010000 */
[----:B------:R-:W-:Y:S01]  /*4b50*/  FFMA.FTZ R55, R28, UR10, -R121 ;  /* 0x0000000a1c377c23 */ /* 0x000fe20008010879 */
[----:B------:R-:W-:Y:S01]  /*4b60*/  F2FP.SATFINITE.E4M3.F32.PACK_AB_MERGE_C R201, R6, R5, R201 ;  /* 0x0000000506c9723e */ /* 0x000fe200048070c9 */
[--C-:B------:R-:W-:Y:S01]  /*4b70*/  FFMA.FTZ R28, R29, UR10, -R121.reuse ;  /* 0x0000000a1d1c7c23 */ /* 0x100fe20008010879 */
[----:B------:R-:W-:-:S01]  /*4b80*/  FFMA.FTZ R29, R62, UR10, -R121 ;  /* 0x0000000a3e1d7c23 */ /* 0x000fc20008010879 */
[--C-:B------:R-:W-:Y:S01]  /*4b90*/  FFMA.FTZ R63, R63, UR10, -R121.reuse ;  /* 0x0000000a3f3f7c23 */ /* 0x100fe20008010879 */
[----:B------:R-:W-:-:S01]  /*4ba0*/  FFMA.FTZ R32, R32, UR10, -R121 ;  /* 0x0000000a20207c23 */ /* 0x000fc20008010879 */
[----:B------:R-:W0:Y:S01]  /*4bb0*/  MUFU.EX2 R129, R129 ;  /* 0x0000008100817308 */ /* 0x000e220000000800 */
[----:B-1----:R-:W-:-:S01]  /*4bc0*/  FADD.FTZ R57, R8, R53 ;  /* 0x0000003508397221 */ /* 0x002fc20000010000 */
[--C-:B------:R-:W-:Y:S01]  /*4bd0*/  FFMA.FTZ R53, R25, UR10, -R121.reuse ;  /* 0x0000000a19357c23 */ /* 0x100fe20008010879 */
[----:B------:R-:W-:-:S01]  /*4be0*/  FFMA.FTZ R25, R26, UR10, -R121 ;  /* 0x0000000a1a197c23 */ /* 0x000fc20008010879 */
[--C-:B------:R-:W-:Y:S01]  /*4bf0*/  FFMA.FTZ R26, R27, UR10, -R121.reuse ;  /* 0x0000000a1b1a7c23 */ /* 0x100fe20008010879 */
[----:B------:R-:W-:-:S01]  /*4c00*/  FFMA.FTZ R33, R33, UR10, -R121 ;  /* 0x0000000a21217c23 */ /* 0x000fc20008010879 */
[--C-:B------:R-:W-:Y:S01]  /*4c10*/  FFMA.FTZ R66, R66, UR10, -R121.reuse ;  /* 0x0000000a42427c23 */ /* 0x100fe20008010879 */
[----:B------:R-:W-:-:S01]  /*4c20*/  FFMA.FTZ R37, R37, UR10, -R121 ;  /* 0x0000000a25257c23 */ /* 0x000fc20008010879 */
[----:B------:R-:W-:Y:S01]  /*4c30*/  MUFU.EX2 R9, R9 ;  /* 0x0000000900097308 */ /* 0x000fe20000000800 */
[----:B--2---:R-:W-:-:S01]  /*4c40*/  FADD.FTZ R56, R122, R57 ;  /* 0x000000397a387221 */ /* 0x004fc20000010000 */
[----:B------:R-:W-:Y:S01]  /*4c50*/  FADD.FTZ R57, R67, R54 ;  /* 0x0000003643397221 */ /* 0x000fe20000010000 */
[----:B------:R-:W-:-:S01]  /*4c60*/  FFMA.FTZ R64, R64, UR10, -R121 ;  /* 0x0000000a40407c23 */ /* 0x000fc20008010879 */
[--C-:B------:R-:W-:Y:S01]  /*4c70*/  FFMA.FTZ R36, R36, UR10, -R121.reuse ;  /* 0x0000000a24247c23 */ /* 0x100fe20008010879 */
[----:B------:R-:W-:-:S01]  /*4c80*/  FFMA.FTZ R65, R65, UR10, -R121 ;  /* 0x0000000a41417c23 */ /* 0x000fc20008010879 */
[--C-:B------:R-:W-:Y:S01]  /*4c90*/  FFMA.FTZ R127, R127, UR10, -R121.reuse ;  /* 0x0000000a7f7f7c23 */ /* 0x100fe20008010879 */
[----:B------:R-:W-:-:S01]  /*4ca0*/  FFMA.FTZ R128, R128, UR10, -R121 ;  /* 0x0000000a80807c23 */ /* 0x000fc20008010879 */
[----:B------:R-:W-:Y:S01]  /*4cb0*/  MUFU.EX2 R10, R10 ;  /* 0x0000000a000a7308 */ /* 0x000fe20000000800 */
[----:B0-----:R-:W-:-:S01]  /*4cc0*/  FADD.FTZ R56, R129, R56 ;  /* 0x0000003881387221 */ /* 0x001fc20000010000 */
[----:B------:R-:W-:Y:S01]  /*4cd0*/  F2FP.SATFINITE.E4M3.F32.PACK_AB_MERGE_C R203, R129, R122, RZ ;  /* 0x0000007a81cb723e */ /* 0x000fe200048070ff */
[----:B------:R-:W-:-:S01]  /*4ce0*/  FFMA.FTZ R125, R125, UR10, -R121 ;  /* 0x0000000a7d7d7c23 */ /* 0x000fc20008010879 */
[----:B------:R-:W-:Y:S01]  /*4cf0*/  FFMA.FTZ R126, R126, UR10, -R121 ;  /* 0x0000000a7e7e7c23 */ /* 0x000fe20008010879 */
[----:B------:R-:W-:Y:S01]  /*4d00*/  IMAD.MOV.U32 R69, RZ, RZ, R87 ;  /* 0x000000ffff457224 */ /* 0x000fe200078e0057 */
[----:B------:R-:W-:Y:S01]  /*4d10*/  F2FP.SATFINITE.E4M3.F32.PACK_AB_MERGE_C R203, R8, R7, R203 ;  /* 0x0000000708cb723e */ /* 0x000fe200048070cb */
[--C-:B------:R-:W-:Y:S01]  /*4d20*/  IMAD.MOV.U32 R67, RZ, RZ, R87.reuse ;  /* 0x000000ffff437224 */ /* 0x100fe200078e0057 */
[----:B------:R-:W-:Y:S01]  /*4d30*/  MUFU.EX2 R15, R15 ;  /* 0x0000000f000f7308 */ /* 0x000fe20000000800 */
[----:B------:R-:W-:Y:S01]  /*4d40*/  MOV R68, R87 ;  /* 0x0000005700447202 */ /* 0x000fe20000000f00 */
[----:B------:R-:W-:-:S02]  /*4d50*/  IMAD.MOV.U32 R62, RZ, RZ, R87 ;  /* 0x000000ffff3e7224 */ /* 0x000fc400078e0057 */
[--C-:B------:R-:W-:Y:S02]  /*4d60*/  IMAD.MOV.U32 R38, RZ, RZ, R87.reuse ;  /* 0x000000ffff267224 */ /* 0x100fe400078e0057 */
[----:B------:R-:W-:Y:S02]  /*4d70*/  IMAD.MOV.U32 R35, RZ, RZ, R87 ;  /* 0x000000ffff237224 */ /* 0x000fe400078e0057 */
[----:B------:R-:W0:Y:S08]  /*4d80*/  MUFU.EX2 R20, R20 ;  /* 0x0000001400147308 */ /* 0x000e300000000800 */
[----:B------:R-:W-:Y:S08]  /*4d90*/  MUFU.EX2 R11, R11 ;  /* 0x0000000b000b7308 */ /* 0x000ff00000000800 */
[----:B------:R1:W-:Y:S01]  /*4da0*/  MUFU.EX2 R3, R59 ;  /* 0x0000003b00037308 */ /* 0x0003e20000000800 */
[----:B0-----:R-:W-:-:S04]  /*4db0*/  F2FP.SATFINITE.E4M3.F32.PACK_AB_MERGE_C R205, R20, R15, RZ ;  /* 0x0000000f14cd723e */ /* 0x001fc800048070ff */
[----:B------:R-:W-:-:S03]  /*4dc0*/  F2FP.SATFINITE.E4M3.F32.PACK_AB_MERGE_C R205, R10, R9, R205 ;  /* 0x000000090acd723e */ /* 0x000fc600048070cd */
[----:B------:R-:W-:Y:S01]  /*4dd0*/  MUFU.EX2 R12, R12 ;  /* 0x0000000c000c7308 */ /* 0x000fe20000000800 */
[----:B-1----:R-:W-:-:S01]  /*4de0*/  FADD.FTZ R59, R9, R56 ;  /* 0x00000038093b7221 */ /* 0x002fc20000010000 */
[----:B------:R-:W-:Y:S01]  /*4df0*/  FADD.FTZ R56, R70, R57 ;  /* 0x0000003946387221 */ /* 0x000fe20000010000 */
[----:B------:R-:W-:Y:S02]  /*4e00*/  IMAD.MOV.U32 R70, RZ, RZ, R87 ;  /* 0x000000ffff467224 */ /* 0x000fe400078e0057 */
[----:B------:R-:W-:Y:S01]  /*4e10*/  FADD.FTZ R58, R10, R59 ;  /* 0x0000003b0a3a7221 */ /* 0x000fe20000010000 */
[----:B------:R-:W-:-:S01]  /*4e20*/  FADD.FTZ R57, R73, R56 ;  /* 0x0000003849397221 */ /* 0x000fc20000010000 */
[----:B------:R-:W-:Y:S01]  /*4e30*/  FFMA.FTZ R56, R30, UR10, -R121 ;  /* 0x0000000a1e387c23 */ /* 0x000fe20008010879 */
[----:B------:R-:W-:Y:S01]  /*4e40*/  MUFU.EX2 R41, R41 ;  /* 0x0000002900297308 */ /* 0x000fe20000000800 */
[----:B------:R-:W-:-:S01]  /*4e50*/  FADD.FTZ R59, R15, R58 ;  /* 0x0000003a0f3b7221 */ /* 0x000fc20000010000 */
[----:B------:R-:W-:Y:S01]  /*4e60*/  FADD.FTZ R30, R74, R57 ;  /* 0x000000394a1e7221 */ /* 0x000fe20000010000 */
[----:B------:R-:W-:-:S01]  /*4e70*/  FFMA.FTZ R121, R124, UR10, -R121 ;  /* 0x0000000a7c797c23 */ /* 0x000fc20008010879 */
[----:B------:R-:W-:-:S02]  /*4e80*/  IMAD.MOV.U32 R74, RZ, RZ, R87 ;  /* 0x000000ffff4a7224 */ /* 0x000fc400078e0057 */
[----:B------:R-:W-:-:S01]  /*4e90*/  FADD.FTZ R58, R20, R59 ;  /* 0x0000003b143a7221 */ /* 0x000fc20000010000 */
[----:B------:R-:W-:Y:S01]  /*4ea0*/  FADD.FTZ R57, R71, R30 ;  /* 0x0000001e47397221 */ /* 0x000fe20000010000 */
[--C-:B------:R-:W-:Y:S01]  /*4eb0*/  IMAD.MOV.U32 R73, RZ, RZ, R87.reuse ;  /* 0x000000ffff497224 */ /* 0x100fe200078e0057 */
[----:B------:R-:W0:Y:S01]  /*4ec0*/  MUFU.EX2 R130, R130 ;  /* 0x0000008200827308 */ /* 0x000e220000000800 */
[----:B------:R-:W-:Y:S02]  /*4ed0*/  IMAD.MOV.U32 R71, RZ, RZ, R87 ;  /* 0x000000ffff477224 */ /* 0x000fe400078e0057 */
[----:B------:R-:W-:Y:S01]  /*4ee0*/  FADD.FTZ R30, R72, R57 ;  /* 0x00000039481e7221 */ /* 0x000fe20000010000 */
[--C-:B------:R-:W-:Y:S02]  /*4ef0*/  IMAD.MOV.U32 R72, RZ, RZ, R87.reuse ;  /* 0x000000ffff487224 */ /* 0x100fe400078e0057 */
[----:B------:R-:W-:Y:S02]  /*4f00*/  IMAD.MOV.U32 R59, RZ, RZ, R87 ;  /* 0x000000ffff3b7224 */ /* 0x000fe400078e0057 */
[----:B------:R-:W1:Y:S08]  /*4f10*/  MUFU.EX2 R13, R13 ;  /* 0x0000000d000d7308 */ /* 0x000e700000000800 */
[----:B------:R2:W-:Y:S01]  /*4f20*/  MUFU.EX2 R54, R53 ;  /* 0x0000003500367308 */ /* 0x0005e20000000800 */
[----:B0-----:R-:W-:-:S04]  /*4f30*/  F2FP.SATFINITE.E4M3.F32.PACK_AB_MERGE_C R207, R130, R41, RZ ;  /* 0x0000002982cf723e */ /* 0x001fc800048070ff */
[----:B------:R-:W-:-:S03]  /*4f40*/  F2FP.SATFINITE.E4M3.F32.PACK_AB_MERGE_C R207, R12, R11, R207 ;  /* 0x0000000b0ccf723e */ /* 0x000fc600048070cf */
[----:B------:R-:W0:Y:S01]  /*4f50*/  MUFU.EX2 R14, R14 ;  /* 0x0000000e000e7308 */ /* 0x000e220000000800 */
[----:B--2---:R-:W-:-:S04]  /*4f60*/  FADD.FTZ R53, R11, R58 ;  /* 0x0000003a0b357221 */ /* 0x004fc80000010000 */
[----:B------:R-:W-:Y:S01]  /*4f70*/  FADD.FTZ R58, R12, R53 ;  /* 0x000000350c3a7221 */ /* 0x000fe20000010000 */
[----:B------:R-:W-:-:S01]  /*4f80*/  FADD.FTZ R53, R75, R30 ;  /* 0x0000001e4b357221 */ /* 0x000fc20000010000 */
[----:B------:R-:W-:Y:S01]  /*4f90*/  IMAD.MOV.U32 R75, RZ, RZ, R87 ;  /* 0x000000ffff4b7224 */ /* 0x000fe200078e0057 */
[----:B------:R-:W2:Y:S01]  /*4fa0*/  MUFU.EX2 R44, R44 ;  /* 0x0000002c002c7308 */ /* 0x000ea20000000800 */
[----:B------:R-:W-:-:S01]  /*4fb0*/  FADD.FTZ R57, R41, R58 ;  /* 0x0000003a29397221 */ /* 0x000fc20000010000 */
[----:B------:R-:W-:Y:S01]  /*4fc0*/  FADD.FTZ R53, R78, R53 ;  /* 0x000000354e357221 */ /* 0x000fe20000010000 */
[----:B------:R-:W-:Y:S02]  /*4fd0*/  IMAD.MOV.U32 R78, RZ, RZ, R87 ;  /* 0x000000ffff4e7224 */ /* 0x000fe400078e0057 */
[----:B------:R-:W-:Y:S01]  /*4fe0*/  FADD.FTZ R30, R130, R57 ;  /* 0x00000039821e7221 */ /* 0x000fe20000010000 */
[----:B------:R-:W-:-:S01]  /*4ff0*/  FADD.FTZ R58, R76, R53 ;  /* 0x000000354c3a7221 */ /* 0x000fc20000010000 */
[----:B------:R-:W-:Y:S01]  /*5000*/  IMAD.MOV.U32 R76, RZ, RZ, R87 ;  /* 0x000000ffff4c7224 */ /* 0x000fe200078e0057 */
[----:B------:R-:W3:Y:S01]  /*5010*/  MUFU.EX2 R131, R131 ;  /* 0x0000008300837308 */ /* 0x000ee20000000800 */
[----:B-1----:R-:W-:-:S01]  /*5020*/  FADD.FTZ R53, R13, R30 ;  /* 0x0000001e0d357221 */ /* 0x002fc20000010000 */
[----:B------:R-:W-:Y:S01]  /*5030*/  FADD.FTZ R57, R77, R58 ;  /* 0x0000003a4d397221 */ /* 0x000fe20000010000 */
[----:B------:R-:W-:-:S02]  /*5040*/  IMAD.MOV.U32 R77, RZ, RZ, R87 ;  /* 0x000000ffff4d7224 */ /* 0x000fc400078e0057 */
[----:B0-----:R-:W-:Y:S01]  /*5050*/  FADD.FTZ R53, R14, R53 ;  /* 0x000000350e357221 */ /* 0x001fe20000010000 */
[----:B------:R-:W-:-:S01]  /*5060*/  FADD.FTZ R58, R82, R57 ;  /* 0x00000039523a7221 */ /* 0x000fc20000010000 */
[--C-:B------:R-:W-:Y:S01]  /*5070*/  IMAD.MOV.U32 R82, RZ, RZ, R87.reuse ;  /* 0x000000ffff527224 */ /* 0x100fe200078e0057 */
[----:B------:R-:W0:Y:S01]  /*5080*/  MUFU.EX2 R21, R21 ;  /* 0x0000001500157308 */ /* 0x000e220000000800 */
[--C-:B------:R-:W-:Y:S02]  /*5090*/  IMAD.MOV.U32 R57, RZ, RZ, R87.reuse ;  /* 0x000000ffff397224 */ /* 0x100fe400078e0057 */
[----:B------:R-:W-:Y:S01]  /*50a0*/  FADD.FTZ R58, R85, R58 ;  /* 0x0000003a553a7221 */ /* 0x000fe20000010000 */
[--C-:B------:R-:W-:Y:S02]  /*50b0*/  IMAD.MOV.U32 R85, RZ, RZ, R87.reuse ;  /* 0x000000ffff557224 */ /* 0x100fe400078e0057 */
[----:B------:R-:W-:Y:S02]  /*50c0*/  IMAD.MOV.U32 R41, RZ, RZ, R87 ;  /* 0x000000ffff297224 */ /* 0x000fe400078e0057 */
[----:B------:R-:W1:Y:S08]  /*50d0*/  MUFU.EX2 R40, R40 ;  /* 0x0000002800287308 */ /* 0x000e700000000800 */
[----:B------:R-:W4:Y:S08]  /*50e0*/  MUFU.EX2 R47, R47 ;  /* 0x0000002f002f7308 */ /* 0x000f300000000800 */
[----:B------:R2:W-:Y:S08]  /*50f0*/  MUFU.EX2 R27, R60 ;  /* 0x0000003c001b7308 */ /* 0x0005f00000000800 */
[----:B------:R-:W5:Y:S01]  /*5100*/  MUFU.EX2 R48, R48 ;  /* 0x0000003000307308 */ /* 0x000f620000000800 */
[----:B--2---:R-:W-:-:S01]  /*5110*/  FADD.FTZ R60, R44, R53 ;  /* 0x000000352c3c7221 */ /* 0x004fc20000010000 */
[----:B------:R-:W-:Y:S01]  /*5120*/  FADD.FTZ R53, R81, R58 ;  /* 0x0000003a51357221 */ /* 0x000fe20000010000 */
[----:B---3--:R-:W-:-:S02]  /*5130*/  F2FP.SATFINITE.E4M3.F32.PACK_AB_MERGE_C R44, R131, R44, RZ ;  /* 0x0000002c832c723e */ /* 0x008fc400048070ff */
[----:B------:R-:W-:Y:S01]  /*5140*/  FADD.FTZ R60, R131, R60 ;  /* 0x0000003c833c7221 */ /* 0x000fe20000010000 */
[----:B------:R-:W-:-:S01]  /*5150*/  FADD.FTZ R34, R86, R53 ;  /* 0x0000003556227221 */ /* 0x000fc20000010000 */
[----:B------:R-:W-:Y:S01]  /*5160*/  F2FP.SATFINITE.E4M3.F32.PACK_AB_MERGE_C R209, R14, R13, R44 ;  /* 0x0000000d0ed1723e */ /* 0x000fe2000480702c */
[----:B------:R-:W2:Y:S01]  /*5170*/  MUFU.EX2 R42, R42 ;  /* 0x0000002a002a7308 */ /* 0x000ea20000000800 */
[----:B0-----:R-:W-:-:S01]  /*5180*/  FADD.FTZ R39, R21, R60 ;  /* 0x0000003c15277221 */ /* 0x001fc20000010000 */
[--C-:B------:R-:W-:Y:S02]  /*5190*/  IMAD.MOV.U32 R60, RZ, RZ, R87.reuse ;  /* 0x000000ffff3c7224 */ /* 0x100fe400078e0057 */
[----:B------:R-:W-:Y:S02]  /*51a0*/  IMAD.MOV.U32 R44, RZ, RZ, R87 ;  /* 0x000000ffff2c7224 */ /* 0x000fe400078e0057 */
[----:B-1----:R-:W-:Y:S01]  /*51b0*/  FADD.FTZ R58, R40, R39 ;  /* 0x00000027283a7221 */ /* 0x002fe20000010000 */
[----:B------:R-:W-:-:S01]  /*51c0*/  FADD.FTZ R39, R105, R34 ;  /* 0x0000002269277221 */ /* 0x000fc20000010000 */
[----:B------:R-:W-:Y:S01]  /*51d0*/  F2FP.SATFINITE.E4M3.F32.PACK_AB_MERGE_C R105, R106, R105, RZ ;  /* 0x000000696a69723e */ /* 0x000fe200048070ff */
[----:B------:R-:W0:Y:S01]  /*51e0*/  MUFU.EX2 R43, R43 ;  /* 0x0000002b002b7308 */ /* 0x000e220000000800 */
[----:B----4-:R-:W-:-:S01]  /*51f0*/  FADD.FTZ R53, R47, R58 ;  /* 0x0000003a2f357221 */ /* 0x010fc20000010000 */
[----:B------:R-:W-:Y:S01]  /*5200*/  FADD.FTZ R39, R106, R39 ;  /* 0x000000276a277221 */ /* 0x000fe20000010000 */
[----:B-----5:R-:W-:-:S02]  /*5210*/  F2FP.SATFINITE.E4M3.F32.PACK_AB_MERGE_C R47, R48, R47, RZ ;  /* 0x0000002f302f723e */ /* 0x020fc400048070ff */
[----:B------:R-:W-:Y:S01]  /*5220*/  FADD.FTZ R53, R48, R53 ;  /* 0x0000003530357221 */ /* 0x000fe20000010000 */
[----:B------:R-:W-:-:S01]  /*5230*/  FADD.FTZ R34, R104, R39 ;  /* 0x0000002768227221 */ /* 0x000fc20000010000 */
[----:B------:R-:W-:Y:S01]  /*5240*/  F2FP.SATFINITE.E4M3.F32.PACK_AB_MERGE_C R210, R86, R81, R105 ;  /* 0x0000005156d2723e */ /* 0x000fe20004807069 */
[----:B------:R-:W1:Y:S01]  /*5250*/  MUFU.EX2 R50, R50 ;  /* 0x0000003200327308 */ /* 0x000e620000000800 */
[----:B--2---:R-:W-:-:S01]  /*5260*/  FADD.FTZ R58, R42, R53 ;  /* 0x000000352a3a7221 */ /* 0x004fc20000010000 */
[----:B------:R-:W-:Y:S01]  /*5270*/  FADD.FTZ R34, R109, R34 ;  /* 0x000000226d227221 */ /* 0x000fe20000010000 */
[----:B------:R-:W-:Y:S01]  /*5280*/  F2FP.SATFINITE.E4M3.F32.PACK_AB_MERGE_C R211, R40, R21, R47 ;  /* 0x0000001528d3723e */ /* 0x000fe2000480702f */
[--C-:B------:R-:W-:Y:S01]  /*5290*/  IMAD.MOV.U32 R86, RZ, RZ, R87.reuse ;  /* 0x000000ffff567224 */ /* 0x100fe200078e0057 */
[----:B------:R-:W-:Y:S01]  /*52a0*/  MOV R81, R87 ;  /* 0x0000005700517202 */ /* 0x000fe20000000f00 */
[----:B------:R-:W-:Y:S01]  /*52b0*/  FADD.FTZ R39, R89, R34 ;  /* 0x0000002259277221 */ /* 0x000fe20000010000 */
[----:B------:R-:W-:Y:S01]  /*52c0*/  IMAD.MOV.U32 R53, RZ, RZ, R87 ;  /* 0x000000ffff357224 */ /* 0x000fe200078e0057 */
[----:B------:R-:W2:Y:S01]  /*52d0*/  MUFU.EX2 R90, R90 ;  /* 0x0000005a005a7308 */ /* 0x000ea20000000800 */
[----:B0-----:R-:W-:-:S01]  /*52e0*/  FADD.FTZ R15, R43, R58 ;  /* 0x0000003a2b0f7221 */ /* 0x001fc20000010000 */
[----:B------:R-:W-:-:S02]  /*52f0*/  IMAD.MOV.U32 R58, RZ, RZ, R87 ;  /* 0x000000ffff3a7224 */ /* 0x000fc400078e0057 */
[--C-:B------:R-:W-:Y:S02]  /*5300*/  IMAD.MOV.U32 R48, RZ, RZ, R87.reuse ;  /* 0x000000ffff307224 */ /* 0x100fe400078e0057 */
[----:B------:R-:W-:Y:S02]  /*5310*/  IMAD.MOV.U32 R47, RZ, RZ, R87 ;  /* 0x000000ffff2f7224 */ /* 0x000fe400078e0057 */
[----:B------:R-:W0:Y:S01]  /*5320*/  MUFU.EX2 R51, R51 ;  /* 0x0000003300337308 */ /* 0x000e220000000800 */
[----:B-1----:R-:W-:-:S01]  /*5330*/  FADD.FTZ R20, R50, R15 ;  /* 0x0000000f32147221 */ /* 0x002fc20000010000 */
[----:B------:R-:W-:-:S06]  /*5340*/  IMAD.MOV.U32 R40, RZ, RZ, R87 ;  /* 0x000000ffff287224 */ /* 0x000fcc00078e0057 */
[----:B------:R-:W1:Y:S01]  /*5350*/  MUFU.EX2 R45, R45 ;  /* 0x0000002d002d7308 */ /* 0x000e620000000800 */
[----:B--2---:R-:W-:-:S01]  /*5360*/  FADD.FTZ R39, R90, R39 ;  /* 0x000000275a277221 */ /* 0x004fc20000010000 */
[----:B------:R-:W-:-:S03]  /*5370*/  F2FP.SATFINITE.E4M3.F32.PACK_AB_MERGE_C R89, R90, R89, RZ ;  /* 0x000000595a59723e */ /* 0x000fc600048070ff */
[----:B------:R-:W-:Y:S01]  /*5380*/  FADD.FTZ R34, R88, R39 ;  /* 0x0000002758227221 */ /* 0x000fe20000010000 */
[----:B------:R-:W-:Y:S01]  /*5390*/  F2FP.SATFINITE.E4M3.F32.PACK_AB_MERGE_C R212, R109, R104, R89 ;  /* 0x000000686dd4723e */ /* 0x000fe20004807059 */
[----:B------:R-:W-:Y:S01]  /*53a0*/  IMAD.MOV.U32 R39, RZ, RZ, R87 ;  /* 0x000000ffff277224 */ /* 0x000fe200078e0057 */
[----:B------:R-:W2:Y:S01]  /*53b0*/  MUFU.EX2 R93, R93 ;  /* 0x0000005d005d7308 */ /* 0x000ea20000000800 */
[----:B0-----:R-:W-:-:S01]  /*53c0*/  FADD.FTZ R20, R51, R20 ;  /* 0x0000001433147221 */ /* 0x001fc20000010000 */
[----:B------:R-:W-:Y:S01]  /*53d0*/  F2FP.SATFINITE.E4M3.F32.PACK_AB_MERGE_C R50, R51, R50, RZ ;  /* 0x000000323332723e */ /* 0x000fe200048070ff */
[----:B------:R-:W-:-:S03]  /*53e0*/  IMAD.MOV.U32 R51, RZ, RZ, R87 ;  /* 0x000000ffff337224 */ /* 0x000fc600078e0057 */
[----:B------:R-:W-:Y:S01]  /*53f0*/  F2FP.SATFINITE.E4M3.F32.PACK_AB_MERGE_C R213, R43, R42, R50 ;  /* 0x0000002a2bd5723e */ /* 0x000fe20004807032 */
[----:B------:R-:W-:Y:S01]  /*5400*/  IMAD.MOV.U32 R50, RZ, RZ, R87 ;  /* 0x000000ffff327224 */ /* 0x000fe200078e0057 */
[----:B------:R-:W0:Y:S01]  /*5410*/  MUFU.EX2 R46, R46 ;  /* 0x0000002e002e7308 */ /* 0x000e220000000800 */
[----:B-1----:R-:W-:-:S01]  /*5420*/  FADD.FTZ R15, R45, R20 ;  /* 0x000000142d0f7221 */ /* 0x002fc20000010000 */
[----:B------:R-:W-:Y:S01]  /*5430*/  IMAD.MOV.U32 R43, RZ, RZ, R87 ;  /* 0x000000ffff2b7224 */ /* 0x000fe200078e0057 */
[----:B------:R-:W-:-:S05]  /*5440*/  MOV R42, R87 ;  /* 0x00000057002a7202 */ /* 0x000fca0000000f00 */
[----:B------:R-:W1:Y:S01]  /*5450*/  MUFU.EX2 R95, R95 ;  /* 0x0000005f005f7308 */ /* 0x000e620000000800 */
[----:B--2---:R-:W-:-:S07]  /*5460*/  FADD.FTZ R34, R93, R34 ;  /* 0x000000225d227221 */ /* 0x004fce0000010000 */
[----:B------:R-:W2:Y:S01]  /*5470*/  MUFU.EX2 R49, R49 ;  /* 0x0000003100317308 */ /* 0x000ea20000000800 */
[----:B0-----:R-:W-:-:S07]  /*5480*/  FADD.FTZ R4, R46, R15 ;  /* 0x0000000f2e047221 */ /* 0x001fce0000010000 */
[----:B------:R-:W0:Y:S01]  /*5490*/  MUFU.EX2 R52, R52 ;  /* 0x0000003400347308 */ /* 0x000e220000000800 */
[----:B-1----:R-:W-:-:S01]  /*54a0*/  FADD.FTZ R15, R95, R34 ;  /* 0x000000225f0f7221 */ /* 0x002fc20000010000 */
[C---:B------:R-:W-:Y:S01]  /*54b0*/  F2FP.SATFINITE.E4M3.F32.PACK_AB_MERGE_C R95, R108.reuse, R95, RZ ;  /* 0x0000005f6c5f723e */ /* 0x040fe200048070ff */
[----:B------:R-:W-:Y:S02]  /*54c0*/  IMAD.MOV.U32 R34, RZ, RZ, R87 ;  /* 0x000000ffff227224 */ /* 0x000fe400078e0057 */
[----:B------:R-:W-:Y:S01]  /*54d0*/  FADD.FTZ R15, R108, R15 ;  /* 0x0000000f6c0f7221 */ /* 0x000fe20000010000 */
[----:B------:R-:W-:Y:S02]  /*54e0*/  F2FP.SATFINITE.E4M3.F32.PACK_AB_MERGE_C R214, R93, R88, R95 ;  /* 0x000000585dd6723e */ /* 0x000fe4000480705f */
[----:B------:R-:W1:Y:S01]  /*54f0*/  MUFU.EX2 R92, R92 ;  /* 0x0000005c005c7308 */ /* 0x000e620000000800 */
[----:B--2---:R-:W-:-:S07]  /*5500*/  FADD.FTZ R31, R49, R4 ;  /* 0x00000004311f7221 */ /* 0x004fce0000010000 */
[----:B------:R-:W2:Y:S01]  /*5510*/  MUFU.EX2 R97, R97 ;  /* 0x0000006100617308 */ /* 0x000ea20000000800 */
[C---:B0-----:R-:W-:Y:S01]  /*5520*/  F2FP.SATFINITE.E4M3.F32.PACK_AB_MERGE_C R49, R52.reuse, R49, RZ ;  /* 0x000000313431723e */ /* 0x041fe200048070ff */
[----:B------:R-:W-:Y:S01]  /*5530*/  FADD.FTZ R52, R52, R31 ;  /* 0x0000001f34347221 */ /* 0x000fe20000010000 */
[----:B------:R-:W-:Y:S02]  /*5540*/  IMAD.MOV.U32 R31, RZ, RZ, R87 ;  /* 0x000000ffff1f7224 */ /* 0x000fe400078e0057 */
[----:B------:R-:W-:Y:S01]  /*5550*/  F2FP.SATFINITE.E4M3.F32.PACK_AB_MERGE_C R215, R46, R45, R49 ;  /* 0x0000002d2ed7723e */ /* 0x000fe20004807031 */
[----:B------:R-:W-:Y:S02]  /*5560*/  IMAD.MOV.U32 R49, RZ, RZ, R87 ;  /* 0x000000ffff317224 */ /* 0x000fe400078e0057 */
[----:B------:R-:W0:Y:S01]  /*5570*/  MUFU.EX2 R24, R24 ;  /* 0x0000001800187308 */ /* 0x000e220000000800 */
[----:B-1----:R-:W-:-:S01]  /*5580*/  FADD.FTZ R4, R92, R15 ;  /* 0x0000000f5c047221 */ /* 0x002fc20000010000 */
[----:B------:R-:W-:Y:S01]  /*5590*/  FADD.FTZ R15, R3, R52 ;  /* 0x00000034030f7221 */ /* 0x000fe20000010000 */
[----:B------:R-:W-:-:S02]  /*55a0*/  IMAD.MOV.U32 R52, RZ, RZ, R87 ;  /* 0x000000ffff347224 */ /* 0x000fc400078e0057 */
[--C-:B------:R-:W-:Y:S02]  /*55b0*/  IMAD.MOV.U32 R46, RZ, RZ, R87.reuse ;  /* 0x000000ffff2e7224 */ /* 0x100fe400078e0057 */
[----:B------:R-:W-:Y:S01]  /*55c0*/  IMAD.MOV.U32 R45, RZ, RZ, R87 ;  /* 0x000000ffff2d7224 */ /* 0x000fe200078e0057 */
[----:B------:R-:W1:Y:S01]  /*55d0*/  MUFU.EX2 R79, R79 ;  /* 0x0000004f004f7308 */ /* 0x000e620000000800 */
[----:B--2---:R-:W-:-:S07]  /*55e0*/  FADD.FTZ R4, R97, R4 ;  /* 0x0000000461047221 */ /* 0x004fce0000010000 */
[----:B------:R-:W2:Y:S01]  /*55f0*/  MUFU.EX2 R80, R80 ;  /* 0x0000005000507308 */ /* 0x000ea20000000800 */
[----:B0-----:R-:W-:-:S04]  /*5600*/  FADD.FTZ R20, R24, R15 ;  /* 0x0000000f18147221 */ /* 0x001fc80000010000 */
[----:B------:R-:W-:Y:S01]  /*5610*/  FADD.FTZ R5, R27, R20 ;  /* 0x000000141b057221 */ /* 0x000fe20000010000 */
[----:B------:R-:W-:Y:S02]  /*5620*/  F2FP.SATFINITE.E4M3.F32.PACK_AB_MERGE_C R27, R54, R27, RZ ;  /* 0x0000001b361b723e */ /* 0x000fe400048070ff */
[----:B------:R-:W0:Y:S01]  /*5630*/  MUFU.EX2 R83, R83 ;  /* 0x0000005300537308 */ /* 0x000e220000000800 */
[----:B-1----:R-:W-:-:S01]  /*5640*/  FADD.FTZ R15, R79, R4 ;  /* 0x000000044f0f7221 */ /* 0x002fc20000010000 */
[----:B------:R-:W-:Y:S01]  /*5650*/  FADD.FTZ R54, R54, R5 ;  /* 0x0000000536367221 */ /* 0x000fe20000010000 */
[----:B------:R-:W-:Y:S01]  /*5660*/  F2FP.SATFINITE.E4M3.F32.PACK_AB_MERGE_C R217, R24, R3, R27 ;  /* 0x0000000318d9723e */ /* 0x000fe2000480701b */
[--C-:B------:R-:W-:Y:S02]  /*5670*/  IMAD.MOV.U32 R27, RZ, RZ, R87.reuse ;  /* 0x000000ffff1b7224 */ /* 0x100fe400078e0057 */
[----:B------:R-:W-:Y:S02]  /*5680*/  IMAD.MOV.U32 R24, RZ, RZ, R87 ;  /* 0x000000ffff187224 */ /* 0x000fe400078e0057 */
[----:B------:R-:W1:Y:S01]  /*5690*/  MUFU.EX2 R25, R25 ;  /* 0x0000001900197308 */ /* 0x000e620000000800 */
[C---:B--2---:R-:W-:Y:S01]  /*56a0*/  F2FP.SATFINITE.E4M3.F32.PACK_AB_MERGE_C R79, R80.reuse, R79, RZ ;  /* 0x0000004f504f723e */ /* 0x044fe200048070ff */
[----:B------:R-:W-:-:S03]  /*56b0*/  FADD.FTZ R80, R80, R15 ;  /* 0x0000000f50507221 */ /* 0x000fc60000010000 */
[----:B------:R-:W-:Y:S01]  /*56c0*/  F2FP.SATFINITE.E4M3.F32.PACK_AB_MERGE_C R216, R97, R92, R79 ;  /* 0x0000005c61d8723e */ /* 0x000fe2000480704f */
[----:B------:R-:W-:Y:S02]  /*56d0*/  IMAD.MOV.U32 R79, RZ, RZ, R87 ;  /* 0x000000ffff4f7224 */ /* 0x000fe400078e0057 */
[----:B------:R-:W2:Y:S01]  /*56e0*/  MUFU.EX2 R84, R84 ;  /* 0x0000005400547308 */ /* 0x000ea20000000800 */
[----:B0-----:R-:W-:-:S01]  /*56f0*/  FADD.FTZ R5, R83, R80 ;  /* 0x0000005053057221 */ /* 0x001fc20000010000 */
[----:B------:R-:W-:-:S06]  /*5700*/  IMAD.MOV.U32 R80, RZ, RZ, R87 ;  /* 0x000000ffff507224 */ /* 0x000fcc00078e0057 */
[----:B------:R-:W0:Y:S01]  /*5710*/  MUFU.EX2 R26, R26 ;  /* 0x0000001a001a7308 */ /* 0x000e220000000800 */
[----:B-1----:R-:W-:-:S01]  /*5720*/  FADD.FTZ R7, R25, R54 ;  /* 0x0000003619077221 */ /* 0x002fc20000010000 */
[----:B------:R-:W-:-:S06]  /*5730*/  IMAD.MOV.U32 R54, RZ, RZ, R87 ;  /* 0x000000ffff367224 */ /* 0x000fcc00078e0057 */
[----:B------:R-:W1:Y:S01]  /*5740*/  MUFU.EX2 R61, R61 ;  /* 0x0000003d003d7308 */ /* 0x000e620000000800 */
[----:B--2---:R-:W-:-:S07]  /*5750*/  FADD.FTZ R4, R84, R5 ;  /* 0x0000000554047221 */ /* 0x004fce0000010000 */
[----:B------:R2:W3:Y:S01]  /*5760*/  MUFU.EX2 R30, R55 ;  /* 0x00000037001e7308 */ /* 0x0004e20000000800 */
[----:B0-----:R-:W-:-:S01]  /*5770*/  FADD.FTZ R6, R26, R7 ;  /* 0x000000071a067221 */ /* 0x001fc20000010000 */
[----:B------:R-:W-:Y:S01]  /*5780*/  FADD.FTZ R7, R101, R4 ;  /* 0x0000000465077221 */ /* 0x000fe20000010000 */
[----:B------:R-:W-:-:S03]  /*5790*/  F2FP.SATFINITE.E4M3.F32.PACK_AB_MERGE_C R101, R102, R101, RZ ;  /* 0x000000656665723e */ /* 0x000fc600048070ff */
[----:B------:R-:W-:Y:S01]  /*57a0*/  FADD.FTZ R102, R102, R7 ;  /* 0x0000000766667221 */ /* 0x000fe20000010000 */
[----:B------:R-:W-:Y:S01]  /*57b0*/  F2FP.SATFINITE.E4M3.F32.PACK_AB_MERGE_C R218, R84, R83, R101 ;  /* 0x0000005354da723e */ /* 0x000fe20004807065 */
[----:B------:R-:W0:Y:S01]  /*57c0*/  MUFU.EX2 R91, R91 ;  /* 0x0000005b005b7308 */ /* 0x000e220000000800 */
[----:B-1----:R-:W-:-:S01]  /*57d0*/  FADD.FTZ R9, R61, R6 ;  /* 0x000000063d097221 */ /* 0x002fc20000010000 */
[--C-:B------:R-:W-:Y:S01]  /*57e0*/  IMAD.MOV.U32 R84, RZ, RZ, R87.reuse ;  /* 0x000000ffff547224 */ /* 0x100fe200078e0057 */
[----:B--2---:R-:W-:Y:S01]  /*57f0*/  MOV R55, R87 ;  /* 0x0000005700377202 */ /* 0x004fe20000000f00 */
[----:B------:R-:W-:-:S04]  /*5800*/  IMAD.MOV.U32 R83, RZ, RZ, R87 ;  /* 0x000000ffff537224 */ /* 0x000fc800078e0057 */
[----:B------:R-:W1:Y:S01]  /*5810*/  MUFU.EX2 R28, R28 ;  /* 0x0000001c001c7308 */ /* 0x000e620000000800 */
[----:B---3--:R-:W-:-:S01]  /*5820*/  FADD.FTZ R9, R30, R9 ;  /* 0x000000091e097221 */ /* 0x008fc20000010000 */
[----:B------:R-:W-:Y:S01]  /*5830*/  F2FP.SATFINITE.E4M3.F32.PACK_AB_MERGE_C R61, R30, R61, RZ ;  /* 0x0000003d1e3d723e */ /* 0x000fe200048070ff */
[----:B------:R-:W-:-:S03]  /*5840*/  IMAD.MOV.U32 R30, RZ, RZ, R87 ;  /* 0x000000ffff1e7224 */ /* 0x000fc600078e0057 */
[----:B------:R-:W-:Y:S01]  /*5850*/  F2FP.SATFINITE.E4M3.F32.PACK_AB_MERGE_C R219, R26, R25, R61 ;  /* 0x000000191adb723e */ /* 0x000fe2000480703d */
[----:B------:R-:W-:Y:S01]  /*5860*/  IMAD.MOV.U32 R61, RZ, RZ, R87 ;  /* 0x000000ffff3d7224 */ /* 0x000fe200078e0057 */
[----:B------:R-:W2:Y:S01]  /*5870*/  MUFU.EX2 R96, R96 ;  /* 0x0000006000607308 */ /* 0x000ea20000000800 */
[----:B0-----:R-:W-:-:S01]  /*5880*/  FADD.FTZ R7, R91, R102 ;  /* 0x000000665b077221 */ /* 0x001fc20000010000 */
[--C-:B------:R-:W-:Y:S02]  /*5890*/  IMAD.MOV.U32 R26, RZ, RZ, R87.reuse ;  /* 0x000000ffff1a7224 */ /* 0x100fe400078e0057 */
[----:B------:R-:W-:-:S04]  /*58a0*/  IMAD.MOV.U32 R25, RZ, RZ, R87 ;  /* 0x000000ffff197224 */ /* 0x000fc800078e0057 */
[----:B------:R-:W0:Y:S01]  /*58b0*/  MUFU.EX2 R29, R29 ;  /* 0x0000001d001d7308 */ /* 0x000e220000000800 */
[----:B-1----:R-:W-:-:S07]  /*58c0*/  FADD.FTZ R4, R28, R9 ;  /* 0x000000091c047221 */ /* 0x002fce0000010000 */
[----:B------:R-:W1:Y:S01]  /*58d0*/  MUFU.EX2 R98, R98 ;  /* 0x0000006200627308 */ /* 0x000e620000000800 */
[----:B--2---:R-:W-:-:S07]  /*58e0*/  FADD.FTZ R7, R96, R7 ;  /* 0x0000000760077221 */ /* 0x004fce0000010000 */
[----:B------:R-:W2:Y:S01]  /*58f0*/  MUFU.EX2 R56, R56 ;  /* 0x0000003800387308 */ /* 0x000ea20000000800 */
[----:B0-----:R-:W-:-:S07]  /*5900*/  FADD.FTZ R9, R29, R4 ;  /* 0x000000041d097221 */ /* 0x001fce0000010000 */
[----:B------:R-:W0:Y:S01]  /*5910*/  MUFU.EX2 R113, R113 ;  /* 0x0000007100717308 */ /* 0x000e220000000800 */
[----:B-1----:R-:W-:-:S07]  /*5920*/  FADD.FTZ R6, R98, R7 ;  /* 0x0000000762067221 */ /* 0x002fce0000010000 */
[----:B------:R-:W1:Y:S01]  /*5930*/  MUFU.EX2 R63, R63 ;  /* 0x0000003f003f7308 */ /* 0x000e620000000800 */
[----:B--2---:R-:W-:-:S07]  /*5940*/  FADD.FTZ R8, R56, R9 ;  /* 0x0000000938087221 */ /* 0x004fce0000010000 */
[----:B------:R-:W2:Y:S01]  /*5950*/  MUFU.EX2 R100, R100 ;  /* 0x0000006400647308 */ /* 0x000ea20000000800 */
[C---:B0-----:R-:W-:Y:S01]  /*5960*/  F2FP.SATFINITE.E4M3.F32.PACK_AB_MERGE_C R98, R113.reuse, R98, RZ ;  /* 0x000000627162723e */ /* 0x041fe200048070ff */
[----:B------:R-:W-:-:S03]  /*5970*/  FADD.FTZ R113, R113, R6 ;  /* 0x0000000671717221 */ /* 0x000fc60000010000 */
[----:B------:R-:W-:-:S03]  /*5980*/  F2FP.SATFINITE.E4M3.F32.PACK_AB_MERGE_C R220, R96, R91, R98 ;  /* 0x0000005b60dc723e */ /* 0x000fc60004807062 */
[----:B------:R-:W0:Y:S01]  /*5990*/  MUFU.EX2 R32, R32 ;  /* 0x0000002000207308 */ /* 0x000e220000000800 */
[C---:B-1----:R-:W-:Y:S01]  /*59a0*/  F2FP.SATFINITE.E4M3.F32.PACK_AB_MERGE_C R56, R63.reuse, R56, RZ ;  /* 0x000000383f38723e */ /* 0x042fe200048070ff */
[----:B------:R-:W-:-:S03]  /*59b0*/  FADD.FTZ R63, R63, R8 ;  /* 0x000000083f3f7221 */ /* 0x000fc60000010000 */
[----:B------:R-:W-:Y:S01]  /*59c0*/  F2FP.SATFINITE.E4M3.F32.PACK_AB_MERGE_C R221, R29, R28, R56 ;  /* 0x0000001c1ddd723e */ /* 0x000fe20004807038 */
[----:B------:R-:W-:Y:S01]  /*59d0*/  IMAD.MOV.U32 R56, RZ, RZ, R87 ;  /* 0x000000ffff387224 */ /* 0x000fe200078e0057 */
[----:B------:R-:W-:Y:S01]  /*59e0*/  MOV R29, R87 ;  /* 0x00000057001d7202 */ /* 0x000fe20000000f00 */
[----:B------:R-:W1:Y:S01]  /*59f0*/  MUFU.EX2 R103, R103 ;  /* 0x0000006700677308 */ /* 0x000e620000000800 */
[----:B--2---:R-:W-:-:S01]  /*5a00*/  FADD.FTZ R6, R100, R113 ;  /* 0x0000007164067221 */ /* 0x004fc20000010000 */
[----:B------:R-:W-:-:S06]  /*5a10*/  IMAD.MOV.U32 R28, RZ, RZ, R87 ;  /* 0x000000ffff1c7224 */ /* 0x000fcc00078e0057 */
[----:B------:R-:W2:Y:S01]  /*5a20*/  MUFU.EX2 R33, R33 ;  /* 0x0000002100217308 */ /* 0x000ea20000000800 */
[----:B0-----:R-:W-:-:S01]  /*5a30*/  FADD.FTZ R8, R32, R63 ;  /* 0x0000003f20087221 */ /* 0x001fc20000010000 */
[----:B------:R-:W-:-:S06]  /*5a40*/  IMAD.MOV.U32 R63, RZ, RZ, R87 ;  /* 0x000000ffff3f7224 */ /* 0x000fcc00078e0057 */
        /* <DEDUP_REMOVED lines=9> */
[C---:B--2---:R-:W-:Y:S01]  /*5ae0*/  F2FP.SATFINITE.E4M3.F32.PACK_AB_MERGE_C R107, R110.reuse, R107, RZ ;  /* 0x0000006b6e6b723e */ /* 0x044fe200048070ff */
[----:B------:R-:W-:-:S03]  /*5af0*/  FADD.FTZ R110, R110, R9 ;  /* 0x000000096e6e7221 */ /* 0x000fc60000010000 */
[----:B------:R-:W-:-:S03]  /*5b00*/  F2FP.SATFINITE.E4M3.F32.PACK_AB_MERGE_C R222, R103, R100, R107 ;  /* 0x0000006467de723e */ /* 0x000fc6000480706b */
[----:B------:R-:W2:Y:S01]  /*5b10*/  MUFU.EX2 R64, R64 ;  /* 0x0000004000407308 */ /* 0x000ea20000000800 */
[C---:B0-----:R-:W-:Y:S01]  /*5b20*/  F2FP.SATFINITE.E4M3.F32.PACK_AB_MERGE_C R66, R37.reuse, R66, RZ ;  /* 0x000000422542723e */ /* 0x041fe200048070ff */
[----:B------:R-:W-:-:S03]  /*5b30*/  FADD.FTZ R37, R37, R6 ;  /* 0x0000000625257221 */ /* 0x000fc60000010000 */
[----:B------:R-:W-:Y:S01]  /*5b40*/  F2FP.SATFINITE.E4M3.F32.PACK_AB_MERGE_C R223, R33, R32, R66 ;  /* 0x0000002021df723e */ /* 0x000fe20004807042 */
[----:B------:R-:W-:Y:S02]  /*5b50*/  IMAD.MOV.U32 R66, RZ, RZ, R87 ;  /* 0x000000ffff427224 */ /* 0x000fe400078e0057 */
[----:B------:R-:W0:Y:S01]  /*5b60*/  MUFU.EX2 R112, R112 ;  /* 0x0000007000707308 */ /* 0x000e220000000800 */
[----:B-1----:R-:W-:-:S01]  /*5b70*/  FADD.FTZ R3, R111, R110 ;  /* 0x0000006e6f037221 */ /* 0x002fc20000010000 */
[--C-:B------:R-:W-:Y:S02]  /*5b80*/  IMAD.MOV.U32 R33, RZ, RZ, R87.reuse ;  /* 0x000000ffff217224 */ /* 0x100fe400078e0057 */
[----:B------:R-:W-:-:S04]  /*5b90*/  IMAD.MOV.U32 R32, RZ, RZ, R87 ;  /* 0x000000ffff207224 */ /* 0x000fc800078e0057 */
[----:B------:R1:W3:Y:S01]  /*5ba0*/  MUFU.EX2 R5, R36 ;  /* 0x0000002400057308 */ /* 0x0002e20000000800 */
[----:B--2---:R-:W-:-:S01]  /*5bb0*/  FADD.FTZ R6, R64, R37 ;  /* 0x0000002540067221 */ /* 0x004fc20000010000 */
[----:B------:R-:W-:-:S06]  /*5bc0*/  IMAD.MOV.U32 R37, RZ, RZ, R87 ;  /* 0x000000ffff257224 */ /* 0x000fcc00078e0057 */
[----:B------:R-:W2:Y:S01]  /*5bd0*/  MUFU.EX2 R114, R114 ;  /* 0x0000007200727308 */ /* 0x000ea20000000800 */
[----:B0-----:R-:W-:-:S01]  /*5be0*/  FADD.FTZ R3, R112, R3 ;  /* 0x0000000370037221 */ /* 0x001fc20000010000 */
[----:B-1----:R-:W-:-:S06]  /*5bf0*/  IMAD.MOV.U32 R36, RZ, RZ, R87 ;  /* 0x000000ffff247224 */ /* 0x002fcc00078e0057 */
[----:B------:R-:W0:Y:S01]  /*5c00*/  MUFU.EX2 R65, R65 ;  /* 0x0000004100417308 */ /* 0x000e220000000800 */
[----:B---3--:R-:W-:-:S07]  /*5c10*/  FADD.FTZ R6, R5, R6 ;  /* 0x0000000605067221 */ /* 0x008fce0000010000 */
[----:B------:R-:W1:Y:S01]  /*5c20*/  MUFU.EX2 R115, R115 ;  /* 0x0000007300737308 */ /* 0x000e620000000800 */
[----:B--2---:R-:W-:-:S07]  /*5c30*/  FADD.FTZ R8, R114, R3 ;  /* 0x0000000372087221 */ /* 0x004fce0000010000 */
[----:B------:R-:W2:Y:S01]  /*5c40*/  MUFU.EX2 R4, R127 ;  /* 0x0000007f00047308 */ /* 0x000ea20000000800 */
[----:B0-----:R-:W-:-:S07]  /*5c50*/  FADD.FTZ R3, R65, R6 ;  /* 0x0000000641037221 */ /* 0x001fce0000010000 */
[----:B------:R-:W0:Y:S01]  /*5c60*/  MUFU.EX2 R116, R116 ;  /* 0x0000007400747308 */ /* 0x000e220000000800 */
[C---:B-1----:R-:W-:Y:S01]  /*5c70*/  F2FP.SATFINITE.E4M3.F32.PACK_AB_MERGE_C R114, R115.reuse, R114, RZ ;  /* 0x000000727372723e */ /* 0x042fe200048070ff */
[----:B------:R-:W-:-:S03]  /*5c80*/  FADD.FTZ R115, R115, R8 ;  /* 0x0000000873737221 */ /* 0x000fc60000010000 */
[----:B------:R-:W-:-:S03]  /*5c90*/  F2FP.SATFINITE.E4M3.F32.PACK_AB_MERGE_C R224, R112, R111, R114 ;  /* 0x0000006f70e0723e */ /* 0x000fc60004807072 */
[----:B------:R-:W1:Y:S01]  /*5ca0*/  MUFU.EX2 R128, R128 ;  /* 0x0000008000807308 */ /* 0x000e620000000800 */
[----:B--2---:R-:W-:-:S01]  /*5cb0*/  FADD.FTZ R3, R4, R3 ;  /* 0x0000000304037221 */ /* 0x004fc20000010000 */
[----:B------:R-:W-:-:S04]  /*5cc0*/  F2FP.SATFINITE.E4M3.F32.PACK_AB_MERGE_C R65, R4, R65, RZ ;  /* 0x000000410441723e */ /* 0x000fc800048070ff */
[----:B------:R-:W-:Y:S01]  /*5cd0*/  F2FP.SATFINITE.E4M3.F32.PACK_AB_MERGE_C R225, R5, R64, R65 ;  /* 0x0000004005e1723e */ /* 0x000fe20004807041 */
[----:B------:R-:W-:Y:S01]  /*5ce0*/  IMAD.MOV.U32 R65, RZ, RZ, R87 ;  /* 0x000000ffff417224 */ /* 0x000fe200078e0057 */
[----:B------:R-:W2:Y:S01]  /*5cf0*/  MUFU.EX2 R117, R117 ;  /* 0x0000007500757308 */ /* 0x000ea20000000800 */
[----:B0-----:R-:W-:-:S01]  /*5d00*/  FADD.FTZ R4, R116, R115 ;  /* 0x0000007374047221 */ /* 0x001fc20000010000 */
[----:B------:R-:W-:-:S06]  /*5d10*/  IMAD.MOV.U32 R64, RZ, RZ, R87 ;  /* 0x000000ffff407224 */ /* 0x000fcc00078e0057 */
[----:B------:R-:W0:Y:S01]  /*5d20*/  MUFU.EX2 R125, R125 ;  /* 0x0000007d007d7308 */ /* 0x000e220000000800 */
[----:B-1----:R-:W-:-:S07]  /*5d30*/  FADD.FTZ R6, R128, R3 ;  /* 0x0000000380067221 */ /* 0x002fce0000010000 */
[----:B------:R-:W-:Y:S01]  /*5d40*/  MUFU.EX2 R118, R118 ;  /* 0x0000007600767308 */ /* 0x000fe20000000800 */
[----:B--2---:R-:W-:-:S07]  /*5d50*/  FADD.FTZ R3, R117, R4 ;  /* 0x0000000475037221 */ /* 0x004fce0000010000 */
[----:B------:R-:W1:Y:S01]  /*5d60*/  MUFU.EX2 R119, R119 ;  /* 0x0000007700777308 */ /* 0x000e620000000800 */
[----:B0-----:R-:W-:-:S07]  /*5d70*/  FADD.FTZ R5, R125, R6 ;  /* 0x000000067d057221 */ /* 0x001fce0000010000 */
[----:B------:R-:W0:Y:S08]  /*5d80*/  MUFU.EX2 R126, R126 ;  /* 0x0000007e007e7308 */ /* 0x000e300000000800 */
[----:B------:R-:W2:Y:S01]  /*5d90*/  MUFU.EX2 R121, R121 ;  /* 0x0000007900797308 */ /* 0x000ea20000000800 */
[----:B-1----:R-:W-:Y:S01]  /*5da0*/  F2FP.SATFINITE.E4M3.F32.PACK_AB_MERGE_C R6, R119, R118, RZ ;  /* 0x000000767706723e */ /* 0x002fe200048070ff */
[----:B------:R-:W-:-:S03]  /*5db0*/  FADD.FTZ R118, R118, R3 ;  /* 0x0000000376767221 */ /* 0x000fc60000010000 */
[----:B------:R-:W-:Y:S01]  /*5dc0*/  F2FP.SATFINITE.E4M3.F32.PACK_AB_MERGE_C R226, R117, R116, R6 ;  /* 0x0000007475e2723e */ /* 0x000fe20004807006 */
[----:B0-----:R-:W-:-:S01]  /*5dd0*/  FADD.FTZ R4, R126, R5 ;  /* 0x000000057e047221 */ /* 0x001fc20000010000 */
[----:B------:R-:W-:Y:S01]  /*5de0*/  FADD.FTZ R5, R119, R118 ;  /* 0x0000007677057221 */ /* 0x000fe20000010000 */
[C---:B--2---:R-:W-:Y:S02]  /*5df0*/  F2FP.SATFINITE.E4M3.F32.PACK_AB_MERGE_C R7, R121.reuse, R126, RZ ;  /* 0x0000007e7907723e */ /* 0x044fe400048070ff */
[----:B------:R-:W-:Y:S02]  /*5e00*/  FADD.FTZ R4, R121, R4 ;  /* 0x0000000479047221 */ /* 0x000fe40000010000 */
[----:B------:R-:W-:Y:S01]  /*5e10*/  F2FP.SATFINITE.E4M3.F32.PACK_AB_MERGE_C R227, R125, R128, R7 ;  /* 0x000000807de3723e */ /* 0x000fe20004807007 */
[----:B------:R-:W-:Y:S06]  /*5e20*/  @!P1 BRA `(.L_x_15) ;  /* 0x0000004400989947 */ /* 0x000fec0003800000 */
[----:B------:R-:W-:Y:S01]  /*5e30*/  IMAD.MOV.U32 R6, RZ, RZ, R99 ;  /* 0x000000ffff067224 */ /* 0x000fe200078e0063 */
[----:B------:R-:W-:Y:S01]  /*5e40*/  CS2R R86, SRZ ;  /* 0x0000000000567805 */ /* 0x000fe2000001ff00 */
[----:B------:R-:W-:Y:S01]  /*5e50*/  IMAD.MOV.U32 R3, RZ, RZ, R94 ;  /* 0x000000ffff037224 */ /* 0x000fe200078e005e */
[----:B------:R-:W-:Y:S02]  /*5e60*/  CS2R R84, SRZ ;  /* 0x0000000000547805 */ /* 0x000fe4000001ff00 */
[----:B------:R-:W-:Y:S02]  /*5e70*/  CS2R R82, SRZ ;  /* 0x0000000000527805 */ /* 0x000fe4000001ff00 */
[----:B------:R-:W-:Y:S02]  /*5e80*/  CS2R R80, SRZ ;  /* 0x0000000000507805 */ /* 0x000fe4000001ff00 */
[----:B------:R-:W-:Y:S02]  /*5e90*/  CS2R R78, SRZ ;  /* 0x00000000004e7805 */ /* 0x000fe4000001ff00 */
[----:B------:R-:W-:-:S02]  /*5ea0*/  CS2R R76, SRZ ;  /* 0x00000000004c7805 */ /* 0x000fc4000001ff00 */
[----:B------:R-:W-:Y:S02]  /*5eb0*/  CS2R R74, SRZ ;  /* 0x00000000004a7805 */ /* 0x000fe4000001ff00 */
        /* <DEDUP_REMOVED lines=24> */
[----:B------:R-:W-:Y:S01]  /*6040*/  CS2R R24, SRZ ;  /* 0x0000000000187805 */ /* 0x000fe2000001ff00 */
[----:B------:R-:W-:Y:S01]  /*6050*/  UIADD3 UR48, UR48, -0x2, URZ ;  /* 0xfffffffe30307890 */ /* 0x000fe2000fffe03f */
[----:B------:R-:W-:Y:S01]  /*6060*/  UMOV UR52, UR43 ;  /* 0x0000002b00347c82 */ /* 0x000fe20008000000 */
[----:B------:R-:W-:Y:S01]  /*6070*/  UMOV UR51, UR50 ;  /* 0x0000003200337c82 */ /* 0x000fe20008000000 */
[----:B------:R-:W-:-:S09]  /*6080*/  ULDC UR49, c[0x0][0x988] ;  /* 0x0002620000317ab9 */ /* 0x000fd20000000800 */
.L_x_25:
[----:B------:R-:W-:Y:S01]  /*6090*/  ISETP.NE.AND P2, PT, RZ, UR37, PT ;  /* 0x00000025ff007c0c */ /* 0x000fe2000bf45270 */
[----:B------:R-:W-:-:S04]  /*60a0*/  UISETP.NE.AND UP0, UPT, UR51, 0x1, UPT ;  /* 0x000000013300788c */ /* 0x000fc8000bf05270 */
[----:B------:R-:W-:-:S04]  /*60b0*/  USEL UR43, URZ, 0x1, UP0 ;  /* 0x000000013f2b7887 */ /* 0x000fc80008000000 */
[----:B------:R-:W-:-:S04]  /*60c0*/  ULOP3.LUT UR43, UR52, UR43, URZ, 0x3c, !UPT ;  /* 0x0000002b342b7292 */ /* 0x000fc8000f8e3c3f */
[----:B------:R-:W-:Y:S08]  /*60d0*/  @P2 BRA `(.L_x_16) ;  /* 0x0000000000382947 */ /* 0x000ff00003800000 */
[----:B------:R-:W-:Y:S05]  /*60e0*/  @!P0 BRA `(.L_x_17) ;  /* 0x0000000000048947 */ /* 0x000fea0003800000 */
[----:B------:R-:W-:Y:S01]  /*60f0*/  BPT.TRAP 0x1 ;  /* 0x000000040000795c */ /* 0x000fe20000300000 */
.L_x_17:
[----:B------:R-:W-:Y:S01]  /*6100*/  UIADD3 UR6, UR51, 0x1, URZ ;  /* 0x0000000133067890 */ /* 0x000fe2000fffe03f */
[----:B------:R-:W-:-:S03]  /*6110*/  IMAD.U32 R7, RZ, RZ, UR43 ;  /* 0x0000002bff077e24 */ /* 0x000fc6000f8e00ff */
[----:B------:R-:W-:Y:S02]  /*6120*/  UISETP.NE.AND UP0, UPT, UR6, 0x2, UPT ;  /* 0x000000020600788c */ /* 0x000fe4000bf05270 */
[----:B------:R-:W-:Y:S02]  /*6130*/  SHF.L.U32 R7, R7, 0x1f, RZ ;  /* 0x0000001f07077819 */ /* 0x000fe400000006ff */
[----:B------:R-:W-:-:S04]  /*6140*/  USEL UR6, UR6, URZ, UP0 ;  /* 0x0000003f06067287 */ /* 0x000fc80008000000 */
[----:B------:R-:W-:-:S09]  /*6150*/  ULEA UR6, UR6, UR39, 0x3 ;  /* 0x0000002706067291 */ /* 0x000fd2000f8e183f */
[----:B------:R0:W1:Y:S01]  /*6160*/  SYNCS.PHASECHK.TRANS64.TRYWAIT P1, [UR6+0x2e830], R7 ;  /* 0x02e83007ff0075a7 */ /* 0x0000620008020146 */
[----:B------:R-:W-:Y:S05]  /*6170*/  @!P0 BRA `(.L_x_18) ;  /* 0x0000000000048947 */ /* 0x000fea0003800000 */
[----:B------:R-:W-:Y:S01]  /*6180*/  BPT.TRAP 0x1 ;  /* 0x000000040000795c */ /* 0x000fe20000300000 */
.L_x_18:
[----:B-1----:R-:W-:Y:S05]  /*6190*/  @P1 BRA `(.L_x_16) ;  /* 0x0000000000081947 */ /* 0x002fea0003800000 */
[----:B------:R-:W1:Y:S02]  /*61a0*/  SYNCS.PHASECHK.TRANS64.TRYWAIT P1, [UR6+0x2e830], R7 ;  /* 0x02e83007ff0075a7 */ /* 0x000e640008020146 */
[----:B-1----:R-:W-:Y:S05]  /*61b0*/  @!P1 BRA `(.L_x_19) ;  /* 0x000000a000389947 */ /* 0x002fea0003800000 */
.L_x_16:
[----:B01----:R-:W-:Y:S01]  /*61c0*/  VIADD R7, R23, 0x8 ;  /* 0x0000000817077836 */ /* 0x003fe20000000000 */
[----:B------:R-:W-:Y:S01]  /*61d0*/  R2UR UR53, R2 ;  /* 0x00000000023572ca */ /* 0x000fe200000e0000 */
[----:B------:R-:W-:Y:S01]  /*61e0*/  UIADD3 UR50, UR51, 0x1, URZ ;  /* 0x0000000133327890 */ /* 0x000fe2000fffe03f */
[----:B------:R-:W-:Y:S02]  /*61f0*/  UMOV UR19, 0x40000040 ;  /* 0x4000004000137882 */ /* 0x000fe40000000000 */
[----:B------:R0:W-:Y:S01]  /*6200*/  BAR.SYNC.DEFER_BLOCKING R7, 0x100 ;  /* 0x000400070000751d */ /* 0x0001e20000010000 */
[----:B------:R-:W-:-:S04]  /*6210*/  UISETP.NE.AND UP0, UPT, UR50, 0x2, UPT ;  /* 0x000000023200788c */ /* 0x000fc8000bf05270 */
[----:B------:R-:W-:Y:S01]  /*6220*/  USEL UR50, UR50, URZ, UP0 ;  /* 0x0000003f32327287 */ /* 0x000fe20008000000 */
[----:B------:R-:W-:Y:S01]  /*6230*/  UMOV UR20, UR16 ;  /* 0x0000001000147c82 */ /* 0x000fe20008000000 */
[----:B------:R-:W-:Y:S02]  /*6240*/  UMOV UR21, UR17 ;  /* 0x0000001100157c82 */ /* 0x000fe40008000000 */
[----:B------:R-:W-:Y:S01]  /*6250*/  UIMAD UR53, UR50, 0x700, UR53 ;  /* 0x00000700323578a4 */ /* 0x000fe2000f8e0235 */
[----:B------:R-:W-:Y:S01]  /*6260*/  UMOV UR23, 0x40000040 ;  /* 0x4000004000177882 */ /* 0x000fe20000000000 */
[----:B------:R-:W-:Y:S02]  /*6270*/  UMOV UR24, UR16 ;  /* 0x0000001000187c82 */ /* 0x000fe40008000000 */
[----:B------:R-:W-:Y:S02]  /*6280*/  UIADD3 UR22, UR53, 0x100, URZ ;  /* 0x0000010035167890 */ /* 0x000fe4000fffe03f */
[----:B------:R-:W-:-:S02]  /*6290*/  UIADD3 UR26, UR53, 0x200, URZ ;  /* 0x00000200351a7890 */ /* 0x000fc4000fffe03f */
[----:B------:R-:W-:Y:S01]  /*62a0*/  UMOV UR18, UR53 ;  /* 0x0000003500127c82 */ /* 0x000fe20008000000 */
[----:B------:R-:W-:Y:S01]  /*62b0*/  UMOV UR25, UR17 ;  /* 0x0000001100197c82 */ /* 0x000fe20008000000 */
[----:B------:R-:W-:Y:S01]  /*62c0*/  UMOV UR27, 0x40000040 ;  /* 0x40000040001b7882 */ /* 0x000fe20000000000 */
[----:B------:R-:W-:Y:S01]  /*62d0*/  UIADD3 UR30, UR53, 0x300, URZ ;  /* 0x00000300351e7890 */ /* 0x000fe2000fffe03f */
[----:B------:R-:W-:Y:S01]  /*62e0*/  UMOV UR28, UR16 ;  /* 0x00000010001c7c82 */ /* 0x000fe20008000000 */
[----:B------:R-:W-:Y:S01]  /*62f0*/  UMOV UR29, UR17 ;  /* 0x00000011001d7c82 */ /* 0x000fe20008000000 */
[----:B------:R-:W-:Y:S01]  /*6300*/  WARPGROUP.ARRIVE ;  /* 0x00000000000079c5 */ /* 0x000fe20000000000 */
[----:B------:R-:W-:Y:S01]  /*6310*/  UMOV UR31, 0x40000040 ;  /* 0x40000040001f7882 */ /* 0x000fe20000000000 */
[----:B------:R-:W-:Y:S01]  /*6320*/  UIADD3 UR34, UR53, 0x400, URZ ;  /* 0x0000040035227890 */ /* 0x000fe2000fffe03f */
[----:B------:R-:W-:Y:S01]  /*6330*/  UMOV UR32, UR16 ;  /* 0x0000001000207c82 */ /* 0x000fe20008000000 */
[----:B------:R-:W-:-:S02]  /*6340*/  UMOV UR33, UR17 ;  /* 0x0000001100217c82 */ /* 0x000fc40008000000 */
[----:B------:R-:W-:Y:S01]  /*6350*/  QGMMA.64x32x32.F32.E4M3.E4M3 R184, gdesc[UR16], RZ, !UPT, gsb0 ;  /* 0x0060000010b879f3 */ /* 0x000fe2000c0008ff */
[----:B------:R-:W-:Y:S01]  /*6360*/  UMOV UR35, 0x40000040 ;  /* 0x4000004000237882 */ /* 0x000fe20000000000 */
[----:B------:R-:W-:Y:S01]  /*6370*/  UIADD3 UR18, UR53, 0x500, URZ ;  /* 0x0000050035127890 */ /* 0x000fe2000fffe03f */
[----:B------:R-:W-:Y:S01]  /*6380*/  UMOV UR19, 0x40000040 ;  /* 0x4000004000137882 */ /* 0x000fe20000000000 */
[----:B------:R-:W-:Y:S01]  /*6390*/  UIADD3 UR6, UR53, 0x600, URZ ;  /* 0x0000060035067890 */ /* 0x000fe2000fffe03f */
[----:B------:R-:W-:Y:S01]  /*63a0*/  UMOV UR7, 0x40000040 ;  /* 0x4000004000077882 */ /* 0x000fe20000000000 */
[----:B------:R-:W-:Y:S01]  /*63b0*/  UIADD3 UR10, UR53, 0x602, URZ ;  /* 0x00000602350a7890 */ /* 0x000fe2000fffe03f */
[----:B------:R-:W-:Y:S01]  /*63c0*/  UMOV UR11, 0x40000040 ;  /* 0x40000040000b7882 */ /* 0x000fe20000000000 */
[----:B------:R-:W-:Y:S01]  /*63d0*/  UIADD3 UR14, UR53, 0x6, URZ ;  /* 0x00000006350e7890 */ /* 0x000fe2000fffe03f */
[----:B------:R-:W-:Y:S01]  /*63e0*/  UMOV UR15, 0x40000040 ;  /* 0x40000040000f7882 */ /* 0x000fe20000000000 */
[----:B------:R-:W-:-:S02]  /*63f0*/  WARPGROUP.DEPBAR.LE gsb0, 0x0 ;  /* 0x00008000000079c5 */ /* 0x000fc40000010000 */
[----:B------:R-:W-:-:S06]  /*6400*/  WARPGROUP.ARRIVE ;  /* 0x00000000000079c5 */ /* 0x000fcc0000000000 */
[----:B------:R-:W-:Y:S01]  /*6410*/  QGMMA.64x32x32.F32.E4M3.E4M3 R168, gdesc[UR20], RZ, !UPT, gsb0 ;  /* 0x0060000014a879f3 */ /* 0x000fe2000c0008ff */
[----:B------:R-:W-:Y:S01]  /*6420*/  UIADD3 UR22, UR53, 0x102, URZ ;  /* 0x0000010235167890 */ /* 0x000fe2000fffe03f */
[----:B------:R-:W-:Y:S01]  /*6430*/  UMOV UR20, UR4 ;  /* 0x0000000400147c82 */ /* 0x000fe20008000000 */
[----:B------:R-:W-:Y:S01]  /*6440*/  UMOV UR21, UR5 ;  /* 0x0000000500157c82 */ /* 0x000fe20008000000 */
[----:B------:R-:W-:Y:S01]  /*6450*/  UMOV UR23, 0x40000040 ;  /* 0x4000004000177882 */ /* 0x000fe20000000000 */
[----:B------:R-:W-:Y:S02]  /*6460*/  WARPGROUP.DEPBAR.LE gsb0, 0x0 ;  /* 0x00008000000079c5 */ /* 0x000fe40000010000 */
        /* <DEDUP_REMOVED lines=28> */
[----:B------:R-:W-:Y:S03]  /*6630*/  QGMMA.64x32x32.F32.E4M3.E4M3 R88, gdesc[UR16], RZ, !UPT, gsb0 ;  /* 0x00600000105879f3 */ /* 0x000fe6000c0008ff */
        /* <DEDUP_REMOVED lines=8> */
[----:B------:R-:W-:Y:S01]  /*66c0*/  UIADD3 UR22, UR53, 0x104, URZ ;  /* 0x0000010435167890 */ /* 0x000fe2000fffe03f */
[----:B------:R-:W-:Y:S01]  /*66d0*/  UMOV UR20, UR8 ;  /* 0x0000000800147c82 */ /* 0x000fe20008000000 */
[----:B------:R-:W-:Y:S01]  /*66e0*/  UMOV UR21, UR9 ;  /* 0x0000000900157c82 */ /* 0x000fe20008000000 */
        /* <DEDUP_REMOVED lines=72> */
[----:B------:R-:W-:Y:S03]  /*6b70*/  QGMMA.64x32x32.F32.E4M3.E4M3 R88, gdesc[UR8], R88, gsb0 ;  /* 0x00600000085879f3 */ /* 0x000fe60008000858 */
[----:B------:R-:W-:Y:S02]  /*6b80*/  WARPGROUP.DEPBAR.LE gsb0, 0x0 ;  /* 0x00008000000079c5 */ /* 0x000fe40000010000 */
[----:B------:R-:W-:-:S06]  /*6b90*/  WARPGROUP.ARRIVE ;  /* 0x00000000000079c5 */ /* 0x000fcc0000000000 */
[----:B------:R-:W-:Y:S01]  /*6ba0*/  QGMMA.64x32x32.F32.E4M3.E4M3 R184, gdesc[UR12], R184, gsb0 ;  /* 0x006000000cb879f3 */ /* 0x000fe200080008b8 */
[----:B------:R-:W-:Y:S01]  /*6bb0*/  UIADD3 UR14, UR53, 0x506, URZ ;  /* 0x00000506350e7890 */ /* 0x000fe2000fffe03f */
[----:B------:R-:W-:Y:S01]  /*6bc0*/  UMOV UR15, 0x40000040 ;  /* 0x40000040000f7882 */ /* 0x000fe20000000000 */
[----:B------:R-:W-:Y:S01]  /*6bd0*/  UIADD3 UR53, UR53, 0x606, URZ ;  /* 0x0000060635357890 */ /* 0x000fe2000fffe03f */
[----:B------:R-:W-:Y:S02]  /*6be0*/  WARPGROUP.DEPBAR.LE gsb0, 0x0 ;  /* 0x00008000000079c5 */ /* 0x000fe40000010000 */
[----:B------:R-:W-:-:S06]  /*6bf0*/  WARPGROUP.ARRIVE ;  /* 0x00000000000079c5 */ /* 0x000fcc0000000000 */
[----:B------:R-:W-:Y:S03]  /*6c00*/  QGMMA.64x32x32.F32.E4M3.E4M3 R168, gdesc[UR20], R168, gsb0 ;  /* 0x0060000014a879f3 */ /* 0x000fe600080008a8 */
        /* <DEDUP_REMOVED lines=18> */
[----:B0-----:R-:W-:Y:S05]  /*6d30*/  @P2 BRA `(.L_x_20) ;  /* 0x00000000002c2947 */ /* 0x001fea0003800000 */
[----:B------:R-:W-:Y:S05]  /*6d40*/  @!P0 BRA `(.L_x_21) ;  /* 0x0000000000048947 */ /* 0x000fea0003800000 */
[----:B------:R-:W-:Y:S01]  /*6d50*/  BPT.TRAP 0x1 ;  /* 0x000000040000795c */ /* 0x000fe20000300000 */
.L_x_21:
[----:B------:R-:W-:Y:S01]  /*6d60*/  ULEA UR6, UR51, UR39, 0x3 ;  /* 0x0000002733067291 */ /* 0x000fe2000f8e183f */
[----:B------:R-:W-:-:S05]  /*6d70*/  IMAD.U32 R7, RZ, RZ, UR52 ;  /* 0x00000034ff077e24 */ /* 0x000fca000f8e00ff */
[----:B------:R-:W-:-:S04]  /*6d80*/  SHF.L.U32 R7, R7, 0x1f, RZ ;  /* 0x0000001f07077819 */ /* 0x000fc800000006ff */
[----:B------:R0:W1:Y:S01]  /*6d90*/  SYNCS.PHASECHK.TRANS64.TRYWAIT P1, [UR6+0x2e850], R7 ;  /* 0x02e85007ff0075a7 */ /* 0x0000620008020146 */
[----:B------:R-:W-:Y:S05]  /*6da0*/  @!P0 BRA `(.L_x_22) ;  /* 0x0000000000048947 */ /* 0x000fea0003800000 */
[----:B------:R-:W-:Y:S01]  /*6db0*/  BPT.TRAP 0x1 ;  /* 0x000000040000795c */ /* 0x000fe20000300000 */
.L_x_22:
[----:B-1----:R-:W-:Y:S05]  /*6dc0*/  @P1 BRA `(.L_x_20) ;  /* 0x0000000000081947 */ /* 0x002fea0003800000 */
[----:B------:R-:W1:Y:S02]  /*6dd0*/  SYNCS.PHASECHK.TRANS64.TRYWAIT P1, [UR6+0x2e850], R7 ;  /* 0x02e85007ff0075a7 */ /* 0x000e640008020146 */
[----:B-1----:R-:W-:Y:S05]  /*6de0*/  @!P1 BRA `(.L_x_23) ;  /* 0x0000009400449947 */ /* 0x002fea0003800000 */
.L_x_20:
[----:B------:R-:W-:Y:S01]  /*6df0*/  UIADD3 UR6, UR39, 0x400, URZ ;  /* 0x0000040027067890 */ /* 0x000fe2000fffe03f */
[----:B------:R-:W-:Y:S01]  /*6e00*/  WARPGROUP.ARRIVE ;  /* 0x00000000000079c5 */ /* 0x000fe20000000000 */
[----:B------:R-:W-:Y:S01]  /*6e10*/  UMOV UR7, 0xc0000010 ;  /* 0xc000001000077882 */ /* 0x000fe20000000000 */
[C---:B-1----:R-:W-:Y:S01]  /*6e20*/  FMUL.FTZ R8, R0.reuse, R184 ;  /* 0x000000b800087220 */ /* 0x042fe20000410000 */
[----:B------:R-:W-:Y:S01]  /*6e30*/  USHF.R.U32.HI UR6, URZ, 0x4, UR6 ;  /* 0x000000043f067899 */ /* 0x000fe20008011606 */
[C---:B------:R-:W-:Y:S01]  /*6e40*/  FMUL.FTZ R9, R0.reuse, R186 ;  /* 0x000000ba00097220 */ /* 0x040fe20000410000 */
[C---:B0-----:R-:W-:Y:S01]  /*6e50*/  FMUL.FTZ R7, R0.reuse, R185 ;  /* 0x000000b900077220 */ /* 0x041fe20000410000 */
[C---:B------:R-:W-:Y:S01]  /*6e60*/  FMUL.FTZ R10, R0.reuse, R187 ;  /* 0x000000bb000a7220 */ /* 0x040fe20000410000 */
[----:B------:R-:W-:Y:S01]  /*6e70*/  ULOP3.LUT UR6, UR6, 0x3fff, URZ, 0xc0, !UPT ;  /* 0x00003fff06067892 */ /* 0x000fe2000f8ec03f */
[----:B------:R-:W0:Y:S01]  /*6e80*/  MUFU.TANH R8, R8 ;  /* 0x0000000800087308 */ /* 0x000e220000002400 */
[C---:B------:R-:W-:Y:S01]  /*6e90*/  FMUL.FTZ R11, R0.reuse, R188 ;  /* 0x000000bc000b7220 */ /* 0x040fe20000410000 */
[C---:B------:R-:W-:Y:S01]  /*6ea0*/  FMUL.FTZ R13, R0.reuse, R190 ;  /* 0x000000be000d7220 */ /* 0x040fe20000410000 */
[----:B------:R-:W-:Y:S01]  /*6eb0*/  ULOP3.LUT UR6, UR6, 0x10000, URZ, 0xfc, !UPT ;  /* 0x0001000006067892 */ /* 0x000fe2000f8efc3f */
[C---:B------:R-:W-:Y:S01]  /*6ec0*/  FMUL.FTZ R12, R0.reuse, R189 ;  /* 0x000000bd000c7220 */ /* 0x040fe20000410000 */
[C---:B------:R-:W-:Y:S01]  /*6ed0*/  FMUL.FTZ R14, R0.reuse, R191 ;  /* 0x000000bf000e7220 */ /* 0x040fe20000410000 */
[C---:B------:R-:W-:Y:S01]  /*6ee0*/  FMUL.FTZ R15, R0.reuse, R192 ;  /* 0x000000c0000f7220 */ /* 0x040fe20000410000 */
[----:B------:R-:W-:Y:S01]  /*6ef0*/  UIMAD UR11, UR51, 0x700, UR6 ;  /* 0x00000700330b78a4 */ /* 0x000fe2000f8e0206 */
[----:B------:R-:W1:Y:S01]  /*6f00*/  MUFU.TANH R9, R9 ;  /* 0x0000000900097308 */ /* 0x000e620000002400 */
[C---:B------:R-:W-:Y:S01]  /*6f10*/  FMUL.FTZ R21, R0.reuse, R194 ;  /* 0x000000c200157220 */ /* 0x040fe20000410000 */
[C---:B------:R-:W-:Y:S01]  /*6f20*/  FMUL.FTZ R20, R0.reuse, R193 ;  /* 0x000000c100147220 */ /* 0x040fe20000410000 */
[C---:B------:R-:W-:Y:S01]  /*6f30*/  FMUL.FTZ R184, R0.reuse, R195 ;  /* 0x000000c300b87220 */ /* 0x040fe20000410000 */
[C---:B------:R-:W-:Y:S01]  /*6f40*/  FMUL.FTZ R185, R0.reuse, R196 ;  /* 0x000000c400b97220 */ /* 0x040fe20000410000 */
[C---:B------:R-:W-:Y:S01]  /*6f50*/  FMUL.FTZ R187, R0.reuse, R198 ;  /* 0x000000c600bb7220 */ /* 0x040fe20000410000 */
[----:B------:R-:W-:Y:S01]  /*6f60*/  UMOV UR6, UR11 ;  /* 0x0000000b00067c82 */ /* 0x000fe20008000000 */
[----:B------:R-:W-:Y:S01]  /*6f70*/  FMUL.FTZ R186, R0, R197 ;  /* 0x000000c500ba7220 */ /* 0x000fe20000410000 */
[----:B------:R-:W-:Y:S01]  /*6f80*/  QGMMA.64x128x32.F32.E4M3.E4M3 R24, R200, gdesc[UR4], R24, gsb0 ;  /* 0x01e00004c8187df3 */ /* 0x000fe20008000818 */
[----:B------:R-:W-:Y:S01]  /*6f90*/  UIADD3 UR6, UR11, 0x100, URZ ;  /* 0x000001000b067890 */ /* 0x000fe2000fffe03f */
[----:B------:R-:W2:Y:S01]  /*6fa0*/  MUFU.TANH R7, R7 ;  /* 0x0000000700077308 */ /* 0x000ea20000002400 */
[----:B------:R-:W-:Y:S01]  /*6fb0*/  UMOV UR7, 0xc0000010 ;  /* 0xc000001000077882 */ /* 0x000fe20000000000 */
[----:B0-----:R-:W-:Y:S01]  /*6fc0*/  FMNMX.FTZ R190, R8, R3, !PT ;  /* 0x0000000308be7209 */ /* 0x001fe20007810000 */
[C---:B------:R-:W-:Y:S01]  /*6fd0*/  FMUL.FTZ R188, R0.reuse, R199 ;  /* 0x000000c700bc7220 */ /* 0x040fe20000410000 */
[C---:B------:R-:W-:Y:S01]  /*6fe0*/  FMUL.FTZ R168, R0.reuse, R168 ;  /* 0x000000a800a87220 */ /* 0x040fe20000410000 */
[C---:B------:R-:W-:Y:S01]  /*6ff0*/  FMUL.FTZ R170, R0.reuse, R170 ;  /* 0x000000aa00aa7220 */ /* 0x040fe20000410000 */
[C---:B------:R-:W-:Y:S01]  /*7000*/  FMUL.FTZ R169, R0.reuse, R169 ;  /* 0x000000a900a97220 */ /* 0x040fe20000410000 */
[----:B-1----:R-:W-:Y:S01]  /*7010*/  FMNMX.FTZ R189, R9, R6, !PT ;  /* 0x0000000609bd7209 */ /* 0x002fe20007810000 */
[----:B------:R-:W0:Y:S01]  /*7020*/  MUFU.TANH R10, R10 ;  /* 0x0000000a000a7308 */ /* 0x000e220000002400 */
[C---:B------:R-:W-:Y:S01]  /*7030*/  FMUL.FTZ R171, R0.reuse, R171 ;  /* 0x000000ab00ab7220 */ /* 0x040fe20000410000 */
[C---:B------:R-:W-:Y:S01]  /*7040*/  FMUL.FTZ R172, R0.reuse, R172 ;  /* 0x000000ac00ac7220 */ /* 0x040fe20000410000 */
[C---:B------:R-:W-:Y:S01]  /*7050*/  FMUL.FTZ R174, R0.reuse, R174 ;  /* 0x000000ae00ae7220 */ /* 0x040fe20000410000 */
[C---:B------:R-:W-:Y:S01]  /*7060*/  FMUL.FTZ R173, R0.reuse, R173 ;  /* 0x000000ad00ad7220 */ /* 0x040fe20000410000 */
[C---:B------:R-:W-:Y:S01]  /*7070*/  FMUL.FTZ R175, R0.reuse, R175 ;  /* 0x000000af00af7220 */ /* 0x040fe20000410000 */
[C---:B------:R-:W-:Y:S01]  /*7080*/  FMUL.FTZ R176, R0.reuse, R176 ;  /* 0x000000b000b07220 */ /* 0x040fe20000410000 */
[C---:B------:R-:W-:Y:S01]  /*7090*/  FMUL.FTZ R178, R0.reuse, R178 ;  /* 0x000000b200b27220 */ /* 0x040fe20000410000 */
[----:B------:R-:W1:Y:S01]  /*70a0*/  MUFU.TANH R11, R11 ;  /* 0x0000000b000b7308 */ /* 0x000e620000002400 */
[----:B--2---:R-:W-:Y:S01]  /*70b0*/  FMNMX.FTZ R190, R7, R190, !PT ;  /* 0x000000be07be7209 */ /* 0x004fe20007810000 */
[C---:B------:R-:W-:Y:S01]  /*70c0*/  FMUL.FTZ R177, R0.reuse, R177 ;  /* 0x000000b100b17220 */ /* 0x040fe20000410000 */
[C---:B------:R-:W-:Y:S01]  /*70d0*/  FMUL.FTZ R179, R0.reuse, R179 ;  /* 0x000000b300b37220 */ /* 0x040fe20000410000 */
[C---:B------:R-:W-:Y:S01]  /*70e0*/  FMUL.FTZ R180, R0.reuse, R180 ;  /* 0x000000b400b47220 */ /* 0x040fe20000410000 */
[C---:B------:R-:W-:Y:S01]  /*70f0*/  FMUL.FTZ R182, R0.reuse, R182 ;  /* 0x000000b600b67220 */ /* 0x040fe20000410000 */
[C---:B------:R-:W-:Y:S01]  /*7100*/  FMUL.FTZ R181, R0.reuse, R181 ;  /* 0x000000b500b57220 */ /* 0x040fe20000410000 */
[----:B------:R-:W-:Y:S01]  /*7110*/  FMUL.FTZ R183, R0, R183 ;  /* 0x000000b700b77220 */ /* 0x000fe20000410000 */
[----:B------:R-:W2:Y:S01]  /*7120*/  MUFU.TANH R13, R13 ;  /* 0x0000000d000d7308 */ /* 0x000ea20000002400 */
[----:B0-----:R-:W-:Y:S01]  /*7130*/  FMNMX.FTZ R192, R10, R189, !PT ;  /* 0x000000bd0ac07209 */ /* 0x001fe20007810000 */
[C---:B------:R-:W-:Y:S01]  /*7140*/  FMUL.FTZ R152, R0.reuse, R152 ;  /* 0x0000009800987220 */ /* 0x040fe20000410000 */
[C---:B------:R-:W-:Y:S01]  /*7150*/  FMUL.FTZ R154, R0.reuse, R154 ;  /* 0x0000009a009a7220 */ /* 0x040fe20000410000 */
[C---:B------:R-:W-:Y:S01]  /*7160*/  FMUL.FTZ R153, R0.reuse, R153 ;  /* 0x0000009900997220 */ /* 0x040fe20000410000 */
[C---:B------:R-:W-:Y:S01]  /*7170*/  FMUL.FTZ R155, R0.reuse, R155 ;  /* 0x0000009b009b7220 */ /* 0x040fe20000410000 */
[C---:B------:R-:W-:Y:S01]  /*7180*/  FMUL.FTZ R156, R0.reuse, R156 ;  /* 0x0000009c009c7220 */ /* 0x040fe20000410000 */
[C---:B------:R-:W-:Y:S01]  /*7190*/  FMUL.FTZ R158, R0.reuse, R158 ;  /* 0x0000009e009e7220 */ /* 0x040fe20000410000 */
[----:B------:R-:W0:Y:S01]  /*71a0*/  MUFU.TANH R12, R12 ;  /* 0x0000000c000c7308 */ /* 0x000e220000002400 */
[----:B-1----:R-:W-:Y:S01]  /*71b0*/  FMNMX.FTZ R189, R11, R190, !PT ;  /* 0x000000be0bbd7209 */ /* 0x002fe20007810000 */
        /* <DEDUP_REMOVED lines=21> */
[----:B------:R-:W-:Y:S01]  /*7310*/  FMUL.FTZ R143, R0, R143 ;  /* 0x0000008f008f7220 */ /* 0x000fe20000410000 */
        /* <DEDUP_REMOVED lines=15> */
[C---:B------:R-:W-:Y:S01]  /*7410*/  FMUL.FTZ R123, R0.reuse, R123 ;  /* 0x0000007b007b7220 */ /* 0x040fe20000410000 */
        /* <DEDUP_REMOVED lines=15> */
[----:B------:R-:W-:Y:S01]  /*7510*/  FMUL.FTZ R135, R0, R135 ;  /* 0x0000008700877220 */ /* 0x000fe20000410000 */
        /* <DEDUP_REMOVED lines=42> */
[----:B------:R-:W-:Y:S01]  /*77c0*/  UMOV UR10, UR49 ;  /* 0x00000031000a7c82 */ /* 0x000fe20008000000 */
[----:B------:R-:W1:Y:S01]  /*77d0*/  S2R R234, SR_TID.X ;  /* 0x0000000000ea7919 */ /* 0x000e620000002100 */
[----:B------:R-:W-:-:S04]  /*77e0*/  MOV R195, UR50 ;  /* 0x0000003200c37c02 */ /* 0x000fc80008000f00 */
[----:B------:R-:W3:Y:S01]  /*77f0*/  MUFU.TANH R171, R171 ;  /* 0x000000ab00ab7308 */ /* 0x000ee20000002400 */
[----:B--2---:R-:W-:Y:S01]  /*7800*/  FMNMX.FTZ R192, R170, R191, !PT ;  /* 0x000000bfaac07209 */ /* 0x004fe20007810000 */
[----:B------:R-:W-:Y:S02]  /*7810*/  WARPGROUP.DEPBAR.LE gsb0, 0x0 ;  /* 0x00008000000079c5 */ /* 0x000fe40000010000 */
[----:B------:R-:W-:-:S04]  /*7820*/  WARPGROUP.ARRIVE ;  /* 0x00000000000079c5 */ /* 0x000fc80000000000 */
[----:B------:R-:W2:Y:S01]  /*7830*/  MUFU.TANH R172, R172 ;  /* 0x000000ac00ac7308 */ /* 0x000ea20000002400 */
[----:B0-----:R-:W-:Y:S01]  /*7840*/  FMNMX.FTZ R189, R169, R190, !PT ;  /* 0x000000bea9bd7209 */ /* 0x001fe20007810000 */
[----:B------:R-:W-:Y:S01]  /*7850*/  QGMMA.64x128x32.F32.E4M3.E4M3 R24, R204, gdesc[UR4], R24, gsb0 ;  /* 0x01e00004cc187df3 */ /* 0x000fe20008000818 */
[----:B------:R-:W-:Y:S01]  /*7860*/  UIADD3 UR6, UR11, 0x200, URZ ;  /* 0x000002000b067890 */ /* 0x000fe2000fffe03f */
[----:B------:R-:W-:-:S04]  /*7870*/  UMOV UR7, 0xc0000010 ;  /* 0xc000001000077882 */ /* 0x000fc80000000000 */
[----:B------:R-:W0:Y:S01]  /*7880*/  MUFU.TANH R174, R174 ;  /* 0x000000ae00ae7308 */ /* 0x000e220000002400 */
[----:B---3--:R-:W-:-:S07]  /*7890*/  FMNMX.FTZ R191, R171, R192, !PT ;  /* 0x000000c0abbf7209 */ /* 0x008fce0007810000 */
[----:B------:R-:W3:Y:S01]  /*78a0*/  MUFU.TANH R173, R173 ;  /* 0x000000ad00ad7308 */ /* 0x000ee20000002400 */
[----:B--2---:R-:W-:Y:S02]  /*78b0*/  FMNMX.FTZ R190, R172, R189, !PT ;  /* 0x000000bdacbe7209 */ /* 0x004fe40007810000 */
[----:B-1----:R-:W-:-:S05]  /*78c0*/  LOP3.LUT P1, RZ, R234, 0x7f, RZ, 0xc0, !PT ;  /* 0x0000007feaff7812 */ /* 0x002fca000782c0ff */
[----:B------:R-:W1:Y:S01]  /*78d0*/  MUFU.TANH R175, R175 ;  /* 0x000000af00af7308 */ /* 0x000e620000002400 */
[----:B0-----:R-:W-:-:S07]  /*78e0*/  FMNMX.FTZ R192, R174, R191, !PT ;  /* 0x000000bfaec07209 */ /* 0x001fce0007810000 */
[----:B------:R-:W0:Y:S01]  /*78f0*/  MUFU.TANH R176, R176 ;  /* 0x000000b000b07308 */ /* 0x000e220000002400 */
[----:B---3--:R-:W-:Y:S02]  /*7900*/  FMNMX.FTZ R189, R173, R190, !PT ;  /* 0x000000beadbd7209 */ /* 0x008fe40007810000 */
[----:B------:R-:W-:-:S05]  /*7910*/  @!P1 LEA R195, R195, UR39, 0x3 ;  /* 0x00000027c3c39c11 */ /* 0x000fca000f8e18ff */
[----:B------:R-:W2:Y:S01]  /*7920*/  MUFU.TANH R178, R178 ;  /* 0x000000b200b27308 */ /* 0x000ea20000002400 */
[----:B-1----:R-:W-:-:S07]  /*7930*/  FMNMX.FTZ R191, R175, R192, !PT ;  /* 0x000000c0afbf7209 */ /* 0x002fce0007810000 */
[----:B------:R-:W1:Y:S01]  /*7940*/  MUFU.TANH R177, R177 ;  /* 0x000000b100b17308 */ /* 0x000e620000002400 */
[----:B0-----:R-:W-:-:S07]  /*7950*/  FMNMX.FTZ R190, R176, R189, !PT ;  /* 0x000000bdb0be7209 */ /* 0x001fce0007810000 */
[----:B------:R-:W0:Y:S01]  /*7960*/  MUFU.TANH R179, R179 ;  /* 0x000000b300b37308 */ /* 0x000e220000002400 */
[----:B--2---:R-:W-:-:S07]  /*7970*/  FMNMX.FTZ R192, R178, R191, !PT ;  /* 0x000000bfb2c07209 */ /* 0x004fce0007810000 */
        /* <DEDUP_REMOVED lines=21> */
[----:B0-----:R-:W-:Y:S01]  /*7ad0*/  FMNMX.FTZ R190, R156, R189, !PT ;  /* 0x000000bd9cbe7209 */ /* 0x001fe20007810000 */
[----:B------:R-:W-:Y:S02]  /*7ae0*/  WARPGROUP.DEPBAR.LE gsb0, 0x0 ;  /* 0x00008000000079c5 */ /* 0x000fe40000010000 */
[----:B------:R-:W-:-:S04]  /*7af0*/  WARPGROUP.ARRIVE ;  /* 0x00000000000079c5 */ /* 0x000fc80000000000 */
[----:B------:R-:W0:Y:S01]  /*7b00*/  MUFU.TANH R159, R159 ;  /* 0x0000009f009f7308 */ /* 0x000e220000002400 */
[----:B--2---:R-:W-:Y:S01]  /*7b10*/  FMNMX.FTZ R192, R158, R191, !PT ;  /* 0x000000bf9ec07209 */ /* 0x004fe20007810000 */
[----:B------:R-:W-:Y:S01]  /*7b20*/  QGMMA.64x128x32.F32.E4M3.E4M3 R24, R208, gdesc[UR4], R24, gsb0 ;  /* 0x01e00004d0187df3 */ /* 0x000fe20008000818 */
[----:B------:R-:W-:Y:S01]  /*7b30*/  UIADD3 UR6, UR11, 0x300, URZ ;  /* 0x000003000b067890 */ /* 0x000fe2000fffe03f */
[----:B------:R-:W-:-:S04]  /*7b40*/  UMOV UR7, 0xc0000010 ;  /* 0xc000001000077882 */ /* 0x000fc80000000000 */
        /* <DEDUP_REMOVED lines=35> */
[----:B------:R-:W-:Y:S02]  /*7d80*/  WARPGROUP.DEPBAR.LE gsb0, 0x0 ;  /* 0x00008000000079c5 */ /* 0x000fe40000010000 */
[----:B------:R-:W-:Y:S01]  /*7d90*/  WARPGROUP.ARRIVE ;  /* 0x00000000000079c5 */ /* 0x000fe20000000000 */
[----:B--2---:R-:W-:-:S04]  /*7da0*/  FMNMX.FTZ R191, R143, R192, !PT ;  /* 0x000000c08fbf7209 */ /* 0x004fc80007810000 */
[----:B------:R-:W2:Y:S01]  /*7db0*/  MUFU.TANH R145, R145 ;  /* 0x0000009100917308 */ /* 0x000ea20000002400 */
[----:B------:R-:W-:Y:S01]  /*7dc0*/  QGMMA.64x128x32.F32.E4M3.E4M3 R24, R212, gdesc[UR4], R24, gsb0 ;  /* 0x01e00004d4187df3 */ /* 0x000fe20008000818 */
[----:B-1----:R-:W-:Y:S01]  /*7dd0*/  FMNMX.FTZ R190, R144, R189, !PT ;  /* 0x000000bd90be7209 */ /* 0x002fe20007810000 */
[----:B------:R-:W-:Y:S01]  /*7de0*/  UIADD3 UR6, UR11, 0x400, URZ ;  /* 0x000004000b067890 */ /* 0x000fe2000fffe03f */
[----:B------:R-:W-:-:S04]  /*7df0*/  UMOV UR7, 0xc0000010 ;  /* 0xc000001000077882 */ /* 0x000fc80000000000 */
        /* <DEDUP_REMOVED lines=15> */
[----:B--2---:R-:W-:Y:S01]  /*7ef0*/  FMNMX.FTZ R190, R120, R189, !PT ;  /* 0x000000bd78be7209 */ /* 0x004fe20007810000 */
[----:B------:R-:W-:-:S06]  /*7f00*/  FMUL.FTZ R189, R0, R94 ;  /* 0x0000005e00bd7220 */ /* 0x000fcc0000410000 */
        /* <DEDUP_REMOVED lines=18> */
[----:B------:R-:W-:-:S06]  /*8030*/  WARPGROUP.DEPBAR.LE gsb0, 0x0 ;  /* 0x00008000000079c5 */ /* 0x000fcc0000010000 */
[----:B------:R-:W2:Y:S01]  /*8040*/  MUFU.TANH R132, R132 ;  /* 0x0000008400847308 */ /* 0x000ea20000002400 */
[----:B-1----:R-:W-:Y:S01]  /*8050*/  FMNMX.FTZ R191, R129, R94, !PT ;  /* 0x0000005e81bf7209 */ /* 0x002fe20007810000 */
[----:B------:R-:W-:-:S06]  /*8060*/  WARPGROUP.ARRIVE ;  /* 0x00000000000079c5 */ /* 0x000fcc0000000000 */
[----:B------:R-:W1:Y:S01]  /*8070*/  MUFU.TANH R134, R134 ;  /* 0x0000008600867308 */ /* 0x000e620000002400 */
[----:B0-----:R-:W-:Y:S01]  /*8080*/  FMNMX.FTZ R193, R131, R190, !PT ;  /* 0x000000be83c17209 */ /* 0x001fe20007810000 */
[----:B------:R-:W-:Y:S01]  /*8090*/  QGMMA.64x128x32.F32.E4M3.E4M3 R24, R216, gdesc[UR4], R24, gsb0 ;  /* 0x01e00004d8187df3 */ /* 0x000fe20008000818 */
[----:B------:R-:W-:Y:S01]  /*80a0*/  UIADD3 UR6, UR11, 0x500, URZ ;  /* 0x000005000b067890 */ /* 0x000fe2000fffe03f */
[----:B------:R-:W-:-:S04]  /*80b0*/  UMOV UR7, 0xc0000010 ;  /* 0xc000001000077882 */ /* 0x000fc80000000000 */
        /* <DEDUP_REMOVED lines=15> */
[----:B-1----:R-:W-:Y:S01]  /*81b0*/  FMNMX.FTZ R193, R107, R190, !PT ;  /* 0x000000be6bc17209 */ /* 0x002fe20007810000 */
[----:B------:R-:W-:-:S06]  /*81c0*/  FMUL.FTZ R190, R0, R99 ;  /* 0x0000006300be7220 */ /* 0x000fcc0000410000 */
        /* <DEDUP_REMOVED lines=56> */
[----:B--2---:R-:W-:Y:S02]  /*8550*/  FMNMX.FTZ R192, R102, R191, !PT ;  /* 0x000000bf66c07209 */ /* 0x004fe40007810000 */
[----:B-1----:R-:W-:-:S05]  /*8560*/  FMNMX.FTZ R191, R101, R94, !PT ;  /* 0x0000005e65bf7209 */ /* 0x002fca0007810000 */
[----:B------:R-:W1:Y:S01]  /*8570*/  SHFL.BFLY PT, R94, R191, 0x2, 0x1f ;  /* 0x0c401f00bf5e7f89 */ /* 0x000e6200000e0000 */
[----:B0-----:R-:W-:-:S05]  /*8580*/  FMNMX.FTZ R192, R103, R192, !PT ;  /* 0x000000c067c07209 */ /* 0x001fca0007810000 */
[----:B------:R-:W0:Y:S01]  /*8590*/  SHFL.BFLY PT, R99, R192, 0x2, 0x1f ;  /* 0x0c401f00c0637f89 */ /* 0x000e2200000e0000 */
[----:B------:R-:W-:Y:S02]  /*85a0*/  WARPGROUP.DEPBAR.LE gsb0, 0x0 ;  /* 0x00008000000079c5 */ /* 0x000fe40000010000 */
[----:B------:R-:W-:-:S06]  /*85b0*/  WARPGROUP.ARRIVE ;  /* 0x00000000000079c5 */ /* 0x000fcc0000000000 */
[----:B------:R-:W-:Y:S01]  /*85c0*/  QGMMA.64x128x32.F32.E4M3.E4M3 R24, R224, gdesc[UR4], R24, gsb0 ;  /* 0x01e00004e0187df3 */ /* 0x000fe20008000818 */
[----:B-1----:R-:W-:Y:S01]  /*85d0*/  FMNMX.FTZ R193, R191, R94, !PT ;  /* 0x0000005ebfc17209 */ /* 0x002fe20007810000 */
[----:B------:R-:W-:-:S04]  /*85e0*/  IMAD.U32 R191, RZ, RZ, UR10 ;  /* 0x0000000affbf7e24 */ /* 0x000fc8000f8e00ff */
[----:B------:R-:W1:Y:S01]  /*85f0*/  SHFL.BFLY PT, R94, R193, 0x1, 0x1f ;  /* 0x0c201f00c15e7f89 */ /* 0x000e6200000e0000 */
[----:B0-----:R-:W-:-:S05]  /*8600*/  FMNMX.FTZ R194, R192, R99, !PT ;  /* 0x00000063c0c27209 */ /* 0x001fca0007810000 */
[----:B------:R-:W0:Y:S01]  /*8610*/  SHFL.BFLY PT, R99, R194, 0x1, 0x1f ;  /* 0x0c201f00c2637f89 */ /* 0x000e2200000e0000 */
[----:B-1----:R-:W-:-:S05]  /*8620*/  FMNMX.FTZ R94, R193, R94, !PT ;  /* 0x0000005ec15e7209 */ /* 0x002fca0007810000 */
[C---:B------:R-:W-:Y:S01]  /*8630*/  FADD.FTZ R3, -R94.reuse, R3 ;  /* 0x000000035e037221 */ /* 0x040fe20000010100 */
[----:B------:R-:W-:-:S01]  /*8640*/  FFMA.FTZ R191, R94, R191, -8 ;  /* 0xc10000005ebf7423 */ /* 0x000fc200000100bf */
[----:B0-----:R-:W-:Y:S02]  /*8650*/  FMNMX.FTZ R99, R194, R99, !PT ;  /* 0x00000063c2637209 */ /* 0x001fe40007810000 */
[----:B------:R-:W-:Y:S01]  /*8660*/  FMUL.FTZ R192, R3, UR10 ;  /* 0x0000000a03c07c20 */ /* 0x000fe20008410000 */
[--C-:B------:R-:W-:Y:S01]  /*8670*/  FFMA.FTZ R193, R8, UR10, -R191.reuse ;  /* 0x0000000a08c17c23 */ /* 0x100fe200080108bf */
[----:B------:R-:W-:-:S01]  /*8680*/  FFMA.FTZ R8, R7, UR10, -R191 ;  /* 0x0000000a07087c23 */ /* 0x000fc200080108bf */
[----:B------:R-:W-:Y:S01]  /*8690*/  FFMA.FTZ R7, R11, UR10, -R191 ;  /* 0x0000000a0b077c23 */ /* 0x000fe200080108bf */
[----:B------:R-:W-:-:S01]  /*86a0*/  FADD.FTZ R3, -R99, R6 ;  /* 0x0000000663037221 */ /* 0x000fc20000010100 */
[--C-:B------:R-:W-:Y:S01]  /*86b0*/  FFMA.FTZ R11, R15, UR10, -R191.reuse ;  /* 0x0000000a0f0b7c23 */ /* 0x100fe200080108bf */
[----:B------:R0:W-:Y:S01]  /*86c0*/  MUFU.EX2 R6, R192 ;  /* 0x000000c000067308 */ /* 0x0001e20000000800 */
[----:B------:R-:W-:-:S01]  /*86d0*/  FFMA.FTZ R15, R185, UR10, -R191 ;  /* 0x0000000ab90f7c23 */ /* 0x000fc200080108bf */
[----:B------:R-:W-:Y:S01]  /*86e0*/  FMUL.FTZ R3, R3, UR10 ;  /* 0x0000000a03037c20 */ /* 0x000fe20008410000 */
[----:B------:R-:W-:-:S01]  /*86f0*/  FFMA.FTZ R12, R12, UR10, -R191 ;  /* 0x0000000a0c0c7c23 */ /* 0x000fc200080108bf */
[--C-:B------:R-:W-:Y:S01]  /*8700*/  FFMA.FTZ R20, R20, UR10, -R191.reuse ;  /* 0x0000000a14147c23 */ /* 0x100fe200080108bf */
[----:B------:R-:W-:-:S01]  /*8710*/  FFMA.FTZ R186, R186, UR10, -R191 ;  /* 0x0000000ababa7c23 */ /* 0x000fc200080108bf */
[--C-:B------:R-:W-:Y:S01]  /*8720*/  FFMA.FTZ R168, R168, UR10, -R191.reuse ;  /* 0x0000000aa8a87c23 */ /* 0x100fe200080108bf */
[----:B------:R-:W-:-:S01]  /*8730*/  FFMA.FTZ R169, R169, UR10, -R191 ;  /* 0x0000000aa9a97c23 */ /* 0x000fc200080108bf */
[----:B------:R-:W1:Y:S01]  /*8740*/  MUFU.EX2 R193, R193 ;  /* 0x000000c100c17308 */ /* 0x000e620000000800 */
[----:B0-----:R-:W-:-:S02]  /*8750*/  IMAD.U32 R192, RZ, RZ, UR10 ;  /* 0x0000000affc07e24 */ /* 0x001fc4000f8e00ff */
[--C-:B------:R-:W-:Y:S01]  /*8760*/  FFMA.FTZ R172, R172, UR10, -R191.reuse ;  /* 0x0000000aacac7c23 */ /* 0x100fe200080108bf */
[----:B------:R-:W-:-:S01]  /*8770*/  FFMA.FTZ R173, R173, UR10, -R191 ;  /* 0x0000000aadad7c23 */ /* 0x000fc200080108bf */
[----:B------:R-:W-:Y:S01]  /*8780*/  FFMA.FTZ R176, R176, UR10, -R191 ;  /* 0x0000000ab0b07c23 */ /* 0x000fe200080108bf */
[----:B------:R-:W-:-:S01]  /*8790*/  FFMA.FTZ R185, R99, R192, -8 ;  /* 0xc100000063b97423 */ /* 0x000fc200000100c0 */
        /* <DEDUP_REMOVED lines=11> */
[----:B-1----:R-:W-:-:S01]  /*8850*/  FFMA.FTZ R5, R6, R5, R193 ;  /* 0x0000000506057223 */ /* 0x002fc200000100c1 */
[----:B------:R-:W-:Y:S01]  /*8860*/  FFMA.FTZ R187, R188, UR10, -R185 ;  /* 0x0000000abcbb7c23 */ /* 0x000fe200080108b9 */
[----:B------:R-:W-:-:S01]  /*8870*/  FFMA.FTZ R181, R181, UR10, -R191 ;  /* 0x0000000ab5b57c23 */ /* 0x000fc200080108bf */
[--C-:B------:R-:W-:Y:S01]  /*8880*/  FFMA.FTZ R152, R152, UR10, -R191.reuse ;  /* 0x0000000a98987c23 */ /* 0x100fe200080108bf */
[----:B------:R-:W-:-:S01]  /*8890*/  FFMA.FTZ R153, R153, UR10, -R191 ;  /* 0x0000000a99997c23 */ /* 0x000fc200080108bf */
[--C-:B------:R-:W-:Y:S01]  /*88a0*/  FFMA.FTZ R156, R156, UR10, -R191.reuse ;  /* 0x0000000a9c9c7c23 */ /* 0x100fe200080108bf */
[----:B------:R-:W-:-:S01]  /*88b0*/  FFMA.FTZ R157, R157, UR10, -R191 ;  /* 0x0000000a9d9d7c23 */ /* 0x000fc200080108bf */
[----:B------:R-:W1:Y:S01]  /*88c0*/  MUFU.EX2 R8, R8 ;  /* 0x0000000800087308 */ /* 0x000e620000000800 */
[----:B------:R-:W-:-:S01]  /*88d0*/  FFMA.FTZ R160, R160, UR10, -R191 ;  /* 0x0000000aa0a07c23 */ /* 0x000fc200080108bf */
[--C-:B------:R-:W-:Y:S01]  /*88e0*/  FFMA.FTZ R161, R161, UR10, -R191.reuse ;  /* 0x0000000aa1a17c23 */ /* 0x100fe200080108bf */
[----:B------:R-:W-:-:S01]  /*88f0*/  FFMA.FTZ R164, R164, UR10, -R191 ;  /* 0x0000000aa4a47c23 */ /* 0x000fc200080108bf */
[--C-:B------:R-:W-:Y:S01]  /*8900*/  FFMA.FTZ R165, R165, UR10, -R191.reuse ;  /* 0x0000000aa5a57c23 */ /* 0x100fe200080108bf */
[----:B------:R-:W-:-:S01]  /*8910*/  FFMA.FTZ R136, R136, UR10, -R191 ;  /* 0x0000000a88887c23 */ /* 0x000fc200080108bf */
[--C-:B------:R-:W-:Y:S01]  /*8920*/  FFMA.FTZ R137, R137, UR10, -R191.reuse ;  /* 0x0000000a89897c23 */ /* 0x100fe200080108bf */
[----:B------:R-:W-:-:S01]  /*8930*/  FFMA.FTZ R140, R140, UR10, -R191 ;  /* 0x0000000a8c8c7c23 */ /* 0x000fc200080108bf */
[----:B------:R-:W2:Y:S01]  /*8940*/  MUFU.EX2 R9, R9 ;  /* 0x0000000900097308 */ /* 0x000ea20000000800 */
[----:B0-----:R-:W-:-:S01]  /*8950*/  FFMA.FTZ R4, R3, R4, R192 ;  /* 0x0000000403047223 */ /* 0x001fc200000100c0 */
[--C-:B------:R-:W-:Y:S01]  /*8960*/  FFMA.FTZ R141, R141, UR10, -R191.reuse ;  /* 0x0000000a8d8d7c23 */ /* 0x100fe200080108bf */
[----:B------:R-:W-:-:S01]  /*8970*/  FFMA.FTZ R144, R144, UR10, -R191 ;  /* 0x0000000a90907c23 */ /* 0x000fc200080108bf */
        /* <DEDUP_REMOVED lines=12> */
[----:B------:R-:W1:Y:S01]  /*8a40*/  MUFU.EX2 R10, R10 ;  /* 0x0000000a000a7308 */ /* 0x000e620000000800 */
[----:B--2---:R-:W-:-:S01]  /*8a50*/  FADD.FTZ R5, R9, R4 ;  /* 0x0000000409057221 */ /* 0x004fc20000010000 */
[--C-:B------:R-:W-:Y:S01]  /*8a60*/  FFMA.FTZ R133, R133, UR10, -R191.reuse ;  /* 0x0000000a85857c23 */ /* 0x100fe200080108bf */
[----:B------:R-:W-:-:S01]  /*8a70*/  FFMA.FTZ R104, R104, UR10, -R191 ;  /* 0x0000000a68687c23 */ /* 0x000fc200080108bf */
[--C-:B------:R-:W-:Y:S01]  /*8a80*/  FFMA.FTZ R105, R105, UR10, -R191.reuse ;  /* 0x0000000a69697c23 */ /* 0x100fe200080108bf */
[----:B------:R-:W-:-:S01]  /*8a90*/  FFMA.FTZ R108, R108, UR10, -R191 ;  /* 0x0000000a6c6c7c23 */ /* 0x000fc200080108bf */
[--C-:B------:R-:W-:Y:S01]  /*8aa0*/  FFMA.FTZ R109, R109, UR10, -R191.reuse ;  /* 0x0000000a6d6d7c23 */ /* 0x100fe200080108bf */
[----:B------:R-:W-:-:S01]  /*8ab0*/  FFMA.FTZ R112, R112, UR10, -R191 ;  /* 0x0000000a70707c23 */ /* 0x000fc200080108bf */
[----:B------:R-:W2:Y:S01]  /*8ac0*/  MUFU.EX2 R12, R12 ;  /* 0x0000000c000c7308 */ /* 0x000ea20000000800 */
[----:B------:R-:W-:-:S01]  /*8ad0*/  FFMA.FTZ R113, R113, UR10, -R191 ;  /* 0x0000000a71717c23 */ /* 0x000fc200080108bf */
[--C-:B------:R-:W-:Y:S01]  /*8ae0*/  FFMA.FTZ R116, R116, UR10, -R191.reuse ;  /* 0x0000000a74747c23 */ /* 0x100fe200080108bf */
[----:B------:R-:W-:-:S01]  /*8af0*/  FFMA.FTZ R117, R117, UR10, -R191 ;  /* 0x0000000a75757c23 */ /* 0x000fc200080108bf */
[--C-:B------:R-:W-:Y:S01]  /*8b00*/  FFMA.FTZ R88, R88, UR10, -R191.reuse ;  /* 0x0000000a58587c23 */ /* 0x100fe200080108bf */
[----:B------:R-:W-:-:S01]  /*8b10*/  FFMA.FTZ R89, R89, UR10, -R191 ;  /* 0x0000000a59597c23 */ /* 0x000fc200080108bf */
[--C-:B------:R-:W-:Y:S01]  /*8b20*/  FFMA.FTZ R92, R92, UR10, -R191.reuse ;  /* 0x0000000a5c5c7c23 */ /* 0x100fe200080108bf */
[----:B------:R-:W-:-:S01]  /*8b30*/  FFMA.FTZ R93, R93, UR10, -R191 ;  /* 0x0000000a5d5d7c23 */ /* 0x000fc200080108bf */
[----:B------:R-:W3:Y:S01]  /*8b40*/  MUFU.EX2 R13, R13 ;  /* 0x0000000d000d7308 */ /* 0x000ee20000000800 */
[----:B------:R-:W-:-:S01]  /*8b50*/  FFMA.FTZ R96, R96, UR10, -R191 ;  /* 0x0000000a60607c23 */ /* 0x000fc200080108bf */
[--C-:B------:R-:W-:Y:S01]  /*8b60*/  FFMA.FTZ R97, R97, UR10, -R191.reuse ;  /* 0x0000000a61617c23 */ /* 0x100fe200080108bf */
[----:B------:R-:W-:-:S01]  /*8b70*/  FFMA.FTZ R100, R100, UR10, -R191 ;  /* 0x0000000a64647c23 */ /* 0x000fc200080108bf */
[----:B------:R-:W-:Y:S01]  /*8b80*/  FFMA.FTZ R101, R101, UR10, -R191 ;  /* 0x0000000a65657c23 */ /* 0x000fe200080108bf */
[----:B0-----:R-:W-:-:S01]  /*8b90*/  FADD.FTZ R191, R7, R188 ;  /* 0x000000bc07bf7221 */ /* 0x001fc20000010000 */
[----:B-1----:R-:W-:Y:S01]  /*8ba0*/  FADD.FTZ R4, R10, R5 ;  /* 0x000000050a047221 */ /* 0x002fe20000010000 */
[----:B------:R-:W-:-:S01]  /*8bb0*/  FFMA.FTZ R170, R170, UR10, -R185 ;  /* 0x0000000aaaaa7c23 */ /* 0x000fc200080108b9 */
[----:B------:R-:W0:Y:S01]  /*8bc0*/  MUFU.EX2 R11, R11 ;  /* 0x0000000b000b7308 */ /* 0x000e220000000800 */
[----:B--2---:R-:W-:-:S01]  /*8bd0*/  FADD.FTZ R188, R12, R191 ;  /* 0x000000bf0cbc7221 */ /* 0x004fc20000010000 */
[--C-:B------:R-:W-:Y:S01]  /*8be0*/  FFMA.FTZ R171, R171, UR10, -R185.reuse ;  /* 0x0000000aabab7c23 */ /* 0x100fe200080108b9 */
[----:B------:R-:W-:-:S01]  /*8bf0*/  FFMA.FTZ R174, R174, UR10, -R185 ;  /* 0x0000000aaeae7c23 */ /* 0x000fc200080108b9 */
[--C-:B------:R-:W-:Y:S01]  /*8c00*/  FFMA.FTZ R175, R175, UR10, -R185.reuse ;  /* 0x0000000aafaf7c23 */ /* 0x100fe200080108b9 */
[----:B------:R-:W-:-:S01]  /*8c10*/  FFMA.FTZ R178, R178, UR10, -R185 ;  /* 0x0000000ab2b27c23 */ /* 0x000fc200080108b9 */
[--C-:B------:R-:W-:Y:S01]  /*8c20*/  FFMA.FTZ R179, R179, UR10, -R185.reuse ;  /* 0x0000000ab3b37c23 */ /* 0x100fe200080108b9 */
[----:B------:R-:W-:-:S01]  /*8c30*/  FFMA.FTZ R182, R182, UR10, -R185 ;  /* 0x0000000ab6b67c23 */ /* 0x000fc200080108b9 */
[----:B------:R-:W1:Y:S01]  /*8c40*/  MUFU.EX2 R14, R14 ;  /* 0x0000000e000e7308 */ /* 0x000e620000000800 */
[----:B---3--:R-:W-:-:S01]  /*8c50*/  FADD.FTZ R5, R13, R4 ;  /* 0x000000040d057221 */ /* 0x008fc20000010000 */
[--C-:B------:R-:W-:Y:S01]  /*8c60*/  FFMA.FTZ R183, R183, UR10, -R185.reuse ;  /* 0x0000000ab7b77c23 */ /* 0x100fe200080108b9 */
[----:B------:R-:W-:-:S01]  /*8c70*/  FFMA.FTZ R154, R154, UR10, -R185 ;  /* 0x0000000a9a9a7c23 */ /* 0x000fc200080108b9 */
[--C-:B------:R-:W-:Y:S01]  /*8c80*/  FFMA.FTZ R155, R155, UR10, -R185.reuse ;  /* 0x0000000a9b9b7c23 */ /* 0x100fe200080108b9 */
[----:B------:R-:W-:-:S01]  /*8c90*/  FFMA.FTZ R158, R158, UR10, -R185 ;  /* 0x0000000a9e9e7c23 */ /* 0x000fc200080108b9 */
[--C-:B------:R-:W-:Y:S01]  /*8ca0*/  FFMA.FTZ R159, R159, UR10, -R185.reuse ;  /* 0x0000000a9f9f7c23 */ /* 0x100fe200080108b9 */
[----:B------:R-:W-:-:S01]  /*8cb0*/  FFMA.FTZ R162, R162, UR10, -R185 ;  /* 0x0000000aa2a27c23 */ /* 0x000fc200080108b9 */
[----:B------:R-:W2:Y:S01]  /*8cc0*/  MUFU.EX2 R20, R20 ;  /* 0x0000001400147308 */ /* 0x000ea20000000800 */
[----:B0-----:R-:W-:-:S01]  /*8cd0*/  FADD.FTZ R191, R11, R188 ;  /* 0x000000bc0bbf7221 */ /* 0x001fc20000010000 */
        /* <DEDUP_REMOVED lines=42> */
[----:B------:R-:W-:-:S02]  /*8f80*/  WARPGROUP.DEPBAR.LE gsb0, 0x0 ;  /* 0x00008000000079c5 */ /* 0x000fc40000010000 */
[----:B------:R-:W-:-:S02]  /*8f90*/  FFMA.FTZ R103, R103, UR10, -R185 ;  /* 0x0000000a67677c23 */ /* 0x000fc400080108b9 */
[----:B------:R-:W2:Y:S01]  /*8fa0*/  MUFU.EX2 R168, R168 ;  /* 0x000000a800a87308 */ /* 0x000ea20000000800 */
[----:B0-----:R-:W-:-:S07]  /*8fb0*/  FADD.FTZ R191, R186, R191 ;  /* 0x000000bfbabf7221 */ /* 0x001fce0000010000 */
        /* <DEDUP_REMOVED lines=129> */
[----:B--2---:R-:W-:-:S01]  /*97d0*/  FADD.FTZ R191, R135, R188 ;  /* 0x000000bc87bf7221 */ /* 0x004fc20000010000 */
[----:B------:R-:W-:-:S06]  /*97e0*/  FFMA.FTZ R188, R189, UR10, -R185 ;  /* 0x0000000abdbc7c23 */ /* 0x000fcc00080108b9 */
        /* <DEDUP_REMOVED lines=13> */
[----:B0-----:R-:W-:-:S01]  /*98c0*/  FADD.FTZ R5, R109, R4 ;  /* 0x000000046d057221 */ /* 0x001fc20000010000 */
[----:B------:R-:W-:-:S05]  /*98d0*/  IADD3 R4, -R23, 0xb, RZ ;  /* 0x0000000b17047810 */ /* 0x000fca0007ffe1ff */
[----:B------:R0:W-:Y:S06]  /*98e0*/  BAR.ARV R4, 0x100 ;  /* 0x000400040000751d */ /* 0x0001ec0000002000 */
[----:B------:R-:W3:Y:S01]  /*98f0*/  MUFU.EX2 R114, R114 ;  /* 0x0000007200727308 */ /* 0x000ee20000000800 */
[----:B-1----:R-:W-:-:S01]  /*9900*/  FADD.FTZ R189, R111, R194 ;  /* 0x000000c26fbd7221 */ /* 0x002fc20000010000 */
[----:B0-----:R-:W-:Y:S02]  /*9910*/  @!P1 VIADD R4, R195, 0x2e840 ;  /* 0x0002e840c3049836 */ /* 0x001fe40000000000 */
[----:B--2---:R-:W-:-:S03]  /*9920*/  FADD.FTZ R194, R112, R5 ;  /* 0x0000000570c27221 */ /* 0x004fc60000010000 */
[----:B------:R-:W-:Y:S01]  /*9930*/  @!P1 PRMT R4, RZ, 0x654, R4 ;  /* 0x00000654ff049816 */ /* 0x000fe20000000004 */
[----:B------:R-:W0:Y:S03]  /*9940*/  MUFU.EX2 R113, R113 ;  /* 0x0000007100717308 */ /* 0x000e260000000800 */
[----:B------:R1:W-:Y:S05]  /*9950*/  @!P1 SYNCS.ARRIVE.TRANS64.RED.A1T0 RZ, [R4+URZ], RZ ;  /* 0x000000ff04ff99a7 */ /* 0x0003ea000810043f */
[----:B------:R-:W2:Y:S01]  /*9960*/  MUFU.EX2 R115, R115 ;  /* 0x0000007300737308 */ /* 0x000ea20000000800 */
[----:B---3--:R-:W-:-:S01]  /*9970*/  FADD.FTZ R196, R114, R189 ;  /* 0x000000bd72c47221 */ /* 0x008fc20000010000 */
[----:B------:R-:W-:-:S06]  /*9980*/  FFMA.FTZ R189, R190, UR10, -R185 ;  /* 0x0000000abebd7c23 */ /* 0x000fcc00080108b9 */
[----:B------:R-:W3:Y:S01]  /*9990*/  MUFU.EX2 R116, R116 ;  /* 0x0000007400747308 */ /* 0x000ee20000000800 */
[----:B0-----:R-:W-:-:S07]  /*99a0*/  FADD.FTZ R5, R113, R194 ;  /* 0x000000c271057221 */ /* 0x001fce0000010000 */
[----:B------:R-:W0:Y:S01]  /*99b0*/  MUFU.EX2 R118, R118 ;  /* 0x0000007600767308 */ /* 0x000e220000000800 */
[----:B--2---:R-:W-:-:S07]  /*99c0*/  FADD.FTZ R191, R115, R196 ;  /* 0x000000c473bf7221 */ /* 0x004fce0000010000 */
[----:B------:R-:W2:Y:S01]  /*99d0*/  MUFU.EX2 R117, R117 ;  /* 0x0000007500757308 */ /* 0x000ea20000000800 */
[----:B---3--:R-:W-:-:S07]  /*99e0*/  FADD.FTZ R190, R116, R5 ;  /* 0x0000000574be7221 */ /* 0x008fce0000010000 */
        /* <DEDUP_REMOVED lines=18> */
[----:B------:R-:W1:Y:S01]  /*9b10*/  MUFU.EX2 R96, R96 ;  /* 0x0000006000607308 */ /* 0x000e620000000800 */
[----:B0-----:R-:W-:-:S07]  /*9b20*/  FADD.FTZ R5, R93, R190 ;  /* 0x000000be5d057221 */ /* 0x001fce0000010000 */
[----:B------:R-:W0:Y:S01]  /*9b30*/  MUFU.EX2 R98, R98 ;  /* 0x0000006200627308 */ /* 0x000e220000000800 */
[----:B--2---:R-:W-:-:S07]  /*9b40*/  FADD.FTZ R185, R95, R194 ;  /* 0x000000c25fb97221 */ /* 0x004fce0000010000 */
[----:B------:R-:W2:Y:S01]  /*9b50*/  MUFU.EX2 R97, R97 ;  /* 0x0000006100617308 */ /* 0x000ea20000000800 */
[----:B-1----:R-:W-:-:S07]  /*9b60*/  FADD.FTZ R4, R96, R5 ;  /* 0x0000000560047221 */ /* 0x002fce0000010000 */
        /* <DEDUP_REMOVED lines=9> */
[----:B--2---:R-:W-:-:S01]  /*9c00*/  FADD.FTZ R185, R102, R185 ;  /* 0x000000b966b97221 */ /* 0x004fc20000010000 */
[----:B-1----:R-:W-:-:S03]  /*9c10*/  FADD.FTZ R5, R101, R4 ;  /* 0x0000000465057221 */ /* 0x002fc60000010000 */
[----:B0-----:R-:W-:Y:S01]  /*9c20*/  FADD.FTZ R4, R103, R185 ;  /* 0x000000b967047221 */ /* 0x001fe20000010000 */
[----:B------:R-:W-:Y:S06]  /*9c30*/  @!P0 BRA `(.L_x_24) ;  /* 0x0000000000048947 */ /* 0x000fec0003800000 */
[----:B------:R-:W-:Y:S01]  /*9c40*/  BPT.TRAP 0x1 ;  /* 0x000000040000795c */ /* 0x000fe20000300000 */
.L_x_24:
[----:B------:R-:W-:Y:S01]  /*9c50*/  ULEA UR6, UR51, UR39, 0x3 ;  /* 0x0000002733067291 */ /* 0x000fe2000f8e183f */
[----:B------:R-:W-:Y:S01]  /*9c60*/  ISETP.LT.AND P1, PT, RZ, UR48, PT ;  /* 0x00000030ff007c0c */ /* 0x000fe2000bf21270 */
[----:B------:R-:W-:Y:S01]  /*9c70*/  UIADD3 UR7, UR48, -0x1, URZ ;  /* 0xffffffff30077890 */ /* 0x000fe2000fffe03f */
[----:B------:R-:W-:Y:S01]  /*9c80*/  F2FP.SATFINITE.E4M3.F32.PACK_AB_MERGE_C R7, R12, R7, RZ ;  /* 0x000000070c07723e */ /* 0x000fe200048070ff */
[----:B------:R-:W-:Y:S01]  /*9c90*/  UIADD3 UR6, UR6, 0x2e860, URZ ;  /* 0x0002e86006067890 */ /* 0x000fe2000fffe03f */
[----:B------:R-:W-:Y:S01]  /*9ca0*/  F2FP.SATFINITE.E4M3.F32.PACK_AB_MERGE_C R10, R13, R10, RZ ;  /* 0x0000000a0d0a723e */ /* 0x000fe200048070ff */
[----:B------:R-:W-:Y:S01]  /*9cb0*/  UMOV UR52, UR43 ;  /* 0x0000002b00347c82 */ /* 0x000fe20008000000 */
[----:B------:R-:W-:Y:S01]  /*9cc0*/  F2FP.SATFINITE.E4M3.F32.PACK_AB_MERGE_C R15, R186, R15, RZ ;  /* 0x0000000fba0f723e */ /* 0x000fe200048070ff */
[----:B------:R-:W-:Y:S01]  /*9cd0*/  UPRMT UR6, UR36, 0x654, UR6 ;  /* 0x0000065424067896 */ /* 0x000fe20008000006 */
[----:B------:R-:W-:Y:S01]  /*9ce0*/  F2FP.SATFINITE.E4M3.F32.PACK_AB_MERGE_C R184, R187, R184, RZ ;  /* 0x000000b8bbb8723e */ /* 0x000fe200048070ff */
[----:B------:R-:W-:Y:S01]  /*9cf0*/  UMOV UR48, UR7 ;  /* 0x0000000700307c82 */ /* 0x000fe20008000000 */
[----:B------:R-:W-:Y:S01]  /*9d00*/  F2FP.SATFINITE.E4M3.F32.PACK_AB_MERGE_C R172, R173, R172, RZ ;  /* 0x000000acadac723e */ /* 0x000fe200048070ff */
[----:B------:R-:W-:Y:S01]  /*9d10*/  UMOV UR51, UR50 ;  /* 0x0000003200337c82 */ /* 0x000fe20008000000 */
[----:B------:R-:W-:Y:S01]  /*9d20*/  F2FP.SATFINITE.E4M3.F32.PACK_AB_MERGE_C R174, R175, R174, RZ ;  /* 0x000000aeafae723e */ /* 0x000fe200048070ff */
[----:B------:R-:W-:Y:S01]  /*9d30*/  FMUL.FTZ R24, R24, R6 ;  /* 0x0000000618187220 */ /* 0x000fe20000410000 */
[----:B------:R-:W-:Y:S01]  /*9d40*/  F2FP.SATFINITE.E4M3.F32.PACK_AB_MERGE_C R180, R181, R180, RZ ;  /* 0x000000b4b5b4723e */ /* 0x000fe200048070ff */
[----:B------:R-:W-:Y:S01]  /*9d50*/  FMUL.FTZ R25, R25, R6 ;  /* 0x0000000619197220 */ /* 0x000fe20000410000 */
[----:B------:R-:W-:Y:S01]  /*9d60*/  F2FP.SATFINITE.E4M3.F32.PACK_AB_MERGE_C R182, R183, R182, RZ ;  /* 0x000000b6b7b6723e */ /* 0x000fe200048070ff */
[----:B------:R-:W-:Y:S01]  /*9d70*/  SYNCS.ARRIVE.TRANS64.RED.A1T0 RZ, [UR6], RZ ;  /* 0x000000ffffff79a7 */ /* 0x000fe20008100406 */
[----:B------:R-:W-:Y:S01]  /*9d80*/  F2FP.SATFINITE.E4M3.F32.PACK_AB_MERGE_C R156, R157, R156, RZ ;  /* 0x0000009c9d9c723e */ /* 0x000fe200048070ff */
[----:B------:R-:W-:Y:S01]  /*9d90*/  FMUL.FTZ R28, R28, R6 ;  /* 0x000000061c1c7220 */ /* 0x000fe20000410000 */
        /* <DEDUP_REMOVED lines=37> */
[-C--:B------:R-:W-:Y:S01]  /*9ff0*/  FMUL.FTZ R65, R65, R6.reuse ;  /* 0x0000000641417220 */ /* 0x080fe20000410000 */
        /* <DEDUP_REMOVED lines=9> */
[----:B------:R-:W-:Y:S01]  /*a090*/  FMUL.FTZ R85, R85, R6 ;  /* 0x0000000655557220 */ /* 0x000fe20000410000 */
        /* <DEDUP_REMOVED lines=32> */
[----:B------:R-:W-:Y:S01]  /*a2a0*/  F2FP.SATFINITE.E4M3.F32.PACK_AB_MERGE_C R200, R8, R193, R7 ;  /* 0x000000c108c8723e */ /* 0x000fe20004807007 */
[----:B------:R-:W-:Y:S01]  /*a2b0*/  IMAD.MOV.U32 R6, RZ, RZ, R99 ;  /* 0x000000ffff067224 */ /* 0x000fe200078e0063 */
[----:B------:R-:W-:Y:S01]  /*a2c0*/  F2FP.SATFINITE.E4M3.F32.PACK_AB_MERGE_C R201, R9, R192, R10 ;  /* 0x000000c009c9723e */ /* 0x000fe2000480700a */
[----:B------:R-:W-:Y:S01]  /*a2d0*/  IMAD.MOV.U32 R3, RZ, RZ, R94 ;  /* 0x000000ffff037224 */ /* 0x000fe200078e005e */
[----:B------:R-:W-:-:S02]  /*a2e0*/  F2FP.SATFINITE.E4M3.F32.PACK_AB_MERGE_C R202, R20, R11, R15 ;  /* 0x0000000b14ca723e */ /* 0x000fc4000480700f */
[----:B------:R-:W-:Y:S02]  /*a2f0*/  F2FP.SATFINITE.E4M3.F32.PACK_AB_MERGE_C R203, R21, R14, R184 ;  /* 0x0000000e15cb723e */ /* 0x000fe400048070b8 */
[----:B------:R-:W-:Y:S02]  /*a300*/  F2FP.SATFINITE.E4M3.F32.PACK_AB_MERGE_C R204, R169, R168, R172 ;  /* 0x000000a8a9cc723e */ /* 0x000fe400048070ac */
[----:B------:R-:W-:Y:S02]  /*a310*/  F2FP.SATFINITE.E4M3.F32.PACK_AB_MERGE_C R205, R171, R170, R174 ;  /* 0x000000aaabcd723e */ /* 0x000fe400048070ae */
[----:B------:R-:W-:Y:S02]  /*a320*/  F2FP.SATFINITE.E4M3.F32.PACK_AB_MERGE_C R206, R177, R176, R180 ;  /* 0x000000b0b1ce723e */ /* 0x000fe400048070b4 */
[----:B------:R-:W-:Y:S02]  /*a330*/  F2FP.SATFINITE.E4M3.F32.PACK_AB_MERGE_C R207, R179, R178, R182 ;  /* 0x000000b2b3cf723e */ /* 0x000fe400048070b6 */
        /* <DEDUP_REMOVED lines=19> */
[----:B------:R-:W-:Y:S01]  /*a470*/  F2FP.SATFINITE.E4M3.F32.PACK_AB_MERGE_C R227, R189, R98, R102 ;  /* 0x00000062bde3723e */ /* 0x000fe20004807066 */
[----:B------:R-:W-:Y:S06]  /*a480*/  @P1 BRA `(.L_x_25) ;  /* 0xffffffbc00001947 */ /* 0x000fec000383ffff */
.L_x_15:
[----:B------:R-:W-:Y:S06]  /*a490*/  BAR.ARV 0x8, 0x180 ;  /* 0x0206000000007b1d */ /* 0x000fec0000002000 */
[----:B------:R-:W-:Y:S05]  /*a4a0*/  @!P0 BRA `(.L_x_26) ;  /* 0x0000000000048947 */ /* 0x000fea0003800000 */
[----:B------:R-:W-:Y:S01]  /*a4b0*/  BPT.TRAP 0x1 ;  /* 0x000000040000795c */ /* 0x000fe20000300000 */
.L_x_26:
[----:B------:R-:W-:Y:S01]  /*a4c0*/  ULEA UR4, UR50, UR39, 0x3 ;  /* 0x0000002732047291 */ /* 0x000fe2000f8e183f */
[----:B------:R-:W-:-:S05]  /*a4d0*/  IMAD.U32 R0, RZ, RZ, UR43 ;  /* 0x0000002bff007e24 */ /* 0x000fca000f8e00ff */
[----:B------:R-:W-:-:S04]  /*a4e0*/  SHF.L.U32 R0, R0, 0x1f, RZ ;  /* 0x0000001f00007819 */ /* 0x000fc800000006ff */
[----:B------:R0:W1:Y:S01]  /*a4f0*/  SYNCS.PHASECHK.TRANS64.TRYWAIT P1, [UR4+0x2e850], R0 ;  /* 0x02e85000ff0075a7 */ /* 0x0000620008020144 */
[----:B------:R-:W-:Y:S05]  /*a500*/  @!P0 BRA `(.L_x_27) ;  /* 0x0000000000048947 */ /* 0x000fea0003800000 */
[----:B------:R-:W-:Y:S01]  /*a510*/  BPT.TRAP 0x1 ;  /* 0x000000040000795c */ /* 0x000fe20000300000 */
.L_x_27:
[----:B-1----:R-:W-:Y:S05]  /*a520*/  @P1 BRA `(.L_x_28) ;  /* 0x0000000000081947 */ /* 0x002fea0003800000 */
[----:B------:R-:W1:Y:S02]  /*a530*/  SYNCS.PHASECHK.TRANS64.TRYWAIT P1, [UR4+0x2e850], R0 ;  /* 0x02e85000ff0075a7 */ /* 0x000e640008020144 */
[----:B-1----:R-:W-:Y:S05]  /*a540*/  @!P1 BRA `(.L_x_29) ;  /* 0x0000005c00849947 */ /* 0x002fea0003800000 */
.L_x_28:
[----:B------:R-:W-:Y:S01]  /*a550*/  UIADD3 UR5, UR39, 0x400, URZ ;  /* 0x0000040027057890 */ /* 0x000fe2000fffe03f */
[----:B------:R-:W-:Y:S01]  /*a560*/  WARPGROUP.ARRIVE ;  /* 0x00000000000079c5 */ /* 0x000fe20000000000 */
[----:B------:R-:W-:Y:S01]  /*a570*/  UMOV UR7, 0xc0000010 ;  /* 0xc000001000077882 */ /* 0x000fe20000000000 */
[----:B------:R-:W-:Y:S01]  /*a580*/  IMAD.MOV.U32 R6, RZ, RZ, 0x3f800000 ;  /* 0x3f800000ff067424 */ /* 0x000fe200078e00ff */
[----:B------:R-:W-:-:S04]  /*a590*/  USHF.R.U32.HI UR5, URZ, 0x4, UR5 ;  /* 0x000000043f057899 */ /* 0x000fc80008011605 */
[----:B------:R-:W-:-:S04]  /*a5a0*/  ULOP3.LUT UR5, UR5, 0x3fff, URZ, 0xc0, !UPT ;  /* 0x00003fff05057892 */ /* 0x000fc8000f8ec03f */
[----:B------:R-:W-:-:S04]  /*a5b0*/  ULOP3.LUT UR5, UR5, 0x10000, URZ, 0xfc, !UPT ;  /* 0x0001000005057892 */ /* 0x000fc8000f8efc3f */
[----:B------:R-:W-:-:S07]  /*a5c0*/  UIMAD UR5, UR50, 0x700, UR5 ;  /* 0x00000700320578a4 */ /* 0x000fce000f8e0205 */
[----:B------:R-:W-:Y:S02]  /*a5d0*/  UMOV UR6, UR5 ;  /* 0x0000000500067c82 */ /* 0x000fe40008000000 */
[----:B------:R-:W-:Y:S01]  /*a5e0*/  QGMMA.64x128x32.F32.E4M3.E4M3 R24, R200, gdesc[UR4], R24, gsb0 ;  /* 0x01e00004c8187df3 */ /* 0x000fe20008000818 */
[----:B------:R-:W-:Y:S01]  /*a5f0*/  UIADD3 UR6, UR5, 0x100, URZ ;  /* 0x0000010005067890 */ /* 0x000fe2000fffe03f */
[----:B------:R-:W-:Y:S01]  /*a600*/  UMOV UR7, 0xc0000010 ;  /* 0xc000001000077882 */ /* 0x000fe20000000000 */
[----:B------:R-:W-:Y:S02]  /*a610*/  WARPGROUP.DEPBAR.LE gsb0, 0x0 ;  /* 0x00008000000079c5 */ /* 0x000fe40000010000 */
[----:B------:R-:W-:-:S07]  /*a620*/  WARPGROUP.ARRIVE ;  /* 0x00000000000079c5 */ /* 0x000fce0000000000 */
        /* <DEDUP_REMOVED lines=11> */
[----:B------:R-:W-:Y:S02]  /*a6e0*/  ULDC.64 UR6, c[0x0][0x9a0] ;  /* 0x0002680000067ab9 */ /* 0x000fe40000000a00 */
[----:B------:R-:W-:-:S04]  /*a6f0*/  UISETP.NE.U32.AND UP0, UPT, UR6, URZ, UPT ;  /* 0x0000003f0600728c */ /* 0x000fc8000bf05070 */
[----:B------:R-:W-:-:S06]  /*a700*/  UISETP.NE.AND.EX UP0, UPT, UR7, URZ, UPT, UP0 ;  /* 0x0000003f0700728c */ /* 0x000fcc000bf05300 */
[----:B------:R-:W-:-:S05]  /*a710*/  PLOP3.LUT P1, PT, PT, PT, UP0, 0x80, 0x0 ;  /* 0x000000000000781c */ /* 0x000fca0003f2f008 */
[----:B------:R-:W-:Y:S01]  /*a720*/  @UP0 USHF.R.S32.HI UR11, URZ, 0x1f, UR40 ;  /* 0x0000001f3f0b0899 */ /* 0x000fe20008011428 */
[----:B------:R-:W-:Y:S01]  /*a730*/  @UP0 ULDC.64 UR12, c[0x0][0x9c8] ;  /* 0x00027200000c0ab9 */ /* 0x000fe20000000a00 */
[----:B------:R-:W-:Y:S02]  /*a740*/  @UP0 UIADD3 UR8, -UR40, URZ, URZ ;  /* 0x0000003f28080290 */ /* 0x000fe4000fffe13f */
[----:B------:R-:W-:Y:S01]  /*a750*/  @UP0 UIMAD UR11, UR11, UR12, URZ ;  /* 0x0000000c0b0b02a4 */ /* 0x000fe2000f8e023f */
[----:B------:R-:W-:Y:S02]  /*a760*/  @UP0 ULDC UR9, c[0x0][0xc44] ;  /* 0x0003110000090ab9 */ /* 0x000fe40000000800 */
[----:B------:R-:W-:Y:S02]  /*a770*/  @UP0 UIMAD UR14, UR9, UR8, UR42 ;  /* 0x00000008090e02a4 */ /* 0x000fe4000f8e022a */
[----:B------:R-:W-:Y:S02]  /*a780*/  @UP0 UIMAD.WIDE.U32 UR8, UR40, UR12, URZ ;  /* 0x0000000c280802a5 */ /* 0x000fe4000f8e003f */
[----:B------:R-:W-:-:S02]  /*a790*/  @UP0 UIMAD UR11, UR40, UR13, UR11 ;  /* 0x0000000d280b02a4 */ /* 0x000fc4000f8e020b */
[----:B------:R-:W-:Y:S02]  /*a7a0*/  @UP0 USHF.R.S32.HI UR15, URZ, 0x1f, UR14 ;  /* 0x0000001f3f0f0899 */ /* 0x000fe4000801140e */
[----:B------:R-:W-:Y:S01]  /*a7b0*/  @UP0 UIADD3 UR9, UR9, UR11, URZ ;  /* 0x0000000b09090290 */ /* 0x000fe2000fffe03f */
[----:B------:R-:W-:Y:S02]  /*a7c0*/  @UP0 ULDC.64 UR12, c[0x0][0x9d0] ;  /* 0x00027400000c0ab9 */ /* 0x000fe40000000a00 */
[----:B------:R-:W-:Y:S02]  /*a7d0*/  @UP0 UIMAD UR11, UR15, UR12, URZ ;  /* 0x0000000c0f0b02a4 */ /* 0x000fe4000f8e023f */
[----:B------:R-:W-:Y:S02]  /*a7e0*/  @UP0 UIMAD.WIDE.U32 UR8, UR14, UR12, UR8 ;  /* 0x0000000c0e0802a5 */ /* 0x000fe4000f8e0008 */
[----:B------:R-:W-:Y:S02]  /*a7f0*/  @UP0 UIMAD UR11, UR14, UR13, UR11 ;  /* 0x0000000d0e0b02a4 */ /* 0x000fe4000f8e020b */
[----:B------:R-:W-:-:S02]  /*a800*/  @UP0 ULEA UR6, UP1, UR8, UR6, 0x2 ;  /* 0x0000000608060291 */ /* 0x000fc4000f82103f */
[----:B------:R-:W-:-:S04]  /*a810*/  @UP0 UIADD3 UR9, UR9, UR11, URZ ;  /* 0x0000000b09090290 */ /* 0x000fc8000fffe03f */
[----:B------:R-:W-:Y:S01]  /*a820*/  IMAD.U32 R2, RZ, RZ, UR6 ;  /* 0x00000006ff027e24 */ /* 0x000fe2000f8e00ff */
[----:B------:R-:W-:Y:S02]  /*a830*/  @UP0 ULEA.HI.X UR7, UR8, UR7, UR9, 0x2, UP1 ;  /* 0x0000000708070291 */ /* 0x000fe400088f1409 */
[----:B------:R-:W-:-:S04]  /*a840*/  UIADD3 UR6, UR5, 0x400, URZ ;  /* 0x0000040005067890 */ /* 0x000fc8000fffe03f */
[----:B-1----:R-:W-:Y:S01]  /*a850*/  IMAD.U32 R3, RZ, RZ, UR7 ;  /* 0x00000007ff037e24 */ /* 0x002fe2000f8e00ff */
[----:B------:R-:W-:-:S04]  /*a860*/  UMOV UR7, 0xc0000010 ;  /* 0xc000001000077882 */ /* 0x000fc80000000000 */
[----:B------:R1:W2:Y:S01]  /*a870*/  @P1 LDG.E R6, desc[UR46][R2.64] ;  /* 0x0000002e02061981 */ /* 0x0002a2000c1e1900 */
[----:B------:R-:W-:Y:S02]  /*a880*/  WARPGROUP.DEPBAR.LE gsb0, 0x0 ;  /* 0x00008000000079c5 */ /* 0x000fe40000010000 */
[----:B------:R-:W-:-:S06]  /*a890*/  WARPGROUP.ARRIVE ;  /* 0x00000000000079c5 */ /* 0x000fcc0000000000 */
[----:B------:R-:W-:Y:S01]  /*a8a0*/  QGMMA.64x128x32.F32.E4M3.E4M3 R24, R216, gdesc[UR4], R24, gsb0 ;  /* 0x01e00004d8187df3 */ /* 0x000fe20008000818 */
[----:B------:R-:W-:Y:S01]  /*a8b0*/  UIADD3 UR6, UR5, 0x500, URZ ;  /* 0x0000050005067890 */ /* 0x000fe2000fffe03f */
[----:B------:R-:W-:Y:S01]  /*a8c0*/  UMOV UR7, 0xc0000010 ;  /* 0xc000001000077882 */ /* 0x000fe20000000000 */
[----:B0-----:R-:W0:Y:S04]  /*a8d0*/  SHFL.BFLY PT, R0, R5, 0x2, 0x1f ;  /* 0x0c401f0005007f89 */ /* 0x001e2800000e0000 */
[----:B------:R-:W3:Y:S01]  /*a8e0*/  SHFL.BFLY PT, R7, R4, 0x2, 0x1f ;  /* 0x0c401f0004077f89 */ /* 0x000ee200000e0000 */
[----:B------:R-:W-:Y:S02]  /*a8f0*/  WARPGROUP.DEPBAR.LE gsb0, 0x0 ;  /* 0x00008000000079c5 */ /* 0x000fe40000010000 */
[----:B------:R-:W-:-:S06]  /*a900*/  WARPGROUP.ARRIVE ;  /* 0x00000000000079c5 */ /* 0x000fcc0000000000 */
[----:B------:R-:W-:Y:S01]  /*a910*/  QGMMA.64x128x32.F32.E4M3.E4M3 R24, R220, gdesc[UR4], R24, gsb0 ;  /* 0x01e00004dc187df3 */ /* 0x000fe20008000818 */
[----:B------:R-:W-:Y:S01]  /*a920*/  UIADD3 UR6, UR5, 0x600, URZ ;  /* 0x0000060005067890 */ /* 0x000fe2000fffe03f */
[----:B------:R-:W-:Y:S01]  /*a930*/  UMOV UR7, 0xc0000010 ;  /* 0xc000001000077882 */ /* 0x000fe20000000000 */
[----:B0-----:R-:W-:-:S01]  /*a940*/  FADD.FTZ R0, R0, R5 ;  /* 0x0000000500007221 */ /* 0x001fc20000010000 */
[----:B---3--:R-:W-:-:S04]  /*a950*/  FADD.FTZ R7, R7, R4 ;  /* 0x0000000407077221 */ /* 0x008fc80000010000 */
[----:B-1----:R-:W0:Y:S04]  /*a960*/  SHFL.BFLY PT, R3, R0, 0x1, 0x1f ;  /* 0x0c201f0000037f89 */ /* 0x002e2800000e0000 */
[----:B------:R-:W1:Y:S01]  /*a970*/  SHFL.BFLY PT, R2, R7, 0x1, 0x1f ;  /* 0x0c201f0007027f89 */ /* 0x000e6200000e0000 */
[----:B0-----:R-:W-:-:S01]  /*a980*/  FADD.FTZ R9, R0, R3 ;  /* 0x0000000300097221 */ /* 0x001fc20000010000 */
[----:B-1----:R-:W-:-:S04]  /*a990*/  FADD.FTZ R10, R7, R2 ;  /* 0x00000002070a7221 */ /* 0x002fc80000010000 */
[C---:B------:R-:W-:Y:S01]  /*a9a0*/  FSETP.NE.FTZ.AND P1, PT, R9.reuse, RZ, PT ;  /* 0x000000ff0900720b */ /* 0x040fe20003f35000 */
[----:B------:R-:W-:Y:S01]  /*a9b0*/  FMUL.FTZ R11, R9, 0.00390625 ;  /* 0x3b800000090b7820 */ /* 0x000fe20000410000 */
[----:B------:R-:W-:Y:S01]  /*a9c0*/  FMUL.FTZ R12, R10, 0.00390625 ;  /* 0x3b8000000a0c7820 */ /* 0x000fe20000410000 */
[----:B------:R-:W-:-:S03]  /*a9d0*/  IMAD.MOV.U32 R3, RZ, RZ, RZ ;  /* 0x000000ffff037224 */ /* 0x000fc600078e00ff */
[----:B------:R-:W-:Y:S02]  /*a9e0*/  FSETP.NE.FTZ.AND P2, PT, R11, RZ, PT ;  /* 0x000000ff0b00720b */ /* 0x000fe40003f55000 */
[----:B------:R-:W-:-:S05]  /*a9f0*/  FSETP.NE.FTZ.AND P3, PT, R12, RZ, PT ;  /* 0x000000ff0c00720b */ /* 0x000fca0003f75000 */
[----:B------:R-:W-:Y:S01]  /*aa00*/  @P1 MUFU.RCP R3, R9 ;  /* 0x0000000900031308 */ /* 0x000fe20000001000 */
[----:B------:R-:W-:Y:S01]  /*aa10*/  FSETP.NE.FTZ.AND P1, PT, R10, RZ, PT ;  /* 0x000000ff0a00720b */ /* 0x000fe20003f35000 */
[----:B------:R-:W-:Y:S01]  /*aa20*/  IMAD.MOV.U32 R7, RZ, RZ, RZ ;  /* 0x000000ffff077224 */ /* 0x000fe200078e00ff */
[----:B------:R-:W-:Y:S02]  /*aa30*/  WARPGROUP.DEPBAR.LE gsb0, 0x0 ;  /* 0x00008000000079c5 */ /* 0x000fe40000010000 */
[----:B------:R-:W-:-:S06]  /*aa40*/  WARPGROUP.ARRIVE ;  /* 0x00000000000079c5 */ /* 0x000fcc0000000000 */
[----:B------:R-:W-:Y:S01]  /*aa50*/  QGMMA.64x128x32.F32.E4M3.E4M3 R24, R224, gdesc[UR4], R24, gsb0 ;  /* 0x01e00004e0187df3 */ /* 0x000fe20008000818 */
[----:B------:R-:W0:Y:S08]  /*aa60*/  @P2 MUFU.LG2 R4, R11 ;  /* 0x0000000b00042308 */ /* 0x000e300000000c00 */
[----:B------:R-:W1:Y:S08]  /*aa70*/  @P3 MUFU.LG2 R8, R12 ;  /* 0x0000000c00083308 */ /* 0x000e700000000c00 */
[----:B------:R2:W3:Y:S01]  /*aa80*/  @P1 MUFU.RCP R7, R10 ;  /* 0x0000000a00071308 */ /* 0x0004e20000001000 */
[----:B------:R-:W-:-:S02]  /*aa90*/  IMAD.U32 R5, RZ, RZ, UR10 ;  /* 0x0000000aff057e24 */ /* 0x000fc4000f8e00ff */
[----:B------:R-:W-:Y:S02]  /*aaa0*/  IMAD.U32 R13, RZ, RZ, UR10 ;  /* 0x0000000aff0d7e24 */ /* 0x000fe4000f8e00ff */
[----:B0-----:R-:W-:Y:S01]  /*aab0*/  @P2 FMUL.FTZ R4, R4, 0.69314718246459960938 ;  /* 0x3f31721804042820 */ /* 0x001fe20000410000 */
[----:B------:R-:W-:Y:S01]  /*aac0*/  @P2 FMUL.FTZ R5, R5, 0.69314718246459960938 ;  /* 0x3f31721805052820 */ /* 0x000fe20000410000 */
[----:B------:R-:W-:Y:S01]  /*aad0*/  @P3 FMUL.FTZ R9, R13, 0.69314718246459960938 ;  /* 0x3f3172180d093820 */ /* 0x000fe20000410000 */
[----:B-1----:R-:W-:Y:S01]  /*aae0*/  @P3 FMUL.FTZ R8, R8, 0.69314718246459960938 ;  /* 0x3f31721808083820 */ /* 0x002fe20000410000 */
[----:B------:R-:W-:Y:S01]  /*aaf0*/  IMAD.MOV.U32 R2, RZ, RZ, -0x800000 ;  /* 0xff800000ff027424 */ /* 0x000fe200078e00ff */
[----:B------:R-:W-:Y:S01]  /*ab00*/  MOV R0, 0xff800000 ;  /* 0xff80000000007802 */ /* 0x000fe20000000f00 */
[----:B------:R-:W-:-:S01]  /*ab10*/  @P2 FFMA.FTZ R2, R5, R94, R4 ;  /* 0x0000005e05022223 */ /* 0x000fc20000010004 */
[----:B------:R-:W-:Y:S01]  /*ab20*/  @P3 FFMA.FTZ R0, R9, R99, R8 ;  /* 0x0000006309003223 */ /* 0x000fe20000010008 */
[-C--:B--2---:R-:W-:Y:S01]  /*ab30*/  FMUL.FTZ R10, R3, R6.reuse ;  /* 0x00000006030a7220 */ /* 0x084fe20000410000 */
[----:B---3--:R-:W-:Y:S01]  /*ab40*/  FMUL.FTZ R88, R7, R6 ;  /* 0x0000000607587220 */ /* 0x008fe20000410000 */
[----:B------:R-:W-:-:S02]  /*ab50*/  WARPGROUP.DEPBAR.LE gsb0, 0x0 ;  /* 0x00008000000079c5 */ /* 0x000fc40000010000 */
[----:B------:R-:W-:Y:S05]  /*ab60*/  @!P0 BRA `(.L_x_30) ;  /* 0x0000000000048947 */ /* 0x000fea0003800000 */
[----:B------:R-:W-:Y:S01]  /*ab70*/  BPT.TRAP 0x1 ;  /* 0x000000040000795c */ /* 0x000fe20000300000 */
.L_x_30:
[----:B------:R-:W0:Y:S01]  /*ab80*/  S2R R89, SR_TID.X ;  /* 0x0000000000597919 */ /* 0x000e220000002100 */
[----:B------:R-:W-:Y:S01]  /*ab90*/  ULDC.64 UR6, c[0x4][0x38] ;  /* 0x01000e0000067ab9 */ /* 0x000fe20000000a00 */
[----:B------:R-:W1:Y:S01]  /*aba0*/  S2UR UR5, SR_SWINHI ;  /* 0x00000000000579c3 */ /* 0x000e620000002f00 */
[-C--:B------:R-:W-:Y:S01]  /*abb0*/  FMUL.FTZ R21, R33, R10.reuse ;  /* 0x0000000a21157220 */ /* 0x080fe20000410000 */
[-C--:B------:R-:W-:Y:S01]  /*abc0*/  FMUL.FTZ R6, R28, R10.reuse ;  /* 0x0000000a1c067220 */ /* 0x080fe20000410000 */
[-C--:B------:R-:W-:Y:S01]  /*abd0*/  FMUL.FTZ R8, R29, R10.reuse ;  /* 0x0000000a1d087220 */ /* 0x080fe20000410000 */
[-C--:B------:R-:W-:Y:S01]  /*abe0*/  FMUL.FTZ R13, R32, R10.reuse ;  /* 0x0000000a200d7220 */ /* 0x080fe20000410000 */
[-C--:B------:R-:W-:Y:S01]  /*abf0*/  FMUL.FTZ R20, R37, R10.reuse ;  /* 0x0000000a25147220 */ /* 0x080fe20000410000 */
[----:B------:R-:W-:Y:S01]  /*ac00*/  FMUL.FTZ R12, R36, R10 ;  /* 0x0000000a240c7220 */ /* 0x000fe20000410000 */
[----:B------:R-:W-:Y:S01]  /*ac10*/  FMUL.FTZ R11, R27, R88 ;  /* 0x000000581b0b7220 */ /* 0x000fe20000410000 */
[-C--:B------:R-:W-:Y:S01]  /*ac20*/  FMUL.FTZ R7, R24, R10.reuse ;  /* 0x0000000a18077220 */ /* 0x080fe20000410000 */
[----:B------:R-:W-:Y:S01]  /*ac30*/  FMUL.FTZ R9, R25, R10 ;  /* 0x0000000a19097220 */ /* 0x000fe20000410000 */
[-C--:B------:R-:W-:Y:S01]  /*ac40*/  FMUL.FTZ R14, R38, R88.reuse ;  /* 0x00000058260e7220 */ /* 0x080fe20000410000 */
[-C--:B------:R-:W-:Y:S01]  /*ac50*/  FMUL.FTZ R83, R83, R88.reuse ;  /* 0x0000005853537220 */ /* 0x080fe20000410000 */
[----:B------:R-:W-:Y:S01]  /*ac60*/  FMUL.FTZ R15, R34, R88 ;  /* 0x00000058220f7220 */ /* 0x000fe20000410000 */
[----:B------:R-:W-:Y:S01]  /*ac70*/  ULDC.64 UR8, c[0x0][0xb90] ;  /* 0x0002e40000087ab9 */ /* 0x000fe20000000a00 */
[----:B------:R-:W-:Y:S01]  /*ac80*/  USHF.R.S32.HI UR14, URZ, 0x1f, UR40 ;  /* 0x0000001f3f0e7899 */ /* 0x000fe20008011428 */
[----:B------:R-:W-:Y:S01]  /*ac90*/  ULDC.64 UR10, c[0x0][0xb98] ;  /* 0x0002e600000a7ab9 */ /* 0x000fe20000000a00 */
[----:B0-----:R-:W-:-:S05]  /*aca0*/  IMAD.SHL.U32 R3, R89, 0x4, RZ ;  /* 0x0000000459037824 */ /* 0x001fca00078e00ff */
[----:B------:R-:W-:-:S04]  /*acb0*/  LOP3.LUT R3, R3, 0xc, RZ, 0xc0, !PT ;  /* 0x0000000c03037812 */ /* 0x000fc800078ec0ff */
[----:B------:R-:W-:-:S05]  /*acc0*/  IADD3 R4, P0, R3, UR6, RZ ;  /* 0x0000000603047c10 */ /* 0x000fca000ff1e0ff */
[----:B------:R-:W-:-:S05]  /*acd0*/  IMAD.X R5, RZ, RZ, UR7, P0 ;  /* 0x00000007ff057e24 */ /* 0x000fca00080e06ff */
[----:B------:R0:W2:Y:S01]  /*ace0*/  LDG.E.CONSTANT R3, desc[UR46][R4.64] ;  /* 0x0000002e04037981 */ /* 0x0000a2000c1e9900 */
        /* <DEDUP_REMOVED lines=9> */
[-C--:B0-----:R-:W-:Y:S01]  /*ad80*/  FMUL.FTZ R4, R30, R88.reuse ;  /* 0x000000581e047220 */ /* 0x081fe20000410000 */
[----:B------:R-:W-:Y:S01]  /*ad90*/  FMUL.FTZ R5, R26, R88 ;  /* 0x000000581a057220 */ /* 0x000fe20000410000 */
[-C--:B------:R-:W-:Y:S01]  /*ada0*/  FMUL.FTZ R45, R56, R10.reuse ;  /* 0x0000000a382d7220 */ /* 0x080fe20000410000 */
[-C--:B------:R-:W-:Y:S01]  /*adb0*/  FMUL.FTZ R48, R61, R10.reuse ;  /* 0x0000000a3d307220 */ /* 0x080fe20000410000 */
[----:B------:R-:W-:Y:S01]  /*adc0*/  FMUL.FTZ R57, R65, R10 ;  /* 0x0000000a41397220 */ /* 0x000fe20000410000 */
[-C--:B------:R-:W-:Y:S01]  /*add0*/  FMUL.FTZ R26, R46, R88.reuse ;  /* 0x000000582e1a7220 */ /* 0x080fe20000410000 */
[----:B------:R-:W-:Y:S01]  /*ade0*/  F2FP.BF16.F32.PACK_AB R4, R4, R5 ;  /* 0x000000050404723e */ /* 0x000fe200000010ff */
[----:B------:R-:W-:Y:S01]  /*adf0*/  FMUL.FTZ R27, R42, R88 ;  /* 0x000000582a1b7220 */ /* 0x000fe20000410000 */
[----:B------:R-:W-:Y:S01]  /*ae00*/  LOP3.LUT P0, R5, R89, 0x3, RZ, 0xc0, !PT ;  /* 0x0000000359057812 */ /* 0x000fe2000780c0ff */
[-C--:B------:R-:W-:Y:S01]  /*ae10*/  FMUL.FTZ R44, R60, R10.reuse ;  /* 0x0000000a3c2c7220 */ /* 0x080fe20000410000 */
[-C--:B------:R-:W-:Y:S01]  /*ae20*/  FMUL.FTZ R52, R68, R10.reuse ;  /* 0x0000000a44347220 */ /* 0x080fe20000410000 */
[-C--:B------:R-:W-:Y:S01]  /*ae30*/  FMUL.FTZ R53, R64, R10.reuse ;  /* 0x0000000a40357220 */ /* 0x080fe20000410000 */
[-C--:B------:R-:W-:Y:S01]  /*ae40*/  FMUL.FTZ R56, R69, R10.reuse ;  /* 0x0000000a45387220 */ /* 0x080fe20000410000 */
[-C--:B------:R-:W-:Y:S01]  /*ae50*/  FMUL.FTZ R61, R72, R10.reuse ;  /* 0x0000000a483d7220 */ /* 0x080fe20000410000 */
[----:B------:R-:W-:Y:S01]  /*ae60*/  FMUL.FTZ R65, R73, R10 ;  /* 0x0000000a49417220 */ /* 0x000fe20000410000 */
[-C--:B------:R-:W-:Y:S01]  /*ae70*/  FMUL.FTZ R42, R62, R88.reuse ;  /* 0x000000583e2a7220 */ /* 0x080fe20000410000 */
[----:B------:R-:W-:Y:S01]  /*ae80*/  FMUL.FTZ R46, R63, R88 ;  /* 0x000000583f2e7220 */ /* 0x000fe20000410000 */
        /* <DEDUP_REMOVED lines=9> */
[----:B------:R-:W-:Y:S01]  /*af20*/  F2FP.BF16.F32.PACK_AB R28, R28, R29 ;  /* 0x0000001d1c1c723e */ /* 0x000fe200000010ff */
[----:B------:R-:W-:Y:S01]  /*af30*/  UMOV UR6, UR39 ;  /* 0x0000002700067c82 */ /* 0x000fe20008000000 */
[----:B-1----:R-:W-:Y:S01]  /*af40*/  UMOV UR7, UR5 ;  /* 0x0000000500077c82 */ /* 0x002fe20008000000 */
[----:B------:R-:W-:Y:S01]  /*af50*/  F2FP.BF16.F32.PACK_AB R33, R32, R33 ;  /* 0x000000212021723e */ /* 0x000fe200000010ff */
[-C--:B------:R-:W-:Y:S01]  /*af60*/  FMUL.FTZ R30, R47, R88.reuse ;  /* 0x000000582f1e7220 */ /* 0x080fe20000410000 */
[----:B------:R-:W-:Y:S01]  /*af70*/  ISETP.EQ.OR P0, PT, R5, 0x3, !P0 ;  /* 0x000000030500780c */ /* 0x000fe20004702670 */
[-C--:B------:R-:W-:Y:S01]  /*af80*/  FMUL.FTZ R31, R43, R88.reuse ;  /* 0x000000582b1f7220 */ /* 0x080fe20000410000 */
[----:B------:R-:W-:Y:S01]  /*af90*/  F2FP.BF16.F32.PACK_AB R65, R64, R65 ;  /* 0x000000414041723e */ /* 0x000fe200000010ff */
[-C--:B------:R-:W-:Y:S01]  /*afa0*/  FMUL.FTZ R38, R55, R88.reuse ;  /* 0x0000005837267220 */ /* 0x080fe20000410000 */
[----:B------:R-:W-:Y:S01]  /*afb0*/  F2FP.BF16.F32.PACK_AB R63, R62, R63 ;  /* 0x0000003f3e3f723e */ /* 0x000fe200000010ff */
[----:B------:R-:W-:Y:S01]  /*afc0*/  IMAD.U32 R29, RZ, RZ, UR7 ;  /* 0x00000007ff1d7e24 */ /* 0x000fe2000f8e00ff */
[----:B------:R-:W-:Y:S01]  /*afd0*/  F2FP.BF16.F32.PACK_AB R11, R10, R11 ;  /* 0x0000000b0a0b723e */ /* 0x000fe200000010ff */
[-C--:B------:R-:W-:Y:S01]  /*afe0*/  FMUL.FTZ R55, R67, R88.reuse ;  /* 0x0000005843377220 */ /* 0x080fe20000410000 */
[----:B------:R-:W-:Y:S01]  /*aff0*/  SEL R62, R28, R33, P0 ;  /* 0x000000211c3e7207 */ /* 0x000fe20000000000 */
[----:B------:R-:W-:Y:S01]  /*b000*/  FMUL.FTZ R67, R82, R88 ;  /* 0x0000005852437220 */ /* 0x000fe20000410000 */
[----:B------:R-:W-:Y:S01]  /*b010*/  SEL R64, R33, R28, P0 ;  /* 0x0000001c21407207 */ /* 0x000fe20000000000 */
[----:B------:R-:W-:Y:S01]  /*b020*/  IMAD.U32 R28, RZ, RZ, UR6 ;  /* 0x00000006ff1c7e24 */ /* 0x000fe2000f8e00ff */
[----:B------:R-:W-:Y:S01]  /*b030*/  F2FP.BF16.F32.PACK_AB R6, R6, R7 ;  /* 0x000000070606723e */ /* 0x000fe200000010ff */
[----:B------:R-:W-:Y:S01]  /*b040*/  FMUL.FTZ R25, R35, R88 ;  /* 0x0000005823197220 */ /* 0x000fe20000410000 */
[----:B------:R-:W-:Y:S01]  /*b050*/  SEL R82, R4, R11, P0 ;  /* 0x0000000b04527207 */ /* 0x000fe20000000000 */
[----:B------:R-:W-:Y:S01]  /*b060*/  IMAD R7, R19, 0x40, R16 ;  /* 0x0000004013077824 */ /* 0x000fe200078e0210 */
[----:B------:R-:W-:Y:S01]  /*b070*/  SEL R84, R11, R4, P0 ;  /* 0x000000040b547207 */ /* 0x000fe20000000000 */
[----:B------:R-:W-:Y:S01]  /*b080*/  IMAD.WIDE R4, R231, 0x2, R28 ;  /* 0x00000002e7047825 */ /* 0x000fe200078e021c */
[----:B------:R-:W-:-:S03]  /*b090*/  F2FP.BF16.F32.PACK_AB R31, R30, R31 ;  /* 0x0000001f1e1f723e */ /* 0x000fc600000010ff */
[-C--:B------:R-:W-:Y:S01]  /*b0a0*/  FMUL.FTZ R35, R50, R88.reuse ;  /* 0x0000005832237220 */ /* 0x080fe20000410000 */
[----:B------:R-:W0:Y:S01]  /*b0b0*/  LDC R30, c[0x0][0xbe8] ;  /* 0x0002fa00ff1e7b82 */ /* 0x000e220000000800 */
[-C--:B------:R-:W-:Y:S01]  /*b0c0*/  FMUL.FTZ R50, R70, R88.reuse ;  /* 0x0000005846327220 */ /* 0x080fe20000410000 */
[----:B------:R-:W-:Y:S01]  /*b0d0*/  FMUL.FTZ R70, R87, R88 ;  /* 0x0000005857467220 */ /* 0x000fe20000410000 */
[----:B------:R-:W-:-:S04]  /*b0e0*/  IMAD.WIDE R28, R7, 0x2, R28 ;  /* 0x00000002071c7825 */ /* 0x000fc800078e021c */
[-C--:B------:R-:W-:Y:S01]  /*b0f0*/  FMUL.FTZ R24, R39, R88.reuse ;  /* 0x0000005827187220 */ /* 0x080fe20000410000 */
[----:B------:R-:W-:Y:S01]  /*b100*/  F2FP.BF16.F32.PACK_AB R36, R36, R37 ;  /* 0x000000252424723e */ /* 0x000fe200000010ff */
[-C--:B------:R-:W-:Y:S01]  /*b110*/  FMUL.FTZ R39, R51, R88.reuse ;  /* 0x0000005833277220 */ /* 0x080fe20000410000 */
[----:B------:R-:W-:Y:S01]  /*b120*/  F2FP.BF16.F32.PACK_AB R41, R40, R41 ;  /* 0x000000292829723e */ /* 0x000fe200000010ff */
[-C--:B------:R-:W-:Y:S01]  /*b130*/  FMUL.FTZ R34, R54, R88.reuse ;  /* 0x0000005836227220 */ /* 0x080fe20000410000 */
[----:B------:R-:W-:Y:S01]  /*b140*/  IADD3 R7, P2, R4, 0x20, RZ ;  /* 0x0000002004077810 */ /* 0x000fe20007f5e0ff */
[-C--:B------:R-:W-:Y:S01]  /*b150*/  FMUL.FTZ R43, R58, R88.reuse ;  /* 0x000000583a2b7220 */ /* 0x080fe20000410000 */
[----:B------:R-:W-:Y:S01]  /*b160*/  F2FP.BF16.F32.PACK_AB R73, R72, R73 ;  /* 0x000000494849723e */ /* 0x000fe200000010ff */
[-C--:B------:R-:W-:Y:S01]  /*b170*/  FMUL.FTZ R47, R59, R88.reuse ;  /* 0x000000583b2f7220 */ /* 0x080fe20000410000 */
[----:B------:R-:W-:Y:S01]  /*b180*/  F2FP.BF16.F32.PACK_AB R83, R70, R83 ;  /* 0x000000534653723e */ /* 0x000fe200000010ff */
[-C--:B------:R-:W-:Y:S01]  /*b190*/  FMUL.FTZ R51, R66, R88.reuse ;  /* 0x0000005842337220 */ /* 0x080fe20000410000 */
[----:B------:R-:W-:Y:S01]  /*b1a0*/  SEL R70, R36, R41, P0 ;  /* 0x0000002924467207 */ /* 0x000fe20000000000 */
[----:B------:R-:W-:Y:S01]  /*b1b0*/  FMUL.FTZ R54, R71, R88 ;  /* 0x0000005847367220 */ /* 0x000fe20000410000 */
[----:B------:R-:W-:Y:S01]  /*b1c0*/  SEL R72, R41, R36, P0 ;  /* 0x0000002429487207 */ /* 0x000fe20000000000 */
[----:B------:R-:W-:Y:S01]  /*b1d0*/  IMAD.X R41, RZ, RZ, R5, P2 ;  /* 0x000000ffff297224 */ /* 0x000fe200010e0605 */
[----:B------:R-:W-:Y:S01]  /*b1e0*/  F2FP.BF16.F32.PACK_AB R14, R14, R15 ;  /* 0x0000000f0e0e723e */ /* 0x000fe200000010ff */
[-C--:B------:R-:W-:Y:S01]  /*b1f0*/  FMUL.FTZ R58, R78, R88.reuse ;  /* 0x000000584e3a7220 */ /* 0x080fe20000410000 */
[----:B------:R-:W-:Y:S01]  /*b200*/  F2FP.BF16.F32.PACK_AB R25, R24, R25 ;  /* 0x000000191819723e */ /* 0x000fe200000010ff */
[-C--:B------:R-:W-:Y:S01]  /*b210*/  FMUL.FTZ R59, R74, R88.reuse ;  /* 0x000000584a3b7220 */ /* 0x080fe20000410000 */
[----:B------:R-:W-:Y:S01]  /*b220*/  IADD3 R15, P2, R28, 0x2000, RZ ;  /* 0x000020001c0f7810 */ /* 0x000fe20007f5e0ff */
[----:B------:R-:W-:Y:S01]  /*b230*/  FMUL.FTZ R66, R86, R88 ;  /* 0x0000005856427220 */ /* 0x000fe20000410000 */
[----:B------:R-:W-:Y:S01]  /*b240*/  SEL R86, R14, R25, P0 ;  /* 0x000000190e567207 */ /* 0x000fe20000000000 */
[----:B------:R-:W1:Y:S01]  /*b250*/  LDC R81, c[0x0][0xc38] ;  /* 0x00030e00ff517b82 */ /* 0x000e620000000800 */
[----:B------:R-:W-:Y:S01]  /*b260*/  SEL R88, R25, R14, P0 ;  /* 0x0000000e19587207 */ /* 0x000fe20000000000 */
[----:B------:R-:W-:Y:S01]  /*b270*/  UIADD3 UR5, -UR40, URZ, URZ ;  /* 0x0000003f28057290 */ /* 0x000fe2000fffe13f */
[----:B------:R-:W-:Y:S01]  /*b280*/  F2FP.BF16.F32.PACK_AB R26, R26, R27 ;  /* 0x0000001b1a1a723e */ /* 0x000fe200000010ff */
[----:B------:R-:W-:Y:S01]  /*b290*/  ULDC UR6, c[0x0][0xc44] ;  /* 0x0003110000067ab9 */ /* 0x000fe20000000800 */
[----:B------:R-:W-:Y:S01]  /*b2a0*/  LOP3.LUT R14, R15, 0x380, RZ, 0xc0, !PT ;  /* 0x000003800f0e7812 */ /* 0x000fe200078ec0ff */
[----:B------:R-:W-:Y:S01]  /*b2b0*/  UIMAD UR13, UR6, UR5, UR42 ;  /* 0x00000005060d72a4 */ /* 0x000fe2000f8e022a */
[----:B------:R-:W-:Y:S01]  /*b2c0*/  IADD3 R27, P6, R4, 0x4060, RZ ;  /* 0x00004060041b7810 */ /* 0x000fe20007fde0ff */
[----:B------:R-:W-:Y:S01]  /*b2d0*/  UIADD3 UR4, UR4, 0x2e860, URZ ;  /* 0x0002e86004047890 */ /* 0x000fe2000fffe03f */
[----:B------:R-:W-:Y:S01]  /*b2e0*/  SEL R90, R26, R31, P0 ;  /* 0x0000001f1a5a7207 */ /* 0x000fe20000000000 */
[----:B------:R-:W-:Y:S01]  /*b2f0*/  USHF.R.S32.HI UR12, URZ, 0x1f, UR13 ;  /* 0x0000001f3f0c7899 */ /* 0x000fe2000801140d */
[----:B------:R-:W-:Y:S01]  /*b300*/  SEL R92, R31, R26, P0 ;  /* 0x0000001a1f5c7207 */ /* 0x000fe20000000000 */
[----:B------:R-:W-:Y:S01]  /*b310*/  UPRMT UR4, UR36, 0x654, UR4 ;  /* 0x0000065424047896 */ /* 0x000fe20008000004 */
[----:B------:R-:W-:Y:S01]  /*b320*/  SHF.R.U64 R14, R14, 0x3, RZ ;  /* 0x000000030e0e7819 */ /* 0x000fe200000012ff */
[----:B------:R-:W-:Y:S01]  /*b330*/  UIMAD UR5, UR12, UR8, URZ ;  /* 0x000000080c0572a4 */ /* 0x000fe2000f8e023f */
[----:B------:R-:W-:Y:S01]  /*b340*/  LOP3.LUT R26, R27, 0x380, RZ, 0xc0, !PT ;  /* 0x000003801b1a7812 */ /* 0x000fe200078ec0ff */
[----:B------:R-:W-:Y:S01]  /*b350*/  UIMAD.WIDE.U32 UR6, UR13, UR8, URZ ;  /* 0x000000080d0672a5 */ /* 0x000fe2000f8e003f */
[----:B------:R-:W-:Y:S01]  /*b360*/  LOP3.LUT R14, R14, R15, RZ, 0x3c, !PT ;  /* 0x0000000f0e0e7212 */ /* 0x000fe200078e3cff */
[----:B------:R-:W-:Y:S01]  /*b370*/  IMAD.X R15, RZ, RZ, R29, P2 ;  /* 0x000000ffff0f7224 */ /* 0x000fe200010e061d */
[----:B------:R-:W-:Y:S01]  /*b380*/  SHF.R.U64 R26, R26, 0x3, RZ ;  /* 0x000000031a1a7819 */ /* 0x000fe200000012ff */
[----:B------:R-:W-:Y:S01]  /*b390*/  UIMAD UR5, UR13, UR9, UR5 ;  /* 0x000000090d0572a4 */ /* 0x000fe2000f8e0205 */
[----:B------:R-:W-:Y:S01]  /*b3a0*/  F2FP.BF16.F32.PACK_AB R9, R8, R9 ;  /* 0x000000090809723e */ /* 0x000fe200000010ff */
[----:B------:R-:W-:Y:S01]  /*b3b0*/  UIMAD UR8, UR14, UR10, URZ ;  /* 0x0000000a0e0872a4 */ /* 0x000fe2000f8e023f */
[----:B0-----:R-:W-:Y:S01]  /*b3c0*/  ISETP.NE.AND P2, PT, R30, 0x1, PT ;  /* 0x000000011e00780c */ /* 0x001fe20003f45270 */
[----:B------:R-:W-:Y:S01]  /*b3d0*/  SYNCS.ARRIVE.TRANS64.RED.A1T0 RZ, [UR4], RZ ;  /* 0x000000ffffff79a7 */ /* 0x000fe20008100404 */
[----:B------:R-:W-:Y:S01]  /*b3e0*/  F2FP.BF16.F32.PACK_AB R42, R42, R43 ;  /* 0x0000002b2a2a723e */ /* 0x000fe200000010ff */
[----:B------:R-:W-:Y:S01]  /*b3f0*/  UIADD3 UR7, UR7, UR5, URZ ;  /* 0x0000000507077290 */ /* 0x000fe2000fffe03f */
[----:B------:R-:W-:Y:S01]  /*b400*/  LOP3.LUT R43, R4, 0x380, RZ, 0xc0, !PT ;  /* 0x00000380042b7812 */ /* 0x000fe200078ec0ff */
[----:B------:R-:W-:Y:S01]  /*b410*/  UIMAD UR8, UR40, UR11, UR8 ;  /* 0x0000000b280872a4 */ /* 0x000fe2000f8e0208 */
[----:B------:R-:W-:Y:S01]  /*b420*/  F2FP.BF16.F32.PACK_AB R49, R48, R49 ;  /* 0x000000313031723e */ /* 0x000fe200000010ff */
[----:B------:R-:W-:Y:S01]  /*b430*/  UIMAD.WIDE.U32 UR6, UR40, UR10, UR6 ;  /* 0x0000000a280672a5 */ /* 0x000fe2000f8e0006 */
[----:B------:R-:W-:Y:S01]  /*b440*/  F2FP.BF16.F32.PACK_AB R47, R46, R47 ;  /* 0x0000002f2e2f723e */ /* 0x000fe200000010ff */
[----:B------:R-:W-:Y:S01]  /*b450*/  ULDC.64 UR4, c[0x0][0xb50] ;  /* 0x0002d40000047ab9 */ /* 0x000fe20000000a00 */
[----:B------:R-:W-:Y:S01]  /*b460*/  LOP3.LUT R26, R26, R27, RZ, 0x3c, !PT ;  /* 0x0000001b1a1a7212 */ /* 0x000fe200078e3cff */
[----:B------:R-:W-:Y:S01]  /*b470*/  IMAD.X R27, RZ, RZ, R5, P6 ;  /* 0x000000ffff1b7224 */ /* 0x000fe200030e0605 */
[----:B------:R-:W-:-:S02]  /*b480*/  SEL R46, R6, R9, P0 ;  /* 0x00000009062e7207 */ /* 0x000fc40000000000 */
[----:B------:R-:W-:Y:S02]  /*b490*/  SEL R48, R9, R6, P0 ;  /* 0x0000000609307207 */ /* 0x000fe40000000000 */
[----:B------:R-:W-:Y:S02]  /*b4a0*/  F2FP.BF16.F32.PACK_AB R60, R60, R61 ;  /* 0x0000003d3c3c723e */ /* 0x000fe400000010ff */
[----:B------:R-:W-:Y:S02]  /*b4b0*/  IADD3 R9, P6, R4, 0x40, RZ ;  /* 0x0000004004097810 */ /* 0x000fe40007fde0ff */
[----:B------:R-:W-:Y:S02]  /*b4c0*/  F2FP.BF16.F32.PACK_AB R12, R12, R13 ;  /* 0x0000000d0c0c723e */ /* 0x000fe400000010ff */
[----:B------:R-:W-:Y:S01]  /*b4d0*/  F2FP.BF16.F32.PACK_AB R21, R20, R21 ;  /* 0x000000151415723e */ /* 0x000fe200000010ff */
[----:B------:R-:W-:Y:S01]  /*b4e0*/  IMAD.X R25, RZ, RZ, R5, P6 ;  /* 0x000000ffff197224 */ /* 0x000fe200030e0605 */
[----:B------:R-:W-:-:S02]  /*b4f0*/  SHF.R.U64 R43, R43, 0x3, RZ ;  /* 0x000000032b2b7819 */ /* 0x000fc400000012ff */
[----:B------:R-:W-:Y:S02]  /*b500*/  F2FP.BF16.F32.PACK_AB R57, R56, R57 ;  /* 0x000000393839723e */ /* 0x000fe400000010ff */
[----:B------:R-:W-:Y:S02]  /*b510*/  F2FP.BF16.F32.PACK_AB R55, R54, R55 ;  /* 0x000000373637723e */ /* 0x000fe400000010ff */
[----:B------:R-:W-:Y:S02]  /*b520*/  SEL R78, R60, R65, P0 ;  /* 0x000000413c4e7207 */ /* 0x000fe40000000000 */
[----:B------:R-:W-:Y:S02]  /*b530*/  SEL R98, R42, R47, P0 ;  /* 0x0000002f2a627207 */ /* 0x000fe40000000000 */
[----:B------:R-:W-:Y:S02]  /*b540*/  SEL R100, R47, R42, P0 ;  /* 0x0000002a2f647207 */ /* 0x000fe40000000000 */
[----:B------:R-:W-:-:S02]  /*b550*/  SEL R54, R12, R21, P0 ;  /* 0x000000150c367207 */ /* 0x000fc40000000000 */
[----:B------:R-:W-:Y:S02]  /*b560*/  SEL R56, R21, R12, P0 ;  /* 0x0000000c15387207 */ /* 0x000fe40000000000 */
[----:B------:R-:W-:Y:S02]  /*b570*/  SEL R60, R65, R60, P0 ;  /* 0x0000003c413c7207 */ /* 0x000fe40000000000 */
[C---:B------:R-:W-:Y:S02]  /*b580*/  IADD3 R13, P5, R4.reuse, 0x4040, RZ ;  /* 0x00004040040d7810 */ /* 0x040fe40007fbe0ff */
[C---:B------:R-:W-:Y:S02]  /*b590*/  IADD3 R11, P4, R4.reuse, 0x4020, RZ ;  /* 0x00004020040b7810 */ /* 0x040fe40007f9e0ff */
[C---:B------:R-:W-:Y:S01]  /*b5a0*/  IADD3 R8, P3, R4.reuse, 0x4000, RZ ;  /* 0x0000400004087810 */ /* 0x040fe20007f7e0ff */
[----:B------:R-:W-:Y:S01]  /*b5b0*/  IMAD.X R33, RZ, RZ, R5, P5 ;  /* 0x000000ffff217224 */ /* 0x000fe200028e0605 */
[----:B------:R-:W-:-:S02]  /*b5c0*/  IADD3 R6, P1, R4, 0x60, RZ ;  /* 0x0000006004067810 */ /* 0x000fc40007f3e0ff */
[----:B------:R-:W-:Y:S01]  /*b5d0*/  LOP3.LUT R42, R43, R4, RZ, 0x3c, !PT ;  /* 0x000000042b2a7212 */ /* 0x000fe200078e3cff */
[----:B------:R-:W-:Y:S01]  /*b5e0*/  IMAD.X R37, RZ, RZ, R5, P3 ;  /* 0x000000ffff257224 */ /* 0x000fe200018e0605 */
[----:B------:R-:W-:Y:S02]  /*b5f0*/  LOP3.LUT R4, R7, 0x380, RZ, 0xc0, !PT ;  /* 0x0000038007047812 */ /* 0x000fe400078ec0ff */
[----:B------:R-:W-:Y:S02]  /*b600*/  IADD3 R21, P6, R28, 0x1000, RZ ;  /* 0x000010001c157810 */ /* 0x000fe40007fde0ff */
[----:B------:R-:W-:Y:S01]  /*b610*/  MOV R65, R26 ;  /* 0x0000001a00417202 */ /* 0x000fe20000000f00 */
[----:B------:R-:W-:Y:S01]  /*b620*/  IMAD R26, RZ, RZ, -UR42 ;  /* 0x8000002aff1a7e24 */ /* 0x000fe2000f8e02ff */
[----:B------:R-:W0:Y:S01]  /*b630*/  @P2 LDC R27, c[0x0][0xbec] ;  /* 0x0002fb00ff1b2b82 */ /* 0x000e220000000800 */
[----:B------:R-:W-:Y:S02]  /*b640*/  SHF.R.U64 R4, R4, 0x3, RZ ;  /* 0x0000000304047819 */ /* 0x000fe400000012ff */
[----:B------:R-:W-:Y:S01]  /*b650*/  LOP3.LUT R20, R21, 0x380, RZ, 0xc0, !PT ;  /* 0x0000038015147812 */ /* 0x000fe200078ec0ff */
[----:B-1----:R-:W-:Y:S01]  /*b660*/  IMAD R81, R81, R26, UR41 ;  /* 0x0000002951517e24 */ /* 0x002fe2000f8e021a */
[----:B------:R-:W-:-:S02]  /*b670*/  LOP3.LUT R40, R4, R7, RZ, 0x3c, !PT ;  /* 0x0000000704287212 */ /* 0x000fc400078e3cff */
[----:B------:R-:W-:Y:S01]  /*b680*/  SHF.R.U64 R20, R20, 0x3, RZ ;  /* 0x0000000314147819 */ /* 0x000fe200000012ff */
[----:B------:R-:W1:Y:S01]  /*b690*/  @P2 LDC R26, c[0x0][0xbf0] ;  /* 0x0002fc00ff1a2b82 */ /* 0x000e620000000800 */
[----:B------:R-:W-:Y:S02]  /*b6a0*/  LOP3.LUT R12, R13, 0x380, RZ, 0xc0, !PT ;  /* 0x000003800d0c7812 */ /* 0x000fe400078ec0ff */
[----:B------:R-:W-:Y:S02]  /*b6b0*/  LOP3.LUT R4, R9, 0x380, RZ, 0xc0, !PT ;  /* 0x0000038009047812 */ /* 0x000fe400078ec0ff */
[----:B------:R-:W-:Y:S01]  /*b6c0*/  F2FP.BF16.F32.PACK_AB R34, R34, R35 ;  /* 0x000000232222723e */ /* 0x000fe200000010ff */
[----:B------:R-:W-:Y:S01]  /*b6d0*/  IMAD.X R35, RZ, RZ, R5, P4 ;  /* 0x000000ffff237224 */ /* 0x000fe200020e0605 */
[----:B------:R-:W-:Y:S02]  /*b6e0*/  F2FP.BF16.F32.PACK_AB R39, R38, R39 ;  /* 0x000000272627723e */ /* 0x000fe400000010ff */
[----:B------:R-:W-:Y:S01]  /*b6f0*/  LOP3.LUT R20, R20, R21, RZ, 0x3c, !PT ;  /* 0x0000001514147212 */ /* 0x000fe200078e3cff */
[----:B------:R-:W-:Y:S01]  /*b700*/  IMAD.X R21, RZ, RZ, R29, P6 ;  /* 0x000000ffff157224 */ /* 0x000fe200030e061d */
[----:B------:R-:W-:-:S02]  /*b710*/  SHF.R.U64 R12, R12, 0x3, RZ ;  /* 0x000000030c0c7819 */ /* 0x000fc400000012ff */
[----:B------:R-:W-:Y:S02]  /*b720*/  SHF.R.U64 R4, R4, 0x3, RZ ;  /* 0x0000000304047819 */ /* 0x000fe400000012ff */
[----:B------:R-:W-:Y:S02]  /*b730*/  IADD3 R31, P6, R28, 0x7000, RZ ;  /* 0x000070001c1f7810 */ /* 0x000fe40007fde0ff */
[----:B------:R-:W-:Y:S02]  /*b740*/  SEL R94, R34, R39, P0 ;  /* 0x00000027225e7207 */ /* 0x000fe40000000000 */
[----:B------:R-:W-:Y:S01]  /*b750*/  SEL R96, R39, R34, P0 ;  /* 0x0000002227607207 */ /* 0x000fe20000000000 */
[----:B------:R-:W-:Y:S01]  /*b760*/  IMAD.X R39, RZ, RZ, R5, P1 ;  /* 0x000000ffff277224 */ /* 0x000fe200008e0605 */
[----:B------:R-:W-:Y:S02]  /*b770*/  MOV R43, R5 ;  /* 0x00000005002b7202 */ /* 0x000fe40000000f00 */
[----:B------:R-:W-:-:S02]  /*b780*/  LOP3.LUT R32, R12, R13, RZ, 0x3c, !PT ;  /* 0x0000000d0c207212 */ /* 0x000fc400078e3cff */
[----:B------:R-:W-:Y:S02]  /*b790*/  LOP3.LUT R24, R4, R9, RZ, 0x3c, !PT ;  /* 0x0000000904187212 */ /* 0x000fe400078e3cff */
[----:B------:R-:W-:Y:S02]  /*b7a0*/  F2FP.BF16.F32.PACK_AB R58, R58, R59 ;  /* 0x0000003b3a3a723e */ /* 0x000fe400000010ff */
[----:B------:R-:W-:Y:S02]  /*b7b0*/  LOP3.LUT R5, R8, 0x380, RZ, 0xc0, !PT ;  /* 0x0000038008057812 */ /* 0x000fe400078ec0ff */
[----:B------:R-:W-:Y:S02]  /*b7c0*/  LOP3.LUT R4, R31, 0x380, RZ, 0xc0, !PT ;  /* 0x000003801f047812 */ /* 0x000fe400078ec0ff */
[----:B------:R-:W-:Y:S02]  /*b7d0*/  F2FP.BF16.F32.PACK_AB R66, R66, R67 ;  /* 0x000000434242723e */ /* 0x000fe400000010ff */
[----:B------:R-:W-:-:S02]  /*b7e0*/  LOP3.LUT R10, R11, 0x380, RZ, 0xc0, !PT ;  /* 0x000003800b0a7812 */ /* 0x000fc400078ec0ff */
[----:B------:R-:W-:Y:S01]  /*b7f0*/  MOV R67, R32 ;  /* 0x0000002000437202 */ /* 0x000fe20000000f00 */
[----:B------:R-:W-:Y:S01]  /*b800*/  IMAD R32, R81, 0x80, R230 ;  /* 0x0000008051207824 */ /* 0x000fe200078e02e6 */
[----:B------:R-:W-:Y:S02]  /*b810*/  SEL R104, R58, R63, P0 ;  /* 0x0000003f3a687207 */ /* 0x000fe40000000000 */
[----:B------:R-:W-:Y:S02]  /*b820*/  SHF.R.U64 R5, R5, 0x3, RZ ;  /* 0x0000000305057819 */ /* 0x000fe400000012ff */
[----:B------:R-:W-:Y:S02]  /*b830*/  SHF.R.U64 R4, R4, 0x3, RZ ;  /* 0x0000000304047819 */ /* 0x000fe400000012ff */
[----:B------:R-:W-:Y:S02]  /*b840*/  SEL R58, R63, R58, P0 ;  /* 0x0000003a3f3a7207 */ /* 0x000fe40000000000 */
[----:B------:R-:W-:-:S02]  /*b850*/  MOV R63, R42 ;  /* 0x0000002a003f7202 */ /* 0x000fc40000000f00 */
[----:B------:R-:W-:Y:S02]  /*b860*/  SHF.R.U64 R10, R10, 0x3, RZ ;  /* 0x000000030a0a7819 */ /* 0x000fe400000012ff */
[----:B------:R-:W-:Y:S01]  /*b870*/  MOV R42, R24 ;  /* 0x00000018002a7202 */ /* 0x000fe20000000f00 */
[----:B0-----:R-:W-:Y:S01]  /*b880*/  @P2 IMAD.HI.U32 R25, R32, R27, RZ ;  /* 0x0000001b20192227 */ /* 0x001fe200078e00ff */
[----:B------:R-:W-:Y:S02]  /*b890*/  LOP3.LUT R36, R5, R8, RZ, 0x3c, !PT ;  /* 0x0000000805247212 */ /* 0x000fe400078e3cff */
[----:B------:R-:W-:Y:S01]  /*b8a0*/  LOP3.LUT R4, R4, R31, RZ, 0x3c, !PT ;  /* 0x0000001f04047212 */ /* 0x000fe200078e3cff */
[----:B------:R-:W-:Y:S01]  /*b8b0*/  IMAD.MOV.U32 R24, RZ, RZ, R32 ;  /* 0x000000ffff187224 */ /* 0x000fe200078e0020 */
[----:B------:R-:W-:Y:S02]  /*b8c0*/  LOP3.LUT R5, R6, 0x380, RZ, 0xc0, !PT ;  /* 0x0000038006057812 */ /* 0x000fe400078ec0ff */
[----:B------:R-:W-:-:S02]  /*b8d0*/  LOP3.LUT R34, R10, R11, RZ, 0x3c, !PT ;  /* 0x0000000b0a227212 */ /* 0x000fc400078e3cff */
[----:B------:R-:W-:Y:S02]  /*b8e0*/  SHF.R.U64 R5, R5, 0x3, RZ ;  /* 0x0000000305057819 */ /* 0x000fe400000012ff */
[----:B-1----:R-:W-:Y:S02]  /*b8f0*/  @P2 SHF.R.U32.HI R24, RZ, R26, R25 ;  /* 0x0000001aff182219 */ /* 0x002fe40000011619 */
[----:B------:R-:W-:Y:S02]  /*b900*/  MOV R59, R34 ;  /* 0x00000022003b7202 */ /* 0x000fe40000000f00 */
[----:B------:R-:W-:Y:S02]  /*b910*/  F2FP.BF16.F32.PACK_AB R44, R44, R45 ;  /* 0x0000002d2c2c723e */ /* 0x000fe400000010ff */
[----:B------:R-:W-:Y:S02]  /*b920*/  F2FP.BF16.F32.PACK_AB R52, R52, R53 ;  /* 0x000000353434723e */ /* 0x000fe400000010ff */
[----:B------:R-:W-:-:S02]  /*b930*/  F2FP.BF16.F32.PACK_AB R50, R50, R51 ;  /* 0x000000333232723e */ /* 0x000fc400000010ff */
[----:B------:R-:W-:Y:S02]  /*b940*/  F2FP.BF16.F32.PACK_AB R68, R68, R69 ;  /* 0x000000454444723e */ /* 0x000fe400000010ff */
[----:B------:R-:W-:Y:S02]  /*b950*/  LOP3.LUT R38, R5, R6, RZ, 0x3c, !PT ;  /* 0x0000000605267212 */ /* 0x000fe400078e3cff */
[----:B------:R-:W-:Y:S02]  /*b960*/  IADD3 R13, P1, R28, 0x3000, RZ ;  /* 0x000030001c0d7810 */ /* 0x000fe40007f3e0ff */
[----:B------:R-:W-:Y:S02]  /*b970*/  MOV R69, R36 ;  /* 0x0000002400457202 */ /* 0x000fe40000000f00 */
[----:B------:R-:W-:Y:S02]  /*b980*/  SEL R74, R44, R49, P0 ;  /* 0x000000312c4a7207 */ /* 0x000fe40000000000 */
[----:B------:R-:W-:-:S02]  /*b990*/  SEL R76, R52, R57, P0 ;  /* 0x00000039344c7207 */ /* 0x000fc40000000000 */
[----:B------:R-:W-:Y:S02]  /*b9a0*/  SEL R80, R68, R73, P0 ;  /* 0x0000004944507207 */ /* 0x000fe40000000000 */
[----:B------:R-:W-:Y:S02]  /*b9b0*/  SEL R102, R50, R55, P0 ;  /* 0x0000003732667207 */ /* 0x000fe40000000000 */
[----:B------:R-:W-:Y:S02]  /*b9c0*/  SEL R106, R66, R83, P0 ;  /* 0x00000053426a7207 */ /* 0x000fe40000000000 */
[----:B------:R-:W-:Y:S02]  /*b9d0*/  LOP3.LUT R12, R13, 0x380, RZ, 0xc0, !PT ;  /* 0x000003800d0c7812 */ /* 0x000fe400078ec0ff */
[----:B------:R-:W-:Y:S02]  /*b9e0*/  MOV R71, R38 ;  /* 0x0000002600477202 */ /* 0x000fe40000000f00 */
[----:B------:R-:W-:-:S02]  /*b9f0*/  SEL R44, R49, R44, P0 ;  /* 0x0000002c312c7207 */ /* 0x000fc40000000000 */
[----:B------:R-:W-:Y:S01]  /*ba00*/  SEL R52, R57, R52, P0 ;  /* 0x0000003439347207 */ /* 0x000fe20000000000 */
[----:B------:R-:W-:Y:S01]  /*ba10*/  IMAD.MOV R57, RZ, RZ, -R24 ;  /* 0x000000ffff397224 */ /* 0x000fe200078e0a18 */
[----:B------:R-:W-:Y:S02]  /*ba20*/  SEL R68, R73, R68, P0 ;  /* 0x0000004449447207 */ /* 0x000fe40000000000 */
[----:B------:R-:W-:Y:S01]  /*ba30*/  SEL R50, R55, R50, P0 ;  /* 0x0000003237327207 */ /* 0x000fe20000000000 */
[----:B------:R-:W-:Y:S01]  /*ba40*/  IMAD R57, R30, R57, R32 ;  /* 0x000000391e397224 */ /* 0x000fe200078e0220 */
[----:B------:R-:W-:Y:S02]  /*ba50*/  SHF.R.U64 R12, R12, 0x3, RZ ;  /* 0x000000030c0c7819 */ /* 0x000fe400000012ff */
[----:B------:R-:W-:Y:S02]  /*ba60*/  SEL R66, R83, R66, P0 ;  /* 0x0000004253427207 */ /* 0x000fe40000000000 */
[----:B------:R-:W-:Y:S01]  /*ba70*/  LOP3.LUT R12, R12, R13, RZ, 0x3c, !PT ;  /* 0x0000000d0c0c7212 */ /* 0x000fe200078e3cff */
[----:B------:R-:W-:Y:S01]  /*ba80*/  IMAD.X R13, RZ, RZ, R29, P1 ;  /* 0x000000ffff0d7224 */ /* 0x000fe200008e061d */
[----:B------:R-:W-:Y:S01]  /*ba90*/  MOV R61, R40 ;  /* 0x00000028003d7202 */ /* 0x000fe20000000f00 */
[----:B------:R-:W-:Y:S01]  /*baa0*/  IMAD.U32 R41, RZ, RZ, UR8 ;  /* 0x00000008ff297e24 */ /* 0x000fe2000f8e00ff */
[----:B------:R-:W-:Y:S01]  /*bab0*/  SHF.R.S32.HI R26, RZ, 0x1f, R24 ;  /* 0x0000001fff1a7819 */ /* 0x000fe20000011418 */
[----:B------:R-:W-:Y:S01]  /*bac0*/  ULDC.64 UR8, c[0x0][0xae8] ;  /* 0x0002ba0000087ab9 */ /* 0x000fe20000000a00 */
[----:B------:R-:W-:-:S02]  /*bad0*/  IADD3 R40, P1, R24, UR6, RZ ;  /* 0x0000000618287c10 */ /* 0x000fc4000ff3e0ff */
[----:B------:R-:W-:Y:S02]  /*bae0*/  IADD3 R9, P4, R28, 0x5000, RZ ;  /* 0x000050001c097810 */ /* 0x000fe40007f9e0ff */
[----:B------:R-:W-:Y:S01]  /*baf0*/  IADD3.X R41, R26, UR7, R41, P1, !PT ;  /* 0x000000071a297c10 */ /* 0x000fe20008ffe429 */
[----:B------:R-:W-:Y:S01]  /*bb00*/  ULDC.64 UR6, c[0x0][0xb88] ;  /* 0x0002e20000067ab9 */ /* 0x000fe20000000a00 */
[----:B------:R-:W-:Y:S02]  /*bb10*/  IADD3 R11, P3, R28, 0x4000, RZ ;  /* 0x000040001c0b7810 */ /* 0x000fe40007f7e0ff */
[----:B------:R-:W-:Y:S01]  /*bb20*/  LOP3.LUT R8, R9, 0x380, RZ, 0xc0, !PT ;  /* 0x0000038009087812 */ /* 0x000fe200078ec0ff */
[----:B------:R-:W-:Y:S01]  /*bb30*/  IMAD.WIDE.U32 R40, R57, UR6, R40 ;  /* 0x0000000639287c25 */ /* 0x000fe2000f8e0028 */
[----:B------:R-:W-:Y:S02]  /*bb40*/  LOP3.LUT R10, R11, 0x380, RZ, 0xc0, !PT ;  /* 0x000003800b0a7812 */ /* 0x000fe400078ec0ff */
[----:B--2---:R-:W-:Y:S01]  /*bb50*/  LOP3.LUT R31, R3, 0x2, RZ, 0x3c, !PT ;  /* 0x00000002031f7812 */ /* 0x004fe200078e3cff */
[----:B------:R-:W-:Y:S01]  /*bb60*/  SHFL.IDX PT, R46, R46, R3, 0x1c1f ;  /* 0x001c1f032e2e7589 */ /* 0x000fe200000e0000 */
[----:B------:R-:W-:-:S02]  /*bb70*/  SHF.R.U64 R8, R8, 0x3, RZ ;  /* 0x0000000308087819 */ /* 0x000fc400000012ff */
[----:B------:R-:W-:Y:S01]  /*bb80*/  SHF.R.U64 R10, R10, 0x3, RZ ;  /* 0x000000030a0a7819 */ /* 0x000fe200000012ff */
[----:B------:R-:W-:Y:S01]  /*bb90*/  SHFL.IDX PT, R54, R54, R3, 0x1c1f ;  /* 0x001c1f0336367589 */ /* 0x000fe200000e0000 */
[----:B------:R-:W-:Y:S01]  /*bba0*/  LOP3.LUT R8, R8, R9, RZ, 0x3c, !PT ;  /* 0x0000000908087212 */ /* 0x000fe200078e3cff */
[--C-:B------:R-:W-:Y:S01]  /*bbb0*/  IMAD.X R9, RZ, RZ, R29.reuse, P4 ;  /* 0x000000ffff097224 */ /* 0x100fe200020e061d */
[----:B------:R-:W-:Y:S01]  /*bbc0*/  LOP3.LUT P1, RZ, R22, 0x3, RZ, 0xc0, !PT ;  /* 0x0000000316ff7812 */ /* 0x000fe2000782c0ff */
[----:B------:R-:W0:Y:S01]  /*bbd0*/  SHFL.IDX PT, R25, R48, R31, 0x1c1f ;  /* 0x001c1f1f30197589 */ /* 0x000e2200000e0000 */
[----:B------:R-:W-:Y:S01]  /*bbe0*/  LOP3.LUT R10, R10, R11, RZ, 0x3c, !PT ;  /* 0x0000000b0a0a7212 */ /* 0x000fe200078e3cff */
[----:B------:R-:W-:Y:S01]  /*bbf0*/  IMAD.X R11, RZ, RZ, R29, P3 ;  /* 0x000000ffff0b7224 */ /* 0x000fe200018e061d */
[C---:B------:R-:W-:Y:S01]  /*bc00*/  IADD3 R7, P5, R28.reuse, 0x6000, RZ ;  /* 0x000060001c077810 */ /* 0x040fe20007fbe0ff */
[----:B------:R-:W1:Y:S01]  /*bc10*/  SHFL.IDX PT, R27, R56, R31, 0x1c1f ;  /* 0x001c1f1f381b7589 */ /* 0x000e6200000e0000 */
[----:B------:R-:W-:-:S02]  /*bc20*/  LOP3.LUT R5, R28, 0x380, RZ, 0xc0, !PT ;  /* 0x000003801c057812 */ /* 0x000fc400078ec0ff */
[----:B------:R-:W-:Y:S01]  /*bc30*/  LOP3.LUT R6, R7, 0x380, RZ, 0xc0, !PT ;  /* 0x0000038007067812 */ /* 0x000fe200078ec0ff */
[----:B------:R-:W-:Y:S01]  /*bc40*/  SHFL.IDX PT, R82, R82, R3, 0x1c1f ;  /* 0x001c1f0352527589 */ /* 0x000fe200000e0000 */
[----:B------:R-:W-:Y:S02]  /*bc50*/  SHF.R.U64 R5, R5, 0x3, RZ ;  /* 0x0000000305057819 */ /* 0x000fe400000012ff */
[----:B------:R-:W-:Y:S01]  /*bc60*/  SHF.R.U64 R6, R6, 0x3, RZ ;  /* 0x0000000306067819 */ /* 0x000fe200000012ff */
[----:B------:R-:W2:Y:S01]  /*bc70*/  SHFL.IDX PT, R33, R84, R31, 0x1c1f ;  /* 0x001c1f1f54217589 */ /* 0x000ea200000e0000 */
[----:B------:R-:W-:Y:S01]  /*bc80*/  LOP3.LUT R28, R5, R28, RZ, 0x3c, !PT ;  /* 0x0000001c051c7212 */ /* 0x000fe200078e3cff */
[--C-:B------:R-:W-:Y:S01]  /*bc90*/  IMAD.X R5, RZ, RZ, R29.reuse, P6 ;  /* 0x000000ffff057224 */ /* 0x100fe200030e061d */
[----:B------:R-:W-:Y:S01]  /*bca0*/  LOP3.LUT R6, R6, R7, RZ, 0x3c, !PT ;  /* 0x0000000706067212 */ /* 0x000fe200078e3cff */
[----:B------:R-:W-:Y:S01]  /*bcb0*/  SHFL.IDX PT, R86, R86, R3, 0x1c1f ;  /* 0x001c1f0356567589 */ /* 0x000fe200000e0000 */
[----:B------:R-:W-:-:S03]  /*bcc0*/  IMAD.X R7, RZ, RZ, R29, P5 ;  /* 0x000000ffff077224 */ /* 0x000fc600028e061d */
[----:B------:R-:W3:Y:S04]  /*bcd0*/  SHFL.IDX PT, R35, R88, R31, 0x1c1f ;  /* 0x001c1f1f58237589 */ /* 0x000ee800000e0000 */
[----:B------:R-:W-:Y:S01]  /*bce0*/  SHFL.IDX PT, R62, R62, R3, 0x1c1f ;  /* 0x001c1f033e3e7589 */ /* 0x000fe200000e0000 */
[----:B0-----:R-:W-:Y:S02]  /*bcf0*/  SEL R24, R46, R25, P0 ;  /* 0x000000192e187207 */ /* 0x001fe40000000000 */
[----:B------:R-:W-:Y:S01]  /*bd00*/  SEL R26, R25, R46, P0 ;  /* 0x0000002e191a7207 */ /* 0x000fe20000000000 */
[----:B------:R-:W0:Y:S01]  /*bd10*/  SHFL.IDX PT, R37, R64, R31, 0x1c1f ;  /* 0x001c1f1f40257589 */ /* 0x000e2200000e0000 */
[----:B-1----:R-:W-:Y:S02]  /*bd20*/  SEL R32, R54, R27, P0 ;  /* 0x0000001b36207207 */ /* 0x002fe40000000000 */
[----:B------:R-:W-:Y:S01]  /*bd30*/  SEL R34, R27, R54, P0 ;  /* 0x000000361b227207 */ /* 0x000fe20000000000 */
[----:B------:R-:W-:Y:S04]  /*bd40*/  SHFL.IDX PT, R90, R90, R3, 0x1c1f ;  /* 0x001c1f035a5a7589 */ /* 0x000fe800000e0000 */
[----:B------:R-:W-:Y:S01]  /*bd50*/  SHFL.IDX PT, R39, R92, R31, 0x1c1f ;  /* 0x001c1f1f5c277589 */ /* 0x000fe200000e0000 */
[----:B--2---:R-:W-:-:S02]  /*bd60*/  SEL R25, R82, R33, P0 ;  /* 0x0000002152197207 */ /* 0x004fc40000000000 */
[----:B------:R-:W-:Y:S01]  /*bd70*/  SEL R27, R33, R82, P0 ;  /* 0x00000052211b7207 */ /* 0x000fe20000000000 */
[----:B------:R-:W-:Y:S01]  /*bd80*/  BAR.SYNC.DEFER_BLOCKING 0x1, 0x100 ;  /* 0x0044000000007b1d */ /* 0x000fe20000010000 */
[----:B---3--:R-:W-:Y:S02]  /*bd90*/  SEL R33, R86, R35, P0 ;  /* 0x0000002356217207 */ /* 0x008fe40000000000 */
[----:B------:R-:W-:-:S03]  /*bda0*/  SEL R35, R35, R86, P0 ;  /* 0x0000005623237207 */ /* 0x000fc60000000000 */
[----:B------:R-:W-:Y:S04]  /*bdb0*/  SHFL.IDX PT, R70, R70, R3, 0x1c1f ;  /* 0x001c1f0346467589 */ /* 0x000fe800000e0000 */
[----:B------:R-:W-:Y:S01]  /*bdc0*/  SHFL.IDX PT, R74, R74, R3, 0x1c1f ;  /* 0x001c1f034a4a7589 */ /* 0x000fe200000e0000 */
[----:B0-----:R-:W-:-:S03]  /*bdd0*/  SEL R38, R37, R62, P0 ;  /* 0x0000003e25267207 */ /* 0x001fc60000000000 */
[----:B------:R-:W-:Y:S04]  /*bde0*/  SHFL.IDX PT, R76, R76, R3, 0x1c1f ;  /* 0x001c1f034c4c7589 */ /* 0x000fe800000e0000 */
        /* <DEDUP_REMOVED lines=8> */
[----:B------:R0:W1:Y:S04]  /*be70*/  SHFL.IDX PT, R43, R44, R31, 0x1c1f ;  /* 0x001c1f1f2c2b7589 */ /* 0x00006800000e0000 */
[----:B------:R-:W-:Y:S04]  /*be80*/  SHFL.IDX PT, R51, R96, R31, 0x1c1f ;  /* 0x001c1f1f60337589 */ /* 0x000fe800000e0000 */
[----:B------:R-:W-:Y:S01]  /*be90*/  SHFL.IDX PT, R75, R100, R31, 0x1c1f ;  /* 0x001c1f1f644b7589 */ /* 0x000fe200000e0000 */
[----:B0-----:R-:W-:-:S03]  /*bea0*/  LEA R44, R81, R229, 0x7 ;  /* 0x000000e5512c7211 */ /* 0x001fc600078e38ff */
[----:B------:R-:W0:Y:S04]  /*beb0*/  SHFL.IDX PT, R45, R52, R31, 0x1c1f ;  /* 0x001c1f1f342d7589 */ /* 0x000e2800000e0000 */
[----:B------:R-:W-:Y:S04]  /*bec0*/  SHFL.IDX PT, R49, R68, R31, 0x1c1f ;  /* 0x001c1f1f44317589 */ /* 0x000fe800000e0000 */
[----:B------:R-:W2:Y:S04]  /*bed0*/  SHFL.IDX PT, R47, R60, R31, 0x1c1f ;  /* 0x001c1f1f3c2f7589 */ /* 0x000ea800000e0000 */
[----:B------:R3:W4:Y:S01]  /*bee0*/  SHFL.IDX PT, R53, R50, R31, 0x1c1f ;  /* 0x001c1f1f32357589 */ /* 0x00072200000e0000 */
[----:B-1----:R-:W-:-:S02]  /*bef0*/  SEL R72, R74, R43, P0 ;  /* 0x0000002b4a487207 */ /* 0x002fc40000000000 */
[----:B------:R-:W-:Y:S01]  /*bf00*/  SEL R74, R43, R74, P0 ;  /* 0x0000004a2b4a7207 */ /* 0x000fe20000000000 */
[----:B------:R-:W1:Y:S04]  /*bf10*/  SHFL.IDX PT, R79, R58, R31, 0x1c1f ;  /* 0x001c1f1f3a4f7589 */ /* 0x000e6800000e0000 */
[----:B------:R2:W1:Y:S04]  /*bf20*/  SHFL.IDX PT, R55, R66, R31, 0x1c1f ;  /* 0x001c1f1f42377589 */ /* 0x00046800000e0000 */
[----:B------:R4:W-:Y:S01]  /*bf30*/  STSM.16.M88.4 [R63], R24 ;  /* 0x000000183f007844 */ /* 0x0009e20000000200 */
[----:B0-----:R-:W-:-:S02]  /*bf40*/  SEL R48, R76, R45, P0 ;  /* 0x0000002d4c307207 */ /* 0x001fc40000000000 */
[----:B---3--:R-:W-:Y:S01]  /*bf50*/  SEL R50, R45, R76, P0 ;  /* 0x0000004c2d327207 */ /* 0x008fe20000000000 */
[----:B------:R0:W-:Y:S01]  /*bf60*/  STSM.16.M88.4 [R61], R32 ;  /* 0x000000203d007844 */ /* 0x0001e20000000200 */
[----:B--2---:R-:W-:Y:S02]  /*bf70*/  SHF.R.S32.HI R31, RZ, 0x1f, R57 ;  /* 0x0000001fff1f7819 */ /* 0x004fe40000011439 */
[----:B------:R-:W-:Y:S02]  /*bf80*/  SEL R76, R78, R47, P0 ;  /* 0x0000002f4e4c7207 */ /* 0x000fe40000000000 */
[----:B------:R-:W-:Y:S01]  /*bf90*/  SEL R78, R47, R78, P0 ;  /* 0x0000004e2f4e7207 */ /* 0x000fe20000000000 */
[----:B------:R-:W-:Y:S01]  /*bfa0*/  IMAD R36, R31, UR6, RZ ;  /* 0x000000061f247c24 */ /* 0x000fe2000f8e02ff */
[----:B------:R-:W-:Y:S02]  /*bfb0*/  ULDC UR6, c[0x0][0xa88] ;  /* 0x0002a20000067ab9 */ /* 0x000fe40000000800 */
[----:B------:R-:W-:-:S02]  /*bfc0*/  IMAD R31, R30, UR6, RZ ;  /* 0x000000061e1f7c24 */ /* 0x000fc4000f8e02ff */
[----:B------:R-:W-:Y:S01]  /*bfd0*/  IMAD R73, R57, UR7, R36 ;  /* 0x0000000739497c24 */ /* 0x000fe2000f8e0224 */
[----:B------:R-:W-:Y:S01]  /*bfe0*/  SEL R36, R62, R37, P0 ;  /* 0x000000253e247207 */ /* 0x000fe20000000000 */
[----:B----4-:R-:W-:Y:S01]  /*bff0*/  VIADD R24, R44, 0x8 ;  /* 0x000000082c187836 */ /* 0x010fe20000000000 */
[----:B------:R-:W-:Y:S01]  /*c000*/  SEL R37, R90, R39, P0 ;  /* 0x000000275a257207 */ /* 0x000fe20000000000 */
[----:B------:R-:W-:Y:S01]  /*c010*/  IMAD.IADD R25, R41, 0x1, R73 ;  /* 0x0000000129197824 */ /* 0x000fe200078e0249 */
[----:B------:R-:W-:Y:S02]  /*c020*/  SEL R39, R39, R90, P0 ;  /* 0x0000005a27277207 */ /* 0x000fe40000000000 */
[----:B0-----:R-:W-:Y:S02]  /*c030*/  LEA R32, P4, R40, UR4, 0x2 ;  /* 0x0000000428207c11 */ /* 0x001fe4000f8810ff */
[-C--:B------:R-:W-:Y:S01]  /*c040*/  ISETP.GE.OR P3, PT, R44, R31.reuse, P1 ;  /* 0x0000001f2c00720c */ /* 0x080fe20000f66670 */
[----:B------:R0:W-:Y:S01]  /*c050*/  STSM.16.M88.4 [R42], R36 ;  /* 0x000000242a007844 */ /* 0x0001e20000000200 */
[----:B------:R-:W-:-:S02]  /*c060*/  ISETP.GE.OR P1, PT, R24, R31, P1 ;  /* 0x0000001f1800720c */ /* 0x000fc40000f26670 */
[----:B------:R-:W-:Y:S01]  /*c070*/  LEA.HI.X R40, R40, UR5, R25, 0x2, P4 ;  /* 0x0000000528287c11 */ /* 0x000fe2000a0f1419 */
[----:B------:R-:W-:Y:S01]  /*c080*/  SHFL.IDX PT, R60, R32, RZ, 0x1c1f ;  /* 0x001c1fff203c7589 */ /* 0x000fe200000e0000 */
[----:B------:R-:W-:Y:S02]  /*c090*/  SEL R24, R70, R3, P0 ;  /* 0x0000000346187207 */ /* 0x000fe40000000000 */
[----:B------:R-:W-:Y:S01]  /*c0a0*/  SEL R26, R3, R70, P0 ;  /* 0x00000046031a7207 */ /* 0x000fe20000000000 */
[----:B------:R-:W2:Y:S01]  /*c0b0*/  SHFL.IDX PT, R61, R40, RZ, 0x1c1f ;  /* 0x001c1fff283d7589 */ /* 0x000ea200000e0000 */
[----:B------:R-:W-:Y:S01]  /*c0c0*/  SEL R25, R94, R51, P0 ;  /* 0x000000335e197207 */ /* 0x000fe20000000000 */
[----:B------:R-:W3:Y:S01]  /*c0d0*/  @P2 LDC R3, c[0x0][0xbec] ;  /* 0x0002fb00ff032b82 */ /* 0x000ee20000000800 */
[----:B------:R-:W-:Y:S01]  /*c0e0*/  SEL R27, R51, R94, P0 ;  /* 0x0000005e331b7207 */ /* 0x000fe20000000000 */
[----:B------:R-:W-:Y:S01]  /*c0f0*/  SHFL.IDX PT, R62, R32, 0x1, 0x1c1f ;  /* 0x003c1f00203e7f89 */ /* 0x000fe200000e0000 */
[----:B------:R-:W-:-:S02]  /*c100*/  SEL R73, R98, R75, P0 ;  /* 0x0000004b62497207 */ /* 0x000fc40000000000 */
[----:B------:R-:W-:Y:S01]  /*c110*/  SEL R75, R75, R98, P0 ;  /* 0x000000624b4b7207 */ /* 0x000fe20000000000 */
[----:B------:R-:W-:Y:S01]  /*c120*/  STSM.16.M88.4 [R71], R24 ;  /* 0x0000001847007844 */ /* 0x000fe20000000200 */
[----:B0-----:R-:W-:Y:S02]  /*c130*/  SEL R36, R80, R49, P0 ;  /* 0x0000003150247207 */ /* 0x001fe40000000000 */
[----:B------:R-:W-:Y:S01]  /*c140*/  SEL R38, R49, R80, P0 ;  /* 0x0000005031267207 */ /* 0x000fe20000000000 */
[----:B------:R-:W-:Y:S01]  /*c150*/  STSM.16.M88.4 [R69], R72 ;  /* 0x0000004845007844 */ /* 0x000fe20000000200 */
[----:B------:R-:W-:Y:S02]  /*c160*/  SEL R49, R102, R53, P0 ;  /* 0x0000003566317207 */ /* 0x000fe40000000000 */
[----:B------:R-:W-:Y:S01]  /*c170*/  SEL R51, R53, R102, P0 ;  /* 0x0000006635337207 */ /* 0x000fe20000000000 */
[----:B------:R-:W0:Y:S01]  /*c180*/  SHFL.IDX PT, R63, R40, 0x1, 0x1c1f ;  /* 0x003c1f00283f7f89 */ /* 0x000e2200000e0000 */
[----:B-1----:R-:W-:-:S02]  /*c190*/  SEL R77, R104, R79, P0 ;  /* 0x0000004f684d7207 */ /* 0x002fc40000000000 */
[----:B------:R-:W-:Y:S01]  /*c1a0*/  SEL R79, R79, R104, P0 ;  /* 0x000000684f4f7207 */ /* 0x000fe20000000000 */
[----:B------:R1:W-:Y:S01]  /*c1b0*/  STSM.16.M88.4 [R59], R48 ;  /* 0x000000303b007844 */ /* 0x0003e20000000200 */
[----:B------:R-:W-:Y:S02]  /*c1c0*/  SEL R37, R106, R55, P0 ;  /* 0x000000376a257207 */ /* 0x000fe40000000000 */
[----:B------:R-:W-:Y:S01]  /*c1d0*/  SEL R39, R55, R106, P0 ;  /* 0x0000006a37277207 */ /* 0x000fe20000000000 */
[----:B------:R-:W-:Y:S04]  /*c1e0*/  STSM.16.M88.4 [R67], R76 ;  /* 0x0000004c43007844 */ /* 0x000fe80000000200 */
[----:B------:R-:W-:Y:S01]  /*c1f0*/  STSM.16.M88.4 [R65], R36 ;  /* 0x0000002441007844 */ /* 0x000fe20000000200 */
[----:B------:R-:W-:Y:S01]  /*c200*/  BAR.SYNC.DEFER_BLOCKING 0x1, 0x100 ;  /* 0x0044000000007b1d */ /* 0x000fe20000010000 */
[----:B------:R-:W-:-:S02]  /*c210*/  UIMAD UR6, UR12, UR8, URZ ;  /* 0x000000080c0672a4 */ /* 0x000fc4000f8e023f */
[----:B------:R-:W-:Y:S02]  /*c220*/  UIMAD.WIDE.U32 UR4, UR13, UR8, URZ ;  /* 0x000000080d0472a5 */ /* 0x000fe4000f8e003f */
[----:B------:R-:W-:-:S03]  /*c230*/  UIMAD UR6, UR13, UR9, UR6 ;  /* 0x000000090d0672a4 */ /* 0x000fc6000f8e0206 */
[----:B------:R-:W-:Y:S01]  /*c240*/  ULDC.64 UR8, c[0x0][0xaf0] ;  /* 0x0002bc0000087ab9 */ /* 0x000fe20000000a00 */
[----:B--2---:R2:W-:Y:S04]  /*c250*/  @!P3 ST.E desc[UR46][R60.64], R2 ;  /* 0x000000023c00b985 */ /* 0x0045e8000c10192e */
[----:B0-----:R0:W-:Y:S04]  /*c260*/  @!P1 ST.E desc[UR46][R62.64], R0 ;  /* 0x000000003e009985 */ /* 0x0011e8000c10192e */
[----:B-1----:R1:W5:Y:S01]  /*c270*/  LD.E.128 R48, desc[UR46][R6.64] ;  /* 0x0000002e06307980 */ /* 0x002362000c101d00 */
[----:B--2---:R-:W2:Y:S01]  /*c280*/  @P2 LDC R61, c[0x0][0xbf0] ;  /* 0x0002fc00ff3d2b82 */ /* 0x004ea20000000800 */
[----:B------:R-:W-:-:S02]  /*c290*/  UIMAD UR7, UR14, UR8, URZ ;  /* 0x000000080e0772a4 */ /* 0x000fc4000f8e023f */
[----:B------:R4:W5:Y:S01]  /*c2a0*/  LD.E.128 R36, desc[UR46][R4.64] ;  /* 0x0000002e04247980 */ /* 0x000962000c101d00 */
[----:B0-----:R-:W-:Y:S01]  /*c2b0*/  IMAD R0, R18, 0x20, R19 ;  /* 0x0000002012007824 */ /* 0x001fe200078e0213 */
[----:B------:R-:W-:Y:S02]  /*c2c0*/  UIADD3 UR5, UR5, UR6, URZ ;  /* 0x0000000605057290 */ /* 0x000fe4000fffe03f */
[----:B------:R-:W5:Y:S01]  /*c2d0*/  LD.E.128 R44, desc[UR46][R28.64] ;  /* 0x0000002e1c2c7980 */ /* 0x000f62000c101d00 */
[----:B-1----:R-:W-:-:S03]  /*c2e0*/  IMAD R6, R81, 0x80, R0 ;  /* 0x0000008051067824 */ /* 0x002fc600078e0200 */
[----:B------:R-:W5:Y:S01]  /*c2f0*/  LD.E.128 R40, desc[UR46][R20.64] ;  /* 0x0000002e14287980 */ /* 0x000f62000c101d00 */
[----:B---3--:R-:W-:Y:S01]  /*c300*/  @P2 IMAD.HI.U32 R0, R6, R3, RZ ;  /* 0x0000000306002227 */ /* 0x008fe200078e00ff */
[----:B------:R-:W-:Y:S02]  /*c310*/  UIMAD UR6, UR40, UR9, UR7 ;  /* 0x00000009280672a4 */ /* 0x000fe4000f8e0207 */
[----:B------:R-:W5:Y:S01]  /*c320*/  LD.E.128 R32, desc[UR46][R14.64] ;  /* 0x0000002e0e207980 */ /* 0x000f62000c101d00 */
[----:B----4-:R-:W-:Y:S01]  /*c330*/  IMAD.MOV.U32 R5, RZ, RZ, R6 ;  /* 0x000000ffff057224 */ /* 0x010fe200078e0006 */
[----:B------:R-:W-:Y:S02]  /*c340*/  UIMAD.WIDE.U32 UR4, UR40, UR8, UR4 ;  /* 0x00000008280472a5 */ /* 0x000fe4000f8e0004 */
[----:B------:R-:W5:Y:S01]  /*c350*/  LD.E.128 R24, desc[UR46][R12.64] ;  /* 0x0000002e0c187980 */ /* 0x000f62000c101d00 */
[----:B------:R-:W-:-:S03]  /*c360*/  ULDC.64 UR8, c[0x0][0xae0] ;  /* 0x0002b80000087ab9 */ /* 0x000fc60000000a00 */
[----:B------:R-:W5:Y:S01]  /*c370*/  LD.E.128 R52, desc[UR46][R10.64] ;  /* 0x0000002e0a347980 */ /* 0x000f62000c101d00 */
[----:B--2---:R-:W-:Y:S01]  /*c380*/  @P2 SHF.R.U32.HI R5, RZ, R61, R0 ;  /* 0x0000003dff052219 */ /* 0x004fe20000011600 */
[----:B------:R-:W-:Y:S02]  /*c390*/  UIADD3 UR6, UR5, UR6, URZ ;  /* 0x0000000605067290 */ /* 0x000fe4000fffe03f */
[----:B------:R0:W5:Y:S01]  /*c3a0*/  LD.E.128 R56, desc[UR46][R8.64] ;  /* 0x0000002e08387980 */ /* 0x000162000c101d00 */
[--C-:B------:R-:W-:Y:S01]  /*c3b0*/  SHF.R.S32.HI R0, RZ, 0x1f, R5.reuse ;  /* 0x0000001fff007819 */ /* 0x100fe20000011405 */
[----:B------:R-:W-:Y:S01]  /*c3c0*/  IMAD.MOV R7, RZ, RZ, -R5 ;  /* 0x000000ffff077224 */ /* 0x000fe200078e0a05 */
[----:B------:R-:W-:Y:S01]  /*c3d0*/  @!PT LDS RZ, [RZ] ;  /* 0x00000000fffff984 */ /* 0x000fe20000000800 */
[----:B------:R-:W-:Y:S01]  /*c3e0*/  @!PT LDS RZ, [RZ] ;  /* 0x00000000fffff984 */ /* 0x000fe20000000800 */
[----:B------:R-:W-:Y:S01]  /*c3f0*/  @!PT LDS RZ, [RZ] ;  /* 0x00000000fffff984 */ /* 0x000fe20000000800 */
[----:B------:R-:W-:Y:S01]  /*c400*/  @!PT LDS RZ, [RZ] ;  /* 0x00000000fffff984 */ /* 0x000fe20000000800 */
[----:B------:R1:W-:Y:S06]  /*c410*/  MEMBAR.ALL.CTA ;  /* 0x0000000000007992 */ /* 0x0003ec0000008000 */
[----:B-1----:R-:W1:Y:S01]  /*c420*/  FENCE.VIEW.ASYNC.S ;  /* 0x00000000000073c6 */ /* 0x002e620000000000 */
[----:B------:R-:W-:-:S02]  /*c430*/  IMAD.U32 R3, RZ, RZ, UR5 ;  /* 0x00000005ff037e24 */ /* 0x000fc4000f8e00ff */
[----:B------:R-:W-:Y:S02]  /*c440*/  IMAD R0, R0, UR8, RZ ;  /* 0x0000000800007c24 */ /* 0x000fe4000f8e02ff */
[----:B------:R-:W-:Y:S02]  /*c450*/  IMAD R7, R30, R7, R6 ;  /* 0x000000071e077224 */ /* 0x000fe400078e0206 */
[----:B------:R-:W-:Y:S02]  /*c460*/  IMAD.U32 R2, RZ, RZ, UR4 ;  /* 0x00000004ff027e24 */ /* 0x000fe4000f8e00ff */
[----:B------:R-:W-:Y:S01]  /*c470*/  IMAD.U32 R3, RZ, RZ, UR6 ;  /* 0x00000006ff037e24 */ /* 0x000fe2000f8e00ff */
[----:B------:R-:W-:Y:S01]  /*c480*/  ULDC.64 UR6, c[0x0][0xad8] ;  /* 0x0002b60000067ab9 */ /* 0x000fe20000000a00 */
[C---:B0-----:R-:W-:Y:S01]  /*c490*/  IMAD R9, R5.reuse, UR9, R0 ;  /* 0x0000000905097c24 */ /* 0x041fe2000f8e0200 */
[----:B------:R-:W-:Y:S01]  /*c4a0*/  SHF.R.S32.HI R0, RZ, 0x1f, R7 ;  /* 0x0000001fff007819 */ /* 0x000fe20000011407 */
[----:B------:R-:W-:-:S04]  /*c4b0*/  IMAD.WIDE.U32 R2, R5, UR8, R2 ;  /* 0x0000000805027c25 */ /* 0x000fc8000f8e0002 */
[----:B------:R-:W-:Y:S02]  /*c4c0*/  IMAD.IADD R3, R3, 0x1, R9 ;  /* 0x0000000103037824 */ /* 0x000fe400078e0209 */
[----:B------:R-:W-:Y:S02]  /*c4d0*/  IMAD R4, R0, UR6, RZ ;  /* 0x0000000600047c24 */ /* 0x000fe4000f8e02ff */
[----:B------:R-:W-:Y:S01]  /*c4e0*/  IMAD R10, R81, 0x80, R19 ;  /* 0x00000080510a7824 */ /* 0x000fe200078e0213 */
[----:B------:R-:W-:Y:S01]  /*c4f0*/  UIADD3 UR39, UR39, 0x2e820, URZ ;  /* 0x0002e82027277890 */ /* 0x000fe2000fffe03f */
[C---:B------:R-:W-:Y:S02]  /*c500*/  IMAD R5, R7.reuse, UR7, R4 ;  /* 0x0000000707057c24 */ /* 0x040fe4000f8e0204 */
[----:B------:R-:W-:Y:S01]  /*c510*/  IMAD.WIDE.U32 R2, R7, UR6, R2 ;  /* 0x0000000607027c25 */ /* 0x000fe2000f8e0002 */
[----:B------:R-:W-:Y:S01]  /*c520*/  UIADD3 UR50, UR50, 0x1, URZ ;  /* 0x0000000132327890 */ /* 0x000fe2000fffe03f */
[----:B------:R-:W-:Y:S01]  /*c530*/  ISETP.GE.AND P1, PT, R10, R31, PT ;  /* 0x0000001f0a00720c */ /* 0x000fe20003f26270 */
[----:B------:R-:W-:Y:S01]  /*c540*/  ULDC.64 UR6, c[0x0][0xa80] ;  /* 0x0002a00000067ab9 */ /* 0x000fe20000000a00 */
[----:B------:R-:W-:Y:S01]  /*c550*/  IMAD.IADD R3, R3, 0x1, R5 ;  /* 0x0000000103037824 */ /* 0x000fe200078e0205 */
[----:B------:R-:W-:Y:S01]  /*c560*/  UPRMT UR39, URZ, 0x654, UR39 ;  /* 0x000006543f277896 */ /* 0x000fe20008000027 */
[----:B------:R-:W-:Y:S01]  /*c570*/  LEA R8, P2, R2, UR6, 0x1 ;  /* 0x0000000602087c11 */ /* 0x000fe2000f8408ff */
[----:B------:R-:W-:Y:S01]  /*c580*/  UISETP.NE.AND UP0, UPT, UR50, 0x2, UPT ;  /* 0x000000023200788c */ /* 0x000fe2000bf05270 */
[----:B------:R-:W-:-:S02]  /*c590*/  IADD3 R0, R10, 0x20, RZ ;  /* 0x000000200a007810 */ /* 0x000fc40007ffe0ff */
[----:B------:R-:W-:Y:S01]  /*c5a0*/  LEA.HI.X R9, R2, UR7, R3, 0x1, P2 ;  /* 0x0000000702097c11 */ /* 0x000fe200090f0c03 */
[----:B------:R-:W-:Y:S01]  /*c5b0*/  USEL UR5, URZ, 0x1, UP0 ;  /* 0x000000013f057887 */ /* 0x000fe20008000000 */
[-C--:B------:R-:W-:Y:S01]  /*c5c0*/  ISETP.GE.AND P3, PT, R0, R31.reuse, PT ;  /* 0x0000001f0000720c */ /* 0x080fe20003f66270 */
[----:B------:R-:W-:Y:S01]  /*c5d0*/  ULDC UR4, c[0x0][0xc] ;  /* 0x0000030000047ab9 */ /* 0x000fe20000000800 */
[----:B------:R-:W-:Y:S01]  /*c5e0*/  VIADD R0, R10, 0x40 ;  /* 0x000000400a007836 */ /* 0x000fe20000000000 */
[----:B------:R-:W-:Y:S01]  /*c5f0*/  UIADD3 UR41, UR4, UR41, URZ ;  /* 0x0000002904297290 */ /* 0x000fe2000fffe03f */
[----:B-1----:R0:W1:Y:S01]  /*c600*/  SHFL.IDX PT, R6, R8, RZ, 0x181f ;  /* 0x00181fff08067589 */ /* 0x00206200000e0000 */
[----:B------:R-:W-:Y:S01]  /*c610*/  USEL UR50, UR50, URZ, UP0 ;  /* 0x0000003f32327287 */ /* 0x000fe20008000000 */
[----:B------:R-:W-:Y:S01]  /*c620*/  SYNCS.ARRIVE.TRANS64.RED.A1T0 RZ, [UR39], RZ ;  /* 0x000000ffffff79a7 */ /* 0x000fe20008100427 */
[----:B------:R-:W-:Y:S01]  /*c630*/  ULOP3.LUT UR43, UR43, UR5, URZ, 0x3c, !UPT ;  /* 0x000000052b2b7292 */ /* 0x000fe2000f8e3c3f */
[----:B------:R0:W2:Y:S01]  /*c640*/  SHFL.IDX PT, R7, R9, RZ, 0x181f ;  /* 0x00181fff09077589 */ /* 0x0000a200000e0000 */
[----:B------:R-:W-:Y:S01]  /*c650*/  BSSY B0, `(.L_x_31) ;  /* 0x000000b000007945 */ /* 0x000fe20003800000 */
[----:B------:R-:W-:-:S03]  /*c660*/  ISETP.GE.AND P0, PT, R0, R31, PT ;  /* 0x0000001f0000720c */ /* 0x000fc60003f06270 */
[----:B------:R-:W-:Y:S10]  /*c670*/  @P1 BRA `(.L_x_32) ;  /* 0x0000000000201947 */ /* 0x000ff40003800000 */
[----:B------:R-:W-:Y:S02]  /*c680*/  ULDC UR4, c[0x0][0xac8] ;  /* 0x0002b20000047ab9 */ /* 0x000fe40000000800 */
[----:B------:R-:W-:Y:S02]  /*c690*/  ISETP.GE.AND P2, PT, R17, UR4, PT ;  /* 0x0000000411007c0c */ /* 0x000fe4000bf46270 */
[----:B------:R-:W-:-:S11]  /*c6a0*/  ISETP.GE.AND P1, PT, R16, UR4, PT ;  /* 0x0000000410007c0c */ /* 0x000fd6000bf26270 */
[C---:B-1----:R-:W-:Y:S02]  /*c6b0*/  @!P2 LEA R4, P4, R17.reuse, R6, 0x1 ;  /* 0x000000061104a211 */ /* 0x042fe400078808ff */
[----:B--2---:R-:W-:Y:S02]  /*c6c0*/  @!P1 IMAD.WIDE R2, R16, 0x2, R6 ;  /* 0x0000000210029825 */ /* 0x004fe400078e0206 */
[----:B------:R-:W-:-:S03]  /*c6d0*/  @!P2 LEA.HI.X R5, R17, R7, R233, 0x1, P4 ;  /* 0x000000071105a211 */ /* 0x000fc600020f0ce9 */
[----:B-----5:R3:W-:Y:S04]  /*c6e0*/  @!P1 ST.E.128 desc[UR46][R2.64], R44 ;  /* 0x0000002c02009985 */ /* 0x0207e8000c101d2e */
[----:B------:R3:W-:Y:S02]  /*c6f0*/  @!P2 ST.E.128 desc[UR46][R4.64], R52 ;  /* 0x000000340400a985 */ /* 0x0007e4000c101d2e */
.L_x_32:
[----:B------:R-:W-:Y:S05]  /*c700*/  BSYNC B0 ;  /* 0x0000000000007941 */ /* 0x000fea0003800000 */
.L_x_31:
[----:B--2---:R2:W4:Y:S01]  /*c710*/  SHFL.IDX PT, R7, R9, 0x1, 0x181f ;  /* 0x00381f0009077f89 */ /* 0x00452200000e0000 */
[----:B------:R-:W-:Y:S03]  /*c720*/  BSSY B0, `(.L_x_33) ;  /* 0x000000b000007945 */ /* 0x000fe60003800000 */
[----:B-1----:R2:W1:Y:S01]  /*c730*/  SHFL.IDX PT, R6, R8, 0x1, 0x181f ;  /* 0x00381f0008067f89 */ /* 0x00246200000e0000 */
[----:B------:R-:W-:Y:S05]  /*c740*/  @P3 BRA `(.L_x_34) ;  /* 0x0000000000203947 */ /* 0x000fea0003800000 */
[----:B------:R-:W-:Y:S02]  /*c750*/  ULDC UR4, c[0x0][0xac8] ;  /* 0x0002b20000047ab9 */ /* 0x000fe40000000800 */
[----:B------:R-:W-:Y:S02]  /*c760*/  ISETP.GE.AND P3, PT, R17, UR4, PT ;  /* 0x0000000411007c0c */ /* 0x000fe4000bf66270 */
[----:B------:R-:W-:-:S11]  /*c770*/  ISETP.GE.AND P2, PT, R16, UR4, PT ;  /* 0x0000000410007c0c */ /* 0x000fd6000bf46270 */
[C---:B-1-3--:R-:W-:Y:S02]  /*c780*/  @!P3 LEA R4, P1, R17.reuse, R6, 0x1 ;  /* 0x000000061104b211 */ /* 0x04afe400078208ff */
[----:B----4-:R-:W-:Y:S02]  /*c790*/  @!P2 IMAD.WIDE R2, R16, 0x2, R6 ;  /* 0x000000021002a825 */ /* 0x010fe400078e0206 */
[----:B------:R-:W-:-:S03]  /*c7a0*/  @!P3 LEA.HI.X R5, R17, R7, R233, 0x1, P1 ;  /* 0x000000071105b211 */ /* 0x000fc600008f0ce9 */
[----:B-----5:R1:W-:Y:S04]  /*c7b0*/  @!P2 ST.E.128 desc[UR46][R2.64], R40 ;  /* 0x000000280200a985 */ /* 0x0203e8000c101d2e */
[----:B------:R1:W-:Y:S02]  /*c7c0*/  @!P3 ST.E.128 desc[UR46][R4.64], R56 ;  /* 0x000000380400b985 */ /* 0x0003e4000c101d2e */
.L_x_34:
[----:B------:R-:W-:Y:S05]  /*c7d0*/  BSYNC B0 ;  /* 0x0000000000007941 */ /* 0x000fea0003800000 */
.L_x_33:
[----:B----4-:R4:W0:Y:S01]  /*c7e0*/  SHFL.IDX PT, R7, R9, 0x2, 0x181f ;  /* 0x00581f0009077f89 */ /* 0x01082200000e0000 */
[----:B------:R-:W-:Y:S03]  /*c7f0*/  BSSY B0, `(.L_x_35) ;  /* 0x000000b000007945 */ /* 0x000fe60003800000 */
[----:B-1----:R4:W1:Y:S01]  /*c800*/  SHFL.IDX PT, R6, R8, 0x2, 0x181f ;  /* 0x00581f0008067f89 */ /* 0x00286200000e0000 */
[----:B------:R-:W-:Y:S05]  /*c810*/  @P0 BRA `(.L_x_36) ;  /* 0x0000000000200947 */ /* 0x000fea0003800000 */
[----:B------:R-:W-:Y:S02]  /*c820*/  ULDC UR4, c[0x0][0xac8] ;  /* 0x0002b20000047ab9 */ /* 0x000fe40000000800 */
[----:B------:R-:W-:Y:S02]  /*c830*/  ISETP.GE.AND P2, PT, R17, UR4, PT ;  /* 0x0000000411007c0c */ /* 0x000fe4000bf46270 */
[----:B------:R-:W-:-:S11]  /*c840*/  ISETP.GE.AND P1, PT, R16, UR4, PT ;  /* 0x0000000410007c0c */ /* 0x000fd6000bf26270 */
[C---:B-1-3--:R-:W-:Y:S02]  /*c850*/  @!P2 LEA R4, P0, R17.reuse, R6, 0x1 ;  /* 0x000000061104a211 */ /* 0x04afe400078008ff */
[----:B0-----:R-:W-:Y:S02]  /*c860*/  @!P1 IMAD.WIDE R2, R16, 0x2, R6 ;  /* 0x0000000210029825 */ /* 0x001fe400078e0206 */
[----:B------:R-:W-:-:S03]  /*c870*/  @!P2 LEA.HI.X R5, R17, R7, R233, 0x1, P0 ;  /* 0x000000071105a211 */ /* 0x000fc600000f0ce9 */
[----:B-----5:R0:W-:Y:S04]  /*c880*/  @!P1 ST.E.128 desc[UR46][R2.64], R32 ;  /* 0x0000002002009985 */ /* 0x0201e8000c101d2e */
[----:B------:R0:W-:Y:S02]  /*c890*/  @!P2 ST.E.128 desc[UR46][R4.64], R48 ;  /* 0x000000300400a985 */ /* 0x0001e4000c101d2e */
.L_x_36:
[----:B------:R-:W-:Y:S05]  /*c8a0*/  BSYNC B0 ;  /* 0x0000000000007941 */ /* 0x000fea0003800000 */
.L_x_35:
[----:B------:R-:W-:Y:S01]  /*c8b0*/  VIADD R0, R10, 0x60 ;  /* 0x000000600a007836 */ /* 0x000fe20000000000 */
[----:B0-----:R0:W0:Y:S01]  /*c8c0*/  SHFL.IDX PT, R7, R9, 0x3, 0x181f ;  /* 0x00781f0009077f89 */ /* 0x00102200000e0000 */
[----:B------:R-:W-:Y:S01]  /*c8d0*/  UIADD3 UR44, UR44, 0x1, URZ ;  /* 0x000000012c2c7890 */ /* 0x000fe2000fffe03f */
[----:B------:R-:W-:Y:S02]  /*c8e0*/  BSSY B0, `(.L_x_37) ;  /* 0x000000c000007945 */ /* 0x000fe40003800000 */
[----:B------:R-:W-:Y:S01]  /*c8f0*/  ISETP.GE.AND P0, PT, R0, R31, PT ;  /* 0x0000001f0000720c */ /* 0x000fe20003f06270 */
[----:B-1----:R1:W0:-:S12]  /*c900*/  SHFL.IDX PT, R6, R8, 0x3, 0x181f ;  /* 0x00781f0008067f89 */ /* 0x00221800000e0000 */
[----:B-1----:R-:W-:Y:S05]  /*c910*/  @P0 BRA `(.L_x_38) ;  /* 0x0000000000200947 */ /* 0x002fea0003800000 */
[----:B------:R-:W-:Y:S02]  /*c920*/  ULDC UR4, c[0x0][0xac8] ;  /* 0x0002b20000047ab9 */ /* 0x000fe40000000800 */
[----:B------:R-:W-:Y:S02]  /*c930*/  ISETP.GE.AND P2, PT, R17, UR4, PT ;  /* 0x0000000411007c0c */ /* 0x000fe4000bf46270 */
[----:B------:R-:W-:-:S11]  /*c940*/  ISETP.GE.AND P1, PT, R16, UR4, PT ;  /* 0x0000000410007c0c */ /* 0x000fd6000bf26270 */
[C---:B0--3--:R-:W-:Y:S02]  /*c950*/  @!P2 LEA R4, P0, R17.reuse, R6, 0x1 ;  /* 0x000000061104a211 */ /* 0x049fe400078008ff */
[----:B------:R-:W-:Y:S02]  /*c960*/  @!P1 IMAD.WIDE R2, R16, 0x2, R6 ;  /* 0x0000000210029825 */ /* 0x000fe400078e0206 */
[----:B------:R-:W-:-:S03]  /*c970*/  @!P2 LEA.HI.X R5, R17, R7, R233, 0x1, P0 ;  /* 0x000000071105a211 */ /* 0x000fc600000f0ce9 */
[----:B-----5:R1:W-:Y:S04]  /*c980*/  @!P1 ST.E.128 desc[UR46][R2.64], R24 ;  /* 0x0000001802009985 */ /* 0x0203e8000c101d2e */
[----:B------:R1:W-:Y:S02]  /*c990*/  @!P2 ST.E.128 desc[UR46][R4.64], R36 ;  /* 0x000000240400a985 */ /* 0x0003e4000c101d2e */
.L_x_38:
[----:B------:R-:W-:Y:S05]  /*c9a0*/  BSYNC B0 ;  /* 0x0000000000007941 */ /* 0x000fea0003800000 */
.L_x_37:
[----:B------:R-:W2:Y:S02]  /*c9b0*/  LDC R0, c[0x0][0xc34] ;  /* 0x00030d00ff007b82 */ /* 0x000ea40000000800 */
[----:B--2---:R-:W-:-:S13]  /*c9c0*/  ISETP.LE.AND P0, PT, R0, UR41, PT ;  /* 0x0000002900007c0c */ /* 0x004fda000bf03270 */
[----:B------:R-:W-:Y:S05]  /*c9d0*/  @!P0 BRA `(.L_x_39) ;  /* 0xffffff4000f08947 */ /* 0x000fea000383ffff */
[----:B------:R-:W-:Y:S05]  /*c9e0*/  EXIT ;  /* 0x000000000000794d */ /* 0x000fea0003800000 */
.L_x_7:
[----:B------:R-:W-:-:S08]  /*c9f0*/  NOP ;  /* 0x0000000000007918 */ /* 0x000fd00000000000 */
[----:B------:R-:W0:-:S00]  /*ca00*/  USETMAXREG.DEALLOC.CTAPOOL 0x18 ;  /* 0x00000018000079c8 */ /* 0x000e0000080e0500 */
[----:B------:R-:W1:Y:S01]  /*ca10*/  S2UR UR50, SR_CTAID.X ;  /* 0x00000000003279c3 */ /* 0x000e620000002500 */
[----:B0-----:R-:W-:Y:S01]  /*ca20*/  IMAD.MOV.U32 R0, RZ, RZ, 0x1 ;  /* 0x00000001ff007424 */ /* 0x001fe200078e00ff */
[----:B------:R-:W-:Y:S01]  /*ca30*/  UMOV UR48, 0x1 ;  /* 0x0000000100307882 */ /* 0x000fe20000000000 */
[----:B------:R-:W-:-:S03]  /*ca40*/  IMAD.MOV.U32 R19, RZ, RZ, RZ ;  /* 0x000000ffff137224 */ /* 0x000fc600078e00ff */
[----:B------:R0:W-:Y:S02]  /*ca50*/  STL [R1], R0 ;  /* 0x0000000001007387 */ /* 0x0001e40000100800 */
[----:B------:R-:W1:Y:S02]  /*ca60*/  LDC R2, c[0x0][0xc34] ;  /* 0x00030d00ff027b82 */ /* 0x000e640000000800 */
[----:B-1----:R-:W-:-:S13]  /*ca70*/  ISETP.LE.AND P0, PT, R2, UR50, PT ;  /* 0x0000003202007c0c */ /* 0x002fda000bf03270 */
[----:B0-----:R-:W-:Y:S05]  /*ca80*/  @P0 BRA `(.L_x_40) ;  /* 0x0000003000f80947 */ /* 0x001fea0003800000 */
[----:B------:R-:W0:Y:S01]  /*ca90*/  S2R R6, SR_TID.X ;  /* 0x0000000000067919 */ /* 0x000e220000002100 */
[----:B------:R-:W1:Y:S01]  /*caa0*/  S2UR UR4, SR_CgaCtaId ;  /* 0x00000000000479c3 */ /* 0x000e620000008800 */
[----:B------:R-:W-:Y:S01]  /*cab0*/  UMOV UR41, 0x400 ;  /* 0x0000040000297882 */ /* 0x000fe20000000000 */
[----:B------:R-:W-:Y:S01]  /*cac0*/  IMAD.MOV.U32 R19, RZ, RZ, RZ ;  /* 0x000000ffff137224 */ /* 0x000fe200078e00ff */
[----:B------:R-:W-:Y:S01]  /*cad0*/  ULDC.64 UR52, c[0x0][0x198] ;  /* 0x0000660000347ab9 */ /* 0x000fe20000000a00 */
[----:B------:R-:W-:Y:S02]  /*cae0*/  ULOP3.LUT UR42, UR38, 0x1, URZ, 0xfc, !UPT ;  /* 0x00000001262a7892 */ /* 0x000fe4000f8efc3f */
[----:B------:R-:W-:Y:S01]  /*caf0*/  ULOP3.LUT UR49, UR38, 0x2, URZ, 0xfc, !UPT ;  /* 0x0000000226317892 */ /* 0x000fe2000f8efc3f */
[----:B------:R-:W-:Y:S01]  /*cb00*/  ULDC UR43, c[0x0][0xc] ;  /* 0x00000300002b7ab9 */ /* 0x000fe20000000800 */
[----:B------:R-:W-:Y:S01]  /*cb10*/  UMOV UR48, URZ ;  /* 0x0000003f00307c82 */ /* 0x000fe20008000000 */
[----:B-1----:R-:W-:Y:S01]  /*cb20*/  ULEA UR41, UR4, UR41, 0x18 ;  /* 0x0000002904297291 */ /* 0x002fe2000f8ec03f */
[C---:B0-----:R-:W-:Y:S01]  /*cb30*/  IMAD.SHL.U32 R2, R6.reuse, 0x20, RZ ;  /* 0x0000002006027824 */ /* 0x041fe200078e00ff */
[C---:B------:R-:W-:Y:S01]  /*cb40*/  LOP3.LUT R4, R6.reuse, 0x7f, RZ, 0xc0, !PT ;  /* 0x0000007f06047812 */ /* 0x040fe200078ec0ff */
[C---:B------:R-:W-:Y:S01]  /*cb50*/  IMAD.SHL.U32 R5, R6.reuse, 0x4, RZ ;  /* 0x0000000406057824 */ /* 0x040fe200078e00ff */
[----:B------:R-:W-:-:S02]  /*cb60*/  LOP3.LUT P0, RZ, R6, 0x4, RZ, 0xc0, !PT ;  /* 0x0000000406ff7812 */ /* 0x000fc4000780c0ff */
[C---:B------:R-:W-:Y:S02]  /*cb70*/  LOP3.LUT R0, R2.reuse, 0x80, RZ, 0xc0, !PT ;  /* 0x0000008002007812 */ /* 0x040fe400078ec0ff */
[----:B------:R-:W-:Y:S02]  /*cb80*/  LOP3.LUT R3, R2, 0x60, RZ, 0xc0, !PT ;  /* 0x0000006002037812 */ /* 0x000fe400078ec0ff */
[----:B------:R-:W-:Y:S02]  /*cb90*/  LOP3.LUT R0, R0, 0x10, R6, 0xf8, !PT ;  /* 0x0000001000007812 */ /* 0x000fe400078ef806 */
[----:B------:R-:W-:Y:S02]  /*cba0*/  LOP3.LUT R2, R2, 0x100, RZ, 0xc0, !PT ;  /* 0x0000010002027812 */ /* 0x000fe400078ec0ff */
[----:B------:R-:W-:Y:S02]  /*cbb0*/  LOP3.LUT R5, R0, 0x10, R5, 0x78, !PT ;  /* 0x0000001000057812 */ /* 0x000fe400078e7805 */
[----:B------:R-:W-:-:S05]  /*cbc0*/  SHF.R.U32.HI R0, RZ, 0x5, R4 ;  /* 0x00000005ff007819 */ /* 0x000fca0000011604 */
[----:B------:R-:W-:-:S05]  /*cbd0*/  IMAD R3, R0, 0x200, R3 ;  /* 0x0000020000037824 */ /* 0x000fca00078e0203 */
[----:B------:R-:W-:Y:S01]  /*cbe0*/  IADD3 R5, R5, R3, R2 ;  /* 0x0000000305057210 */ /* 0x000fe20007ffe002 */
[----:B------:R-:W-:-:S04]  /*cbf0*/  IMAD.SHL.U32 R2, R6, 0x80, RZ ;  /* 0x0000008006027824 */ /* 0x000fc800078e00ff */
[----:B------:R0:W-:Y:S01]  /*cc00*/  STL [R1+0x10], R5 ;  /* 0x0000100501007387 */ /* 0x0001e20000100800 */
[----:B------:R-:W-:-:S05]  /*cc10*/  LOP3.LUT R3, R2, 0x380, RZ, 0xc0, !PT ;  /* 0x0000038002037812 */ /* 0x000fca00078ec0ff */
[----:B------:R-:W-:Y:S02]  /*cc20*/  IMAD R3, R0, 0x10, R3 ;  /* 0x0000001000037824 */ /* 0x000fe400078e0203 */
[----:B------:R-:W-:-:S05]  /*cc30*/  IMAD.SHL.U32 R0, R6, 0x10, RZ ;  /* 0x0000001006007824 */ /* 0x000fca00078e00ff */
[----:B------:R-:W-:-:S04]  /*cc40*/  LOP3.LUT R3, R3, 0x70, R0, 0x78, !PT ;  /* 0x0000007003037812 */ /* 0x000fc800078e7800 */
[----:B0-----:R-:W-:Y:S02]  /*cc50*/  LOP3.LUT R5, R3, 0xc00, R2, 0xf8, !PT ;  /* 0x00000c0003057812 */ /* 0x001fe400078ef802 */
[----:B------:R-:W-:Y:S02]  /*cc60*/  SHF.L.U32 R3, R6, 0x1, RZ ;  /* 0x0000000106037819 */ /* 0x000fe400000006ff */
[----:B------:R-:W-:Y:S01]  /*cc70*/  LOP3.LUT R2, R0, 0x3f0, RZ, 0xc0, !PT ;  /* 0x000003f000027812 */ /* 0x000fe200078ec0ff */
[----:B------:R0:W-:Y:S03]  /*cc80*/  STL [R1+0x14], R5 ;  /* 0x0000140501007387 */ /* 0x0001e60000100800 */
[----:B------:R-:W-:Y:S01]  /*cc90*/  LOP3.LUT R3, R2, 0x70, R3, 0x78, !PT ;  /* 0x0000007002037812 */ /* 0x000fe200078e7803 */
[----:B------:R-:W-:Y:S01]  /*cca0*/  IMAD.SHL.U32 R2, R4, 0x10, RZ ;  /* 0x0000001004027824 */ /* 0x000fe200078e00ff */
[----:B------:R-:W-:-:S04]  /*ccb0*/  SHF.R.U32.HI R4, RZ, 0x3, R4 ;  /* 0x00000003ff047819 */ /* 0x000fc80000011604 */
[----:B------:R-:W-:Y:S01]  /*ccc0*/  LOP3.LUT R2, R3, 0x400, R2, 0xf8, !PT ;  /* 0x0000040003027812 */ /* 0x000fe200078ef802 */
[----:B------:R-:W-:Y:S01]  /*ccd0*/  IMAD.MOV.U32 R3, RZ, RZ, 0x40 ;  /* 0x00000040ff037424 */ /* 0x000fe200078e00ff */
[----:B------:R-:W-:Y:S01]  /*cce0*/  LOP3.LUT R0, R4, 0x70, R0, 0xf8, !PT ;  /* 0x0000007004007812 */ /* 0x000fe200078ef800 */
[----:B------:R-:W-:Y:S02]  /*ccf0*/  IMAD.MOV.U32 R0, RZ, RZ, 0x1 ;  /* 0x00000001ff007424 */ /* 0x000fe400078e00ff */
[----:B------:R-:W-:Y:S01]  /*cd00*/  VIADD R2, R2, UR41 ;  /* 0x0000002902027c36 */ /* 0x000fe20008000000 */
[----:B------:R-:W-:-:S04]  /*cd10*/  SEL R3, R3, 0xffffffc0, !P0 ;  /* 0xffffffc003037807 */ /* 0x000fc80004000000 */
[----:B------:R0:W-:Y:S04]  /*cd20*/  STL [R1+0x18], R2 ;  /* 0x0000180201007387 */ /* 0x0001e80000100800 */
[----:B------:R0:W-:Y:S02]  /*cd30*/  STL [R1], R0 ;  /* 0x0000000001007387 */ /* 0x0001e40000100800 */
.L_x_83:
[----:B------:R-:W-:Y:S01]  /*cd40*/  ULDC UR4, c[0x0][0xc38] ;  /* 0x00030e0000047ab9 */ /* 0x000fe20000000800 */
[----:B------:R-:W-:Y:S01]  /*cd50*/  ULDC UR8, c[0x0][0xc44] ;  /* 0x0003110000087ab9 */ /* 0x000fe20000000800 */
[----:B------:R-:W-:Y:S01]  /*cd60*/  UISETP.NE.AND UP1, UPT, UR4, 0x1, UPT ;  /* 0x000000010400788c */ /* 0x000fe2000bf25270 */
[----:B------:R-:W-:Y:S02]  /*cd70*/  ULDC UR6, c[0x0][0x424] ;  /* 0x0001090000067ab9 */ /* 0x000fe40000000800 */
[----:B------:R-:W-:Y:S01]  /*cd80*/  ULDC.64 UR4, c[0x0][0x418] ;  /* 0x0001060000047ab9 */ /* 0x000fe20000000a00 */
[----:B------:R-:W-:Y:S02]  /*cd90*/  UISETP.NE.AND UP2, UPT, UR8, 0x1, UPT ;  /* 0x000000010800788c */ /* 0x000fe4000bf45270 */
[----:B------:R-:W-:Y:S02]  /*cda0*/  UISETP.NE.U32.AND UP0, UPT, UR4, URZ, UPT ;  /* 0x0000003f0400728c */ /* 0x000fe4000bf05070 */
[----:B------:R-:W-:-:S02]  /*cdb0*/  UIADD3 UR9, UR41, 0x20400, URZ ;  /* 0x0002040029097890 */ /* 0x000fc4000fffe03f */
[----:B------:R-:W-:Y:S01]  /*cdc0*/  UISETP.NE.AND.EX UP0, UPT, UR5, URZ, UPT, UP0 ;  /* 0x0000003f0500728c */ /* 0x000fe2000bf05300 */
[----:B------:R-:W-:Y:S01]  /*cdd0*/  @UP1 ULDC UR4, c[0x0][0xc3c] ;  /* 0x00030f0000041ab9 */ /* 0x000fe20000000800 */
[----:B------:R-:W-:Y:S02]  /*cde0*/  ULDC UR40, c[0x0][0x2f0] ;  /* 0x0000bc0000287ab9 */ /* 0x000fe40000000800 */
[----:B------:R-:W-:Y:S02]  /*cdf0*/  USEL UR6, UR6, 0x1, UP0 ;  /* 0x0000000106067887 */ /* 0x000fe40008000000 */
[----:B------:R-:W-:Y:S02]  /*ce00*/  UIMAD.WIDE.U32 UR4, UR50, UR4, URZ ;  /* 0x00000004320472a5 */ /* 0x000fe4000f8e003f */
[----:B------:R-:W-:Y:S02]  /*ce10*/  UIMAD UR40, UR6, UR40, URZ ;  /* 0x00000028062872a4 */ /* 0x000fe4000f8e023f */
[----:B------:R-:W-:Y:S01]  /*ce20*/  ULOP3.LUT UP0, URZ, UR9, 0x3ff, URZ, 0xc0, !UPT ;  /* 0x000003ff093f7892 */ /* 0x000fe2000f80c03f */
[----:B------:R-:W-:Y:S01]  /*ce30*/  @UP1 ULDC UR6, c[0x0][0xc40] ;  /* 0x0003100000061ab9 */ /* 0x000fe20000000800 */
[----:B------:R-:W-:Y:S01]  /*ce40*/  UMOV UR45, UR50 ;  /* 0x00000032002d7c82 */ /* 0x000fe20008000000 */
[----:B------:R-:W-:Y:S01]  /*ce50*/  @UP1 USHF.R.U32.HI UR45, URZ, UR6, UR5 ;  /* 0x000000063f2d1299 */ /* 0x000fe20008011605 */
[----:B------:R-:W-:Y:S01]  /*ce60*/  @UP2 ULDC.64 UR10, c[0x0][0xc48] ;  /* 0x00031200000a2ab9 */ /* 0x000fe20000000a00 */
[----:B------:R-:W-:Y:S01]  /*ce70*/  UIADD3 UR5, UR40, 0xdf, URZ ;  /* 0x000000df28057890 */ /* 0x000fe2000fffe03f */
[----:B------:R-:W-:Y:S01]  /*ce80*/  PLOP3.LUT P0, PT, PT, PT, UP0, 0x80, 0x0 ;  /* 0x000000000000781c */ /* 0x000fe20003f0f008 */
[----:B------:R-:W-:Y:S01]  /*ce90*/  UIMAD.WIDE.U32 UR6, UR45, UR10, URZ ;  /* 0x0000000a2d0672a5 */ /* 0x000fe2000f8e003f */
[----:B------:R-:W-:-:S02]  /*cea0*/  UMOV UR4, URZ ;  /* 0x0000003f00047c82 */ /* 0x000fc40008000000 */
[----:B------:R-:W-:Y:S01]  /*ceb0*/  UMOV UR44, UR45 ;  /* 0x0000002d002c7c82 */ /* 0x000fe20008000000 */
[----:B------:R-:W-:Y:S02]  /*cec0*/  UIMAD.WIDE UR4, UR5, -0x6db6db6d, UR4 ;  /* 0x92492493050478a5 */ /* 0x000fe4000f8e0204 */
[----:B------:R-:W-:Y:S02]  /*ced0*/  @UP2 USHF.R.U32.HI UR44, URZ, UR11, UR7 ;  /* 0x0000000b3f2c2299 */ /* 0x000fe40008011607 */
[----:B------:R-:W-:Y:S02]  /*cee0*/  USHF.R.U32.HI UR39, URZ, 0x1f, UR5 ;  /* 0x0000001f3f277899 */ /* 0x000fe40008011605 */
[----:B------:R-:W-:Y:S02]  /*cef0*/  UIADD3 UR36, -UR44, URZ, URZ ;  /* 0x0000003f2c247290 */ /* 0x000fe4000fffe13f */
[----:B------:R-:W-:Y:S02]  /*cf00*/  ULEA.HI.SX32 UR39, UR5, UR39, 0x19 ;  /* 0x0000002705277291 */ /* 0x000fe4000f8fca3f */
[----:B------:R-:W-:Y:S01]  /*cf10*/  UIMAD UR36, UR8, UR36, UR45 ;  /* 0x00000024082472a4 */ /* 0x000fe2000f8e022d */
[----:B-12---:R-:W-:Y:S11]  /*cf20*/  @!P0 BRA `(.L_x_41) ;  /* 0x0000000000408947 */ /* 0x006ff60003800000 */
[----:B0-----:R-:W-:Y:S01]  /*cf30*/  MOV R2, 0x0 ;  /* 0x0000000000027802 */ /* 0x001fe20000000f00 */
[----:B------:R-:W-:Y:S01]  /*cf40*/  ULDC.64 UR6, c[0x4][0xc0] ;  /* 0x0100300000067ab9 */ /* 0x000fe20000000a00 */
[----:B------:R-:W-:Y:S01]  /*cf50*/  ULDC.64 UR8, c[0x4][0xc8] ;  /* 0x0100320000087ab9 */ /* 0x000fe20000000a00 */
[----:B------:R-:W-:Y:S01]  /*cf60*/  ULDC.64 UR4, c[0x4][0x8] ;  /* 0x0100020000047ab9 */ /* 0x000fe20000000a00 */
[----:B------:R-:W-:Y:S01]  /*cf70*/  IMAD.U32 R4, RZ, RZ, UR6 ;  /* 0x00000006ff047e24 */ /* 0x000fe2000f8e00ff */
[----:B------:R-:W-:Y:S01]  /*cf80*/  MOV R8, 0x70 ;  /* 0x0000007000087802 */ /* 0x000fe20000000f00 */
[----:B------:R-:W0:Y:S01]  /*cf90*/  LDC.64 R2, c[0x4][R2] ;  /* 0x0100000002027b82 */ /* 0x000e220000000a00 */
[----:B------:R-:W-:Y:S02]  /*cfa0*/  IMAD.U32 R5, RZ, RZ, UR7 ;  /* 0x00000007ff057e24 */ /* 0x000fe4000f8e00ff */
[----:B------:R-:W-:Y:S02]  /*cfb0*/  IMAD.U32 R6, RZ, RZ, UR8 ;  /* 0x00000008ff067e24 */ /* 0x000fe4000f8e00ff */
[----:B------:R-:W-:-:S02]  /*cfc0*/  IMAD.U32 R7, RZ, RZ, UR9 ;  /* 0x00000009ff077e24 */ /* 0x000fc4000f8e00ff */
[----:B------:R-:W-:Y:S02]  /*cfd0*/  IMAD.U32 R10, RZ, RZ, UR4 ;  /* 0x00000004ff0a7e24 */ /* 0x000fe4000f8e00ff */
[----:B------:R-:W-:Y:S02]  /*cfe0*/  IMAD.U32 R11, RZ, RZ, UR5 ;  /* 0x00000005ff0b7e24 */ /* 0x000fe4000f8e00ff */
[----:B------:R-:W-:Y:S02]  /*cff0*/  IMAD.MOV.U32 R12, RZ, RZ, 0x1 ;  /* 0x00000001ff0c7424 */ /* 0x000fe400078e00ff */
[----:B------:R-:W-:-:S07]  /*d000*/  IMAD.MOV.U32 R13, RZ, RZ, RZ ;  /* 0x000000ffff0d7224 */ /* 0x000fce00078e00ff */
[----:B------:R-:W-:-:S07]  /*d010*/  LEPC R20, `(.L_x_41) ;  /* 0x000000001014794e */ /* 0x000fce0000000000 */
[----:B0-----:R-:W-:Y:S05]  /*d020*/  CALL.ABS.NOINC R2 ;  /* 0x0000000002007343 */ /* 0x001fea0003c00000 */
.L_x_41:
[----:B------:R-:W-:-:S06]  /*d030*/  UIADD3 UR4, UR41, 0xe400, URZ ;  /* 0x0000e40029047890 */ /* 0x000fcc000fffe03f */
[----:B------:R-:W-:-:S05]  /*d040*/  IMAD.U32 R16, RZ, RZ, UR4 ;  /* 0x00000004ff107e24 */ /* 0x000fca000f8e00ff */
[----:B------:R-:W-:-:S13]  /*d050*/  LOP3.LUT P0, RZ, R16, 0x3ff, RZ, 0xc0, !PT ;  /* 0x000003ff10ff7812 */ /* 0x000fda000780c0ff */
[----:B------:R-:W-:Y:S05]  /*d060*/  @!P0 BRA `(.L_x_42) ;  /* 0x0000000000408947 */ /* 0x000fea0003800000 */
[----:B0-----:R-:W-:Y:S01]  /*d070*/  MOV R2, 0x0 ;  /* 0x0000000000027802 */ /* 0x001fe20000000f00 */
[----:B------:R-:W-:Y:S01]  /*d080*/  ULDC.64 UR6, c[0x4][0xc0] ;  /* 0x0100300000067ab9 */ /* 0x000fe20000000a00 */
[----:B------:R-:W-:Y:S01]  /*d090*/  ULDC.64 UR8, c[0x4][0xc8] ;  /* 0x0100320000087ab9 */ /* 0x000fe20000000a00 */
[----:B------:R-:W-:Y:S01]  /*d0a0*/  ULDC.64 UR4, c[0x4][0x10] ;  /* 0x0100040000047ab9 */ /* 0x000fe20000000a00 */
[----:B------:R-:W-:Y:S01]  /*d0b0*/  IMAD.U32 R4, RZ, RZ, UR6 ;  /* 0x00000006ff047e24 */ /* 0x000fe2000f8e00ff */
[----:B------:R-:W-:Y:S01]  /*d0c0*/  MOV R13, RZ ;  /* 0x000000ff000d7202 */ /* 0x000fe20000000f00 */
[----:B------:R-:W0:Y:S01]  /*d0d0*/  LDC.64 R2, c[0x4][R2] ;  /* 0x0100000002027b82 */ /* 0x000e220000000a00 */
[----:B------:R-:W-:Y:S02]  /*d0e0*/  IMAD.U32 R5, RZ, RZ, UR7 ;  /* 0x00000007ff057e24 */ /* 0x000fe4000f8e00ff */
[----:B------:R-:W-:Y:S02]  /*d0f0*/  IMAD.U32 R6, RZ, RZ, UR8 ;  /* 0x00000008ff067e24 */ /* 0x000fe4000f8e00ff */
[----:B------:R-:W-:-:S02]  /*d100*/  IMAD.U32 R7, RZ, RZ, UR9 ;  /* 0x00000009ff077e24 */ /* 0x000fc4000f8e00ff */
[----:B------:R-:W-:Y:S02]  /*d110*/  IMAD.U32 R10, RZ, RZ, UR4 ;  /* 0x00000004ff0a7e24 */ /* 0x000fe4000f8e00ff */
[----:B------:R-:W-:Y:S02]  /*d120*/  IMAD.U32 R11, RZ, RZ, UR5 ;  /* 0x00000005ff0b7e24 */ /* 0x000fe4000f8e00ff */
[----:B------:R-:W-:Y:S02]  /*d130*/  IMAD.MOV.U32 R8, RZ, RZ, 0x70 ;  /* 0x00000070ff087424 */ /* 0x000fe400078e00ff */
[----:B------:R-:W-:-:S07]  /*d140*/  IMAD.MOV.U32 R12, RZ, RZ, 0x1 ;  /* 0x00000001ff0c7424 */ /* 0x000fce00078e00ff */
[----:B------:R-:W-:-:S07]  /*d150*/  LEPC R20, `(.L_x_42) ;  /* 0x000000001014794e */ /* 0x000fce0000000000 */
[----:B0-----:R-:W-:Y:S05]  /*d160*/  CALL.ABS.NOINC R2 ;  /* 0x0000000002007343 */ /* 0x001fea0003c00000 */
.L_x_42:
[----:B------:R-:W-:-:S04]  /*d170*/  UIADD3 UR4, UR41, 0x400, URZ ;  /* 0x0000040029047890 */ /* 0x000fc8000fffe03f */
[----:B------:R-:W-:-:S06]  /*d180*/  ULOP3.LUT UP0, URZ, UR4, 0x9f, URZ, 0xc0, !UPT ;  /* 0x0000009f043f7892 */ /* 0x000fcc000f80c03f */
[----:B------:R-:W-:-:S13]  /*d190*/  PLOP3.LUT P0, PT, PT, PT, UP0, 0x80, 0x0 ;  /* 0x000000000000781c */ /* 0x000fda0003f0f008 */
[----:B------:R-:W-:Y:S05]  /*d1a0*/  @!P0 BRA `(.L_x_43) ;  /* 0x0000000000408947 */ /* 0x000fea0003800000 */
[----:B0-----:R-:W-:Y:S01]  /*d1b0*/  MOV R2, 0x0 ;  /* 0x0000000000027802 */ /* 0x001fe20000000f00 */
[----:B------:R-:W-:Y:S01]  /*d1c0*/  ULDC.64 UR6, c[0x4][0xc0] ;  /* 0x0100300000067ab9 */ /* 0x000fe20000000a00 */
[----:B------:R-:W-:Y:S01]  /*d1d0*/  ULDC.64 UR8, c[0x4][0xc8] ;  /* 0x0100320000087ab9 */ /* 0x000fe20000000a00 */
[----:B------:R-:W-:Y:S01]  /*d1e0*/  ULDC.64 UR4, c[0x4][0x18] ;  /* 0x0100060000047ab9 */ /* 0x000fe20000000a00 */
[----:B------:R-:W-:Y:S02]  /*d1f0*/  IMAD.U32 R4, RZ, RZ, UR6 ;  /* 0x00000006ff047e24 */ /* 0x000fe4000f8e00ff */
[----:B------:R-:W0:Y:S01]  /*d200*/  LDC.64 R2, c[0x4][R2] ;  /* 0x0100000002027b82 */ /* 0x000e220000000a00 */
[----:B------:R-:W-:Y:S02]  /*d210*/  IMAD.U32 R5, RZ, RZ, UR7 ;  /* 0x00000007ff057e24 */ /* 0x000fe4000f8e00ff */
[----:B------:R-:W-:Y:S02]  /*d220*/  IMAD.U32 R6, RZ, RZ, UR8 ;  /* 0x00000008ff067e24 */ /* 0x000fe4000f8e00ff */
[----:B------:R-:W-:-:S02]  /*d230*/  IMAD.U32 R7, RZ, RZ, UR9 ;  /* 0x00000009ff077e24 */ /* 0x000fc4000f8e00ff */
[----:B------:R-:W-:Y:S02]  /*d240*/  IMAD.U32 R10, RZ, RZ, UR4 ;  /* 0x00000004ff0a7e24 */ /* 0x000fe4000f8e00ff */
[----:B------:R-:W-:Y:S02]  /*d250*/  IMAD.U32 R11, RZ, RZ, UR5 ;  /* 0x00000005ff0b7e24 */ /* 0x000fe4000f8e00ff */
[----:B------:R-:W-:Y:S02]  /*d260*/  IMAD.MOV.U32 R8, RZ, RZ, 0x70 ;  /* 0x00000070ff087424 */ /* 0x000fe400078e00ff */
[----:B------:R-:W-:Y:S02]  /*d270*/  IMAD.MOV.U32 R12, RZ, RZ, 0x1 ;  /* 0x00000001ff0c7424 */ /* 0x000fe400078e00ff */
[----:B------:R-:W-:-:S07]  /*d280*/  IMAD.MOV.U32 R13, RZ, RZ, RZ ;  /* 0x000000ffff0d7224 */ /* 0x000fce00078e00ff */
[----:B------:R-:W-:-:S07]  /*d290*/  LEPC R20, `(.L_x_43) ;  /* 0x000000001014794e */ /* 0x000fce0000000000 */
[----:B0-----:R-:W-:Y:S05]  /*d2a0*/  CALL.ABS.NOINC R2 ;  /* 0x0000000002007343 */ /* 0x001fea0003c00000 */
.L_x_43:
[----:B------:R-:W-:-:S13]  /*d2b0*/  LOP3.LUT P6, RZ, R16, 0x3ff, RZ, 0xc0, !PT ;  /* 0x000003ff10ff7812 */ /* 0x000fda00078cc0ff */
[----:B------:R-:W-:Y:S05]  /*d2c0*/  @!P6 BRA `(.L_x_44) ;  /* 0x000000000040e947 */ /* 0x000fea0003800000 */
[----:B0-----:R-:W-:Y:S01]  /*d2d0*/  MOV R2, 0x0 ;  /* 0x0000000000027802 */ /* 0x001fe20000000f00 */
[----:B------:R-:W-:Y:S01]  /*d2e0*/  ULDC.64 UR6, c[0x4][0xc0] ;  /* 0x0100300000067ab9 */ /* 0x000fe20000000a00 */
[----:B------:R-:W-:Y:S01]  /*d2f0*/  ULDC.64 UR8, c[0x4][0xc8] ;  /* 0x0100320000087ab9 */ /* 0x000fe20000000a00 */
[----:B------:R-:W-:Y:S01]  /*d300*/  ULDC.64 UR4, c[0x4][0x20] ;  /* 0x0100080000047ab9 */ /* 0x000fe20000000a00 */
[----:B------:R-:W-:Y:S01]  /*d310*/  IMAD.U32 R4, RZ, RZ, UR6 ;  /* 0x00000006ff047e24 */ /* 0x000fe2000f8e00ff */
[----:B------:R-:W-:Y:S01]  /*d320*/  MOV R6, UR8 ;  /* 0x0000000800067c02 */ /* 0x000fe20008000f00 */
[----:B------:R-:W0:Y:S01]  /*d330*/  LDC.64 R2, c[0x4][R2] ;  /* 0x0100000002027b82 */ /* 0x000e220000000a00 */
[----:B------:R-:W-:Y:S02]  /*d340*/  IMAD.U32 R5, RZ, RZ, UR7 ;  /* 0x00000007ff057e24 */ /* 0x000fe4000f8e00ff */
[----:B------:R-:W-:Y:S02]  /*d350*/  IMAD.U32 R7, RZ, RZ, UR9 ;  /* 0x00000009ff077e24 */ /* 0x000fe4000f8e00ff */
[----:B------:R-:W-:-:S02]  /*d360*/  IMAD.U32 R10, RZ, RZ, UR4 ;  /* 0x00000004ff0a7e24 */ /* 0x000fc4000f8e00ff */
[----:B------:R-:W-:Y:S02]  /*d370*/  IMAD.U32 R11, RZ, RZ, UR5 ;  /* 0x00000005ff0b7e24 */ /* 0x000fe4000f8e00ff */
[----:B------:R-:W-:Y:S02]  /*d380*/  IMAD.MOV.U32 R8, RZ, RZ, 0x70 ;  /* 0x00000070ff087424 */ /* 0x000fe400078e00ff */
[----:B------:R-:W-:Y:S02]  /*d390*/  IMAD.MOV.U32 R12, RZ, RZ, 0x1 ;  /* 0x00000001ff0c7424 */ /* 0x000fe400078e00ff */
[----:B------:R-:W-:-:S07]  /*d3a0*/  IMAD.MOV.U32 R13, RZ, RZ, RZ ;  /* 0x000000ffff0d7224 */ /* 0x000fce00078e00ff */
[----:B------:R-:W-:-:S07]  /*d3b0*/  LEPC R20, `(.L_x_44) ;  /* 0x000000001014794e */ /* 0x000fce0000000000 */
[----:B0-----:R-:W-:Y:S05]  /*d3c0*/  CALL.ABS.NOINC R2 ;  /* 0x0000000002007343 */ /* 0x001fea0003c00000 */
.L_x_44:
[----:B------:R-:W-:Y:S01]  /*d3d0*/  ULDC.64 UR4, c[0x0][0x9f8] ;  /* 0x00027e0000047ab9 */ /* 0x000fe20000000a00 */
[----:B------:R-:W2:Y:S01]  /*d3e0*/  LDL.LU R17, [R1+0x8] ;  /* 0x0000080001117983 */ /* 0x000ea20000300800 */
[----:B------:R-:W-:Y:S01]  /*d3f0*/  UISETP.NE.U32.AND UP0, UPT, UR4, URZ, UPT ;  /* 0x0000003f0400728c */ /* 0x000fe2000bf05070 */
[----:B------:R-:W-:-:S03]  /*d400*/  IMAD.U32 R8, RZ, RZ, UR44 ;  /* 0x0000002cff087e24 */ /* 0x000fc6000f8e00ff */
[----:B------:R-:W-:-:S06]  /*d410*/  UISETP.NE.AND.EX UP0, UPT, UR5, URZ, UPT, UP0 ;  /* 0x0000003f0500728c */ /* 0x000fcc000bf05300 */
[----:B------:R-:W-:-:S05]  /*d420*/  PLOP3.LUT P0, PT, PT, PT, UP0, 0x80, 0x0 ;  /* 0x000000000000781c */ /* 0x000fca0003f0f008 */
[----:B------:R-:W-:Y:S02]  /*d430*/  @UP0 ULDC.64 UR4, c[0x0][0x9f8] ;  /* 0x00027e0000040ab9 */ /* 0x000fe40000000a00 */
[----:B------:R-:W-:-:S06]  /*d440*/  @UP0 UIMAD.WIDE UR4, UR44, 0x4, UR4 ;  /* 0x000000042c0408a5 */ /* 0x000fcc000f8e0204 */
[----:B0-----:R-:W-:Y:S02]  /*d450*/  IMAD.U32 R2, RZ, RZ, UR4 ;  /* 0x00000004ff027e24 */ /* 0x001fe4000f8e00ff */
[----:B------:R-:W-:-:S05]  /*d460*/  IMAD.U32 R3, RZ, RZ, UR5 ;  /* 0x00000005ff037e24 */ /* 0x000fca000f8e00ff */
[----:B------:R0:W3:Y:S01]  /*d470*/  @P0 LDG.E R8, desc[UR46][R2.64] ;  /* 0x0000002e02080981 */ /* 0x0000e2000c1e1900 */
[----:B------:R-:W-:Y:S01]  /*d480*/  UMOV UR4, 0xffffffff ;  /* 0xffffffff00047882 */ /* 0x000fe20000000000 */
[----:B------:R-:W1:Y:S01]  /*d490*/  S2R R18, SR_TID.X ;  /* 0x0000000000127919 */ /* 0x000e620000002100 */
[----:B0-----:R-:W0:Y:S02]  /*d4a0*/  LDC.64 R2, c[0x0][0x418] ;  /* 0x00010600ff027b82 */ /* 0x001e240000000a00 */
[----:B0-----:R-:W-:Y:S02]  /*d4b0*/  ISETP.NE.U32.AND P0, PT, R2, RZ, PT ;  /* 0x000000ff0200720c */ /* 0x001fe40003f05070 */
[----:B-1----:R-:W-:Y:S02]  /*d4c0*/  SHF.R.U32.HI R18, RZ, 0x5, R18 ;  /* 0x00000005ff127819 */ /* 0x002fe40000011612 */
[----:B------:R-:W-:Y:S02]  /*d4d0*/  ISETP.NE.AND.EX P1, PT, R3, RZ, PT, P0 ;  /* 0x000000ff0300720c */ /* 0x000fe40003f25300 */
[----:B------:R-:W-:-:S02]  /*d4e0*/  LOP3.LUT R18, R18, 0x3, RZ, 0xc0, !PT ;  /* 0x0000000312127812 */ /* 0x000fc400078ec0ff */
[----:B--2---:R-:W-:-:S09]  /*d4f0*/  LOP3.LUT R17, R17, 0xfffffffe, RZ, 0xc0, !PT ;  /* 0xfffffffe11117812 */ /* 0x004fd200078ec0ff */
[----:B------:R-:W-:Y:S02]  /*d500*/  @P1 LOP3.LUT R17, R17, 0x1, RZ, 0xfc, !PT ;  /* 0x0000000111111812 */ /* 0x000fe400078efcff */
[----:B---3--:R-:W-:Y:S01]  /*d510*/  SHF.R.S32.HI R9, RZ, 0x1f, R8 ;  /* 0x0000001fff097819 */ /* 0x008fe20000011408 */
[----:B------:R0:W-:Y:S01]  /*d520*/  STL [R1+0x4], R8 ;  /* 0x0000040801007387 */ /* 0x0001e20000100800 */
[----:B------:R-:W-:-:S03]  /*d530*/  SEL R16, R8, RZ, !P1 ;  /* 0x000000ff08107207 */ /* 0x000fc60004800000 */
[----:B------:R0:W-:Y:S04]  /*d540*/  STL [R1+0xc], R9 ;  /* 0x00000c0901007387 */ /* 0x0001e80000100800 */
[----:B------:R0:W-:Y:S01]  /*d550*/  STL [R1+0x8], R17 ;  /* 0x0000081101007387 */ /* 0x0001e20000100800 */
[----:B------:R-:W-:Y:S05]  /*d560*/  BRA.DIV UR4, `(.L_x_45) ;  /* 0x0000002e04947947 */ /* 0x000fea000b800000 */
[----:B------:R1:W2:Y:S02]  /*d570*/  SHFL.IDX PT, R14, R18, RZ, 0x1f ;  /* 0x00001fff120e7589 */ /* 0x0002a400000e0000 */
.L_x_99:
[----:B------:R-:W-:Y:S01]  /*d580*/  PLOP3.LUT P2, PT, PT, PT, PT, 0x8, 0x0 ;  /* 0x000000000000781c */ /* 0x000fe20003f4e170 */
[----:B------:R-:W-:Y:S01]  /*d590*/  IMAD.MOV.U32 R0, RZ, RZ, R17 ;  /* 0x000000ffff007224 */ /* 0x000fe200078e0011 */
[----:B--2---:R-:W-:-:S04]  /*d5a0*/  ISETP.NE.AND P0, PT, R14, RZ, PT ;  /* 0x000000ff0e00720c */ /* 0x004fc80003f05270 */
[----:B------:R-:W-:-:S07]  /*d5b0*/  LOP3.LUT R0, R0, 0xfffffffd, RZ, 0xc0, !PT ;  /* 0xfffffffd00007812 */ /* 0x000fce00078ec0ff */
[----:B------:R-:W-:-:S05]  /*d5c0*/  @P2 LOP3.LUT R0, R0, 0x2, RZ, 0xfc, !PT ;  /* 0x0000000200002812 */ /* 0x000fca00078efcff */
[----:B------:R2:W-:Y:S01]  /*d5d0*/  STL [R1+0x8], R0 ;  /* 0x0000080001007387 */ /* 0x0005e20000100800 */
[----:B------:R-:W-:Y:S05]  /*d5e0*/  @P0 BRA `(.L_x_46) ;  /* 0x0000000400540947 */ /* 0x000fea0003800000 */
[----:B------:R-:W-:-:S06]  /*d5f0*/  UIADD3 UR4, UR39, -0x1, URZ ;  /* 0xffffffff27047890 */ /* 0x000fcc000fffe03f */
[----:B--2---:R-:W-:Y:S01]  /*d600*/  IMAD.U32 R0, RZ, RZ, UR4 ;  /* 0x00000004ff007e24 */ /* 0x004fe2000f8e00ff */
[----:B------:R-:W-:-:S03]  /*d610*/  UMOV UR4, 0xffffffff ;  /* 0xffffffff00047882 */ /* 0x000fc60000000000 */
[----:B------:R-:W-:Y:S05]  /*d620*/  BRA.DIV UR4, `(.L_x_47) ;  /* 0x0000002e04847947 */ /* 0x000fea000b800000 */
[----:B------:R-:W-:-:S13]  /*d630*/  ELECT P6, URZ, PT ;  /* 0x00000000003f782f */ /* 0x000fda00038c0000 */
.L_x_102:
[----:B------:R-:W-:Y:S05]  /*d640*/  @!P6 BRA `(.L_x_46) ;  /* 0x00000004003ce947 */ /* 0x000fea0003800000 */
[----:B------:R-:W-:Y:S01]  /*d650*/  MOV R16, R8 ;  /* 0x0000000800107202 */ /* 0x000fe20000000f00 */
[----:B------:R-:W-:Y:S06]  /*d660*/  @!P1 BRA `(.L_x_48) ;  /* 0x0000000000449947 */ /* 0x000fec0003800000 */
[----:B------:R-:W2:Y:S01]  /*d670*/  LDC R6, c[0x0][0x43c] ;  /* 0x00010f00ff067b82 */ /* 0x000ea20000000800 */
[----:B------:R-:W-:Y:S01]  /*d680*/  ULDC.64 UR4, c[0x0][0x428] ;  /* 0x00010a0000047ab9 */ /* 0x000fe20000000a00 */
[----:B--2---:R-:W-:-:S13]  /*d690*/  ISETP.NE.AND P0, PT, R6, 0x1, PT ;  /* 0x000000010600780c */ /* 0x004fda0003f05270 */
[----:B------:R-:W2:Y:S02]  /*d6a0*/  @P0 LDC.64 R4, c[0x0][0x440] ;  /* 0x00011000ff040b82 */ /* 0x000ea40000000a00 */
[----:B--2---:R-:W-:-:S04]  /*d6b0*/  @P0 IMAD.HI.U32 R7, R0, R4, RZ ;  /* 0x0000000400070227 */ /* 0x004fc800078e00ff */
[----:B------:R-:W-:Y:S01]  /*d6c0*/  IMAD.MOV.U32 R4, RZ, RZ, R0 ;  /* 0x000000ffff047224 */ /* 0x000fe200078e0000 */
[----:B------:R-:W-:-:S05]  /*d6d0*/  @P0 SHF.R.U32.HI R4, RZ, R5, R7 ;  /* 0x00000005ff040219 */ /* 0x000fca0000011607 */
[----:B------:R-:W-:-:S04]  /*d6e0*/  IMAD.MOV R5, RZ, RZ, -R4 ;  /* 0x000000ffff057224 */ /* 0x000fc800078e0a04 */
[----:B------:R-:W-:Y:S01]  /*d6f0*/  IMAD R0, R6, R5, R0 ;  /* 0x0000000506007224 */ /* 0x000fe200078e0200 */
[--C-:B------:R-:W-:Y:S01]  /*d700*/  SHF.R.S32.HI R5, RZ, 0x1f, R4.reuse ;  /* 0x0000001fff057819 */ /* 0x100fe20000011404 */
[----:B------:R-:W-:Y:S02]  /*d710*/  IMAD R6, R9, UR4, RZ ;  /* 0x0000000409067c24 */ /* 0x000fe4000f8e02ff */
[----:B------:R-:W-:-:S04]  /*d720*/  IMAD.WIDE.U32 R4, R8, UR4, R4 ;  /* 0x0000000408047c25 */ /* 0x000fc8000f8e0004 */
[----:B------:R-:W-:Y:S01]  /*d730*/  IMAD R6, R8, UR5, R6 ;  /* 0x0000000508067c24 */ /* 0x000fe2000f8e0206 */
[----:B------:R-:W-:-:S03]  /*d740*/  LEA R2, P0, R4, R2, 0x2 ;  /* 0x0000000204027211 */ /* 0x000fc600078010ff */
[----:B------:R-:W-:-:S05]  /*d750*/  IMAD.IADD R6, R5, 0x1, R6 ;  /* 0x0000000105067824 */ /* 0x000fca00078e0206 */
[----:B------:R-:W-:-:S05]  /*d760*/  LEA.HI.X R3, R4, R3, R6, 0x2, P0 ;  /* 0x0000000304037211 */ /* 0x000fca00000f1406 */
[----:B------:R2:W5:Y:S02]  /*d770*/  LDG.E R16, desc[UR46][R2.64] ;  /* 0x0000002e02107981 */ /* 0x000564000c1e1900 */
.L_x_48:
[----:B--2---:R-:W2:Y:S01]  /*d780*/  LDL R2, [R1] ;  /* 0x0000000001027983 */ /* 0x004ea20000100800 */
[----:B------:R-:W3:Y:S02]  /*d790*/  S2R R3, SR_TID.X ;  /* 0x0000000000037919 */ /* 0x000ee40000002100 */
[----:B---3--:R-:W-:Y:S02]  /*d7a0*/  LOP3.LUT R4, R3, 0x7f, RZ, 0xc0, !PT ;  /* 0x0000007f03047812 */ /* 0x008fe400078ec0ff */
[----:B------:R-:W-:Y:S02]  /*d7b0*/  LEA R3, R19, UR41, 0x3 ;  /* 0x0000002913037c11 */ /* 0x000fe4000f8e18ff */
[----:B------:R-:W-:Y:S02]  /*d7c0*/  ISETP.NE.AND P1, PT, R4, RZ, PT ;  /* 0x000000ff0400720c */ /* 0x000fe40003f25270 */
[----:B--2---:R-:W-:-:S04]  /*d7d0*/  SHF.L.U32 R2, R2, 0x1f, RZ ;  /* 0x0000001f02027819 */ /* 0x004fc800000006ff */
[----:B------:R-:W2:Y:S02]  /*d7e0*/  SYNCS.PHASECHK.TRANS64.TRYWAIT P0, [R3+URZ+0x2e880], R2 ;  /* 0x02e88002030075a7 */ /* 0x000ea4000800017f */
[----:B--2---:R-:W-:Y:S05]  /*d7f0*/  @!P0 BRA `(.L_x_49) ;  /* 0x0000002c00308947 */ /* 0x004fea0003800000 */
.L_x_103:
[----:B------:R-:W-:Y:S05]  /*d800*/  @P1 BRA `(.L_x_50) ;  /* 0x00000000001c1947 */ /* 0x000fea0003800000 */
[----:B------:R-:W3:Y:S02]  /*d810*/  S2R R4, SR_TID.X ;  /* 0x0000000000047919 */ /* 0x000ee40000002100 */
[----:B---3--:R-:W-:Y:S01]  /*d820*/  LOP3.LUT R5, R4, 0x1f, RZ, 0xc0, !PT ;  /* 0x0000001f04057812 */ /* 0x008fe200078ec0ff */
[----:B------:R-:W-:-:S03]  /*d830*/  IMAD.MOV.U32 R4, RZ, RZ, 0x7000 ;  /* 0x00007000ff047424 */ /* 0x000fc600078e00ff */
[----:B------:R-:W-:Y:S01]  /*d840*/  ISETP.NE.AND P0, PT, R5, RZ, PT ;  /* 0x000000ff0500720c */ /* 0x000fe20003f05270 */
[----:B------:R3:W-:-:S12]  /*d850*/  SYNCS.ARRIVE.TRANS64 RZ, [R3+URZ+0x2e870], R4 ;  /* 0x02e8700403ff79a7 */ /* 0x0007d8000800003f */
[----:B---3--:R-:W-:Y:S05]  /*d860*/  @!P0 BRA `(.L_x_50) ;  /* 0x0000000000048947 */ /* 0x008fea0003800000 */
[----:B------:R-:W-:Y:S01]  /*d870*/  BPT.TRAP 0x1 ;  /* 0x000000040000795c */ /* 0x000fe20000300000 */
.L_x_50:
[----:B------:R-:W-:Y:S01]  /*d880*/  IMAD.U32 R4, RZ, RZ, UR41 ;  /* 0x00000029ff047e24 */ /* 0x000fe2000f8e00ff */
[----:B------:R-:W-:Y:S01]  /*d890*/  R2UR UR33, R3 ;  /* 0x00000000032172ca */ /* 0x000fe200000e0000 */
[----:B------:R-:W-:Y:S01]  /*d8a0*/  IMAD R0, R0, 0xe0, RZ ;  /* 0x000000e000007824 */ /* 0x000fe200078e02ff */
[----:B-----5:R-:W-:Y:S01]  /*d8b0*/  R2UR UR37, R16 ;  /* 0x00000000102572ca */ /* 0x020fe200000e0000 */
[----:B------:R-:W-:Y:S01]  /*d8c0*/  IMAD R4, R19, 0x7000, R4 ;  /* 0x0000700013047824 */ /* 0x000fe200078e0204 */
[----:B------:R-:W-:Y:S02]  /*d8d0*/  UIADD3 UR4, UP0, UR52, 0x470, URZ ;  /* 0x0000047034047890 */ /* 0x000fe4000ff1e03f */
[----:B------:R-:W-:Y:S01]  /*d8e0*/  R2UR UR35, R0 ;  /* 0x00000000002372ca */ /* 0x000fe200000e0000 */
[----:B------:R-:W-:Y:S01]  /*d8f0*/  UMOV UR6, 0x0 ;  /* 0x0000000000067882 */ /* 0x000fe20000000000 */
[----:B------:R-:W-:Y:S01]  /*d900*/  R2UR UR32, R4 ;  /* 0x00000000042072ca */ /* 0x000fe200000e0000 */
[----:B------:R-:W-:Y:S01]  /*d910*/  UIADD3.X UR5, URZ, UR53, URZ, UP0, !UPT ;  /* 0x000000353f057290 */ /* 0x000fe200087fe43f */
[----:B------:R-:W-:Y:S01]  /*d920*/  UMOV UR7, 0x14f00000 ;  /* 0x14f0000000077882 */ /* 0x000fe20000000000 */
[----:B------:R-:W-:-:S02]  /*d930*/  UMOV UR34, URZ ;  /* 0x0000003f00227c82 */ /* 0x000fc40008000000 */
[----:B------:R-:W-:-:S08]  /*d940*/  UIADD3 UR33, UR33, 0x2e870, URZ ;  /* 0x0002e87021217890 */ /* 0x000fd0000fffe03f */
[----:B------:R-:W-:-:S09]  /*d950*/  UIADD3 UR32, UR32, 0xe400, URZ ;  /* 0x0000e40020207890 */ /* 0x000fd2000fffe03f */
[----:B------:R3:W-:Y:S01]  /*d960*/  UTMALDG.4D [UR32], [UR4], desc[UR6] ;  /* 0x00000620040075b4 */ /* 0x0007e20008019000 */
[----:B------:R-:W4:Y:S02]  /*d970*/  SYNCS.PHASECHK.TRANS64.TRYWAIT P0, [R3+URZ+0x2e840], R2 ;  /* 0x02e84002030075a7 */ /* 0x000f24000800017f */
[----:B---34-:R-:W-:Y:S05]  /*d980*/  @!P0 BRA `(.L_x_51) ;  /* 0x0000002800e08947 */ /* 0x018fea0003800000 */
.L_x_104:
[----:B------:R-:W-:Y:S05]  /*d990*/  @P1 BRA `(.L_x_52) ;  /* 0x00000000001c1947 */ /* 0x000fea0003800000 */
[----:B------:R-:W4:Y:S01]  /*d9a0*/  S2R R5, SR_TID.X ;  /* 0x0000000000057919 */ /* 0x000f220000002100 */
[----:B--23--:R-:W-:-:S04]  /*d9b0*/  IMAD.MOV.U32 R2, RZ, RZ, 0x7000 ;  /* 0x00007000ff027424 */ /* 0x00cfc800078e00ff */
[----:B------:R2:W-:Y:S01]  /*d9c0*/  SYNCS.ARRIVE.TRANS64 RZ, [R3+URZ+0x2e830], R2 ;  /* 0x02e8300203ff79a7 */ /* 0x0005e2000800003f */
[----:B----4-:R-:W-:-:S04]  /*d9d0*/  LOP3.LUT R5, R5, 0x1f, RZ, 0xc0, !PT ;  /* 0x0000001f05057812 */ /* 0x010fc800078ec0ff */
[----:B------:R-:W-:-:S13]  /*d9e0*/  ISETP.NE.AND P0, PT, R5, RZ, PT ;  /* 0x000000ff0500720c */ /* 0x000fda0003f05270 */
[----:B--2---:R-:W-:Y:S05]  /*d9f0*/  @!P0 BRA `(.L_x_52) ;  /* 0x0000000000048947 */ /* 0x004fea0003800000 */
[----:B------:R-:W-:Y:S01]  /*da00*/  BPT.TRAP 0x1 ;  /* 0x000000040000795c */ /* 0x000fe20000300000 */
.L_x_52:
[----:B--23--:R-:W2:Y:S01]  /*da10*/  LDL.LU R2, [R1+0x8] ;  /* 0x0000080001027983 */ /* 0x00cea20000300800 */
[----:B------:R-:W-:Y:S01]  /*da20*/  R2UR UR8, R4 ;  /* 0x00000000040872ca */ /* 0x000fe200000e0000 */
[----:B------:R-:W-:Y:S01]  /*da30*/  UIADD3 UR4, UP0, UR52, 0x370, URZ ;  /* 0x0000037034047890 */ /* 0x000fe2000ff1e03f */
[----:B------:R-:W-:Y:S01]  /*da40*/  R2UR UR9, R3 ;  /* 0x00000000030972ca */ /* 0x000fe200000e0000 */
[----:B------:R-:W-:Y:S01]  /*da50*/  UMOV UR6, 0x0 ;  /* 0x0000000000067882 */ /* 0x000fe20000000000 */
[----:B------:R-:W-:Y:S01]  /*da60*/  PLOP3.LUT P0, PT, PT, PT, PT, 0x80, 0x0 ;  /* 0x000000000000781c */ /* 0x000fe20003f0f070 */
[----:B------:R-:W-:Y:S01]  /*da70*/  UIADD3.X UR5, URZ, UR53, URZ, UP0, !UPT ;  /* 0x000000353f057290 */ /* 0x000fe200087fe43f */
[----:B------:R-:W-:Y:S01]  /*da80*/  R2UR UR11, R0 ;  /* 0x00000000000b72ca */ /* 0x000fe200000e0000 */
[----:B------:R-:W-:Y:S01]  /*da90*/  UMOV UR7, 0x14f00000 ;  /* 0x14f0000000077882 */ /* 0x000fe20000000000 */
[----:B------:R-:W-:Y:S01]  /*daa0*/  R2UR UR13, R16 ;  /* 0x00000000100d72ca */ /* 0x000fe200000e0000 */
[----:B------:R-:W-:Y:S01]  /*dab0*/  UMOV UR10, URZ ;  /* 0x0000003f000a7c82 */ /* 0x000fe20008000000 */
[----:B------:R-:W-:-:S03]  /*dac0*/  UMOV UR12, UR36 ;  /* 0x00000024000c7c82 */ /* 0x000fc60008000000 */
[----:B------:R-:W-:Y:S02]  /*dad0*/  UIADD3 UR8, UR8, 0x20400, URZ ;  /* 0x0002040008087890 */ /* 0x000fe4000fffe03f */
[----:B------:R-:W-:-:S09]  /*dae0*/  UIADD3 UR9, UR9, 0x2e830, URZ ;  /* 0x0002e83009097890 */ /* 0x000fd2000fffe03f */
[----:B------:R3:W-:Y:S01]  /*daf0*/  UTMALDG.4D [UR8], [UR4], desc[UR6] ;  /* 0x00000608040075b4 */ /* 0x0007e20008019000 */
[----:B--2---:R-:W-:-:S04]  /*db00*/  LOP3.LUT R2, R2, 0xfffffffd, RZ, 0xc0, !PT ;  /* 0xfffffffd02027812 */ /* 0x004fc800078ec0ff */
[----:B------:R-:W-:-:S05]  /*db10*/  @P0 LOP3.LUT R2, R2, 0x2, RZ, 0xfc, !PT ;  /* 0x0000000202020812 */ /* 0x000fca00078efcff */
[----:B------:R3:W-:Y:S01]  /*db20*/  STL [R1+0x8], R2 ;  /* 0x0000080201007387 */ /* 0x0007e20000100800 */
[----:B------:R-:W-:Y:S01]  /*db30*/  NOP ;  /* 0x0000000000007918 */ /* 0x000fe20000000000 */
.L_x_46:
[----:B------:R-:W-:Y:S05]  /*db40*/  WARPSYNC.ALL ;  /* 0x0000000000007948 */ /* 0x000fea0003800000 */
[----:B---3--:R-:W-:Y:S01]  /*db50*/  UIADD3 UR4, UR41, 0x1c400, URZ ;  /* 0x0001c40029047890 */ /* 0x008fe2000fffe03f */
[----:B------:R-:W-:Y:S03]  /*db60*/  BAR.SYNC.DEFER_BLOCKING 0x8, 0x180 ;  /* 0x0206000000007b1d */ /* 0x000fe60000010000 */
[----:B------:R-:W-:-:S06]  /*db70*/  ULOP3.LUT UP0, URZ, UR4, 0x3ff, URZ, 0xc0, !UPT ;  /* 0x000003ff043f7892 */ /* 0x000fcc000f80c03f */
[----:B------:R-:W-:-:S13]  /*db80*/  PLOP3.LUT P0, PT, PT, PT, UP0, 0x80, 0x0 ;  /* 0x000000000000781c */ /* 0x000fda0003f0f008 */
[----:B------:R-:W-:Y:S05]  /*db90*/  @!P0 BRA `(.L_x_53) ;  /* 0x0000000000408947 */ /* 0x000fea0003800000 */
[----:B------:R-:W-:Y:S01]  /*dba0*/  MOV R2, 0x0 ;  /* 0x0000000000027802 */ /* 0x000fe20000000f00 */
[----:B------:R-:W-:Y:S01]  /*dbb0*/  ULDC.64 UR6, c[0x4][0xc0] ;  /* 0x0100300000067ab9 */ /* 0x000fe20000000a00 */
[----:B------:R-:W-:Y:S01]  /*dbc0*/  ULDC.64 UR8, c[0x4][0xc8] ;  /* 0x0100320000087ab9 */ /* 0x000fe20000000a00 */
[----:B------:R-:W-:Y:S01]  /*dbd0*/  ULDC.64 UR4, c[0x4][0x28] ;  /* 0x01000a0000047ab9 */ /* 0x000fe20000000a00 */
[----:B------:R-:W-:Y:S01]  /*dbe0*/  IMAD.U32 R4, RZ, RZ, UR6 ;  /* 0x00000006ff047e24 */ /* 0x000fe2000f8e00ff */
[----:B------:R-:W-:Y:S01]  /*dbf0*/  MOV R11, UR5 ;  /* 0x00000005000b7c02 */ /* 0x000fe20008000f00 */
[----:B------:R-:W3:Y:S01]  /*dc00*/  LDC.64 R2, c[0x4][R2] ;  /* 0x0100000002027b82 */ /* 0x000ee20000000a00 */
[----:B------:R-:W-:Y:S02]  /*dc10*/  IMAD.U32 R5, RZ, RZ, UR7 ;  /* 0x00000007ff057e24 */ /* 0x000fe4000f8e00ff */
[----:B------:R-:W-:Y:S02]  /*dc20*/  IMAD.U32 R6, RZ, RZ, UR8 ;  /* 0x00000008ff067e24 */ /* 0x000fe4000f8e00ff */
[----:B------:R-:W-:-:S02]  /*dc30*/  IMAD.U32 R7, RZ, RZ, UR9 ;  /* 0x00000009ff077e24 */ /* 0x000fc4000f8e00ff */
[----:B------:R-:W-:Y:S02]  /*dc40*/  IMAD.U32 R10, RZ, RZ, UR4 ;  /* 0x00000004ff0a7e24 */ /* 0x000fe4000f8e00ff */
[----:B0-----:R-:W-:Y:S02]  /*dc50*/  IMAD.MOV.U32 R8, RZ, RZ, 0x70 ;  /* 0x00000070ff087424 */ /* 0x001fe400078e00ff */
[----:B------:R-:W-:Y:S02]  /*dc60*/  IMAD.MOV.U32 R12, RZ, RZ, 0x1 ;  /* 0x00000001ff0c7424 */ /* 0x000fe400078e00ff */
[----:B------:R-:W-:-:S07]  /*dc70*/  IMAD.MOV.U32 R13, RZ, RZ, RZ ;  /* 0x000000ffff0d7224 */ /* 0x000fce00078e00ff */
[----:B------:R-:W-:-:S07]  /*dc80*/  LEPC R20, `(.L_x_53) ;  /* 0x000000001014794e */ /* 0x000fce0000000000 */
[----:B-123--:R-:W-:Y:S05]  /*dc90*/  CALL.ABS.NOINC R2 ;  /* 0x0000000002007343 */ /* 0x00efea0003c00000 */
.L_x_53:
[----:B0-----:R0:W5:Y:S01]  /*dca0*/  LDL R9, [R1+0x18] ;  /* 0x0000180001097983 */ /* 0x0011620000100800 */
[----:B------:R-:W3:Y:S01]  /*dcb0*/  LDC R7, c[0x0][0x448] ;  /* 0x00011200ff077b82 */ /* 0x000ee20000000800 */
[----:B--2---:R-:W-:Y:S01]  /*dcc0*/  IMAD R0, RZ, RZ, -UR45 ;  /* 0x8000002dff007e24 */ /* 0x004fe2000f8e02ff */
[----:B------:R-:W2:Y:S01]  /*dcd0*/  S2R R2, SR_TID.X ;  /* 0x0000000000027919 */ /* 0x000ea20000002100 */
[----:B------:R-:W4:Y:S05]  /*dce0*/  S2R R17, SR_TID.X ;  /* 0x0000000000117919 */ /* 0x000f2a0000002100 */
[----:B------:R-:W1:Y:S01]  /*dcf0*/  LDC R3, c[0x0][0xc38] ;  /* 0x00030e00ff037b82 */ /* 0x000e620000000800 */
[----:B------:R-:W-:Y:S01]  /*dd00*/  USHF.R.S32.HI UR4, URZ, 0x1f, UR36 ;  /* 0x0000001f3f047899 */ /* 0x000fe20008011424 */
[----:B------:R-:W-:Y:S01]  /*dd10*/  ULDC.64 UR8, c[0x0][0x2d8] ;  /* 0x0000b60000087ab9 */ /* 0x000fe20000000a00 */
[----:B---3--:R-:W-:Y:S01]  /*dd20*/  ISETP.NE.AND P0, PT, R7, 0x1, PT ;  /* 0x000000010700780c */ /* 0x008fe20003f05270 */
[----:B-1----:R-:W-:Y:S01]  /*dd30*/  IMAD R0, R3, R0, UR50 ;  /* 0x0000003203007e24 */ /* 0x002fe2000f8e0200 */
[----:B--2---:R-:W-:-:S03]  /*dd40*/  LOP3.LUT R2, R2, 0x7f, RZ, 0xc0, !PT ;  /* 0x0000007f02027812 */ /* 0x004fc600078ec0ff */
[----:B------:R-:W-:-:S08]  /*dd50*/  IMAD.SHL.U32 R0, R0, 0x80, RZ ;  /* 0x0000008000007824 */ /* 0x000fd000078e00ff */
[----:B------:R-:W1:Y:S01]  /*dd60*/  @P0 LDC R4, c[0x0][0x44c] ;  /* 0x00011300ff040b82 */ /* 0x000e620000000800 */
[----:B------:R-:W-:Y:S01]  /*dd70*/  SHF.R.U32.HI R2, RZ, 0x3, R2 ;  /* 0x00000003ff027819 */ /* 0x000fe20000011602 */
[----:B----4-:R-:W-:-:S05]  /*dd80*/  IMAD.SHL.U32 R17, R17, 0x10, RZ ;  /* 0x0000001011117824 */ /* 0x010fca00078e00ff */
[----:B------:R-:W-:Y:S02]  /*dd90*/  LOP3.LUT R17, R2, 0x70, R17, 0xf8, !PT ;  /* 0x0000007002117812 */ /* 0x000fe400078ef811 */
[----:B------:R-:W2:Y:S02]  /*dda0*/  @P0 LDC R2, c[0x0][0x450] ;  /* 0x00011400ff020b82 */ /* 0x000ea40000000800 */
[----:B------:R-:W-:-:S05]  /*ddb0*/  LOP3.LUT R3, R17, R0, RZ, 0xfc, !PT ;  /* 0x0000000011037212 */ /* 0x000fca00078efcff */
[----:B------:R-:W-:Y:S02]  /*ddc0*/  IMAD.MOV.U32 R6, RZ, RZ, R3 ;  /* 0x000000ffff067224 */ /* 0x000fe400078e0003 */
[----:B-1----:R-:W-:-:S05]  /*ddd0*/  @P0 IMAD.HI.U32 R4, R3, R4, RZ ;  /* 0x0000000403040227 */ /* 0x002fca00078e00ff */
[----:B--2---:R-:W-:-:S05]  /*dde0*/  @P0 SHF.R.U32.HI R6, RZ, R2, R4 ;  /* 0x00000002ff060219 */ /* 0x004fca0000011604 */
[----:B------:R-:W-:-:S04]  /*ddf0*/  IMAD.MOV R4, RZ, RZ, -R6 ;  /* 0x000000ffff047224 */ /* 0x000fc800078e0a06 */
[----:B------:R-:W-:Y:S02]  /*de00*/  IMAD R4, R7, R4, R3 ;  /* 0x0000000407047224 */ /* 0x000fe400078e0203 */
[----:B------:R-:W1:Y:S01]  /*de10*/  LDC.64 R2, c[0x0][0x2d0] ;  /* 0x0000b400ff027b82 */ /* 0x000e620000000a00 */
[----:B------:R-:W-:Y:S01]  /*de20*/  UIMAD UR6, UR4, UR8, URZ ;  /* 0x00000008040672a4 */ /* 0x000fe2000f8e023f */
[----:B------:R-:W2:Y:S01]  /*de30*/  S2R R17, SR_TID.X ;  /* 0x0000000000117919 */ /* 0x000ea20000002100 */
[----:B------:R-:W-:Y:S02]  /*de40*/  UIMAD.WIDE.U32 UR4, UR36, UR8, URZ ;  /* 0x00000008240472a5 */ /* 0x000fe4000f8e003f */
[----:B------:R-:W-:Y:S02]  /*de50*/  UIMAD UR6, UR36, UR9, UR6 ;  /* 0x00000009240672a4 */ /* 0x000fe4000f8e0206 */
[----:B------:R-:W-:Y:S01]  /*de60*/  USHF.R.S32.HI UR7, URZ, 0x1f, UR44 ;  /* 0x0000001f3f077899 */ /* 0x000fe2000801142c */
[----:B------:R-:W-:Y:S01]  /*de70*/  ULDC.64 UR8, c[0x0][0x2e0] ;  /* 0x0000b80000087ab9 */ /* 0x000fe20000000a00 */
[----:B------:R-:W-:-:S02]  /*de80*/  UIADD3 UR5, UR5, UR6, URZ ;  /* 0x0000000605057290 */ /* 0x000fc4000fffe03f */
[----:B------:R-:W-:Y:S01]  /*de90*/  UIMAD UR6, UR7, UR8, URZ ;  /* 0x00000008070672a4 */ /* 0x000fe2000f8e023f */
[----:B------:R-:W-:Y:S01]  /*dea0*/  SHF.R.S32.HI R5, RZ, 0x1f, R6 ;  /* 0x0000001fff057819 */ /* 0x000fe20000011406 */
[----:B------:R-:W-:Y:S02]  /*deb0*/  UIMAD.WIDE.U32 UR4, UR44, UR8, UR4 ;  /* 0x000000082c0472a5 */ /* 0x000fe4000f8e0004 */
[----:B------:R-:W-:-:S04]  /*dec0*/  UIMAD UR6, UR44, UR9, UR6 ;  /* 0x000000092c0672a4 */ /* 0x000fc8000f8e0206 */
[----:B------:R-:W-:Y:S01]  /*ded0*/  UIADD3 UR5, UR5, UR6, URZ ;  /* 0x0000000605057290 */ /* 0x000fe2000fffe03f */
[----:B-1----:R-:W-:-:S04]  /*dee0*/  IMAD R5, R5, R2, RZ ;  /* 0x0000000205057224 */ /* 0x002fc800078e02ff */
[C---:B------:R-:W-:Y:S02]  /*def0*/  IMAD R5, R6.reuse, R3, R5 ;  /* 0x0000000306057224 */ /* 0x040fe400078e0205 */
[----:B------:R-:W-:Y:S01]  /*df00*/  IMAD.WIDE.U32 R2, R6, R2, UR4 ;  /* 0x0000000406027e25 */ /* 0x000fe2000f8e0002 */
[----:B------:R-:W-:-:S03]  /*df10*/  ULDC.64 UR4, c[0x0][0x2c8] ;  /* 0x0000b20000047ab9 */ /* 0x000fc60000000a00 */
[----:B------:R-:W-:Y:S01]  /*df20*/  IMAD.IADD R3, R3, 0x1, R5 ;  /* 0x0000000103037824 */ /* 0x000fe200078e0205 */
[----:B------:R-:W-:Y:S01]  /*df30*/  SHF.R.S32.HI R5, RZ, 0x1f, R4 ;  /* 0x0000001fff057819 */ /* 0x000fe20000011404 */
[----:B--2---:R-:W-:Y:S02]  /*df40*/  IMAD.SHL.U32 R10, R17, 0x10, RZ ;  /* 0x00000010110a7824 */ /* 0x004fe400078e00ff */
[----:B------:R-:W-:-:S04]  /*df50*/  IMAD.WIDE.U32 R2, R4, UR4, R2 ;  /* 0x0000000404027c25 */ /* 0x000fc8000f8e0002 */
[----:B------:R-:W-:-:S04]  /*df60*/  IMAD R5, R5, UR4, RZ ;  /* 0x0000000405057c24 */ /* 0x000fc8000f8e02ff */
[----:B------:R-:W-:Y:S01]  /*df70*/  IMAD R5, R4, UR5, R5 ;  /* 0x0000000504057c24 */ /* 0x000fe2000f8e0205 */
[----:B------:R-:W-:Y:S01]  /*df80*/  ULDC.64 UR4, c[0x0][0x280] ;  /* 0x0000a00000047ab9 */ /* 0x000fe20000000a00 */
[----:B------:R-:W-:Y:S02]  /*df90*/  LOP3.LUT R10, R10, 0x70, RZ, 0xc0, !PT ;  /* 0x000000700a0a7812 */ /* 0x000fe400078ec0ff */
[----:B------:R-:W-:Y:S01]  /*dfa0*/  IADD3 R4, P0, R2, UR4, RZ ;  /* 0x0000000402047c10 */ /* 0x000fe2000ff1e0ff */
[----:B------:R-:W-:-:S03]  /*dfb0*/  ULDC UR4, c[0x0][0x2b8] ;  /* 0x0000ae0000047ab9 */ /* 0x000fc60000000800 */
[----:B------:R-:W-:Y:S02]  /*dfc0*/  IADD3.X R6, R3, UR5, R5, P0, !PT ;  /* 0x0000000503067c10 */ /* 0x000fe400087fe405 */
[----:B------:R-:W-:Y:S01]  /*dfd0*/  ISETP.GE.AND P0, PT, R10, UR4, PT ;  /* 0x000000040a007c0c */ /* 0x000fe2000bf06270 */
[----:B------:R-:W-:Y:S01]  /*dfe0*/  UMOV UR4, 0xffffffff ;  /* 0xffffffff00047882 */ /* 0x000fe20000000000 */
[----:B------:R-:W-:-:S04]  /*dff0*/  LOP3.LUT R17, R17, 0x7f, RZ, 0xc0, !PT ;  /* 0x0000007f11117812 */ /* 0x000fc800078ec0ff */
[----:B------:R-:W-:Y:S01]  /*e000*/  SHF.R.U32.HI R17, RZ, 0x3, R17 ;  /* 0x00000003ff117819 */ /* 0x000fe20000011611 */
[----:B0-----:R-:W-:Y:S06]  /*e010*/  BRA.DIV UR4, `(.L_x_54) ;  /* 0x0000002604507947 */ /* 0x001fec000b800000 */
[----:B------:R-:W-:Y:S01]  /*e020*/  IMAD.IADD R0, R17, 0x1, R0 ;  /* 0x0000000111007824 */ /* 0x000fe200078e0200 */
[----:B------:R-:W-:Y:S01]  /*e030*/  ULDC UR4, c[0x0][0x288] ;  /* 0x0000a20000047ab9 */ /* 0x000fe20000000800 */
[----:B------:R-:W0:Y:S01]  /*e040*/  SHFL.IDX PT, R3, R4, RZ, 0x181f ;  /* 0x00181fff04037589 */ /* 0x000e2200000e0000 */
[----:B------:R-:W-:Y:S02]  /*e050*/  IMAD R5, R7, UR4, RZ ;  /* 0x0000000407057c24 */ /* 0x000fe4000f8e02ff */
[C---:B------:R-:W-:Y:S01]  /*e060*/  IADD3 R2, R0.reuse, 0x10, RZ ;  /* 0x0000001000027810 */ /* 0x040fe20007ffe0ff */
[----:B------:R-:W-:Y:S02]  /*e070*/  SHFL.IDX PT, R8, R4, 0x1, 0x181f ;  /* 0x00381f0004087f89 */ /* 0x000fe400000e0000 */
[-C--:B------:R-:W-:Y:S02]  /*e080*/  ISETP.GE.AND P1, PT, R0, R5.reuse, PT ;  /* 0x000000050000720c */ /* 0x080fe40003f26270 */
[----:B------:R-:W-:Y:S01]  /*e090*/  ISETP.GE.AND P2, PT, R2, R5, PT ;  /* 0x000000050200720c */ /* 0x000fe20003f46270 */
[----:B------:R-:W-:Y:S04]  /*e0a0*/  SHFL.IDX PT, R7, R6, 0x1, 0x181f ;  /* 0x00381f0006077f89 */ /* 0x000fe800000e0000 */
[----:B------:R-:W1:Y:S04]  /*e0b0*/  SHFL.IDX PT, R2, R6, RZ, 0x181f ;  /* 0x00181fff06027589 */ /* 0x000e6800000e0000 */
[----:B------:R-:W-:Y:S02]  /*e0c0*/  SHFL.IDX PT, R14, R4, 0x7, 0x181f ;  /* 0x00f81f00040e7f89 */ /* 0x000fe400000e0000 */
[----:B0-----:R-:W-:-:S05]  /*e0d0*/  @!P1 IADD3 R3, P3, R10, R3, RZ ;  /* 0x000000030a039210 */ /* 0x001fca0007f7e0ff */
[----:B-1----:R-:W-:-:S05]  /*e0e0*/  @!P1 IMAD.X R2, RZ, RZ, R2, P3 ;  /* 0x000000ffff029224 */ /* 0x002fca00018e0602 */
[----:B------:R-:W-:-:S04]  /*e0f0*/  @!P1 LOP3.LUT R3, R3, R2, RZ, 0x3c, !PT ;  /* 0x0000000203039212 */ /* 0x000fc800078e3cff */
[----:B------:R-:W-:-:S04]  /*e100*/  @!P1 LOP3.LUT R2, R3, R2, RZ, 0x3c, !PT ;  /* 0x0000000203029212 */ /* 0x000fc800078e3cff */
[----:B------:R-:W-:-:S05]  /*e110*/  @!P1 LOP3.LUT R3, R3, R2, RZ, 0x3c, !PT ;  /* 0x0000000203039212 */ /* 0x000fca00078e3cff */
[----:B-----5:R0:W-:Y:S02]  /*e120*/  @!P1 LDGSTS.E.BYPASS.LTC128B.128 [R9+0x1c400], desc[UR46][R2.64], !P0 ;  /* 0x1c40000002099fae */ /* 0x0201e4000c101d6e */
[----:B0-----:R-:W-:Y:S01]  /*e130*/  @!P2 IADD3 R2, P1, R10, R8, RZ ;  /* 0x000000080a02a210 */ /* 0x001fe20007f3e0ff */
[----:B------:R-:W-:-:S04]  /*e140*/  VIADD R8, R0, 0x20 ;  /* 0x0000002000087836 */ /* 0x000fc80000000000 */
[----:B------:R-:W-:Y:S01]  /*e150*/  @!P2 IMAD.X R3, RZ, RZ, R7, P1 ;  /* 0x000000ffff03a224 */ /* 0x000fe200008e0607 */
[----:B------:R-:W-:Y:S01]  /*e160*/  ISETP.GE.AND P1, PT, R8, R5, PT ;  /* 0x000000050800720c */ /* 0x000fe20003f26270 */
[----:B------:R-:W-:-:S03]  /*e170*/  VIADD R8, R0, 0x30 ;  /* 0x0000003000087836 */ /* 0x000fc60000000000 */
[----:B------:R0:W-:Y:S04]  /*e180*/  @!P2 LDGSTS.E.BYPASS.LTC128B.128 [R9+0x1cc00], desc[UR46][R2.64], !P0 ;  /* 0x1cc000000209afae */ /* 0x0001e8000c101d6e */
[----:B0-----:R-:W0:Y:S04]  /*e190*/  SHFL.IDX PT, R3, R4, 0x2, 0x181f ;  /* 0x00581f0004037f89 */ /* 0x001e2800000e0000 */
[----:B------:R-:W1:Y:S01]  /*e1a0*/  SHFL.IDX PT, R2, R6, 0x2, 0x181f ;  /* 0x00581f0006027f89 */ /* 0x000e6200000e0000 */
[----:B0-----:R-:W-:-:S05]  /*e1b0*/  @!P1 IADD3 R3, P2, R10, R3, RZ ;  /* 0x000000030a039210 */ /* 0x001fca0007f5e0ff */
[----:B-1----:R-:W-:-:S05]  /*e1c0*/  @!P1 IMAD.X R2, RZ, RZ, R2, P2 ;  /* 0x000000ffff029224 */ /* 0x002fca00010e0602 */
[----:B------:R-:W-:-:S04]  /*e1d0*/  @!P1 LOP3.LUT R3, R3, R2, RZ, 0x3c, !PT ;  /* 0x0000000203039212 */ /* 0x000fc800078e3cff */
[----:B------:R-:W-:-:S04]  /*e1e0*/  @!P1 LOP3.LUT R2, R3, R2, RZ, 0x3c, !PT ;  /* 0x0000000203029212 */ /* 0x000fc800078e3cff */
[----:B------:R-:W-:-:S05]  /*e1f0*/  @!P1 LOP3.LUT R3, R3, R2, RZ, 0x3c, !PT ;  /* 0x0000000203039212 */ /* 0x000fca00078e3cff */
[----:B------:R0:W-:Y:S01]  /*e200*/  @!P1 LDGSTS.E.BYPASS.LTC128B.128 [R9+0x1d400], desc[UR46][R2.64], !P0 ;  /* 0x1d40000002099fae */ /* 0x0001e2000c101d6e */
[----:B------:R-:W-:Y:S01]  /*e210*/  ISETP.GE.AND P1, PT, R8, R5, PT ;  /* 0x000000050800720c */ /* 0x000fe20003f26270 */
[----:B------:R-:W-:Y:S02]  /*e220*/  VIADD R8, R0, 0x40 ;  /* 0x0000004000087836 */ /* 0x000fe40000000000 */
[----:B0-----:R-:W0:Y:S04]  /*e230*/  SHFL.IDX PT, R3, R4, 0x3, 0x181f ;  /* 0x00781f0004037f89 */ /* 0x001e2800000e0000 */
[----:B------:R-:W1:Y:S06]  /*e240*/  SHFL.IDX PT, R2, R6, 0x3, 0x181f ;  /* 0x00781f0006027f89 */ /* 0x000e6c00000e0000 */
        /* <DEDUP_REMOVED lines=26> */
[----:B------:R-:W-:-:S03]  /*e3f0*/  ISETP.GE.AND P1, PT, R8, R5, PT ;  /* 0x000000050800720c */ /* 0x000fc60003f26270 */
[----:B0-----:R-:W0:Y:S04]  /*e400*/  SHFL.IDX PT, R3, R4, 0x6, 0x181f ;  /* 0x00d81f0004037f89 */ /* 0x001e2800000e0000 */
[----:B------:R-:W1:Y:S04]  /*e410*/  SHFL.IDX PT, R2, R6, 0x6, 0x181f ;  /* 0x00d81f0006027f89 */ /* 0x000e6800000e0000 */
[----:B------:R-:W2:Y:S02]  /*e420*/  SHFL.IDX PT, R6, R6, 0x7, 0x181f ;  /* 0x00f81f0006067f89 */ /* 0x000ea400000e0000 */
[----:B0-----:R-:W-:-:S04]  /*e430*/  @!P1 IADD3 R3, P2, R10, R3, RZ ;  /* 0x000000030a039210 */ /* 0x001fc80007f5e0ff */
[----:B-1----:R-:W-:-:S04]  /*e440*/  @!P1 IADD3.X R2, RZ, R2, RZ, P2, !PT ;  /* 0x00000002ff029210 */ /* 0x002fc800017fe4ff */
[----:B------:R-:W-:-:S04]  /*e450*/  @!P1 LOP3.LUT R3, R3, R2, RZ, 0x3c, !PT ;  /* 0x0000000203039212 */ /* 0x000fc800078e3cff */
[----:B------:R-:W-:-:S04]  /*e460*/  @!P1 LOP3.LUT R2, R3, R2, RZ, 0x3c, !PT ;  /* 0x0000000203029212 */ /* 0x000fc800078e3cff */
[----:B------:R-:W-:-:S05]  /*e470*/  @!P1 LOP3.LUT R3, R3, R2, RZ, 0x3c, !PT ;  /* 0x0000000203039212 */ /* 0x000fca00078e3cff */
[----:B--2---:R0:W-:Y:S02]  /*e480*/  @!P1 LDGSTS.E.BYPASS.LTC128B.128 [R9+0x1f400], desc[UR46][R2.64], !P0 ;  /* 0x1f40000002099fae */ /* 0x0041e4000c101d6e */
.L_x_121:
[----:B------:R-:W-:-:S05]  /*e490*/  VIADD R0, R0, 0x70 ;  /* 0x0000007000007836 */ /* 0x000fca0000000000 */
[----:B------:R-:W-:-:S13]  /*e4a0*/  ISETP.GE.AND P1, PT, R0, R5, PT ;  /* 0x000000050000720c */ /* 0x000fda0003f26270 */
[----:B0-----:R-:W-:-:S05]  /*e4b0*/  @!P1 IADD3 R2, P2, R10, R14, RZ ;  /* 0x0000000e0a029210 */ /* 0x001fca0007f5e0ff */
[----:B------:R-:W-:-:S05]  /*e4c0*/  @!P1 IMAD.X R3, RZ, RZ, R6, P2 ;  /* 0x000000ffff039224 */ /* 0x000fca00010e0606 */
[----:B------:R-:W-:Y:S01]  /*e4d0*/  @!PT LDS RZ, [RZ] ;  /* 0x00000000fffff984 */ /* 0x000fe20000000800 */
[----:B------:R-:W-:Y:S01]  /*e4e0*/  @!PT LDS RZ, [RZ] ;  /* 0x00000000fffff984 */ /* 0x000fe20000000800 */
[----:B------:R-:W-:Y:S01]  /*e4f0*/  @!PT LDS RZ, [RZ] ;  /* 0x00000000fffff984 */ /* 0x000fe20000000800 */
[----:B------:R0:W-:Y:S01]  /*e500*/  @!P1 LDGSTS.E.BYPASS.LTC128B.128 [R9+0x1fc00], desc[UR46][R2.64], !P0 ;  /* 0x1fc0000002099fae */ /* 0x0001e2000c101d6e */
[----:B------:R-:W-:Y:S01]  /*e510*/  NOP ;  /* 0x0000000000007918 */ /* 0x000fe20000000000 */
[----:B------:R-:W-:Y:S02]  /*e520*/  SYNCS.ARRIVE.TRANS64.RED.A0T1 RZ, [UR41+0x2e800], RZ ;  /* 0x02e800ffffff79a7 */ /* 0x000fe40008200429 */
[----:B------:R-:W-:Y:S01]  /*e530*/  ARRIVES.LDGSTSBAR.64.TRANSCNT [UR41+0x2e800] ;  /* 0x02e80000ff0079b0 */ /* 0x000fe20008000aa9 */
[----:B------:R-:W-:Y:S01]  /*e540*/  NOP ;  /* 0x0000000000007918 */ /* 0x000fe20000000000 */
[----:B------:R-:W-:Y:S01]  /*e550*/  ULOP3.LUT UR4, UR48, 0x1, URZ, 0xc, !UPT ;  /* 0x0000000130047892 */ /* 0x000fe2000f8e0c3f */
[----:B------:R-:W-:Y:S05]  /*e560*/  SYNCS.ARRIVE.TRANS64.A1T0 RZ, [UR41+0x2e800], RZ ;  /* 0x02e800ffffff79a7 */ /* 0x000fea0008100029 */
[----:B------:R-:W-:-:S05]  /*e570*/  IMAD.U32 R0, RZ, RZ, UR4 ;  /* 0x00000004ff007e24 */ /* 0x000fca000f8e00ff */
[----:B------:R-:W-:-:S04]  /*e580*/  SHF.L.U32 R0, R0, 0x1f, RZ ;  /* 0x0000001f00007819 */ /* 0x000fc800000006ff */
[----:B------:R-:W1:Y:S02]  /*e590*/  SYNCS.PHASECHK.TRANS64.TRYWAIT P0, [UR41+0x2e820], R0 ;  /* 0x02e82000ff0075a7 */ /* 0x000e640008000169 */
[----:B01----:R-:W-:Y:S05]  /*e5a0*/  @!P0 BRA `(.L_x_55) ;  /* 0x0000002800848947 */ /* 0x003fea0003800000 */
.L_x_122:
[----:B------:R-:W-:-:S06]  /*e5b0*/  UISETP.GE.AND UP0, UPT, UR40, 0xe1, UPT ;  /* 0x000000e12800788c */ /* 0x000fcc000bf06270 */
[----:B------:R-:W-:-:S13]  /*e5c0*/  PLOP3.LUT P0, PT, PT, PT, UP0, 0x80, 0x0 ;  /* 0x000000000000781c */ /* 0x000fda0003f0f008 */
[----:B------:R-:W-:Y:S05]  /*e5d0*/  @!P0 BRA `(.L_x_56) ;  /* 0x0000000c00e08947 */ /* 0x000fea0003800000 */
[----:B0-----:R0:W5:Y:S01]  /*e5e0*/  LDL.LU R0, [R1] ;  /* 0x0000000001007983 */ /* 0x0011620000300800 */
[----:B------:R-:W-:Y:S01]  /*e5f0*/  UIADD3 UR4, UR39, -0x2, URZ ;  /* 0xfffffffe27047890 */ /* 0x000fe2000fffe03f */
[----:B------:R-:W-:-:S05]  /*e600*/  IMAD.MOV.U32 R6, RZ, RZ, R19 ;  /* 0x000000ffff067224 */ /* 0x000fca00078e0013 */
[----:B------:R-:W-:-:S07]  /*e610*/  IMAD.U32 R17, RZ, RZ, UR4 ;  /* 0x00000004ff117e24 */ /* 0x000fce000f8e00ff */
.L_x_76:
[----:B------:R-:W2:Y:S01]  /*e620*/  LDL R2, [R1+0x8] ;  /* 0x0000080001027983 */ /* 0x000ea20000100800 */
[----:B------:R-:W-:Y:S01]  /*e630*/  VIADD R19, R6, 0x1 ;  /* 0x0000000106137836 */ /* 0x000fe20000000000 */
[----:B------:R-:W-:Y:S04]  /*e640*/  BSSY B0, `(.L_x_57) ;  /* 0x000006a000007945 */ /* 0x000fe80003800000 */
[----:B------:R-:W-:-:S04]  /*e650*/  ISETP.NE.AND P0, PT, R19, 0x2, PT ;  /* 0x000000021300780c */ /* 0x000fc80003f05270 */
[----:B------:R-:W-:Y:S02]  /*e660*/  SEL R3, RZ, 0x1, P0 ;  /* 0x00000001ff037807 */ /* 0x000fe40000000000 */
[----:B------:R-:W-:Y:S02]  /*e670*/  SEL R19, R19, RZ, P0 ;  /* 0x000000ff13137207 */ /* 0x000fe40000000000 */
[----:B-----5:R-:W-:-:S05]  /*e680*/  LOP3.LUT R8, R0, R3, RZ, 0x3c, !PT ;  /* 0x0000000300087212 */ /* 0x020fca00078e3cff */
[----:B-1----:R1:W-:Y:S01]  /*e690*/  STL [R1], R8 ;  /* 0x0000000801007387 */ /* 0x0023e20000100800 */
[----:B--2---:R-:W-:-:S13]  /*e6a0*/  LOP3.LUT P1, RZ, R2, 0x2, RZ, 0xc0, !PT ;  /* 0x0000000202ff7812 */ /* 0x004fda000782c0ff */
[----:B-1----:R-:W-:Y:S05]  /*e6b0*/  @!P1 BRA `(.L_x_58) ;  /* 0x0000000400889947 */ /* 0x002fea0003800000 */
[----:B------:R-:W-:Y:S01]  /*e6c0*/  LOP3.LUT P1, RZ, R2, 0x1, RZ, 0xc0, !PT ;  /* 0x0000000102ff7812 */ /* 0x000fe2000782c0ff */
[----:B------:R-:W-:-:S12]  /*e6d0*/  IMAD.MOV.U32 R7, RZ, RZ, R17 ;  /* 0x000000ffff077224 */ /* 0x000fd800078e0011 */
[----:B------:R-:W-:Y:S05]  /*e6e0*/  @!P1 BRA `(.L_x_59) ;  /* 0x0000000000509947 */ /* 0x000fea0003800000 */
[----:B------:R-:W2:Y:S01]  /*e6f0*/  LDL R9, [R1+0xc] ;  /* 0x00000c0001097983 */ /* 0x000ea20000100800 */
[----:B------:R-:W1:Y:S01]  /*e700*/  LDC R7, c[0x0][0x43c] ;  /* 0x00010f00ff077b82 */ /* 0x000e620000000800 */
[----:B------:R-:W-:Y:S02]  /*e710*/  ULDC.64 UR4, c[0x0][0x428] ;  /* 0x00010a0000047ab9 */ /* 0x000fe40000000a00 */
[----:B------:R-:W3:Y:S01]  /*e720*/  LDL R5, [R1+0x4] ;  /* 0x0000040001057983 */ /* 0x000ee20000100800 */
[----:B-1----:R-:W-:-:S13]  /*e730*/  ISETP.NE.AND P0, PT, R7, 0x1, PT ;  /* 0x000000010700780c */ /* 0x002fda0003f05270 */
[----:B------:R-:W1:Y:S02]  /*e740*/  @P0 LDC.64 R2, c[0x0][0x440] ;  /* 0x00011000ff020b82 */ /* 0x000e640000000a00 */
[----:B-1----:R-:W-:-:S04]  /*e750*/  @P0 IMAD.HI.U32 R4, R17, R2, RZ ;  /* 0x0000000211040227 */ /* 0x002fc800078e00ff */
[----:B------:R-:W-:Y:S01]  /*e760*/  IMAD.MOV.U32 R2, RZ, RZ, R17 ;  /* 0x000000ffff027224 */ /* 0x000fe200078e0011 */
[----:B------:R-:W-:-:S04]  /*e770*/  @P0 SHF.R.U32.HI R2, RZ, R3, R4 ;  /* 0x00000003ff020219 */ /* 0x000fc80000011604 */
[--C-:B------:R-:W-:Y:S01]  /*e780*/  SHF.R.S32.HI R3, RZ, 0x1f, R2.reuse ;  /* 0x0000001fff037819 */ /* 0x100fe20000011402 */
[----:B------:R-:W-:-:S04]  /*e790*/  IMAD.MOV R4, RZ, RZ, -R2 ;  /* 0x000000ffff047224 */ /* 0x000fc800078e0a02 */
[----:B------:R-:W-:Y:S02]  /*e7a0*/  IMAD R7, R7, R4, R17 ;  /* 0x0000000407077224 */ /* 0x000fe400078e0211 */
[----:B--2---:R-:W-:-:S04]  /*e7b0*/  IMAD R4, R9, UR4, RZ ;  /* 0x0000000409047c24 */ /* 0x004fc8000f8e02ff */
[C---:B---3--:R-:W-:Y:S02]  /*e7c0*/  IMAD R4, R5.reuse, UR5, R4 ;  /* 0x0000000505047c24 */ /* 0x048fe4000f8e0204 */
[----:B------:R-:W-:Y:S01]  /*e7d0*/  IMAD.WIDE.U32 R2, R5, UR4, R2 ;  /* 0x0000000405027c25 */ /* 0x000fe2000f8e0002 */
[----:B------:R-:W-:-:S03]  /*e7e0*/  ULDC.64 UR4, c[0x0][0x418] ;  /* 0x0001060000047ab9 */ /* 0x000fc60000000a00 */
[----:B------:R-:W-:Y:S01]  /*e7f0*/  IMAD.IADD R3, R4, 0x1, R3 ;  /* 0x0000000104037824 */ /* 0x000fe200078e0203 */
[----:B------:R-:W-:-:S04]  /*e800*/  LEA R4, P0, R2, UR4, 0x2 ;  /* 0x0000000402047c11 */ /* 0x000fc8000f8010ff */
[----:B------:R-:W-:-:S05]  /*e810*/  LEA.HI.X R5, R2, UR5, R3, 0x2, P0 ;  /* 0x0000000502057c11 */ /* 0x000fca00080f1403 */
[----:B------:R1:W5:Y:S04]  /*e820*/  LDG.E R16, desc[UR46][R4.64] ;  /* 0x0000002e04107981 */ /* 0x000368000c1e1900 */
.L_x_59:
[----:B-1----:R-:W-:Y:S01]  /*e830*/  LEA R5, R19, UR41, 0x3 ;  /* 0x0000002913057c11 */ /* 0x002fe2000f8e18ff */
[----:B------:R-:W1:Y:S01]  /*e840*/  S2R R2, SR_TID.X ;  /* 0x0000000000027919 */ /* 0x000e620000002100 */
[----:B------:R-:W-:Y:S01]  /*e850*/  SHF.L.U32 R4, R8, 0x1f, RZ ;  /* 0x0000001f08047819 */ /* 0x000fe200000006ff */
[----:B------:R-:W-:Y:S03]  /*e860*/  BSSY B1, `(.L_x_60) ;  /* 0x0000005000017945 */ /* 0x000fe60003800000 */
[----:B------:R-:W2:Y:S01]  /*e870*/  SYNCS.PHASECHK.TRANS64.TRYWAIT P0, [R5+URZ+0x2e880], R4 ;  /* 0x02e88004050075a7 */ /* 0x000ea2000800017f */
[----:B-1----:R-:W-:-:S04]  /*e880*/  LOP3.LUT R2, R2, 0x7f, RZ, 0xc0, !PT ;  /* 0x0000007f02027812 */ /* 0x002fc800078ec0ff */
[----:B------:R-:W-:Y:S01]  /*e890*/  ISETP.NE.AND P1, PT, R2, RZ, PT ;  /* 0x000000ff0200720c */ /* 0x000fe20003f25270 */
[----:B--2---:R-:W-:-:S12]  /*e8a0*/  @!P0 BRA `(.L_x_61) ;  /* 0x0000002400dc8947 */ /* 0x004fd80003800000 */
.L_x_123:
[----:B------:R-:W-:Y:S05]  /*e8b0*/  BSYNC B1 ;  /* 0x0000000000017941 */ /* 0x000fea0003800000 */
.L_x_60:
[----:B------:R-:W-:Y:S04]  /*e8c0*/  BSSY B1, `(.L_x_62) ;  /* 0x0000009000017945 */ /* 0x000fe80003800000 */
[----:B------:R-:W-:Y:S05]  /*e8d0*/  @P1 BRA `(.L_x_63) ;  /* 0x00000000001c1947 */ /* 0x000fea0003800000 */
[----:B------:R-:W2:Y:S02]  /*e8e0*/  S2R R2, SR_TID.X ;  /* 0x0000000000027919 */ /* 0x000ea40000002100 */
[----:B--2---:R-:W-:Y:S01]  /*e8f0*/  LOP3.LUT R3, R2, 0x1f, RZ, 0xc0, !PT ;  /* 0x0000001f02037812 */ /* 0x004fe200078ec0ff */
[----:B------:R-:W-:-:S03]  /*e900*/  IMAD.MOV.U32 R2, RZ, RZ, 0x7000 ;  /* 0x00007000ff027424 */ /* 0x000fc600078e00ff */
[----:B------:R-:W-:Y:S01]  /*e910*/  ISETP.NE.AND P0, PT, R3, RZ, PT ;  /* 0x000000ff0300720c */ /* 0x000fe20003f05270 */
[----:B------:R2:W-:-:S12]  /*e920*/  SYNCS.ARRIVE.TRANS64 RZ, [R5+URZ+0x2e870], R2 ;  /* 0x02e8700205ff79a7 */ /* 0x0005d8000800003f */
[----:B--2---:R-:W-:Y:S05]  /*e930*/  @!P0 BRA `(.L_x_63) ;  /* 0x0000000000048947 */ /* 0x004fea0003800000 */
[----:B------:R-:W-:Y:S01]  /*e940*/  BPT.TRAP 0x1 ;  /* 0x000000040000795c */ /* 0x000fe20000300000 */
.L_x_63:
[----:B------:R-:W-:Y:S05]  /*e950*/  BSYNC B1 ;  /* 0x0000000000017941 */ /* 0x000fea0003800000 */
.L_x_62:
[----:B------:R-:W-:Y:S01]  /*e960*/  MOV R3, RZ ;  /* 0x000000ff00037202 */ /* 0x000fe20000000f00 */
[----:B------:R-:W-:Y:S01]  /*e970*/  IMAD.U32 R2, RZ, RZ, UR41 ;  /* 0x00000029ff027e24 */ /* 0x000fe2000f8e00ff */
[----:B------:R-:W-:Y:S01]  /*e980*/  UIADD3 UR4, UP0, UR52, 0x470, URZ ;  /* 0x0000047034047890 */ /* 0x000fe2000ff1e03f */
[----:B------:R-:W-:Y:S01]  /*e990*/  PLOP3.LUT P0, PT, PT, PT, PT, 0x80, 0x0 ;  /* 0x000000000000781c */ /* 0x000fe20003f0f070 */
[----:B------:R-:W-:Y:S01]  /*e9a0*/  IMAD R7, R7, 0xe0, RZ ;  /* 0x000000e007077824 */ /* 0x000fe200078e02ff */
[----:B------:R-:W-:Y:S01]  /*e9b0*/  R2UR UR10, R3 ;  /* 0x00000000030a72ca */ /* 0x000fe200000e0000 */
[----:B------:R-:W-:Y:S01]  /*e9c0*/  IMAD R2, R19, 0x7000, R2 ;  /* 0x0000700013027824 */ /* 0x000fe200078e0202 */
[----:B------:R-:W-:Y:S01]  /*e9d0*/  UIADD3.X UR5, URZ, UR53, URZ, UP0, !UPT ;  /* 0x000000353f057290 */ /* 0x000fe200087fe43f */
[----:B------:R-:W-:Y:S01]  /*e9e0*/  VIADD R8, R5, 0x2e870 ;  /* 0x0002e87005087836 */ /* 0x000fe20000000000 */
[----:B------:R-:W-:Y:S01]  /*e9f0*/  UMOV UR6, 0x0 ;  /* 0x0000000000067882 */ /* 0x000fe20000000000 */
[----:B------:R-:W-:Y:S01]  /*ea00*/  VIADD R9, R2, 0xe400 ;  /* 0x0000e40002097836 */ /* 0x000fe20000000000 */
[----:B------:R-:W-:-:S09]  /*ea10*/  UMOV UR7, 0x14f00000 ;  /* 0x14f0000000077882 */ /* 0x000fd20000000000 */
.L_x_64:
[----:B------:R-:W-:-:S13]  /*ea20*/  @P0 ELECT P2, URZ, PT ;  /* 0x00000000003f082f */ /* 0x000fda0003840000 */
[----:B-----5:R-:W-:Y:S01]  /*ea30*/  @P2 R2UR UR13, R16 ;  /* 0x00000000100d22ca */ /* 0x020fe200000e0000 */
[----:B------:R-:W-:Y:S01]  /*ea40*/  UMOV UR12, UR36 ;  /* 0x00000024000c7c82 */ /* 0x000fe20008000000 */
[----:B------:R-:W-:Y:S02]  /*ea50*/  @P2 R2UR UR11, R7 ;  /* 0x00000000070b22ca */ /* 0x000fe400000e0000 */
[----:B------:R-:W-:Y:S02]  /*ea60*/  @P2 R2UR UR9, R8 ;  /* 0x00000000080922ca */ /* 0x000fe400000e0000 */
[----:B------:R-:W-:Y:S02]  /*ea70*/  @P2 R2UR UR8, R9 ;  /* 0x00000000090822ca */ /* 0x000fe400000e0000 */
[----:B------:R-:W-:Y:S02]  /*ea80*/  @P2 PLOP3.LUT P0, PT, P2, PT, PT, 0x8, 0x0 ;  /* 0x000000000000281c */ /* 0x000fe4000170e170 */
[----:B------:R-:W-:-:S09]  /*ea90*/  PLOP3.LUT P2, PT, PT, PT, PT, 0x8, 0x0 ;  /* 0x000000000000781c */ /* 0x000fd20003f4e170 */
[----:B------:R2:W-:Y:S02]  /*eaa0*/  UTMALDG.4D [UR8], [UR4], desc[UR6] ;  /* 0x00000608040075b4 */ /* 0x0005e40008019000 */
[----:B--2---:R-:W-:Y:S05]  /*eab0*/  @P0 BRA.U.ANY `(.L_x_64) ;  /* 0xfffffffd00d80947 */ /* 0x004fea000393ffff */
[----:B------:R-:W2:Y:S01]  /*eac0*/  SYNCS.PHASECHK.TRANS64.TRYWAIT P0, [R5+URZ+0x2e840], R4 ;  /* 0x02e84004050075a7 */ /* 0x000ea2000800017f */
[----:B------:R-:W-:Y:S04]  /*ead0*/  BSSY B1, `(.L_x_65) ;  /* 0x0000002000017945 */ /* 0x000fe80003800000 */
[----:B--2---:R-:W-:Y:S05]  /*eae0*/  @!P0 BRA `(.L_x_66) ;  /* 0x0000002400608947 */ /* 0x004fea0003800000 */
.L_x_124:
[----:B------:R-:W-:Y:S05]  /*eaf0*/  BSYNC B1 ;  /* 0x0000000000017941 */ /* 0x000fea0003800000 */
.L_x_65:
[----:B------:R-:W-:Y:S01]  /*eb00*/  BSSY B1, `(.L_x_67) ;  /* 0x000000b000017945 */ /* 0x000fe20003800000 */
[----:B------:R-:W-:Y:S02]  /*eb10*/  IMAD.MOV.U32 R8, RZ, RZ, 0x0 ;  /* 0x00000000ff087424 */ /* 0x000fe400078e00ff */
[----:B------:R-:W-:Y:S01]  /*eb20*/  IMAD.MOV.U32 R9, RZ, RZ, 0x14f00000 ;  /* 0x14f00000ff097424 */ /* 0x000fe200078e00ff */
[----:B------:R-:W-:Y:S06]  /*eb30*/  @P1 BRA `(.L_x_68) ;  /* 0x00000000001c1947 */ /* 0x000fec0003800000 */
[----:B------:R-:W3:Y:S01]  /*eb40*/  S2R R10, SR_TID.X ;  /* 0x00000000000a7919 */ /* 0x000ee20000002100 */
[----:B-12---:R-:W-:-:S04]  /*eb50*/  IMAD.MOV.U32 R4, RZ, RZ, 0x7000 ;  /* 0x00007000ff047424 */ /* 0x006fc800078e00ff */
[----:B------:R4:W-:Y:S01]  /*eb60*/  SYNCS.ARRIVE.TRANS64 RZ, [R5+URZ+0x2e830], R4 ;  /* 0x02e8300405ff79a7 */ /* 0x0009e2000800003f */
[----:B---3--:R-:W-:-:S04]  /*eb70*/  LOP3.LUT R10, R10, 0x1f, RZ, 0xc0, !PT ;  /* 0x0000001f0a0a7812 */ /* 0x008fc800078ec0ff */
[----:B------:R-:W-:-:S13]  /*eb80*/  ISETP.NE.AND P0, PT, R10, RZ, PT ;  /* 0x000000ff0a00720c */ /* 0x000fda0003f05270 */
[----:B----4-:R-:W-:Y:S05]  /*eb90*/  @!P0 BRA `(.L_x_68) ;  /* 0x0000000000048947 */ /* 0x010fea0003800000 */
[----:B------:R-:W-:Y:S01]  /*eba0*/  BPT.TRAP 0x1 ;  /* 0x000000040000795c */ /* 0x000fe20000300000 */
.L_x_68:
[----:B------:R-:W-:Y:S05]  /*ebb0*/  BSYNC B1 ;  /* 0x0000000000017941 */ /* 0x000fea0003800000 */
.L_x_67:
[----:B------:R-:W-:Y:S01]  /*ebc0*/  R2UR UR10, R3 ;  /* 0x00000000030a72ca */ /* 0x000fe200000e0000 */
[----:B------:R-:W-:Y:S01]  /*ebd0*/  UIADD3 UR4, UP0, UR52, 0x370, URZ ;  /* 0x0000037034047890 */ /* 0x000fe2000ff1e03f */
[----:B------:R-:W-:Y:S01]  /*ebe0*/  R2UR UR6, R8 ;  /* 0x00000000080672ca */ /* 0x000fe200000e0000 */
[----:B------:R-:W-:Y:S01]  /*ebf0*/  VIADD R2, R2, 0x20400 ;  /* 0x0002040002027836 */ /* 0x000fe20000000000 */
[----:B------:R-:W-:Y:S01]  /*ec00*/  R2UR UR7, R9 ;  /* 0x00000000090772ca */ /* 0x000fe200000e0000 */
[----:B-12---:R-:W-:Y:S01]  /*ec10*/  VIADD R5, R5, 0x2e830 ;  /* 0x0002e83005057836 */ /* 0x006fe20000000000 */
[----:B------:R-:W-:Y:S01]  /*ec20*/  PLOP3.LUT P0, PT, PT, PT, PT, 0x80, 0x0 ;  /* 0x000000000000781c */ /* 0x000fe20003f0f070 */
[----:B------:R-:W-:-:S12]  /*ec30*/  UIADD3.X UR5, URZ, UR53, URZ, UP0, !UPT ;  /* 0x000000353f057290 */ /* 0x000fd800087fe43f */
.L_x_69:
[----:B------:R-:W-:-:S13]  /*ec40*/  @P0 ELECT P1, URZ, PT ;  /* 0x00000000003f082f */ /* 0x000fda0003820000 */
[----:B------:R-:W-:Y:S01]  /*ec50*/  @P1 R2UR UR13, R16 ;  /* 0x00000000100d12ca */ /* 0x000fe200000e0000 */
[----:B------:R-:W-:Y:S01]  /*ec60*/  UMOV UR12, UR36 ;  /* 0x00000024000c7c82 */ /* 0x000fe20008000000 */
[----:B------:R-:W-:Y:S02]  /*ec70*/  @P1 R2UR UR11, R7 ;  /* 0x00000000070b12ca */ /* 0x000fe400000e0000 */
[----:B------:R-:W-:Y:S02]  /*ec80*/  @P1 R2UR UR9, R5 ;  /* 0x00000000050912ca */ /* 0x000fe400000e0000 */
[----:B------:R-:W-:Y:S02]  /*ec90*/  @P1 R2UR UR8, R2 ;  /* 0x00000000020812ca */ /* 0x000fe400000e0000 */
[----:B------:R-:W-:Y:S02]  /*eca0*/  @P1 PLOP3.LUT P0, PT, P1, PT, PT, 0x8, 0x0 ;  /* 0x000000000000181c */ /* 0x000fe40000f0e170 */
[----:B------:R-:W-:-:S09]  /*ecb0*/  PLOP3.LUT P1, PT, PT, PT, PT, 0x8, 0x0 ;  /* 0x000000000000781c */ /* 0x000fd20003f2e170 */
[----:B------:R1:W-:Y:S02]  /*ecc0*/  UTMALDG.4D [UR8], [UR4], desc[UR6] ;  /* 0x00000608040075b4 */ /* 0x0003e40008019000 */
[----:B-1----:R-:W-:Y:S05]  /*ecd0*/  @P0 BRA.U.ANY `(.L_x_69) ;  /* 0xfffffffd00d80947 */ /* 0x002fea000393ffff */
.L_x_58:
[----:B------:R-:W-:Y:S05]  /*ece0*/  BSYNC B0 ;  /* 0x0000000000007941 */ /* 0x000fea0003800000 */
.L_x_57:
[----:B------:R-:W-:-:S06]  /*ecf0*/  UISETP.NE.AND UP0, UPT, UR42, 0x3, UPT ;  /* 0x000000032a00788c */ /* 0x000fcc000bf05270 */
[----:B------:R-:W-:-:S13]  /*ed00*/  PLOP3.LUT P0, PT, PT, PT, UP0, 0x80, 0x0 ;  /* 0x000000000000781c */ /* 0x000fda0003f0f008 */
[----:B------:R-:W-:Y:S05]  /*ed10*/  @!P0 BRA `(.L_x_70) ;  /* 0x0000000000048947 */ /* 0x000fea0003800000 */
[----:B------:R-:W-:Y:S01]  /*ed20*/  BPT.TRAP 0x1 ;  /* 0x000000040000795c */ /* 0x000fe20000300000 */
.L_x_70:
[----:B------:R-:W-:Y:S01]  /*ed30*/  LOP3.LUT R3, R0, 0x1, RZ, 0x3c, !PT ;  /* 0x0000000100037812 */ /* 0x000fe200078e3cff */
[----:B------:R-:W-:Y:S01]  /*ed40*/  IMAD.U32 R2, RZ, RZ, UR49 ;  /* 0x00000031ff027e24 */ /* 0x000fe2000f8e00ff */
[----:B------:R-:W-:Y:S01]  /*ed50*/  LEA R18, R6, UR41, 0x3 ;  /* 0x0000002906127c11 */ /* 0x000fe2000f8e18ff */
[----:B------:R-:W-:Y:S01]  /*ed60*/  BSSY B0, `(.L_x_71) ;  /* 0x0000005000007945 */ /* 0x000fe20003800000 */
[----:B------:R-:W-:Y:S02]  /*ed70*/  SHF.L.U32 R3, R3, 0x1f, RZ ;  /* 0x0000001f03037819 */ /* 0x000fe400000006ff */
[----:B------:R-:W-:Y:S02]  /*ed80*/  ISETP.NE.AND P1, PT, R2, 0x3, PT ;  /* 0x000000030200780c */ /* 0x000fe40003f25270 */
[----:B------:R-:W1:Y:S02]  /*ed90*/  SYNCS.PHASECHK.TRANS64.TRYWAIT P0, [R18+URZ+0x2e870], R3 ;  /* 0x02e87003120075a7 */ /* 0x000e64000800017f */
[----:B-1----:R-:W-:Y:S09]  /*eda0*/  @!P0 BRA `(.L_x_72) ;  /* 0x0000002000c48947 */ /* 0x002ff20003800000 */
.L_x_125:
[----:B------:R-:W-:Y:S05]  /*edb0*/  BSYNC B0 ;  /* 0x0000000000007941 */ /* 0x000fea0003800000 */
.L_x_71:
[----:B------:R-:W-:Y:S05]  /*edc0*/  @!P1 BRA `(.L_x_73) ;  /* 0x0000000000049947 */ /* 0x000fea0003800000 */
[----:B------:R-:W-:Y:S01]  /*edd0*/  BPT.TRAP 0x1 ;  /* 0x000000040000795c */ /* 0x000fe20000300000 */
.L_x_73:
[----:B-1----:R-:W-:Y:S01]  /*ede0*/  SHF.L.U32 R3, R0, 0x1f, RZ ;  /* 0x0000001f00037819 */ /* 0x002fe200000006ff */
[----:B------:R-:W-:-:S03]  /*edf0*/  IMAD R0, R6, 0x7000, RZ ;  /* 0x0000700006007824 */ /* 0x000fc600078e02ff */
[----:B------:R-:W1:Y:S02]  /*ee00*/  SYNCS.PHASECHK.TRANS64.TRYWAIT P0, [R18+URZ+0x2e860], R3 ;  /* 0x02e86003120075a7 */ /* 0x000e64000800017f */
[----:B-1----:R-:W-:Y:S05]  /*ee10*/  @!P0 BRA `(.L_x_74) ;  /* 0x0000002000bc8947 */ /* 0x002fea0003800000 */
.L_x_126:
[----:B------:R-:W2:Y:S04]  /*ee20*/  LDL R2, [R1+0x14] ;  /* 0x0000140001027983 */ /* 0x000ea80000100800 */
[----:B------:R-:W3:Y:S01]  /*ee30*/  LDL R12, [R1+0x10] ;  /* 0x00001000010c7983 */ /* 0x000ee20000100800 */
[----:B------:R-:W-:Y:S05]  /*ee40*/  WARPSYNC.ALL ;  /* 0x0000000000007948 */ /* 0x000fea0003800000 */
[----:B------:R-:W4:Y:S01]  /*ee50*/  S2R R8, SR_TID.X ;  /* 0x0000000000087919 */ /* 0x000f220000002100 */
[----:B------:R-:W-:Y:S01]  /*ee60*/  IMAD.MOV.U32 R10, RZ, RZ, 0x40 ;  /* 0x00000040ff0a7424 */ /* 0x000fe200078e00ff */
[----:B----4-:R-:W-:-:S04]  /*ee70*/  LOP3.LUT P0, RZ, R8, 0x4, RZ, 0xc0, !PT ;  /* 0x0000000408ff7812 */ /* 0x010fc8000780c0ff */
[----:B------:R-:W-:Y:S02]  /*ee80*/  SEL R10, R10, 0xffffffc0, !P0 ;  /* 0xffffffc00a0a7807 */ /* 0x000fe40004000000 */
[C---:B--2---:R-:W-:Y:S02]  /*ee90*/  LOP3.LUT R2, R0.reuse, R2, RZ, 0xfc, !PT ;  /* 0x0000000200027212 */ /* 0x044fe400078efcff */
[----:B---3--:R-:W-:-:S03]  /*eea0*/  IADD3 R0, R0, UR41, R12 ;  /* 0x0000002900007c10 */ /* 0x008fc6000fffe00c */
[----:B------:R-:W2:Y:S01]  /*eeb0*/  LDSM.16.MT88.4 R4, [R2+UR41+0xe400] ;  /* 0x00e400290204783b */ /* 0x000ea20008004200 */
[----:B-1----:R-:W-:-:S05]  /*eec0*/  VIADD R3, R2, UR41 ;  /* 0x0000002902037c36 */ /* 0x002fca0008000000 */
[----:B------:R-:W-:Y:S02]  /*eed0*/  IADD3 R3, R10, R3, RZ ;  /* 0x000000030a037210 */ /* 0x000fe40007ffe0ff */
[C-C-:B--2---:R-:W-:Y:S02]  /*eee0*/  PRMT R8, R4.reuse, 0x6420, R5.reuse ;  /* 0x0000642004087816 */ /* 0x144fe40000000005 */
[----:B------:R-:W-:Y:S02]  /*eef0*/  PRMT R9, R4, 0x7531, R5 ;  /* 0x0000753104097816 */ /* 0x000fe40000000005 */
[C-C-:B------:R-:W-:Y:S02]  /*ef00*/  PRMT R10, R6.reuse, 0x6420, R7.reuse ;  /* 0x00006420060a7816 */ /* 0x140fe40000000007 */
[----:B------:R-:W-:Y:S02]  /*ef10*/  PRMT R11, R6, 0x7531, R7 ;  /* 0x00007531060b7816 */ /* 0x000fe40000000007 */
[----:B------:R-:W1:Y:S04]  /*ef20*/  LDSM.16.MT88.4 R4, [R3+0xe400] ;  /* 0x00e400000304783b */ /* 0x000e680000004200 */
[----:B------:R1:W-:Y:S02]  /*ef30*/  STSM.16.M88.4 [R0+0x400], R8 ;  /* 0x0004000800007844 */ /* 0x0003e40000000200 */
[----:B-1----:R-:W-:-:S02]  /*ef40*/  PRMT R8, R4, 0x6420, R5 ;  /* 0x0000642004087816 */ /* 0x002fc40000000005 */
[----:B------:R-:W-:Y:S02]  /*ef50*/  PRMT R9, R4, 0x7531, R5 ;  /* 0x0000753104097816 */ /* 0x000fe40000000005 */
[C-C-:B------:R-:W-:Y:S02]  /*ef60*/  PRMT R10, R6.reuse, 0x6420, R7.reuse ;  /* 0x00006420060a7816 */ /* 0x140fe40000000007 */
[----:B------:R-:W-:-:S05]  /*ef70*/  PRMT R11, R6, 0x7531, R7 ;  /* 0x00007531060b7816 */ /* 0x000fca0000000007 */
[----:B------:R-:W-:Y:S04]  /*ef80*/  STSM.16.M88.4 [R0+0xc00], R8 ;  /* 0x000c000800007844 */ /* 0x000fe80000000200 */
[----:B------:R-:W1:Y:S02]  /*ef90*/  LDSM.16.MT88.4 R4, [R2+UR41+0xf400] ;  /* 0x00f400290204783b */ /* 0x000e640008004200 */
[C-C-:B-1----:R-:W-:Y:S02]  /*efa0*/  PRMT R12, R4.reuse, 0x6420, R5.reuse ;  /* 0x00006420040c7816 */ /* 0x142fe40000000005 */
[----:B------:R-:W-:Y:S02]  /*efb0*/  PRMT R13, R4, 0x7531, R5 ;  /* 0x00007531040d7816 */ /* 0x000fe40000000005 */
[----:B------:R-:W-:-:S02]  /*efc0*/  PRMT R14, R6, 0x6420, R7 ;  /* 0x00006420060e7816 */ /* 0x000fc40000000007 */
[----:B------:R-:W-:Y:S02]  /*efd0*/  PRMT R15, R6, 0x7531, R7 ;  /* 0x00007531060f7816 */ /* 0x000fe40000000007 */
[----:B------:R-:W1:Y:S04]  /*efe0*/  LDSM.16.MT88.4 R4, [R3+0xf400] ;  /* 0x00f400000304783b */ /* 0x000e680000004200 */
[----:B------:R-:W-:Y:S01]  /*eff0*/  STSM.16.M88.4 [R0+0x1400], R12 ;  /* 0x0014000c00007844 */ /* 0x000fe20000000200 */
[C-C-:B-1----:R-:W-:Y:S02]  /*f000*/  PRMT R8, R4.reuse, 0x6420, R5.reuse ;  /* 0x0000642004087816 */ /* 0x142fe40000000005 */
[----:B------:R-:W-:Y:S02]  /*f010*/  PRMT R9, R4, 0x7531, R5 ;  /* 0x0000753104097816 */ /* 0x000fe40000000005 */
[----:B------:R-:W-:-:S02]  /*f020*/  PRMT R10, R6, 0x6420, R7 ;  /* 0x00006420060a7816 */ /* 0x000fc40000000007 */
        /* <DEDUP_REMOVED lines=56> */
[----:B------:R2:W-:Y:S01]  /*f3b0*/  STSM.16.M88.4 [R0+0x6400], R12 ;  /* 0x0064000c00007844 */ /* 0x0005e20000000200 */
[C-C-:B-1----:R-:W-:Y:S02]  /*f3c0*/  PRMT R8, R4.reuse, 0x6420, R5.reuse ;  /* 0x0000642004087816 */ /* 0x142fe40000000005 */
[----:B------:R-:W-:Y:S02]  /*f3d0*/  PRMT R9, R4, 0x7531, R5 ;  /* 0x0000753104097816 */ /* 0x000fe40000000005 */
[----:B------:R-:W-:-:S02]  /*f3e0*/  PRMT R10, R6, 0x6420, R7 ;  /* 0x00006420060a7816 */ /* 0x000fc40000000007 */
[----:B------:R-:W-:-:S05]  /*f3f0*/  PRMT R11, R6, 0x7531, R7 ;  /* 0x00007531060b7816 */ /* 0x000fca0000000007 */
[----:B------:R2:W-:Y:S01]  /*f400*/  STSM.16.M88.4 [R0+0x6c00], R8 ;  /* 0x006c000800007844 */ /* 0x0005e20000000200 */
[----:B------:R-:W-:Y:S01]  /*f410*/  @!PT LDS RZ, [RZ] ;  /* 0x00000000fffff984 */ /* 0x000fe20000000800 */
[----:B------:R-:W-:Y:S01]  /*f420*/  @!PT LDS RZ, [RZ] ;  /* 0x00000000fffff984 */ /* 0x000fe20000000800 */
[----:B------:R-:W-:Y:S01]  /*f430*/  @!PT LDS RZ, [RZ] ;  /* 0x00000000fffff984 */ /* 0x000fe20000000800 */
[----:B------:R-:W-:Y:S01]  /*f440*/  @!PT LDS RZ, [RZ] ;  /* 0x00000000fffff984 */ /* 0x000fe20000000800 */
[----:B------:R1:W-:Y:S06]  /*f450*/  MEMBAR.ALL.CTA ;  /* 0x0000000000007992 */ /* 0x0003ec0000008000 */
[----:B-1----:R-:W1:Y:S01]  /*f460*/  FENCE.VIEW.ASYNC.S ;  /* 0x00000000000073c6 */ /* 0x002e620000000000 */
[----:B------:R-:W-:Y:S05]  /*f470*/  @!P1 BRA `(.L_x_75) ;  /* 0x0000000000049947 */ /* 0x000fea0003800000 */
[----:B------:R-:W-:Y:S01]  /*f480*/  BPT.TRAP 0x1 ;  /* 0x000000040000795c */ /* 0x000fe20000300000 */
.L_x_75:
[----:B--2---:R-:W2:Y:S01]  /*f490*/  S2R R0, SR_TID.X ;  /* 0x0000000000007919 */ /* 0x004ea20000002100 */
[----:B-1----:R-:W-:Y:S01]  /*f4a0*/  SYNCS.ARRIVE.TRANS64.A1T0 RZ, [R18+URZ+0x2e850], RZ ;  /* 0x02e850ff12ff79a7 */ /* 0x002fe2000810003f */
[----:B--2---:R-:W-:Y:S01]  /*f4b0*/  LOP3.LUT R0, R0, 0x7f, RZ, 0xc0, !PT ;  /* 0x0000007f00007812 */ /* 0x004fe200078ec0ff */
[----:B------:R-:W-:Y:S03]  /*f4c0*/  BAR.SYNC.DEFER_BLOCKING 0x2, 0x80 ;  /* 0x0082000000007b1d */ /* 0x000fe60000010000 */
[----:B------:R-:W-:-:S13]  /*f4d0*/  ISETP.NE.AND P0, PT, R0, RZ, PT ;  /* 0x000000ff0000720c */ /* 0x000fda0003f05270 */
[----:B------:R-:W-:-:S05]  /*f4e0*/  @!P0 VIADD R0, R18, 0x2e880 ;  /* 0x0002e88012008836 */ /* 0x000fca0000000000 */
[----:B------:R-:W-:-:S04]  /*f4f0*/  @!P0 PRMT R0, RZ, 0x654, R0 ;  /* 0x00000654ff008816 */ /* 0x000fc80000000000 */
[----:B------:R1:W-:Y:S01]  /*f500*/  @!P0 SYNCS.ARRIVE.TRANS64.RED.A1T0 RZ, [R0+URZ], RZ ;  /* 0x000000ff00ff89a7 */ /* 0x0003e2000810043f */
[C---:B------:R-:W-:Y:S01]  /*f510*/  ISETP.GT.AND P0, PT, R17.reuse, RZ, PT ;  /* 0x000000ff1100720c */ /* 0x040fe20003f04270 */
[----:B------:R-:W-:Y:S01]  /*f520*/  VIADD R17, R17, 0xffffffff ;  /* 0xffffffff11117836 */ /* 0x000fe20000000000 */
[----:B-1----:R1:W5:Y:S01]  /*f530*/  LDL R0, [R1] ;  /* 0x0000000001007983 */ /* 0x0023620000100800 */
[----:B------:R-:W-:-:S10]  /*f540*/  IMAD.MOV.U32 R6, RZ, RZ, R19 ;  /* 0x000000ffff067224 */ /* 0x000fd400078e0013 */
[----:B------:R-:W-:Y:S05]  /*f550*/  @P0 BRA `(.L_x_76) ;  /* 0xfffffff000300947 */ /* 0x000fea000383ffff */
.L_x_56:
[----:B------:R-:W-:-:S06]  /*f560*/  UISETP.NE.AND UP0, UPT, UR42, 0x3, UPT ;  /* 0x000000032a00788c */ /* 0x000fcc000bf05270 */
[----:B------:R-:W-:-:S13]  /*f570*/  PLOP3.LUT P0, PT, PT, PT, UP0, 0x80, 0x0 ;  /* 0x000000000000781c */ /* 0x000fda0003f0f008 */
[----:B------:R-:W-:Y:S05]  /*f580*/  @!P0 BRA `(.L_x_77) ;  /* 0x0000000000048947 */ /* 0x000fea0003800000 */
[----:B------:R-:W-:Y:S01]  /*f590*/  BPT.TRAP 0x1 ;  /* 0x000000040000795c */ /* 0x000fe20000300000 */
.L_x_77:
[----:B0----5:R-:W2:Y:S01]  /*f5a0*/  LDL R0, [R1] ;  /* 0x0000000001007983 */ /* 0x021ea20000100800 */
[----:B------:R-:W-:Y:S01]  /*f5b0*/  LEA R16, R19, UR41, 0x3 ;  /* 0x0000002913107c11 */ /* 0x000fe2000f8e18ff */
[----:B------:R-:W-:Y:S01]  /*f5c0*/  BSSY B0, `(.L_x_78) ;  /* 0x0000007000007945 */ /* 0x000fe20003800000 */
[----:B--2---:R-:W-:Y:S01]  /*f5d0*/  LOP3.LUT R3, R0, 0x1, RZ, 0x3c, !PT ;  /* 0x0000000100037812 */ /* 0x004fe200078e3cff */
[----:B------:R-:W-:-:S03]  /*f5e0*/  IMAD.U32 R0, RZ, RZ, UR49 ;  /* 0x00000031ff007e24 */ /* 0x000fc6000f8e00ff */
[----:B------:R-:W-:Y:S02]  /*f5f0*/  SHF.L.U32 R3, R3, 0x1f, RZ ;  /* 0x0000001f03037819 */ /* 0x000fe400000006ff */
[----:B------:R-:W-:Y:S02]  /*f600*/  ISETP.NE.AND P1, PT, R0, 0x3, PT ;  /* 0x000000030000780c */ /* 0x000fe40003f25270 */
[----:B------:R-:W0:Y:S02]  /*f610*/  SYNCS.PHASECHK.TRANS64.TRYWAIT P0, [R16+URZ+0x2e870], R3 ;  /* 0x02e87003100075a7 */ /* 0x000e24000800017f */
[----:B0-----:R-:W-:Y:S09]  /*f620*/  @!P0 BRA `(.L_x_79) ;  /* 0x0000001800cc8947 */ /* 0x001ff20003800000 */
.L_x_127:
[----:B------:R-:W-:Y:S05]  /*f630*/  BSYNC B0 ;  /* 0x0000000000007941 */ /* 0x000fea0003800000 */
.L_x_78:
[----:B------:R-:W-:Y:S05]  /*f640*/  @!P1 BRA `(.L_x_80) ;  /* 0x0000000000049947 */ /* 0x000fea0003800000 */
[----:B------:R-:W-:Y:S01]  /*f650*/  BPT.TRAP 0x1 ;  /* 0x000000040000795c */ /* 0x000fe20000300000 */
.L_x_80:
[----:B------:R-:W0:Y:S02]  /*f660*/  LDL R0, [R1] ;  /* 0x0000000001007983 */ /* 0x000e240000100800 */
[----:B0-----:R-:W-:-:S04]  /*f670*/  SHF.L.U32 R3, R0, 0x1f, RZ ;  /* 0x0000001f00037819 */ /* 0x001fc800000006ff */
[----:B------:R-:W0:Y:S02]  /*f680*/  SYNCS.PHASECHK.TRANS64.TRYWAIT P0, [R16+URZ+0x2e860], R3 ;  /* 0x02e86003100075a7 */ /* 0x000e24000800017f */
[----:B0-----:R-:W-:Y:S05]  /*f690*/  @!P0 BRA `(.L_x_81) ;  /* 0x0000001800c48947 */ /* 0x001fea0003800000 */
.L_x_128:
[----:B------:R-:W2:Y:S04]  /*f6a0*/  LDL R2, [R1+0x14] ;  /* 0x0000140001027983 */ /* 0x000ea80000100800 */
[----:B------:R-:W3:Y:S01]  /*f6b0*/  LDL R12, [R1+0x10] ;  /* 0x00001000010c7983 */ /* 0x000ee20000100800 */
[----:B------:R-:W-:Y:S01]  /*f6c0*/  IMAD R0, R19, 0x7000, RZ ;  /* 0x0000700013007824 */ /* 0x000fe200078e02ff */
        /* <DEDUP_REMOVED lines=8> */
[----:B0-----:R-:W-:-:S04]  /*f750*/  VIADD R3, R2, UR41 ;  /* 0x0000002902037c36 */ /* 0x001fc80008000000 */
[----:B------:R-:W-:Y:S01]  /*f760*/  IMAD.IADD R3, R10, 0x1, R3 ;  /* 0x000000010a037824 */ /* 0x000fe200078e0203 */
[C-C-:B--2---:R-:W-:Y:S02]  /*f770*/  PRMT R8, R4.reuse, 0x6420, R5.reuse ;  /* 0x0000642004087816 */ /* 0x144fe40000000005 */
[----:B------:R-:W-:Y:S02]  /*f780*/  PRMT R9, R4, 0x7531, R5 ;  /* 0x0000753104097816 */ /* 0x000fe40000000005 */
[C-C-:B------:R-:W-:Y:S02]  /*f790*/  PRMT R10, R6.reuse, 0x6420, R7.reuse ;  /* 0x00006420060a7816 */ /* 0x140fe40000000007 */
[----:B------:R-:W-:Y:S02]  /*f7a0*/  PRMT R11, R6, 0x7531, R7 ;  /* 0x00007531060b7816 */ /* 0x000fe40000000007 */
[----:B------:R-:W0:Y:S04]  /*f7b0*/  LDSM.16.MT88.4 R4, [R3+0xe400] ;  /* 0x00e400000304783b */ /* 0x000e280000004200 */
[----:B------:R0:W-:Y:S02]  /*f7c0*/  STSM.16.M88.4 [R0+0x400], R8 ;  /* 0x0004000800007844 */ /* 0x0001e40000000200 */
[----:B0-----:R-:W-:-:S02]  /*f7d0*/  PRMT R8, R4, 0x6420, R5 ;  /* 0x0000642004087816 */ /* 0x001fc40000000005 */
[----:B------:R-:W-:Y:S02]  /*f7e0*/  PRMT R9, R4, 0x7531, R5 ;  /* 0x0000753104097816 */ /* 0x000fe40000000005 */
[C-C-:B------:R-:W-:Y:S02]  /*f7f0*/  PRMT R10, R6.reuse, 0x6420, R7.reuse ;  /* 0x00006420060a7816 */ /* 0x140fe40000000007 */
[----:B------:R-:W-:-:S05]  /*f800*/  PRMT R11, R6, 0x7531, R7 ;  /* 0x00007531060b7816 */ /* 0x000fca0000000007 */
[----:B------:R-:W-:Y:S04]  /*f810*/  STSM.16.M88.4 [R0+0xc00], R8 ;  /* 0x000c000800007844 */ /* 0x000fe80000000200 */
[----:B------:R-:W0:Y:S02]  /*f820*/  LDSM.16.MT88.4 R4, [R2+UR41+0xf400] ;  /* 0x00f400290204783b */ /* 0x000e240008004200 */
[C-C-:B0-----:R-:W-:Y:S02]  /*f830*/  PRMT R12, R4.reuse, 0x6420, R5.reuse ;  /* 0x00006420040c7816 */ /* 0x141fe40000000005 */
[----:B------:R-:W-:Y:S02]  /*f840*/  PRMT R13, R4, 0x7531, R5 ;  /* 0x00007531040d7816 */ /* 0x000fe40000000005 */
[----:B------:R-:W-:-:S02]  /*f850*/  PRMT R14, R6, 0x6420, R7 ;  /* 0x00006420060e7816 */ /* 0x000fc40000000007 */
[----:B------:R-:W-:Y:S02]  /*f860*/  PRMT R15, R6, 0x7531, R7 ;  /* 0x00007531060f7816 */ /* 0x000fe40000000007 */
[----:B------:R-:W0:Y:S04]  /*f870*/  LDSM.16.MT88.4 R4, [R3+0xf400] ;  /* 0x00f400000304783b */ /* 0x000e280000004200 */
[----:B------:R-:W-:Y:S01]  /*f880*/  STSM.16.M88.4 [R0+0x1400], R12 ;  /* 0x0014000c00007844 */ /* 0x000fe20000000200 */
[C-C-:B0-----:R-:W-:Y:S02]  /*f890*/  PRMT R8, R4.reuse, 0x6420, R5.reuse ;  /* 0x0000642004087816 */ /* 0x141fe40000000005 */
[----:B------:R-:W-:Y:S02]  /*f8a0*/  PRMT R9, R4, 0x7531, R5 ;  /* 0x0000753104097816 */ /* 0x000fe40000000005 */
[----:B------:R-:W-:-:S02]  /*f8b0*/  PRMT R10, R6, 0x6420, R7 ;  /* 0x00006420060a7816 */ /* 0x000fc40000000007 */
        /* <DEDUP_REMOVED lines=56> */
[----:B------:R2:W-:Y:S01]  /*fc40*/  STSM.16.M88.4 [R0+0x6400], R12 ;  /* 0x0064000c00007844 */ /* 0x0005e20000000200 */
[C-C-:B0-----:R-:W-:Y:S02]  /*fc50*/  PRMT R8, R4.reuse, 0x6420, R5.reuse ;  /* 0x0000642004087816 */ /* 0x141fe40000000005 */
        /* <DEDUP_REMOVED lines=9> */
[----:B0-----:R-:W0:Y:S01]  /*fcf0*/  FENCE.VIEW.ASYNC.S ;  /* 0x00000000000073c6 */ /* 0x001e220000000000 */
[----:B------:R-:W-:Y:S05]  /*fd00*/  @!P1 BRA `(.L_x_82) ;  /* 0x0000000000049947 */ /* 0x000fea0003800000 */
[----:B------:R-:W-:Y:S01]  /*fd10*/  BPT.TRAP 0x1 ;  /* 0x000000040000795c */ /* 0x000fe20000300000 */
.L_x_82:
[----:B------:R-:W3:Y:S01]  /*fd20*/  LDL.LU R3, [R1] ;  /* 0x0000000001037983 */ /* 0x000ee20000300800 */
[----:B0-----:R-:W-:Y:S01]  /*fd30*/  SYNCS.ARRIVE.TRANS64.A1T0 RZ, [R16+URZ+0x2e850], RZ ;  /* 0x02e850ff10ff79a7 */ /* 0x001fe2000810003f */
[----:B--2---:R-:W0:Y:S01]  /*fd40*/  S2R R0, SR_TID.X ;  /* 0x0000000000007919 */ /* 0x004e220000002100 */
[----:B------:R-:W-:Y:S01]  /*fd50*/  VIADD R19, R19, 0x1 ;  /* 0x0000000113137836 */ /* 0x000fe20000000000 */
[----:B------:R-:W2:Y:S01]  /*fd60*/  LDC R2, c[0x0][0xc34] ;  /* 0x00030d00ff027b82 */ /* 0x000ea20000000800 */
[----:B0-----:R-:W-:-:S07]  /*fd70*/  LOP3.LUT R0, R0, 0x7f, RZ, 0xc0, !PT ;  /* 0x0000007f00007812 */ /* 0x001fce00078ec0ff */
[----:B------:R-:W-:Y:S01]  /*fd80*/  BAR.SYNC.DEFER_BLOCKING 0x2, 0x80 ;  /* 0x0082000000007b1d */ /* 0x000fe20000010000 */
[----:B------:R-:W-:-:S13]  /*fd90*/  ISETP.NE.AND P0, PT, R0, RZ, PT ;  /* 0x000000ff0000720c */ /* 0x000fda0003f05270 */
[----:B------:R-:W-:-:S05]  /*fda0*/  @!P0 VIADD R0, R16, 0x2e880 ;  /* 0x0002e88010008836 */ /* 0x000fca0000000000 */
[----:B------:R-:W-:-:S04]  /*fdb0*/  @!P0 PRMT R0, RZ, 0x654, R0 ;  /* 0x00000654ff008816 */ /* 0x000fc80000000000 */
[----:B------:R0:W-:Y:S01]  /*fdc0*/  @!P0 SYNCS.ARRIVE.TRANS64.RED.A1T0 RZ, [R0+URZ], RZ ;  /* 0x000000ff00ff89a7 */ /* 0x0001e2000810043f */
[----:B------:R-:W-:-:S04]  /*fdd0*/  ISETP.NE.AND P0, PT, R19, 0x2, PT ;  /* 0x000000021300780c */ /* 0x000fc80003f05270 */
[----:B0-----:R-:W-:Y:S01]  /*fde0*/  SEL R0, RZ, 0x1, P0 ;  /* 0x00000001ff007807 */ /* 0x001fe20000000000 */
[----:B------:R-:W-:-:S06]  /*fdf0*/  UIADD3 UR50, UR43, UR50, URZ ;  /* 0x000000322b327290 */ /* 0x000fcc000fffe03f */
[----:B--2---:R-:W-:Y:S01]  /*fe00*/  ISETP.LE.AND P1, PT, R2, UR50, PT ;  /* 0x0000003202007c0c */ /* 0x004fe2000bf23270 */
[----:B------:R-:W-:Y:S01]  /*fe10*/  UIADD3 UR48, UR48, 0x1, URZ ;  /* 0x0000000130307890 */ /* 0x000fe2000fffe03f */
[----:B------:R-:W-:Y:S02]  /*fe20*/  SEL R19, R19, RZ, P0 ;  /* 0x000000ff13137207 */ /* 0x000fe40000000000 */
[----:B---3--:R-:W-:-:S05]  /*fe30*/  LOP3.LUT R3, R3, R0, RZ, 0x3c, !PT ;  /* 0x0000000003037212 */ /* 0x008fca00078e3cff */
[----:B------:R2:W-:Y:S04]  /*fe40*/  STL [R1], R3 ;  /* 0x0000000301007387 */ /* 0x0005e80000100800 */
[----:B------:R-:W-:Y:S05]  /*fe50*/  @!P1 BRA `(.L_x_83) ;  /* 0xffffffcc00b89947 */ /* 0x000fea000383ffff */
[----:B------:R-:W-:-:S12]  /*fe60*/  ULOP3.LUT UR48, UR48, 0x1, URZ, 0xc, !UPT ;  /* 0x0000000130307892 */ /* 0x000fd8000f8e0c3f */
.L_x_40:
[----:B--2---:R-:W0:Y:S01]  /*fe70*/  S2R R3, SR_CgaCtaId ;  /* 0x0000000000037919 */ /* 0x004e220000008800 */
[----:B------:R-:W-:-:S04]  /*fe80*/  MOV R0, 0x400 ;  /* 0x0000040000007802 */ /* 0x000fc80000000f00 */
[----:B0-----:R-:W-:Y:S01]  /*fe90*/  LEA R8, R3, R0, 0x18 ;  /* 0x0000000003087211 */ /* 0x001fe200078ec0ff */
[----:B------:R-:W-:-:S05]  /*fea0*/  IMAD.U32 R0, RZ, RZ, UR48 ;  /* 0x00000030ff007e24 */ /* 0x000fca000f8e00ff */
[----:B------:R-:W-:-:S04]  /*feb0*/  SHF.L.U32 R0, R0, 0x1f, RZ ;  /* 0x0000001f00007819 */ /* 0x000fc800000006ff */
[----:B------:R-:W0:Y:S02]  /*fec0*/  SYNCS.PHASECHK.TRANS64.TRYWAIT P0, [R8+URZ+0x2e820], R0 ;  /* 0x02e82000080075a7 */ /* 0x000e24000800017f */
[----:B0-----:R-:W-:Y:S05]  /*fed0*/  @!P0 BRA `(.L_x_84) ;  /* 0x0000001000c88947 */ /* 0x001fea0003800000 */
.L_x_129:
[----:B------:R-:W2:Y:S02]  /*fee0*/  S2R R2, SR_TID.X ;  /* 0x0000000000027919 */ /* 0x000ea40000002100 */
[----:B--2---:R-:W-:-:S04]  /*fef0*/  SHF.R.U32.HI R2, RZ, 0x5, R2 ;  /* 0x00000005ff027819 */ /* 0x004fc80000011602 */
[----:B------:R-:W-:-:S05]  /*ff00*/  LOP3.LUT R2, R2, 0x3, RZ, 0xc0, !PT ;  /* 0x0000000302027812 */ /* 0x000fca00078ec0ff */
[----:B0-----:R-:W0:Y:S02]  /*ff10*/  SHFL.IDX PT, R0, R2, RZ, 0x1f ;  /* 0x00001fff02007589 */ /* 0x001e2400000e0000 */
[----:B0-----:R-:W-:-:S13]  /*ff20*/  ISETP.NE.AND P0, PT, R0, RZ, PT ;  /* 0x000000ff0000720c */ /* 0x001fda0003f05270 */
[----:B------:R-:W-:Y:S05]  /*ff30*/  @P0 EXIT ;  /* 0x000000000000094d */ /* 0x000fea0003800000 */
[----:B------:R-:W-:Y:S01]  /*ff40*/  ELECT P0, URZ, PT ;  /* 0x00000000003f782f */ /* 0x000fe20003800000 */
[----:B------:R-:W-:-:S12]  /*ff50*/  BSSY B0, `(.L_x_85) ;  /* 0x0000028000007945 */ /* 0x000fd80003800000 */
[----:B------:R-:W-:Y:S05]  /*ff60*/  @!P0 BRA `(.L_x_86) ;  /* 0x0000000000988947 */ /* 0x000fea0003800000 */
[----:B------:R-:W-:-:S06]  /*ff70*/  ULOP3.LUT UR4, UR38, 0x2, URZ, 0xfc, !UPT ;  /* 0x0000000226047892 */ /* 0x000fcc000f8efc3f */
[----:B------:R-:W-:-:S05]  /*ff80*/  IMAD.U32 R0, RZ, RZ, UR4 ;  /* 0x00000004ff007e24 */ /* 0x000fca000f8e00ff */
[----:B------:R-:W-:-:S13]  /*ff90*/  ISETP.NE.AND P0, PT, R0, 0x3, PT ;  /* 0x000000030000780c */ /* 0x000fda0003f05270 */
[----:B------:R-:W-:Y:S05]  /*ffa0*/  @!P0 BRA `(.L_x_87) ;  /* 0x0000000000048947 */ /* 0x000fea0003800000 */
[----:B------:R-:W-:Y:S01]  /*ffb0*/  BPT.TRAP 0x1 ;  /* 0x000000040000795c */ /* 0x000fe20000300000 */
.L_x_87:
[----:B------:R-:W2:Y:S01]  /*ffc0*/  LDL.LU R6, [R1] ;  /* 0x0000000001067983 */ /* 0x000ea20000300800 */
[----:B------:R-:W-:Y:S01]  /*ffd0*/  IADD3 R0, R8, 0x2e840, RZ ;  /* 0x0002e84008007810 */ /* 0x000fe20007ffe0ff */
[----:B------:R-:W-:-:S04]  /*ffe0*/  VIADD R2, R19, 0x1 ;  /* 0x0000000113027836 */ /* 0x000fc80000000000 */
[----:B------:R-:W-:Y:S01]  /*fff0*/  IMAD R5, R19, 0x8, R0 ;  /* 0x0000000813057824 */ /* 0x000fe200078e0200 */
[----:B------:R-:W-:-:S04]  /*10000*/  ISETP.NE.AND P2, PT, R2, 0x2, PT ;  /* 0x000000020200780c */ /* 0x000fc80003f45270 */
[----:B------:R-:W-:Y:S02]  /*10010*/  SEL R3, RZ, 0x1, P2 ;  /* 0x00000001ff037807 */ /* 0x000fe40001000000 */
[C---:B--2---:R-:W-:Y:S02]  /*10020*/  SHF.L.U32 R4, R6.reuse, 0x1f, RZ ;  /* 0x0000001f06047819 */ /* 0x044fe400000006ff */
[----:B------:R-:W-:Y:S02]  /*10030*/  LOP3.LUT R6, R6, R3, RZ, 0x3c, !PT ;  /* 0x0000000306067212 */ /* 0x000fe400078e3cff */
[----:B------:R-:W0:Y:S01]  /*10040*/  SYNCS.PHASECHK.TRANS64.TRYWAIT P1, [R5+URZ], R4 ;  /* 0x00000004050075a7 */ /* 0x000e22000802017f */
[----:B------:R-:W-:-:S05]  /*10050*/  SEL R3, R2, RZ, P2 ;  /* 0x000000ff02037207 */ /* 0x000fca0001000000 */
[----:B------:R-:W-:Y:S01]  /*10060*/  IMAD R7, R3, 0x8, R0 ;  /* 0x0000000803077824 */ /* 0x000fe200078e0200 */
[----:B------:R-:W-:Y:S01]  /*10070*/  SHF.L.U32 R0, R6, 0x1f, RZ ;  /* 0x0000001f06007819 */ /* 0x000fe200000006ff */
[----:B0-----:R-:W-:Y:S06]  /*10080*/  @!P1 BRA `(.L_x_88) ;  /* 0x0000001000709947 */ /* 0x001fec0003800000 */
.L_x_130:
[----:B------:R-:W2:Y:S02]  /*10090*/  SYNCS.PHASECHK.TRANS64.TRYWAIT P1, [R7+URZ], R0 ;  /* 0x00000000070075a7 */ /* 0x000ea4000802017f */
[----:B--2---:R-:W-:Y:S05]  /*100a0*/  @!P1 BRA `(.L_x_89) ;  /* 0x00000010007c9947 */ /* 0x004fea0003800000 */
.L_x_131:
[----:B------:R-:W-:Y:S05]  /*100b0*/  @!P0 BRA `(.L_x_90) ;  /* 0x0000000000048947 */ /* 0x000fea0003800000 */
[----:B------:R-:W-:Y:S01]  /*100c0*/  BPT.TRAP 0x1 ;  /* 0x000000040000795c */ /* 0x000fe20000300000 */
.L_x_90:
[----:B------:R-:W-:-:S04]  /*100d0*/  IMAD R19, R19, 0x8, R8 ;  /* 0x0000000813137824 */ /* 0x000fc800078e0208 */
[----:B------:R-:W3:Y:S02]  /*100e0*/  SYNCS.PHASECHK.TRANS64.TRYWAIT P1, [R19+URZ+0x2e860], R4 ;  /* 0x02e86004130075a7 */ /* 0x000ee4000802017f */
[----:B---3--:R-:W-:Y:S05]  /*100f0*/  @!P1 BRA `(.L_x_91) ;  /* 0x00000010007c9947 */ /* 0x008fea0003800000 */
.L_x_132:
[----:B------:R-:W-:Y:S05]  /*10100*/  @!P0 BRA `(.L_x_92) ;  /* 0x0000000000048947 */ /* 0x000fea0003800000 */
[----:B------:R-:W-:Y:S01]  /*10110*/  BPT.TRAP 0x1 ;  /* 0x000000040000795c */ /* 0x000fe20000300000 */
.L_x_92:
[----:B------:R-:W-:-:S04]  /*10120*/  IMAD R3, R3, 0x8, R8 ;  /* 0x0000000803037824 */ /* 0x000fc800078e0208 */
[----:B------:R-:W4:Y:S02]  /*10130*/  SYNCS.PHASECHK.TRANS64.TRYWAIT P1, [R3+URZ+0x2e860], R0 ;  /* 0x02e86000030075a7 */ /* 0x000f24000802017f */
[----:B----4-:R-:W-:Y:S05]  /*10140*/  @!P1 BRA `(.L_x_93) ;  /* 0x00000010007c9947 */ /* 0x010fea0003800000 */
.L_x_133:
[----:B------:R-:W-:Y:S05]  /*10150*/  @!P0 BRA `(.L_x_94) ;  /* 0x0000000000048947 */ /* 0x000fea0003800000 */
[----:B------:R-:W-:Y:S01]  /*10160*/  BPT.TRAP 0x1 ;  /* 0x000000040000795c */ /* 0x000fe20000300000 */
.L_x_94:
[----:B------:R-:W5:Y:S02]  /*10170*/  SYNCS.PHASECHK.TRANS64.TRYWAIT P0, [R19+URZ+0x2e880], R4 ;  /* 0x02e88004130075a7 */ /* 0x000f64000800017f */
[----:B-----5:R-:W-:Y:S05]  /*10180*/  @!P0 BRA `(.L_x_95) ;  /* 0x0000001000808947 */ /* 0x020fea0003800000 */
.L_x_96:
[----:B------:R0:W0:Y:S02]  /*10190*/  SYNCS.PHASECHK.TRANS64.TRYWAIT P0, [R3+URZ+0x2e880], R0 ;  /* 0x02e88000030075a7 */ /* 0x000024000800017f */
[----:B0-----:R-:W-:Y:S05]  /*101a0*/  @!P0 NANOSLEEP.SYNCS 0x989680 ;  /* 0x009896800000895d */ /* 0x001fea0003900000 */
[----:B------:R-:W0:Y:S02]  /*101b0*/  @!P0 SYNCS.PHASECHK.TRANS64 P0, [R3+URZ+0x2e880], R0 ;  /* 0x02e88000030085a7 */ /* 0x000e24000800007f */
[----:B0-----:R-:W-:Y:S05]  /*101c0*/  @!P0 BRA `(.L_x_96) ;  /* 0xfffffffc00f08947 */ /* 0x001fea000383ffff */
.L_x_86:
[----:B------:R-:W-:Y:S05]  /*101d0*/  BSYNC B0 ;  /* 0x0000000000007941 */ /* 0x000fea0003800000 */
.L_x_85:
[----:B------:R-:W-:Y:S05]  /*101e0*/  EXIT ;  /* 0x000000000000794d */ /* 0x000fea0003800000 */
.L_x_10:
[----:B0-----:R-:W-:-:S04]  /*101f0*/  IMAD.U32 R3, RZ, RZ, UR39 ;  /* 0x00000027ff037e24 */ /* 0x001fc8000f8e00ff */
[----:B------:R0:W1:Y:S03]  /*10200*/  SYNCS.PHASECHK.TRANS64.TRYWAIT P1, [R3+URZ+0x2e800], R6 ;  /* 0x02e80006030075a7 */ /* 0x000066000802017f */
[----:B-1----:R-:W-:Y:S05]  /*10210*/  @!P1 NANOSLEEP.SYNCS 0x989680 ;  /* 0x009896800000995d */ /* 0x002fea0003900000 */
[----:B------:R-:W1:Y:S02]  /*10220*/  @!P1 SYNCS.PHASECHK.TRANS64 P1, [R3+URZ+0x2e800], R6 ;  /* 0x02e80006030095a7 */ /* 0x000e64000802007f */
[----:B-1----:R-:W-:Y:S05]  /*10230*/  @!P1 BRA `(.L_x_10) ;  /* 0xfffffffc00ec9947 */ /* 0x002fea000383ffff */
[----:B------:R-:W-:Y:S05]  /*10240*/  BRA `(.L_x_97) ;  /* 0xffffff1000a47947 */ /* 0x000fea000383ffff */
.L_x_14:
[----:B-1----:R1:W2:Y:S02]  /*10250*/  SYNCS.PHASECHK.TRANS64.TRYWAIT P1, [R3+URZ+0x2e830], R2 ;  /* 0x02e83002030075a7 */ /* 0x0022a4000802017f */
[----:B--2---:R-:W-:Y:S05]  /*10260*/  @!P1 NANOSLEEP.SYNCS 0x989680 ;  /* 0x009896800000995d */ /* 0x004fea0003900000 */
[----:B------:R-:W2:Y:S02]  /*10270*/  @!P1 SYNCS.PHASECHK.TRANS64 P1, [R3+URZ+0x2e830], R2 ;  /* 0x02e83002030095a7 */ /* 0x000ea4000802007f */
[----:B--2---:R-:W-:Y:S05]  /*10280*/  @!P1 BRA `(.L_x_14) ;  /* 0xfffffffc00f09947 */ /* 0x004fea000383ffff */
[----:B------:R-:W-:Y:S05]  /*10290*/  BRA `(.L_x_13) ;  /* 0xffffff1000c07947 */ /* 0x000fea000383ffff */
.L_x_19:
[----:B-1----:R-:W-:-:S04]  /*102a0*/  IMAD.U32 R8, RZ, RZ, UR6 ;  /* 0x00000006ff087e24 */ /* 0x002fc8000f8e00ff */
[----:B------:R1:W2:Y:S03]  /*102b0*/  SYNCS.PHASECHK.TRANS64.TRYWAIT P1, [R8+URZ+0x2e830], R7 ;  /* 0x02e83007080075a7 */ /* 0x0002a6000802017f */
[----:B--2---:R-:W-:Y:S05]  /*102c0*/  @!P1 NANOSLEEP.SYNCS 0x989680 ;  /* 0x009896800000995d */ /* 0x004fea0003900000 */
[----:B------:R-:W2:Y:S02]  /*102d0*/  @!P1 SYNCS.PHASECHK.TRANS64 P1, [R8+URZ+0x2e830], R7 ;  /* 0x02e83007080095a7 */ /* 0x000ea4000802007f */
[----:B--2---:R-:W-:Y:S05]  /*102e0*/  @!P1 BRA `(.L_x_19) ;  /* 0xfffffffc00ec9947 */ /* 0x004fea000383ffff */
[----:B------:R-:W-:Y:S05]  /*102f0*/  BRA `(.L_x_16) ;  /* 0xffffff5c00b07947 */ /* 0x000fea000383ffff */
.L_x_23:
[----:B-1----:R-:W-:-:S04]  /*10300*/  IMAD.U32 R8, RZ, RZ, UR6 ;  /* 0x00000006ff087e24 */ /* 0x002fc8000f8e00ff */
[----:B------:R1:W2:Y:S03]  /*10310*/  SYNCS.PHASECHK.TRANS64.TRYWAIT P1, [R8+URZ+0x2e850], R7 ;  /* 0x02e85007080075a7 */ /* 0x0002a6000802017f */
[----:B--2---:R-:W-:Y:S05]  /*10320*/  @!P1 NANOSLEEP.SYNCS 0x989680 ;  /* 0x009896800000995d */ /* 0x004fea0003900000 */
[----:B------:R-:W2:Y:S02]  /*10330*/  @!P1 SYNCS.PHASECHK.TRANS64 P1, [R8+URZ+0x2e850], R7 ;  /* 0x02e85007080095a7 */ /* 0x000ea4000802007f */
[----:B--2---:R-:W-:Y:S05]  /*10340*/  @!P1 BRA `(.L_x_23) ;  /* 0xfffffffc00ec9947 */ /* 0x004fea000383ffff */
[----:B------:R-:W-:Y:S05]  /*10350*/  BRA `(.L_x_20) ;  /* 0xffffff6800a47947 */ /* 0x000fea000383ffff */
.L_x_29:
[----:B-1----:R-:W-:-:S04]  /*10360*/  IMAD.U32 R3, RZ, RZ, UR4 ;  /* 0x00000004ff037e24 */ /* 0x002fc8000f8e00ff */
[----:B------:R1:W2:Y:S03]  /*10370*/  SYNCS.PHASECHK.TRANS64.TRYWAIT P1, [R3+URZ+0x2e850], R0 ;  /* 0x02e85000030075a7 */ /* 0x0002a6000802017f */
[----:B--2---:R-:W-:Y:S05]  /*10380*/  @!P1 NANOSLEEP.SYNCS 0x989680 ;  /* 0x009896800000995d */ /* 0x004fea0003900000 */
[----:B------:R-:W2:Y:S02]  /*10390*/  @!P1 SYNCS.PHASECHK.TRANS64 P1, [R3+URZ+0x2e850], R0 ;  /* 0x02e85000030095a7 */ /* 0x000ea4000802007f */
[----:B--2---:R-:W-:Y:S05]  /*103a0*/  @!P1 BRA `(.L_x_29) ;  /* 0xfffffffc00ec9947 */ /* 0x004fea000383ffff */
[----:B------:R-:W-:Y:S05]  /*103b0*/  BRA `(.L_x_28) ;  /* 0xffffffa000647947 */ /* 0x000fea000383ffff */
.L_x_45:
[----:B------:R-:W-:Y:S01]  /*103c0*/  IMAD.MOV.U32 R13, RZ, RZ, R18 ;  /* 0x000000ffff0d7224 */ /* 0x000fe200078e0012 */
[----:B------:R-:W-:Y:S01]  /*103d0*/  MOV R11, 0x1f ;  /* 0x0000001f000b7802 */ /* 0x000fe20000000f00 */
[----:B------:R-:W-:Y:S02]  /*103e0*/  IMAD.MOV.U32 R12, RZ, RZ, RZ ;  /* 0x000000ffff0c7224 */ /* 0x000fe400078e00ff */
[----:B------:R-:W-:-:S07]  /*103f0*/  IMAD.MOV.U32 R15, RZ, RZ, -0x1 ;  /* 0xffffffffff0f7424 */ /* 0x000fce00078e00ff */
[----:B0-----:R-:W-:Y:S05]  /*10400*/  WARPSYNC.COLLECTIVE R15, `(.L_x_98) ;  /* 0x000000000f087348 */ /* 0x001fea0003c00000 */
[----:B------:R1:W2:Y:S02]  /*10410*/  SHFL.IDX P6, R14, R13, R12, R11 ;  /* 0x0000000c0d0e7389 */ /* 0x0002a400000c000b */
[----:B012---:R-:W-:Y:S01]  /*10420*/  ENDCOLLECTIVE ;  /* 0x000000000000791b */ /* 0x007fe20003800000 */
.L_x_98:
[----:B------:R-:W-:Y:S05]  /*10430*/  BRA `(.L_x_99) ;  /* 0xffffffd000507947 */ /* 0x000fea000383ffff */
.L_x_47:
[----:B------:R-:W-:Y:S01]  /*10440*/  BSSY B0, `(.L_x_100) ;  /* 0x0000006000007945 */ /* 0x000fe20003800000 */
[----:B------:R-:W-:-:S07]  /*10450*/  IMAD.MOV.U32 R15, RZ, RZ, -0x1 ;  /* 0xffffffffff0f7424 */ /* 0x000fce00078e00ff */
[----:B01----:R-:W-:Y:S05]  /*10460*/  WARPSYNC.COLLECTIVE R15, `(.L_x_101) ;  /* 0x000000000f0c7348 */ /* 0x003fea0003c00000 */
[----:B------:R-:W-:Y:S02]  /*10470*/  ELECT P6, UR62, PT ;  /* 0x00000000003e782f */ /* 0x000fe400038c0000 */
[----:B------:R-:W-:Y:S01]  /*10480*/  MOV R14, UR62 ;  /* 0x0000003e000e7c02 */ /* 0x000fe20008000f00 */
[----:B01----:R-:W-:Y:S10]  /*10490*/  ENDCOLLECTIVE ;  /* 0x000000000000791b */ /* 0x003ff40003800000 */
.L_x_101:
[----:B------:R-:W-:Y:S05]  /*104a0*/  BSYNC B0 ;  /* 0x0000000000007941 */ /* 0x000fea0003800000 */
.L_x_100:
[----:B------:R-:W-:Y:S05]  /*104b0*/  BRA `(.L_x_102) ;  /* 0xffffffd000607947 */ /* 0x000fea000383ffff */
.L_x_49:
[----:B--2---:R2:W3:Y:S02]  /*104c0*/  SYNCS.PHASECHK.TRANS64.TRYWAIT P0, [R3+URZ+0x2e880], R2 ;  /* 0x02e88002030075a7 */ /* 0x0044e4000800017f */
[----:B---3--:R-:W-:Y:S05]  /*104d0*/  @!P0 NANOSLEEP.SYNCS 0x989680 ;  /* 0x009896800000895d */ /* 0x008fea0003900000 */
[----:B------:R-:W3:Y:S02]  /*104e0*/  @!P0 SYNCS.PHASECHK.TRANS64 P0, [R3+URZ+0x2e880], R2 ;  /* 0x02e88002030085a7 */ /* 0x000ee4000800007f */
[----:B---3--:R-:W-:Y:S05]  /*104f0*/  @!P0 BRA `(.L_x_49) ;  /* 0xfffffffc00f08947 */ /* 0x008fea000383ffff */
[----:B------:R-:W-:Y:S05]  /*10500*/  BRA `(.L_x_103) ;  /* 0xffffffd000bc7947 */ /* 0x000fea000383ffff */
.L_x_51:
[----:B---3--:R3:W4:Y:S02]  /*10510*/  SYNCS.PHASECHK.TRANS64.TRYWAIT P0, [R3+URZ+0x2e840], R2 ;  /* 0x02e84002030075a7 */ /* 0x008724000800017f */
[----:B----4-:R-:W-:Y:S05]  /*10520*/  @!P0 NANOSLEEP.SYNCS 0x989680 ;  /* 0x009896800000895d */ /* 0x010fea0003900000 */
[----:B------:R-:W4:Y:S02]  /*10530*/  @!P0 SYNCS.PHASECHK.TRANS64 P0, [R3+URZ+0x2e840], R2 ;  /* 0x02e84002030085a7 */ /* 0x000f24000800007f */
[----:B----4-:R-:W-:Y:S05]  /*10540*/  @!P0 BRA `(.L_x_51) ;  /* 0xfffffffc00f08947 */ /* 0x010fea000383ffff */
[----:B------:R-:W-:Y:S05]  /*10550*/  BRA `(.L_x_104) ;  /* 0xffffffd4000c7947 */ /* 0x000fea000383ffff */
.L_x_54:
[----:B------:R-:W-:Y:S02]  /*10560*/  IMAD.MOV.U32 R13, RZ, RZ, R6 ;  /* 0x000000ffff0d7224 */ /* 0x000fe400078e0006 */
[----:B------:R-:W-:Y:S02]  /*10570*/  IMAD.MOV.U32 R12, RZ, RZ, RZ ;  /* 0x000000ffff0c7224 */ /* 0x000fe400078e00ff */
[----:B------:R-:W-:Y:S02]  /*10580*/  IMAD.MOV.U32 R11, RZ, RZ, 0x181f ;  /* 0x0000181fff0b7424 */ /* 0x000fe400078e00ff */
[----:B------:R-:W-:Y:S02]  /*10590*/  IMAD.MOV.U32 R15, RZ, RZ, -0x1 ;  /* 0xffffffffff0f7424 */ /* 0x000fe400078e00ff */
[----:B------:R-:W-:-:S07]  /*105a0*/  IMAD.IADD R0, R17, 0x1, R0 ;  /* 0x0000000111007824 */ /* 0x000fce00078e0200 */
[----:B-----5:R-:W-:Y:S05]  /*105b0*/  WARPSYNC.COLLECTIVE R15, `(.L_x_105) ;  /* 0x000000000f087348 */ /* 0x020fea0003c00000 */
[----:B------:R0:W1:Y:S02]  /*105c0*/  SHFL.IDX P6, R14, R13, R12, R11 ;  /* 0x0000000c0d0e7389 */ /* 0x00006400000c000b */
[----:B01---5:R-:W-:Y:S01]  /*105d0*/  ENDCOLLECTIVE ;  /* 0x000000000000791b */ /* 0x023fe20003800000 */
.L_x_105:
[----:B------:R-:W-:Y:S01]  /*105e0*/  IADD3 R8, R0, 0x10, RZ ;  /* 0x0000001000087810 */ /* 0x000fe20007ffe0ff */
[----:B------:R-:W-:Y:S02]  /*105f0*/  IMAD.MOV.U32 R13, RZ, RZ, R4 ;  /* 0x000000ffff0d7224 */ /* 0x000fe400078e0004 */
[----:B------:R-:W-:-:S07]  /*10600*/  IMAD.MOV.U32 R2, RZ, RZ, R14 ;  /* 0x000000ffff027224 */ /* 0x000fce00078e000e */
[----:B------:R-:W-:Y:S05]  /*10610*/  WARPSYNC.COLLECTIVE R15, `(.L_x_106) ;  /* 0x000000000f087348 */ /* 0x000fea0003c00000 */
[----:B------:R0:W1:Y:S02]  /*10620*/  SHFL.IDX P6, R14, R13, R12, R11 ;  /* 0x0000000c0d0e7389 */ /* 0x00006400000c000b */
[----:B01----:R-:W-:Y:S01]  /*10630*/  ENDCOLLECTIVE ;  /* 0x000000000000791b */ /* 0x003fe20003800000 */
.L_x_106:
[----:B------:R-:W-:Y:S02]  /*10640*/  ULDC UR4, c[0x0][0x288] ;  /* 0x0000a20000047ab9 */ /* 0x000fe40000000800 */
[----:B------:R-:W-:-:S05]  /*10650*/  IMAD R5, R7, UR4, RZ ;  /* 0x0000000407057c24 */ /* 0x000fca000f8e02ff */
[-C--:B------:R-:W-:Y:S02]  /*10660*/  ISETP.GE.AND P1, PT, R0, R5.reuse, PT ;  /* 0x000000050000720c */ /* 0x080fe40003f26270 */
[----:B------:R-:W-:Y:S01]  /*10670*/  ISETP.GE.AND P2, PT, R8, R5, PT ;  /* 0x000000050800720c */ /* 0x000fe20003f46270 */
[----:B------:R-:W-:Y:S02]  /*10680*/  IMAD.MOV.U32 R13, RZ, RZ, R6 ;  /* 0x000000ffff0d7224 */ /* 0x000fe400078e0006 */
[----:B------:R-:W-:Y:S02]  /*10690*/  IMAD.MOV.U32 R12, RZ, RZ, 0x1 ;  /* 0x00000001ff0c7424 */ /* 0x000fe400078e00ff */
[----:B------:R-:W-:-:S08]  /*106a0*/  IMAD.MOV.U32 R3, RZ, RZ, R14 ;  /* 0x000000ffff037224 */ /* 0x000fd000078e000e */
[----:B------:R-:W-:Y:S05]  /*106b0*/  WARPSYNC.COLLECTIVE R15, `(.L_x_107) ;  /* 0x000000000f087348 */ /* 0x000fea0003c00000 */
[----:B------:R0:W1:Y:S02]  /*106c0*/  SHFL.IDX P6, R14, R13, R12, R11 ;  /* 0x0000000c0d0e7389 */ /* 0x00006400000c000b */
[----:B01----:R-:W-:Y:S01]  /*106d0*/  ENDCOLLECTIVE ;  /* 0x000000000000791b */ /* 0x003fe20003800000 */
.L_x_107:
[----:B------:R-:W-:-:S05]  /*106e0*/  @!P1 IADD3 R3, P3, R10, R3, RZ ;  /* 0x000000030a039210 */ /* 0x000fca0007f7e0ff */
[----:B------:R-:W-:-:S05]  /*106f0*/  @!P1 IMAD.X R2, RZ, RZ, R2, P3 ;  /* 0x000000ffff029224 */ /* 0x000fca00018e0602 */
[----:B------:R-:W-:Y:S01]  /*10700*/  @!P1 LOP3.LUT R3, R3, R2, RZ, 0x3c, !PT ;  /* 0x0000000203039212 */ /* 0x000fe200078e3cff */
[----:B------:R-:W-:-:S03]  /*10710*/  IMAD.MOV.U32 R13, RZ, RZ, R4 ;  /* 0x000000ffff0d7224 */ /* 0x000fc600078e0004 */
[----:B------:R-:W-:-:S04]  /*10720*/  @!P1 LOP3.LUT R2, R3, R2, RZ, 0x3c, !PT ;  /* 0x0000000203029212 */ /* 0x000fc800078e3cff */
[----:B------:R-:W-:Y:S01]  /*10730*/  @!P1 LOP3.LUT R3, R3, R2, RZ, 0x3c, !PT ;  /* 0x0000000203039212 */ /* 0x000fe200078e3cff */
[----:B------:R-:W-:-:S07]  /*10740*/  IMAD.MOV.U32 R7, RZ, RZ, R14 ;  /* 0x000000ffff077224 */ /* 0x000fce00078e000e */
[----:B------:R-:W-:Y:S05]  /*10750*/  WARPSYNC.COLLECTIVE R15, `(.L_x_108) ;  /* 0x000000000f087348 */ /* 0x000fea0003c00000 */
[----:B------:R0:W1:Y:S02]  /*10760*/  SHFL.IDX P6, R14, R13, R12, R11 ;  /* 0x0000000c0d0e7389 */ /* 0x00006400000c000b */
[----:B01----:R-:W-:Y:S01]  /*10770*/  ENDCOLLECTIVE ;  /* 0x000000000000791b */ /* 0x003fe20003800000 */
.L_x_108:
[----:B------:R-:W-:Y:S01]  /*10780*/  @!PT LDS RZ, [RZ] ;  /* 0x00000000fffff984 */ /* 0x000fe20000000800 */
[----:B------:R-:W-:Y:S01]  /*10790*/  @!PT LDS RZ, [RZ] ;  /* 0x00000000fffff984 */ /* 0x000fe20000000800 */
[----:B------:R-:W-:Y:S01]  /*107a0*/  @!PT LDS RZ, [RZ] ;  /* 0x00000000fffff984 */ /* 0x000fe20000000800 */
[----:B------:R0:W-:Y:S01]  /*107b0*/  @!P1 LDGSTS.E.BYPASS.LTC128B.128 [R9+0x1c400], desc[UR46][R2.64], !P0 ;  /* 0x1c40000002099fae */ /* 0x0001e2000c101d6e */
[----:B------:R-:W-:Y:S02]  /*107c0*/  IMAD.MOV.U32 R13, RZ, RZ, R6 ;  /* 0x000000ffff0d7224 */ /* 0x000fe400078e0006 */
[----:B------:R-:W-:Y:S02]  /*107d0*/  IMAD.MOV.U32 R12, RZ, RZ, 0x2 ;  /* 0x00000002ff0c7424 */ /* 0x000fe400078e00ff */
[----:B------:R-:W-:-:S07]  /*107e0*/  IMAD.MOV.U32 R8, RZ, RZ, R14 ;  /* 0x000000ffff087224 */ /* 0x000fce00078e000e */
[----:B0-----:R-:W-:Y:S05]  /*107f0*/  WARPSYNC.COLLECTIVE R15, `(.L_x_109) ;  /* 0x000000000f087348 */ /* 0x001fea0003c00000 */
[----:B------:R1:W2:Y:S02]  /*10800*/  SHFL.IDX P6, R14, R13, R12, R11 ;  /* 0x0000000c0d0e7389 */ /* 0x0002a400000c000b */
[----:B012---:R-:W-:Y:S01]  /*10810*/  ENDCOLLECTIVE ;  /* 0x000000000000791b */ /* 0x007fe20003800000 */
.L_x_109:
[----:B------:R-:W-:Y:S01]  /*10820*/  @!P2 IADD3 R2, P1, R10, R8, RZ ;  /* 0x000000080a02a210 */ /* 0x000fe20007f3e0ff */
[----:B------:R-:W-:-:S04]  /*10830*/  VIADD R8, R0, 0x20 ;  /* 0x0000002000087836 */ /* 0x000fc80000000000 */
[----:B------:R-:W-:Y:S01]  /*10840*/  @!P2 IMAD.X R3, RZ, RZ, R7, P1 ;  /* 0x000000ffff03a224 */ /* 0x000fe200008e0607 */
[----:B------:R-:W-:Y:S01]  /*10850*/  ISETP.GE.AND P1, PT, R8, R5, PT ;  /* 0x000000050800720c */ /* 0x000fe20003f26270 */
[----:B------:R-:W-:-:S03]  /*10860*/  VIADD R8, R0, 0x30 ;  /* 0x0000003000087836 */ /* 0x000fc60000000000 */
[----:B------:R-:W-:Y:S01]  /*10870*/  @!PT LDS RZ, [RZ] ;  /* 0x00000000fffff984 */ /* 0x000fe20000000800 */
[----:B------:R-:W-:Y:S01]  /*10880*/  @!PT LDS RZ, [RZ] ;  /* 0x00000000fffff984 */ /* 0x000fe20000000800 */
[----:B------:R-:W-:Y:S01]  /*10890*/  @!PT LDS RZ, [RZ] ;  /* 0x00000000fffff984 */ /* 0x000fe20000000800 */
[----:B------:R0:W-:Y:S01]  /*108a0*/  @!P2 LDGSTS.E.BYPASS.LTC128B.128 [R9+0x1cc00], desc[UR46][R2.64], !P0 ;  /* 0x1cc000000209afae */ /* 0x0001e2000c101d6e */
[----:B------:R-:W-:Y:S02]  /*108b0*/  IMAD.MOV.U32 R13, RZ, RZ, R4 ;  /* 0x000000ffff0d7224 */ /* 0x000fe400078e0004 */
[----:B0-----:R-:W-:-:S07]  /*108c0*/  IMAD.MOV.U32 R2, RZ, RZ, R14 ;  /* 0x000000ffff027224 */ /* 0x001fce00078e000e */
[----:B------:R-:W-:Y:S05]  /*108d0*/  WARPSYNC.COLLECTIVE R15, `(.L_x_110) ;  /* 0x000000000f087348 */ /* 0x000fea0003c00000 */
[----:B------:R0:W1:Y:S02]  /*108e0*/  SHFL.IDX P6, R14, R13, R12, R11 ;  /* 0x0000000c0d0e7389 */ /* 0x00006400000c000b */
[----:B01----:R-:W-:Y:S01]  /*108f0*/  ENDCOLLECTIVE ;  /* 0x000000000000791b */ /* 0x003fe20003800000 */
.L_x_110:
[----:B------:R-:W-:Y:S02]  /*10900*/  IMAD.MOV.U32 R13, RZ, RZ, R6 ;  /* 0x000000ffff0d7224 */ /* 0x000fe400078e0006 */
[----:B------:R-:W-:Y:S01]  /*10910*/  IMAD.MOV.U32 R12, RZ, RZ, 0x3 ;  /* 0x00000003ff0c7424 */ /* 0x000fe200078e00ff */
[----:B------:R-:W-:-:S07]  /*10920*/  MOV R3, R14 ;  /* 0x0000000e00037202 */ /* 0x000fce0000000f00 */
[----:B------:R-:W-:Y:S05]  /*10930*/  WARPSYNC.COLLECTIVE R15, `(.L_x_111) ;  /* 0x000000000f087348 */ /* 0x000fea0003c00000 */
[----:B------:R0:W1:Y:S02]  /*10940*/  SHFL.IDX P6, R14, R13, R12, R11 ;  /* 0x0000000c0d0e7389 */ /* 0x00006400000c000b */
[----:B01----:R-:W-:Y:S01]  /*10950*/  ENDCOLLECTIVE ;  /* 0x000000000000791b */ /* 0x003fe20003800000 */
.L_x_111:
[----:B------:R-:W-:-:S05]  /*10960*/  @!P1 IADD3 R3, P2, R10, R3, RZ ;  /* 0x000000030a039210 */ /* 0x000fca0007f5e0ff */
[----:B------:R-:W-:-:S05]  /*10970*/  @!P1 IMAD.X R2, RZ, RZ, R2, P2 ;  /* 0x000000ffff029224 */ /* 0x000fca00010e0602 */
[----:B------:R-:W-:Y:S01]  /*10980*/  @!P1 LOP3.LUT R3, R3, R2, RZ, 0x3c, !PT ;  /* 0x0000000203039212 */ /* 0x000fe200078e3cff */
[----:B------:R-:W-:-:S03]  /*10990*/  IMAD.MOV.U32 R13, RZ, RZ, R4 ;  /* 0x000000ffff0d7224 */ /* 0x000fc600078e0004 */
[----:B------:R-:W-:-:S04]  /*109a0*/  @!P1 LOP3.LUT R2, R3, R2, RZ, 0x3c, !PT ;  /* 0x0000000203029212 */ /* 0x000fc800078e3cff */
[----:B------:R-:W-:-:S05]  /*109b0*/  @!P1 LOP3.LUT R3, R3, R2, RZ, 0x3c, !PT ;  /* 0x0000000203039212 */ /* 0x000fca00078e3cff */
[----:B------:R-:W-:Y:S01]  /*109c0*/  @!PT LDS RZ, [RZ] ;  /* 0x00000000fffff984 */ /* 0x000fe20000000800 */
[----:B------:R-:W-:Y:S01]  /*109d0*/  @!PT LDS RZ, [RZ] ;  /* 0x00000000fffff984 */ /* 0x000fe20000000800 */
[----:B------:R-:W-:Y:S01]  /*109e0*/  @!PT LDS RZ, [RZ] ;  /* 0x00000000fffff984 */ /* 0x000fe20000000800 */
[----:B------:R0:W-:Y:S01]  /*109f0*/  @!P1 LDGSTS.E.BYPASS.LTC128B.128 [R9+0x1d400], desc[UR46][R2.64], !P0 ;  /* 0x1d40000002099fae */ /* 0x0001e2000c101d6e */
[----:B------:R-:W-:Y:S01]  /*10a00*/  ISETP.GE.AND P1, PT, R8, R5, PT ;  /* 0x000000050800720c */ /* 0x000fe20003f26270 */
[----:B------:R-:W-:Y:S02]  /*10a10*/  VIADD R8, R0, 0x40 ;  /* 0x0000004000087836 */ /* 0x000fe40000000000 */
[----:B0-----:R-:W-:-:S10]  /*10a20*/  IMAD.MOV.U32 R2, RZ, RZ, R14 ;  /* 0x000000ffff027224 */ /* 0x001fd400078e000e */
[----:B------:R-:W-:Y:S05]  /*10a30*/  WARPSYNC.COLLECTIVE R15, `(.L_x_112) ;  /* 0x000000000f087348 */ /* 0x000fea0003c00000 */
[----:B------:R0:W1:Y:S02]  /*10a40*/  SHFL.IDX P6, R14, R13, R12, R11 ;  /* 0x0000000c0d0e7389 */ /* 0x00006400000c000b */
[----:B01----:R-:W-:Y:S01]  /*10a50*/  ENDCOLLECTIVE ;  /* 0x000000000000791b */ /* 0x003fe20003800000 */
.L_x_112:
[----:B------:R-:W-:Y:S02]  /*10a60*/  IMAD.MOV.U32 R13, RZ, RZ, R6 ;  /* 0x000000ffff0d7224 */ /* 0x000fe400078e0006 */
[----:B------:R-:W-:Y:S02]  /*10a70*/  IMAD.MOV.U32 R12, RZ, RZ, 0x4 ;  /* 0x00000004ff0c7424 */ /* 0x000fe400078e00ff */
[----:B------:R-:W-:-:S07]  /*10a80*/  IMAD.MOV.U32 R3, RZ, RZ, R14 ;  /* 0x000000ffff037224 */ /* 0x000fce00078e000e */
[----:B------:R-:W-:Y:S05]  /*10a90*/  WARPSYNC.COLLECTIVE R15, `(.L_x_113) ;  /* 0x000000000f087348 */ /* 0x000fea0003c00000 */
[----:B------:R0:W1:Y:S02]  /*10aa0*/  SHFL.IDX P6, R14, R13, R12, R11 ;  /* 0x0000000c0d0e7389 */ /* 0x00006400000c000b */
[----:B01----:R-:W-:Y:S01]  /*10ab0*/  ENDCOLLECTIVE ;  /* 0x000000000000791b */ /* 0x003fe20003800000 */
.L_x_113:
        /* <DEDUP_REMOVED lines=11> */
[----:B------:R-:W-:Y:S01]  /*10b70*/  VIADD R8, R0, 0x50 ;  /* 0x0000005000087836 */ /* 0x000fe20000000000 */
[----:B0-----:R-:W-:-:S11]  /*10b80*/  MOV R2, R14 ;  /* 0x0000000e00027202 */ /* 0x001fd60000000f00 */
[----:B------:R-:W-:Y:S05]  /*10b90*/  WARPSYNC.COLLECTIVE R15, `(.L_x_114) ;  /* 0x000000000f087348 */ /* 0x000fea0003c00000 */
[----:B------:R0:W1:Y:S02]  /*10ba0*/  SHFL.IDX P6, R14, R13, R12, R11 ;  /* 0x0000000c0d0e7389 */ /* 0x00006400000c000b */
[----:B01----:R-:W-:Y:S01]  /*10bb0*/  ENDCOLLECTIVE ;  /* 0x000000000000791b */ /* 0x003fe20003800000 */
.L_x_114:
[----:B------:R-:W-:Y:S02]  /*10bc0*/  IMAD.MOV.U32 R13, RZ, RZ, R6 ;  /* 0x000000ffff0d7224 */ /* 0x000fe400078e0006 */
[----:B------:R-:W-:Y:S02]  /*10bd0*/  IMAD.MOV.U32 R12, RZ, RZ, 0x5 ;  /* 0x00000005ff0c7424 */ /* 0x000fe400078e00ff */
[----:B------:R-:W-:-:S07]  /*10be0*/  IMAD.MOV.U32 R3, RZ, RZ, R14 ;  /* 0x000000ffff037224 */ /* 0x000fce00078e000e */
[----:B------:R-:W-:Y:S05]  /*10bf0*/  WARPSYNC.COLLECTIVE R15, `(.L_x_115) ;  /* 0x000000000f087348 */ /* 0x000fea0003c00000 */
[----:B------:R0:W1:Y:S02]  /*10c00*/  SHFL.IDX P6, R14, R13, R12, R11 ;  /* 0x0000000c0d0e7389 */ /* 0x00006400000c000b */
[----:B01----:R-:W-:Y:S01]  /*10c10*/  ENDCOLLECTIVE ;  /* 0x000000000000791b */ /* 0x003fe20003800000 */
.L_x_115:
        /* <DEDUP_REMOVED lines=16> */
.L_x_116:
[----:B------:R-:W-:Y:S01]  /*10d20*/  IMAD.MOV.U32 R13, RZ, RZ, R6 ;  /* 0x000000ffff0d7224 */ /* 0x000fe200078e0006 */
[----:B------:R-:W-:Y:S01]  /*10d30*/  MOV R12, 0x6 ;  /* 0x00000006000c7802 */ /* 0x000fe20000000f00 */
[----:B------:R-:W-:-:S07]  /*10d40*/  IMAD.MOV.U32 R3, RZ, RZ, R14 ;  /* 0x000000ffff037224 */ /* 0x000fce00078e000e */
[----:B------:R-:W-:Y:S05]  /*10d50*/  WARPSYNC.COLLECTIVE R15, `(.L_x_117) ;  /* 0x000000000f087348 */ /* 0x000fea0003c00000 */
[----:B------:R0:W1:Y:S02]  /*10d60*/  SHFL.IDX P6, R14, R13, R12, R11 ;  /* 0x0000000c0d0e7389 */ /* 0x00006400000c000b */
[----:B01----:R-:W-:Y:S01]  /*10d70*/  ENDCOLLECTIVE ;  /* 0x000000000000791b */ /* 0x003fe20003800000 */
.L_x_117:
        /* <DEDUP_REMOVED lines=11> */
[----:B0-----:R-:W-:-:S12]  /*10e30*/  IMAD.MOV.U32 R2, RZ, RZ, R14 ;  /* 0x000000ffff027224 */ /* 0x001fd800078e000e */
[----:B------:R-:W-:Y:S05]  /*10e40*/  WARPSYNC.COLLECTIVE R15, `(.L_x_118) ;  /* 0x000000000f087348 */ /* 0x000fea0003c00000 */
[----:B------:R0:W1:Y:S02]  /*10e50*/  SHFL.IDX P6, R14, R13, R12, R11 ;  /* 0x0000000c0d0e7389 */ /* 0x00006400000c000b */
[----:B01----:R-:W-:Y:S01]  /*10e60*/  ENDCOLLECTIVE ;  /* 0x000000000000791b */ /* 0x003fe20003800000 */
.L_x_118:
[----:B------:R-:W-:Y:S02]  /*10e70*/  IMAD.MOV.U32 R13, RZ, RZ, R6 ;  /* 0x000000ffff0d7224 */ /* 0x000fe400078e0006 */
[----:B------:R-:W-:Y:S02]  /*10e80*/  IMAD.MOV.U32 R12, RZ, RZ, 0x7 ;  /* 0x00000007ff0c7424 */ /* 0x000fe400078e00ff */
[----:B------:R-:W-:-:S07]  /*10e90*/  IMAD.MOV.U32 R3, RZ, RZ, R14 ;  /* 0x000000ffff037224 */ /* 0x000fce00078e000e */
[----:B------:R-:W-:Y:S05]  /*10ea0*/  WARPSYNC.COLLECTIVE R15, `(.L_x_119) ;  /* 0x000000000f087348 */ /* 0x000fea0003c00000 */
[----:B------:R0:W1:Y:S02]  /*10eb0*/  SHFL.IDX P6, R14, R13, R12, R11 ;  /* 0x0000000c0d0e7389 */ /* 0x00006400000c000b */
[----:B01----:R-:W-:Y:S01]  /*10ec0*/  ENDCOLLECTIVE ;  /* 0x000000000000791b */ /* 0x003fe20003800000 */
.L_x_119:
[----:B------:R-:W-:-:S05]  /*10ed0*/  @!P1 IADD3 R3, P2, R10, R3, RZ ;  /* 0x000000030a039210 */ /* 0x000fca0007f5e0ff */
[----:B------:R-:W-:-:S05]  /*10ee0*/  @!P1 IMAD.X R2, RZ, RZ, R2, P2 ;  /* 0x000000ffff029224 */ /* 0x000fca00010e0602 */
[----:B------:R-:W-:Y:S01]  /*10ef0*/  @!P1 LOP3.LUT R3, R3, R2, RZ, 0x3c, !PT ;  /* 0x0000000203039212 */ /* 0x000fe200078e3cff */
[----:B------:R-:W-:-:S03]  /*10f00*/  IMAD.MOV.U32 R13, RZ, RZ, R4 ;  /* 0x000000ffff0d7224 */ /* 0x000fc600078e0004 */
[----:B------:R-:W-:-:S04]  /*10f10*/  @!P1 LOP3.LUT R2, R3, R2, RZ, 0x3c, !PT ;  /* 0x0000000203029212 */ /* 0x000fc800078e3cff */
[----:B------:R-:W-:Y:S01]  /*10f20*/  @!P1 LOP3.LUT R3, R3, R2, RZ, 0x3c, !PT ;  /* 0x0000000203039212 */ /* 0x000fe200078e3cff */
[----:B------:R-:W-:-:S04]  /*10f30*/  IMAD.MOV.U32 R6, RZ, RZ, R14 ;  /* 0x000000ffff067224 */ /* 0x000fc800078e000e */
[----:B------:R-:W-:Y:S01]  /*10f40*/  @!PT LDS RZ, [RZ] ;  /* 0x00000000fffff984 */ /* 0x000fe20000000800 */
[----:B------:R-:W-:Y:S01]  /*10f50*/  @!PT LDS RZ, [RZ] ;  /* 0x00000000fffff984 */ /* 0x000fe20000000800 */
[----:B------:R-:W-:Y:S01]  /*10f60*/  @!PT LDS RZ, [RZ] ;  /* 0x00000000fffff984 */ /* 0x000fe20000000800 */
[----:B------:R0:W-:Y:S03]  /*10f70*/  @!P1 LDGSTS.E.BYPASS.LTC128B.128 [R9+0x1f400], desc[UR46][R2.64], !P0 ;  /* 0x1f40000002099fae */ /* 0x0001e6000c101d6e */
[----:B0-----:R-:W-:Y:S05]  /*10f80*/  WARPSYNC.COLLECTIVE R15, `(.L_x_120) ;  /* 0x000000000f087348 */ /* 0x001fea0003c00000 */
[----:B------:R1:W2:Y:S02]  /*10f90*/  SHFL.IDX P6, R14, R13, R12, R11 ;  /* 0x0000000c0d0e7389 */ /* 0x0002a400000c000b */
[----:B012---:R-:W-:Y:S01]  /*10fa0*/  ENDCOLLECTIVE ;  /* 0x000000000000791b */ /* 0x007fe20003800000 */
.L_x_120:
[----:B------:R-:W-:Y:S05]  /*10fb0*/  BRA `(.L_x_121) ;  /* 0xffffffd400347947 */ /* 0x000fea000383ffff */
.L_x_55:
[----:B0-----:R-:W-:-:S04]  /*10fc0*/  IMAD.U32 R3, RZ, RZ, UR41 ;  /* 0x00000029ff037e24 */ /* 0x001fc8000f8e00ff */
[----:B------:R0:W1:Y:S03]  /*10fd0*/  SYNCS.PHASECHK.TRANS64.TRYWAIT P0, [R3+URZ+0x2e820], R0 ;  /* 0x02e82000030075a7 */ /* 0x000066000800017f */
[----:B-1----:R-:W-:Y:S05]  /*10fe0*/  @!P0 NANOSLEEP.SYNCS 0x989680 ;  /* 0x009896800000895d */ /* 0x002fea0003900000 */
[----:B------:R-:W1:Y:S02]  /*10ff0*/  @!P0 SYNCS.PHASECHK.TRANS64 P0, [R3+URZ+0x2e820], R0 ;  /* 0x02e82000030085a7 */ /* 0x000e64000800007f */
[----:B-1----:R-:W-:Y:S05]  /*11000*/  @!P0 BRA `(.L_x_55) ;  /* 0xfffffffc00ec8947 */ /* 0x002fea000383ffff */
[----:B------:R-:W-:Y:S05]  /*11010*/  BRA `(.L_x_122) ;  /* 0xffffffd400647947 */ /* 0x000fea000383ffff */
.L_x_61:
[----:B-1----:R1:W2:Y:S02]  /*11020*/  SYNCS.PHASECHK.TRANS64.TRYWAIT P0, [R5+URZ+0x2e880], R4 ;  /* 0x02e88004050075a7 */ /* 0x0022a4000800017f */
[----:B--2---:R-:W-:Y:S05]  /*11030*/  @!P0 NANOSLEEP.SYNCS 0x989680 ;  /* 0x009896800000895d */ /* 0x004fea0003900000 */
[----:B------:R-:W2:Y:S02]  /*11040*/  @!P0 SYNCS.PHASECHK.TRANS64 P0, [R5+URZ+0x2e880], R4 ;  /* 0x02e88004050085a7 */ /* 0x000ea4000800007f */
[----:B--2---:R-:W-:Y:S05]  /*11050*/  @!P0 BRA `(.L_x_61) ;  /* 0xfffffffc00f08947 */ /* 0x004fea000383ffff */
[----:B------:R-:W-:Y:S05]  /*11060*/  BRA `(.L_x_123) ;  /* 0xffffffd800107947 */ /* 0x000fea000383ffff */
.L_x_66:
[----:B--2---:R2:W3:Y:S02]  /*11070*/  SYNCS.PHASECHK.TRANS64.TRYWAIT P0, [R5+URZ+0x2e840], R4 ;  /* 0x02e84004050075a7 */ /* 0x0044e4000800017f */
[----:B---3--:R-:W-:Y:S05]  /*11080*/  @!P0 NANOSLEEP.SYNCS 0x989680 ;  /* 0x009896800000895d */ /* 0x008fea0003900000 */
[----:B------:R-:W3:Y:S02]  /*11090*/  @!P0 SYNCS.PHASECHK.TRANS64 P0, [R5+URZ+0x2e840], R4 ;  /* 0x02e84004050085a7 */ /* 0x000ee4000800007f */
[----:B---3--:R-:W-:Y:S05]  /*110a0*/  @!P0 BRA `(.L_x_66) ;  /* 0xfffffffc00f08947 */ /* 0x008fea000383ffff */
[----:B------:R-:W-:Y:S05]  /*110b0*/  BRA `(.L_x_124) ;  /* 0xffffffd8008c7947 */ /* 0x000fea000383ffff */
.L_x_72:
[----:B-1----:R1:W2:Y:S02]  /*110c0*/  SYNCS.PHASECHK.TRANS64.TRYWAIT P0, [R18+URZ+0x2e870], R3 ;  /* 0x02e87003120075a7 */ /* 0x0022a4000800017f */
[----:B--2---:R-:W-:Y:S05]  /*110d0*/  @!P0 NANOSLEEP.SYNCS 0x989680 ;  /* 0x009896800000895d */ /* 0x004fea0003900000 */
[----:B------:R-:W2:Y:S02]  /*110e0*/  @!P0 SYNCS.PHASECHK.TRANS64 P0, [R18+URZ+0x2e870], R3 ;  /* 0x02e87003120085a7 */ /* 0x000ea4000800007f */
[----:B--2---:R-:W-:Y:S05]  /*110f0*/  @!P0 BRA `(.L_x_72) ;  /* 0xfffffffc00f08947 */ /* 0x004fea000383ffff */
[----:B------:R-:W-:Y:S05]  /*11100*/  BRA `(.L_x_125) ;  /* 0xffffffdc00287947 */ /* 0x000fea000383ffff */
.L_x_74:
[----:B-1----:R1:W2:Y:S02]  /*11110*/  SYNCS.PHASECHK.TRANS64.TRYWAIT P0, [R18+URZ+0x2e860], R3 ;  /* 0x02e86003120075a7 */ /* 0x0022a4000800017f */
[----:B--2---:R-:W-:Y:S05]  /*11120*/  @!P0 NANOSLEEP.SYNCS 0x989680 ;  /* 0x009896800000895d */ /* 0x004fea0003900000 */
[----:B------:R-:W2:Y:S02]  /*11130*/  @!P0 SYNCS.PHASECHK.TRANS64 P0, [R18+URZ+0x2e860], R3 ;  /* 0x02e86003120085a7 */ /* 0x000ea4000800007f */
[----:B--2---:R-:W-:Y:S05]  /*11140*/  @!P0 BRA `(.L_x_74) ;  /* 0xfffffffc00f08947 */ /* 0x004fea000383ffff */
[----:B------:R-:W-:Y:S05]  /*11150*/  BRA `(.L_x_126) ;  /* 0xffffffdc00307947 */ /* 0x000fea000383ffff */
.L_x_79:
[----:B0-----:R0:W2:Y:S02]  /*11160*/  SYNCS.PHASECHK.TRANS64.TRYWAIT P0, [R16+URZ+0x2e870], R3 ;  /* 0x02e87003100075a7 */ /* 0x0010a4000800017f */
[----:B--2---:R-:W-:Y:S05]  /*11170*/  @!P0 NANOSLEEP.SYNCS 0x989680 ;  /* 0x009896800000895d */ /* 0x004fea0003900000 */
[----:B------:R-:W2:Y:S02]  /*11180*/  @!P0 SYNCS.PHASECHK.TRANS64 P0, [R16+URZ+0x2e870], R3 ;  /* 0x02e87003100085a7 */ /* 0x000ea4000800007f */
[----:B--2---:R-:W-:Y:S05]  /*11190*/  @!P0 BRA `(.L_x_79) ;  /* 0xfffffffc00f08947 */ /* 0x004fea000383ffff */
[----:B------:R-:W-:Y:S05]  /*111a0*/  BRA `(.L_x_127) ;  /* 0xffffffe400207947 */ /* 0x000fea000383ffff */
.L_x_81:
[----:B0-----:R0:W2:Y:S02]  /*111b0*/  SYNCS.PHASECHK.TRANS64.TRYWAIT P0, [R16+URZ+0x2e860], R3 ;  /* 0x02e86003100075a7 */ /* 0x0010a4000800017f */
[----:B--2---:R-:W-:Y:S05]  /*111c0*/  @!P0 NANOSLEEP.SYNCS 0x989680 ;  /* 0x009896800000895d */ /* 0x004fea0003900000 */
[----:B------:R-:W2:Y:S02]  /*111d0*/  @!P0 SYNCS.PHASECHK.TRANS64 P0, [R16+URZ+0x2e860], R3 ;  /* 0x02e86003100085a7 */ /* 0x000ea4000800007f */
[----:B--2---:R-:W-:Y:S05]  /*111e0*/  @!P0 BRA `(.L_x_81) ;  /* 0xfffffffc00f08947 */ /* 0x004fea000383ffff */
[----:B------:R-:W-:Y:S05]  /*111f0*/  BRA `(.L_x_128) ;  /* 0xffffffe400287947 */ /* 0x000fea000383ffff */
.L_x_84:
[----:B0-----:R0:W2:Y:S02]  /*11200*/  SYNCS.PHASECHK.TRANS64.TRYWAIT P0, [R8+URZ+0x2e820], R0 ;  /* 0x02e82000080075a7 */ /* 0x0010a4000800017f */
[----:B--2---:R-:W-:Y:S05]  /*11210*/  @!P0 NANOSLEEP.SYNCS 0x989680 ;  /* 0x009896800000895d */ /* 0x004fea0003900000 */
[----:B------:R-:W2:Y:S02]  /*11220*/  @!P0 SYNCS.PHASECHK.TRANS64 P0, [R8+URZ+0x2e820], R0 ;  /* 0x02e82000080085a7 */ /* 0x000ea4000800007f */
[----:B--2---:R-:W-:Y:S05]  /*11230*/  @!P0 BRA `(.L_x_84) ;  /* 0xfffffffc00f08947 */ /* 0x004fea000383ffff */
[----:B------:R-:W-:Y:S05]  /*11240*/  BRA `(.L_x_129) ;  /* 0xffffffec00247947 */ /* 0x000fea000383ffff */
.L_x_88:
[----:B0-----:R0:W2:Y:S02]  /*11250*/  SYNCS.PHASECHK.TRANS64.TRYWAIT P1, [R5+URZ], R4 ;  /* 0x00000004050075a7 */ /* 0x0010a4000802017f */
[----:B--2---:R-:W-:Y:S05]  /*11260*/  @!P1 NANOSLEEP.SYNCS 0x989680 ;  /* 0x009896800000995d */ /* 0x004fea0003900000 */
[----:B------:R-:W2:Y:S02]  /*11270*/  @!P1 SYNCS.PHASECHK.TRANS64 P1, [R5+URZ], R4 ;  /* 0x00000004050095a7 */ /* 0x000ea4000802007f */
[----:B--2---:R-:W-:Y:S05]  /*11280*/  @!P1 BRA `(.L_x_88) ;  /* 0xfffffffc00f09947 */ /* 0x004fea000383ffff */
[----:B------:R-:W-:Y:S05]  /*11290*/  BRA `(.L_x_130) ;  /* 0xffffffec007c7947 */ /* 0x000fea000383ffff */
.L_x_89:
[----:B--2---:R2:W3:Y:S02]  /*112a0*/  SYNCS.PHASECHK.TRANS64.TRYWAIT P1, [R7+URZ], R0 ;  /* 0x00000000070075a7 */ /* 0x0044e4000802017f */
[----:B---3--:R-:W-:Y:S05]  /*112b0*/  @!P1 NANOSLEEP.SYNCS 0x989680 ;  /* 0x009896800000995d */ /* 0x008fea0003900000 */
[----:B------:R-:W3:Y:S02]  /*112c0*/  @!P1 SYNCS.PHASECHK.TRANS64 P1, [R7+URZ], R0 ;  /* 0x00000000070095a7 */ /* 0x000ee4000802007f */
[----:B---3--:R-:W-:Y:S05]  /*112d0*/  @!P1 BRA `(.L_x_89) ;  /* 0xfffffffc00f09947 */ /* 0x008fea000383ffff */
[----:B------:R-:W-:Y:S05]  /*112e0*/  BRA `(.L_x_131) ;  /* 0xffffffec00707947 */ /* 0x000fea000383ffff */
.L_x_91:
[----:B---3--:R3:W4:Y:S02]  /*112f0*/  SYNCS.PHASECHK.TRANS64.TRYWAIT P1, [R19+URZ+0x2e860], R4 ;  /* 0x02e86004130075a7 */ /* 0x008724000802017f */
[----:B----4-:R-:W-:Y:S05]  /*11300*/  @!P1 NANOSLEEP.SYNCS 0x989680 ;  /* 0x009896800000995d */ /* 0x010fea0003900000 */
[----:B------:R-:W4:Y:S02]  /*11310*/  @!P1 SYNCS.PHASECHK.TRANS64 P1, [R19+URZ+0x2e860], R4 ;  /* 0x02e86004130095a7 */ /* 0x000f24000802007f */
[----:B----4-:R-:W-:Y:S05]  /*11320*/  @!P1 BRA `(.L_x_91) ;  /* 0xfffffffc00f09947 */ /* 0x010fea000383ffff */
[----:B------:R-:W-:Y:S05]  /*11330*/  BRA `(.L_x_132) ;  /* 0xffffffec00707947 */ /* 0x000fea000383ffff */
.L_x_93:
[----:B----4-:R4:W0:Y:S02]  /*11340*/  SYNCS.PHASECHK.TRANS64.TRYWAIT P1, [R3+URZ+0x2e860], R0 ;  /* 0x02e86000030075a7 */ /* 0x010824000802017f */
[----:B0-----:R-:W-:Y:S05]  /*11350*/  @!P1 NANOSLEEP.SYNCS 0x989680 ;  /* 0x009896800000995d */ /* 0x001fea0003900000 */
[----:B------:R-:W0:Y:S02]  /*11360*/  @!P1 SYNCS.PHASECHK.TRANS64 P1, [R3+URZ+0x2e860], R0 ;  /* 0x02e86000030095a7 */ /* 0x000e24000802007f */
[----:B0-----:R-:W-:Y:S05]  /*11370*/  @!P1 BRA `(.L_x_93) ;  /* 0xfffffffc00f09947 */ /* 0x001fea000383ffff */
[----:B------:R-:W-:Y:S05]  /*11380*/  BRA `(.L_x_133) ;  /* 0xffffffec00707947 */ /* 0x000fea000383ffff */
.L_x_95:
[----:B------:R0:W0:Y:S02]  /*11390*/  SYNCS.PHASECHK.TRANS64.TRYWAIT P0, [R19+URZ+0x2e880], R4 ;  /* 0x02e88004130075a7 */ /* 0x000024000800017f */
[----:B0-----:R-:W-:Y:S05]  /*113a0*/  @!P0 NANOSLEEP.SYNCS 0x989680 ;  /* 0x009896800000895d */ /* 0x001fea0003900000 */
[----:B------:R-:W0:Y:S02]  /*113b0*/  @!P0 SYNCS.PHASECHK.TRANS64 P0, [R19+URZ+0x2e880], R4 ;  /* 0x02e88004130085a7 */ /* 0x000e24000800007f */
[----:B0-----:R-:W-:Y:S05]  /*113c0*/  @!P0 BRA `(.L_x_95) ;  /* 0xfffffffc00f08947 */ /* 0x001fea000383ffff */
[----:B------:R-:W-:Y:S05]  /*113d0*/  BRA `(.L_x_96) ;  /* 0xffffffec006c7947 */ /* 0x000fea000383ffff */
.L_x_134:
[----:B------:R-:W-:-:S00]  /*113e0*/  BRA `(.L_x_134) ;  /* 0xfffffffc00fc7947 */ /* 0x000fc0000383ffff */
[----:B------:R-:W-:-:S00]  /*113f0*/  NOP ;  /* 0x0000000000007918 */ /* 0x000fc00000000000 */
        /* <DEDUP_REMOVED lines=8> */
.L_x_2677:


//--------------------- .text._ZN7cutlass13device_kernelIN5flash11enable_sm90INS1_16FlashAttnFwdSm90INS1_25CollectiveMainloopFwdSm90ILi2EN4cute5tupleIJNS5_1CILi1EEES8_S8_EEENS6_IJNS7_ILi128EEENS7_ILi224EEESA_EEELi128ENS_12float_e4m3_tEfNS_4arch4Sm90ELb0ELb0ELb1ELb1ELb0ELb0ELb0ELb1ELb1ELb1ELb0ELb0EEENS1_21CollectiveEpilogueFwdINS6_IJSA_SA_SB_EEES9_NS_10bfloat16_tESF_Li256ELb1ELb1ELb0ELb1EEENS1_36VarlenDynamicPersistentTileSchedulerILi128ELi224ELi256ELi128ELb0ELb1ELb1ELb0ELb1ELb1EEEEEEEEEvNT_6ParamsE --------------------------
	.section	.text._ZN7cutlass13device_kernelIN5flash11enable_sm90INS1_16FlashAttnFwdSm90INS1_25CollectiveMainloopFwdSm90ILi2EN4cute5tupleIJNS5_1CILi1EEES8_S8_EEENS6_IJNS7_ILi128EEENS7_ILi224EEESA_EEELi128ENS_12float_e4m3_tEfNS_4arch4Sm90ELb0ELb0ELb1ELb1ELb0ELb0ELb0ELb1ELb1ELb1ELb0ELb0EEENS1_21CollectiveEpilogueFwdINS6_IJSA_SA_SB_EEES9_NS_10bfloat16_tESF_Li256ELb1ELb1ELb0ELb1EEENS1_36VarlenDynamicPersistentTileSchedulerILi128ELi224ELi256ELi128ELb0ELb1ELb1ELb0ELb1ELb1EEEEEEEEEvNT_6ParamsE,"ax",@progbits
	.align	128
.text._ZN7cutlass13device_kernelIN5flash11enable_sm90INS1_16FlashAttnFwdSm90INS1_25CollectiveMainloopFwdSm90ILi2EN4cute5tupleIJNS5_1CILi1EEES8_S8_EEENS6_IJNS7_ILi128EEENS7_ILi224EEESA_EEELi128ENS_12float_e4m3_tEfNS_4arch4Sm90ELb0ELb0ELb1ELb1ELb0ELb0ELb0ELb1ELb1ELb1ELb0ELb0EEENS1_21CollectiveEpilogueFwdINS6_IJSA_SA_SB_EEES9_NS_10bfloat16_tESF_Li256ELb1ELb1ELb0ELb1EEENS1_36VarlenDynamicPersistentTileSchedulerILi128ELi224ELi256ELi128ELb0ELb1ELb1ELb0ELb1ELb1EEEEEEEEEvNT_6ParamsE:
        .type           _ZN7cutlass13device_kernelIN5flash11enable_sm90INS1_16FlashAttnFwdSm90INS1_25CollectiveMainloopFwdSm90ILi2EN4cute5tupleIJNS5_1CILi1EEES8_S8_EEENS6_IJNS7_ILi128EEENS7_ILi224EEESA_EEELi128ENS_12float_e4m3_tEfNS_4arch4Sm90ELb0ELb0ELb1ELb1ELb0ELb0ELb0ELb1ELb1ELb1ELb0ELb0EEENS1_21CollectiveEpilogueFwdINS6_IJSA_SA_SB_EEES9_NS_10bfloat16_tESF_Li256ELb1ELb1ELb0ELb1EEENS1_36VarlenDynamicPersistentTileSchedulerILi128ELi224ELi256ELi128ELb0ELb1ELb1ELb0ELb1ELb1EEEEEEEEEvNT_6ParamsE,@function
        .size           _ZN7cutlass13device_kernelIN5flash11enable_sm90INS1_16FlashAttnFwdSm90INS1_25CollectiveMainloopFwdSm90ILi2EN4cute5tupleIJNS5_1CILi1EEES8_S8_EEENS6_IJNS7_ILi128EEENS7_ILi224EEESA_EEELi128ENS_12float_e4m3_tEfNS_4arch4Sm90ELb0ELb0ELb1ELb1ELb0ELb0ELb0ELb1ELb1ELb1ELb0ELb0EEENS1_21CollectiveEpilogueFwdINS6_IJSA_SA_SB_EEES9_NS_10bfloat16_tESF_Li256ELb1ELb1ELb0ELb1EEENS1_36VarlenDynamicPersistentTileSchedulerILi128ELi224ELi256ELi128ELb0ELb1ELb1ELb0ELb1ELb1EEEEEEEEEvNT_6ParamsE,(.L_x_2678 - _ZN7cutlass13device_kernelIN5flash11enable_sm90INS1_16FlashAttnFwdSm90INS1_25CollectiveMainloopFwdSm90ILi2EN4cute5tupleIJNS5_1CILi1EEES8_S8_EEENS6_IJNS7_ILi128EEENS7_ILi224EEESA_EEELi128ENS_12float_e4m3_tEfNS_4arch4Sm90ELb0ELb0ELb1ELb1ELb0ELb0ELb0ELb1ELb1ELb1ELb0ELb0EEENS1_21CollectiveEpilogueFwdINS6_IJSA_SA_SB_EEES9_NS_10bfloat16_tESF_Li256ELb1ELb1ELb0ELb1EEENS1_36VarlenDynamicPersistentTileSchedulerILi128ELi224ELi256ELi128ELb0ELb1ELb1ELb0ELb1ELb1EEEEEEEEEvNT_6ParamsE)
        .other          _ZN7cutlass13device_kernelIN5flash11enable_sm90INS1_16FlashAttnFwdSm90INS1_25CollectiveMainloopFwdSm90ILi2EN4cute5tupleIJNS5_1CILi1EEES8_S8_EEENS6_IJNS7_ILi128EEENS7_ILi224EEESA_EEELi128ENS_12float_e4m3_tEfNS_4arch4Sm90ELb0ELb0ELb1ELb1ELb0ELb0ELb0ELb1ELb1ELb1ELb0ELb0EEENS1_21CollectiveEpilogueFwdINS6_IJSA_SA_SB_EEES9_NS_10bfloat16_tESF_Li256ELb1ELb1ELb0ELb1EEENS1_36VarlenDynamicPersistentTileSchedulerILi128ELi224ELi256ELi128ELb0ELb1ELb1ELb0ELb1ELb1EEEEEEEEEvNT_6ParamsE,@"STO_CUDA_ENTRY STV_DEFAULT"
_ZN7cutlass13device_kernelIN5flash11enable_sm90INS1_16FlashAttnFwdSm90INS1_25CollectiveMainloopFwdSm90ILi2EN4cute5tupleIJNS5_1CILi1EEES8_S8_EEENS6_IJNS7_ILi128EEENS7_ILi224EEESA_EEELi128ENS_12float_e4m3_tEfNS_4arch4Sm90ELb0ELb0ELb1ELb1ELb0ELb0ELb0ELb1ELb1ELb1ELb0ELb0EEENS1_21CollectiveEpilogueFwdINS6_IJSA_SA_SB_EEES9_NS_10bfloat16_tESF_Li256ELb1ELb1ELb0ELb1EEENS1_36VarlenDynamicPersistentTileSchedulerILi128ELi224ELi256ELi128ELb0ELb1ELb1ELb0ELb1ELb1EEEEEEEEEvNT_6ParamsE:
        /* <DEDUP_REMOVED lines=18> */
.L_x_136:
[----:B------:R-:W-:Y:S05]  /*0120*/  BSYNC B0 ;  /* 0x0000000000007941 */ /* 0x000fea0003800000 */
.L_x_135:
        /* <DEDUP_REMOVED lines=41> */
.L_x_137:
        /* <DEDUP_REMOVED lines=22> */
.L_x_138:
        /* <DEDUP_REMOVED lines=18> */
.L_x_139:
        /* <DEDUP_REMOVED lines=22> */
.L_x_140:
        /* <DEDUP_REMOVED lines=22> */
.L_x_141:
[----:B------:R-:W-:Y:S01]  /*0900*/  PLOP3.LUT P0, PT, PT, PT, UP0, 0x80, 0x0 ;  /* 0x000000000000781c */ /* 0x000fe20003f0f008 */
[----:B------:R-:W-:Y:S01]  /*0910*/  UMOV UR38, 0x1 ;  /* 0x0000000100267882 */ /* 0x000fe20000000000 */
[----:B------:R-:W-:Y:S01]  /*0920*/  NOP ;  /* 0x0000000000007918 */ /* 0x000fe20000000000 */
[----:B------:R-:W-:Y:S01]  /*0930*/  USEL UR38, UR38, 0x2, !UP0 ;  /* 0x0000000226267887 */ /* 0x000fe2000c000000 */
[----:B------:R-:W-:Y:S01]  /*0940*/  ULDC.64 UR46, c[0x0][0x208] ;  /* 0x00008200002e7ab9 */ /* 0x000fe20000000a00 */
[----:B012-4-:R-:W-:Y:S08]  /*0950*/  BAR.SYNC.DEFER_BLOCKING 0x0 ;  /* 0x0000000000007b1d */ /* 0x017ff00000010000 */
[----:B------:R-:W-:Y:S05]  /*0960*/  @!P0 BRA `(.L_x_142) ;  /* 0x000000d400548947 */ /* 0x000fea0003800000 */
.L_x_143:
[----:B------:R-:W-:-:S08]  /*0970*/  NOP ;  /* 0x0000000000007918 */ /* 0x000fd00000000000 */
[----:B------:R-:W0:Y:S02]  /*0980*/  USETMAXREG.TRY_ALLOC.CTAPOOL UP0, 0xf0 ;  /* 0x000000f0000079c8 */ /* 0x000e240008000600 */
[----:B0-----:R-:W-:-:S13]  /*0990*/  PLOP3.LUT P0, PT, PT, PT, UP0, 0x80, 0x0 ;  /* 0x000000000000781c */ /* 0x001fda0003f0f008 */
[----:B------:R-:W-:Y:S05]  /*09a0*/  @!P0 BRA `(.L_x_143) ;  /* 0xfffffffc00f08947 */ /* 0x000fea000383ffff */
[----:B------:R-:W0:Y:S01]  /*09b0*/  S2R R2, SR_TID.X ;  /* 0x0000000000027919 */ /* 0x000e220000002100 */
[----:B------:R-:W1:Y:S01]  /*09c0*/  S2UR UR5, SR_CgaCtaId ;  /* 0x00000000000579c3 */ /* 0x000e620000008800 */
[----:B------:R-:W-:-:S07]  /*09d0*/  UMOV UR4, 0x400 ;  /* 0x0000040000047882 */ /* 0x000fce0000000000 */
[----:B------:R-:W-:Y:S06]  /*09e0*/  BAR.ARV 0x8, 0x180 ;  /* 0x0206000000007b1d */ /* 0x000fec0000002000 */
[----:B-1----:R-:W-:Y:S01]  /*09f0*/  ULEA UR4, UR5, UR4, 0x18 ;  /* 0x0000000405047291 */ /* 0x002fe2000f8ec03f */
[----:B0-----:R-:W-:-:S04]  /*0a00*/  LOP3.LUT R0, R2, 0xffffff80, RZ, 0xc0, !PT ;  /* 0xffffff8002007812 */ /* 0x001fc800078ec0ff */
[----:B------:R-:W-:-:S13]  /*0a10*/  ISETP.NE.AND P0, PT, R0, 0x80, PT ;  /* 0x000000800000780c */ /* 0x000fda0003f05270 */
[----:B------:R-:W-:Y:S08]  /*0a20*/  @!P0 BAR.ARV 0x9, 0x100 ;  /* 0x0244000000008b1d */ /* 0x000ff00000002000 */
[----:B------:R-:W-:Y:S06]  /*0a30*/  BAR.SYNC.DEFER_BLOCKING 0x5, 0x180 ;  /* 0x0146000000007b1d */ /* 0x000fec0000010000 */
[----:B------:R-:W0:Y:S01]  /*0a40*/  LDS.128 R44, [UR4+0x2e8d0] ;  /* 0x02e8d004ff2c7984 */ /* 0x000e220008000c00 */
[----:B------:R-:W-:Y:S01]  /*0a50*/  ULDC UR4, c[0x0][0xc3c] ;  /* 0x00030f0000047ab9 */ /* 0x000fe20000000800 */
[----:B------:R-:W-:Y:S06]  /*0a60*/  BAR.ARV 0x4, 0x180 ;  /* 0x0106000000007b1d */ /* 0x000fec0000002000 */
[----:B0-----:R-:W-:-:S13]  /*0a70*/  ISETP.GE.AND P0, PT, R47, UR4, PT ;  /* 0x000000042f007c0c */ /* 0x001fda000bf06270 */
[----:B------:R-:W-:Y:S05]  /*0a80*/  @P0 EXIT ;  /* 0x000000000000094d */ /* 0x000fea0003800000 */
[----:B------:R-:W-:Y:S01]  /*0a90*/  VIADD R235, R2, 0xffffff80 ;  /* 0xffffff8002eb7836 */ /* 0x000fe20000000000 */
[----:B------:R-:W-:Y:S01]  /*0aa0*/  R2UR UR5, R45 ;  /* 0x000000002d0572ca */ /* 0x000fe200000e0000 */
[----:B------:R-:W-:Y:S01]  /*0ab0*/  IMAD.MOV.U32 R230, RZ, RZ, -0x2 ;  /* 0xfffffffeffe67424 */ /* 0x000fe200078e00ff */
[----:B------:R-:W-:Y:S01]  /*0ac0*/  R2UR UR45, R46 ;  /* 0x000000002e2d72ca */ /* 0x000fe200000e0000 */
[----:B------:R-:W-:Y:S01]  /*0ad0*/  ULOP3.LUT UR44, UR38, 0x1, URZ, 0xfc, !UPT ;  /* 0x00000001262c7892 */ /* 0x000fe2000f8efc3f */
[----:B------:R-:W-:Y:S01]  /*0ae0*/  SHF.R.S32.HI R0, RZ, 0x1f, R235 ;  /* 0x0000001fff007819 */ /* 0x000fe200000114eb */
[----:B------:R-:W-:Y:S01]  /*0af0*/  UMOV UR43, URZ ;  /* 0x0000003f002b7c82 */ /* 0x000fe20008000000 */
[----:B------:R-:W-:Y:S01]  /*0b00*/  UMOV UR42, URZ ;  /* 0x0000003f002a7c82 */ /* 0x000fe20008000000 */
[----:B------:R-:W-:Y:S01]  /*0b10*/  UMOV UR50, URZ ;  /* 0x0000003f00327c82 */ /* 0x000fe20008000000 */
[CC--:B------:R-:W-:Y:S02]  /*0b20*/  LEA.HI R3, R0.reuse, R235.reuse, RZ, 0x7 ;  /* 0x000000eb00037211 */ /* 0x0c0fe400078f38ff */
[----:B------:R-:W-:-:S02]  /*0b30*/  LEA.HI R4, R0, R235, RZ, 0x5 ;  /* 0x000000eb00047211 */ /* 0x000fc400078f28ff */
[----:B------:R-:W-:Y:S02]  /*0b40*/  LOP3.LUT R22, R3, 0xffffff80, RZ, 0xc0, !PT ;  /* 0xffffff8003167812 */ /* 0x000fe400078ec0ff */
[----:B------:R-:W-:Y:S01]  /*0b50*/  LEA.HI R2, R0, R235, RZ, 0x4 ;  /* 0x000000eb00027211 */ /* 0x000fe200078f20ff */
[----:B------:R-:W-:Y:S01]  /*0b60*/  IMAD.SHL.U32 R6, R4, 0x20, RZ ;  /* 0x0000002004067824 */ /* 0x000fe200078e00ff */
[----:B------:R-:W-:Y:S01]  /*0b70*/  SHF.R.S32.HI R228, RZ, 0x7, R3 ;  /* 0x00000007ffe47819 */ /* 0x000fe20000011403 */
[C---:B------:R-:W-:Y:S01]  /*0b80*/  IMAD.IADD R22, R235.reuse, 0x1, -R22 ;  /* 0x00000001eb167824 */ /* 0x040fe200078e0a16 */
[----:B------:R-:W-:Y:S02]  /*0b90*/  LOP3.LUT R4, R2, 0x3fffff0, RZ, 0xc0, !PT ;  /* 0x03fffff002047812 */ /* 0x000fe400078ec0ff */
[----:B------:R-:W-:Y:S02]  /*0ba0*/  LOP3.LUT R7, R6, 0xfffffc00, RZ, 0xc0, !PT ;  /* 0xfffffc0006077812 */ /* 0x000fe400078ec0ff */
[----:B------:R-:W-:Y:S01]  /*0bb0*/  SHF.R.S32.HI R9, RZ, 0x1f, R22 ;  /* 0x0000001fff097819 */ /* 0x000fe20000011416 */
[----:B------:R-:W-:Y:S01]  /*0bc0*/  IMAD.IADD R4, R235, 0x1, -R4 ;  /* 0x00000001eb047824 */ /* 0x000fe200078e0a04 */
[----:B------:R-:W-:-:S02]  /*0bd0*/  SHF.R.S32.HI R5, RZ, 0x4, R2 ;  /* 0x00000004ff057819 */ /* 0x000fc40000011402 */
[----:B------:R-:W-:Y:S01]  /*0be0*/  LEA.HI R8, R9, R22, RZ, 0x2 ;  /* 0x0000001609087211 */ /* 0x000fe200078f10ff */
[----:B------:R-:W-:Y:S01]  /*0bf0*/  IMAD R7, R4, 0x40, R7 ;  /* 0x0000004004077824 */ /* 0x000fe200078e0207 */
[----:B------:R-:W-:Y:S02]  /*0c00*/  LEA.HI R2, R2, R5, RZ, 0x1 ;  /* 0x0000000502027211 */ /* 0x000fe400078f08ff */
[----:B------:R-:W-:Y:S02]  /*0c10*/  LEA.HI R4, R0, R235, RZ, 0x2 ;  /* 0x000000eb00047211 */ /* 0x000fe400078f10ff */
[--C-:B------:R-:W-:Y:S02]  /*0c20*/  SHF.R.S32.HI R10, RZ, 0x2, R8.reuse ;  /* 0x00000002ff0a7819 */ /* 0x100fe40000011408 */
[----:B------:R-:W-:Y:S02]  /*0c30*/  SHF.R.S32.HI R11, RZ, 0x1f, R8 ;  /* 0x0000001fff0b7819 */ /* 0x000fe40000011408 */
[----:B------:R-:W-:-:S02]  /*0c40*/  LOP3.LUT R2, R2, 0x1ffffffe, RZ, 0xc0, !PT ;  /* 0x1ffffffe02027812 */ /* 0x000fc400078ec0ff */
[----:B------:R-:W-:Y:S02]  /*0c50*/  LOP3.LUT R4, R4, 0xfffffffc, RZ, 0xc0, !PT ;  /* 0xfffffffc04047812 */ /* 0x000fe400078ec0ff */
[----:B------:R-:W-:Y:S01]  /*0c60*/  LEA.HI R0, R0, R235, RZ, 0x3 ;  /* 0x000000eb00007211 */ /* 0x000fe200078f18ff */
[----:B------:R-:W-:Y:S01]  /*0c70*/  IMAD.IADD R2, R5, 0x1, -R2 ;  /* 0x0000000105027824 */ /* 0x000fe200078e0a02 */
[----:B------:R-:W-:Y:S01]  /*0c80*/  LEA.HI R11, R11, R10, RZ, 0x3 ;  /* 0x0000000a0b0b7211 */ /* 0x000fe200078f18ff */
[----:B------:R-:W-:Y:S01]  /*0c90*/  IMAD.IADD R4, R235, 0x1, -R4 ;  /* 0x00000001eb047824 */ /* 0x000fe200078e0a04 */
[----:B------:R-:W-:Y:S01]  /*0ca0*/  LOP3.LUT R18, R0, 0xfffffff8, RZ, 0xc0, !PT ;  /* 0xfffffff800127812 */ /* 0x000fe200078ec0ff */
[----:B------:R-:W-:Y:S01]  /*0cb0*/  IMAD R232, R2, 0x8, R7 ;  /* 0x0000000802e87824 */ /* 0x000fe200078e0207 */
[----:B------:R-:W-:Y:S02]  /*0cc0*/  LOP3.LUT R11, R11, 0xfffffff8, RZ, 0xc0, !PT ;  /* 0xfffffff80b0b7812 */ /* 0x000fe400078ec0ff */
[----:B------:R-:W-:Y:S01]  /*0cd0*/  LEA.HI R9, R9, R22, RZ, 0x5 ;  /* 0x0000001609097211 */ /* 0x000fe200078f28ff */
[----:B------:R-:W-:Y:S01]  /*0ce0*/  IMAD.IADD R18, R235, 0x1, -R18 ;  /* 0x00000001eb127824 */ /* 0x000fe200078e0a12 */
[----:B------:R-:W-:Y:S01]  /*0cf0*/  LEA.HI R3, R3, R228, RZ, 0x1 ;  /* 0x000000e403037211 */ /* 0x000fe200078f08ff */
[----:B------:R-:W-:Y:S01]  /*0d00*/  IMAD.IADD R10, R10, 0x1, -R11 ;  /* 0x000000010a0a7824 */ /* 0x000fe200078e0a0b */
[----:B------:R-:W-:Y:S01]  /*0d10*/  LEA.HI R2, R4, R4, RZ, 0x1 ;  /* 0x0000000404027211 */ /* 0x000fe200078f08ff */
[----:B------:R-:W-:Y:S01]  /*0d20*/  IMAD.SHL.U32 R16, R18, 0x8, RZ ;  /* 0x0000000812107824 */ /* 0x000fe200078e00ff */
[----:B------:R-:W-:-:S02]  /*0d30*/  SHF.R.S32.HI R9, RZ, 0x5, R9 ;  /* 0x00000005ff097819 */ /* 0x000fc40000011409 */
[----:B------:R-:W-:Y:S01]  /*0d40*/  LOP3.LUT R3, R3, 0x3fffffe, RZ, 0xc0, !PT ;  /* 0x03fffffe03037812 */ /* 0x000fe200078ec0ff */
[----:B------:R-:W-:Y:S01]  /*0d50*/  VIADD R17, R16, 0x40 ;  /* 0x0000004010117836 */ /* 0x000fe20000000000 */
[----:B------:R-:W-:Y:S01]  /*0d60*/  LOP3.LUT R7, R8, 0x7ffffffc, RZ, 0xc0, !PT ;  /* 0x7ffffffc08077812 */ /* 0x000fe200078ec0ff */
[----:B------:R-:W-:Y:S01]  /*0d70*/  IMAD R10, R9, 0x10, R10 ;  /* 0x00000010090a7824 */ /* 0x000fe200078e020a */
[----:B------:R-:W-:Y:S01]  /*0d80*/  LOP3.LUT R5, R2, 0x1ffffffe, RZ, 0xc0, !PT ;  /* 0x1ffffffe02057812 */ /* 0x000fe200078ec0ff */
[----:B------:R-:W-:Y:S01]  /*0d90*/  IMAD.IADD R3, R228, 0x1, -R3 ;  /* 0x00000001e4037824 */ /* 0x000fe200078e0a03 */
[----:B------:R-:W-:Y:S01]  /*0da0*/  SHF.R.S32.HI R19, RZ, 0x3, R0 ;  /* 0x00000003ff137819 */ /* 0x000fe20000011400 */
[----:B------:R-:W-:Y:S01]  /*0db0*/  IMAD.IADD R7, R22, 0x1, -R7 ;  /* 0x0000000116077824 */ /* 0x000fe200078e0a07 */
[----:B------:R-:W-:Y:S01]  /*0dc0*/  SHF.R.S32.HI R234, RZ, 0x1f, R16 ;  /* 0x0000001fffea7819 */ /* 0x000fe20000011410 */
[----:B------:R-:W-:Y:S01]  /*0dd0*/  IMAD.IADD R4, R4, 0x1, -R5 ;  /* 0x0000000104047824 */ /* 0x000fe200078e0a05 */
[----:B------:R-:W-:Y:S01]  /*0de0*/  SHF.R.S32.HI R233, RZ, 0x1f, R17 ;  /* 0x0000001fffe97819 */ /* 0x000fe20000011411 */
[----:B------:R-:W-:-:S02]  /*0df0*/  IMAD R229, R3, 0x40, R10 ;  /* 0x0000004003e57824 */ /* 0x000fc400078e020a */
[----:B------:R-:W-:Y:S02]  /*0e00*/  IMAD R230, R7, R230, 0xe0 ;  /* 0x000000e007e67424 */ /* 0x000fe400078e02e6 */
[----:B------:R-:W-:-:S07]  /*0e10*/  IMAD R231, R4, 0x8, R229 ;  /* 0x0000000804e77824 */ /* 0x000fce00078e02e5 */
.L_x_187:
[----:B012---:R-:W0:Y:S01]  /*0e20*/  LDC.64 R2, c[0x0][0xc88] ;  /* 0x00032200ff027b82 */ /* 0x007e220000000a00 */
[----:B------:R-:W-:Y:S01]  /*0e30*/  ULDC.64 UR6, c[0x0][0xa28] ;  /* 0x00028a0000067ab9 */ /* 0x000fe20000000a00 */
[----:B------:R-:W-:Y:S01]  /*0e40*/  ULDC.64 UR8, c[0x0][0xa20] ;  /* 0x0002880000087ab9 */ /* 0x000fe20000000a00 */
[----:B------:R-:W-:Y:S01]  /*0e50*/  ULDC UR4, c[0x0][0x424] ;  /* 0x0001090000047ab9 */ /* 0x000fe20000000800 */
[----:B0-----:R-:W-:-:S06]  /*0e60*/  IMAD.WIDE R2, R47, 0x4, R2 ;  /* 0x000000042f027825 */ /* 0x001fcc00078e0202 */
[----:B------:R-:W2:Y:S01]  /*0e70*/  LDG.E R2, desc[UR46][R2.64] ;  /* 0x0000002e02027981 */ /* 0x000ea2000c1e1900 */
[----:B------:R-:W-:Y:S02]  /*0e80*/  UISETP.NE.U32.AND UP0, UPT, UR6, URZ, UPT ;  /* 0x0000003f0600728c */ /* 0x000fe4000bf05070 */
[----:B------:R-:W-:Y:S02]  /*0e90*/  UISETP.NE.U32.AND UP1, UPT, UR8, URZ, UPT ;  /* 0x0000003f0800728c */ /* 0x000fe4000bf25070 */
[----:B------:R-:W-:Y:S02]  /*0ea0*/  UISETP.NE.AND.EX UP0, UPT, UR7, URZ, UPT, UP0 ;  /* 0x0000003f0700728c */ /* 0x000fe4000bf05300 */
[----:B------:R-:W-:-:S04]  /*0eb0*/  UISETP.NE.AND.EX UP1, UPT, UR9, URZ, UPT, UP1 ;  /* 0x0000003f0900728c */ /* 0x000fc8000bf25310 */
[----:B------:R-:W-:Y:S02]  /*0ec0*/  PLOP3.LUT P0, PT, PT, PT, UP0, 0x80, 0x0 ;  /* 0x000000000000781c */ /* 0x000fe40003f0f008 */
[----:B------:R-:W-:Y:S02]  /*0ed0*/  PLOP3.LUT P1, PT, PT, PT, UP1, 0x80, 0x0 ;  /* 0x000000000000781c */ /* 0x000fe40003f2f018 */
[----:B--2---:R-:W-:-:S13]  /*0ee0*/  R2UR UR36, R2 ;  /* 0x00000000022472ca */ /* 0x004fda00000e0000 */
[----:B------:R-:W-:Y:S02]  /*0ef0*/  USHF.R.S32.HI UR37, URZ, 0x1f, UR36 ;  /* 0x0000001f3f257899 */ /* 0x000fe40008011424 */
[----:B------:R-:W-:Y:S02]  /*0f00*/  @UP0 ULEA UR6, UP2, UR36, UR6, 0x2 ;  /* 0x0000000624060291 */ /* 0x000fe4000f84103f */
[----:B------:R-:W-:Y:S02]  /*0f10*/  @UP1 ULEA UR8, UP3, UR36, UR8, 0x2 ;  /* 0x0000000824081291 */ /* 0x000fe4000f86103f */
[----:B------:R-:W-:Y:S02]  /*0f20*/  @UP0 ULEA.HI.X UR7, UR36, UR7, UR37, 0x2, UP2 ;  /* 0x0000000724070291 */ /* 0x000fe400090f1425 */
[----:B------:R-:W-:Y:S01]  /*0f30*/  @UP1 ULEA.HI.X UR9, UR36, UR9, UR37, 0x2, UP3 ;  /* 0x0000000924091291 */ /* 0x000fe200098f1425 */
[----:B------:R-:W-:Y:S02]  /*0f40*/  IMAD.U32 R2, RZ, RZ, UR6 ;  /* 0x00000006ff027e24 */ /* 0x000fe4000f8e00ff */
[----:B------:R-:W-:-:S02]  /*0f50*/  IMAD.U32 R4, RZ, RZ, UR8 ;  /* 0x00000008ff047e24 */ /* 0x000fc4000f8e00ff */
[----:B------:R-:W-:Y:S01]  /*0f60*/  IMAD.U32 R3, RZ, RZ, UR7 ;  /* 0x00000007ff037e24 */ /* 0x000fe2000f8e00ff */
[----:B------:R-:W-:Y:S01]  /*0f70*/  ULDC.64 UR6, c[0x0][0x418] ;  /* 0x0001060000067ab9 */ /* 0x000fe20000000a00 */
[----:B------:R-:W-:-:S03]  /*0f80*/  IMAD.U32 R5, RZ, RZ, UR9 ;  /* 0x00000009ff057e24 */ /* 0x000fc6000f8e00ff */
[----:B------:R-:W2:Y:S04]  /*0f90*/  @P0 LDG.E R2, desc[UR46][R2.64] ;  /* 0x0000002e02020981 */ /* 0x000ea8000c1e1900 */
[----:B---3--:R-:W3:Y:S01]  /*0fa0*/  @P1 LDG.E R4, desc[UR46][R4.64] ;  /* 0x0000002e04041981 */ /* 0x008ee2000c1e1900 */
[----:B------:R-:W-:Y:S01]  /*0fb0*/  UISETP.NE.U32.AND UP0, UPT, UR6, URZ, UPT ;  /* 0x0000003f0600728c */ /* 0x000fe2000bf05070 */
[----:B------:R-:W-:Y:S01]  /*0fc0*/  IMAD.MOV.U32 R0, RZ, RZ, RZ ;  /* 0x000000ffff007224 */ /* 0x000fe200078e00ff */
[----:B------:R-:W-:Y:S01]  /*0fd0*/  UMOV UR49, URZ ;  /* 0x0000003f00317c82 */ /* 0x000fe20008000000 */
[----:B------:R-:W-:Y:S01]  /*0fe0*/  ULDC UR6, c[0x0][0x2f0] ;  /* 0x0000bc0000067ab9 */ /* 0x000fe20000000800 */
[----:B------:R-:W-:Y:S01]  /*0ff0*/  UISETP.NE.AND.EX UP0, UPT, UR7, URZ, UPT, UP0 ;  /* 0x0000003f0700728c */ /* 0x000fe2000bf05300 */
[----:B------:R-:W-:Y:S01]  /*1000*/  IMAD.MOV.U32 R87, RZ, RZ, RZ ;  /* 0x000000ffff577224 */ /* 0x000fe200078e00ff */
[----:B------:R-:W-:Y:S01]  /*1010*/  UMOV UR39, UR5 ;  /* 0x0000000500277c82 */ /* 0x000fe20008000000 */
[----:B------:R-:W-:Y:S01]  /*1020*/  CS2R R6, SRZ ;  /* 0x0000000000067805 */ /* 0x000fe2000001ff00 */
[----:B------:R-:W-:Y:S01]  /*1030*/  USEL UR4, UR4, 0x1, UP0 ;  /* 0x0000000104047887 */ /* 0x000fe20008000000 */
[----:B------:R-:W-:-:S02]  /*1040*/  CS2R R8, SRZ ;  /* 0x0000000000087805 */ /* 0x000fc4000001ff00 */
[----:B------:R-:W-:Y:S02]  /*1050*/  CS2R R10, SRZ ;  /* 0x00000000000a7805 */ /* 0x000fe4000001ff00 */
[----:B------:R-:W-:Y:S01]  /*1060*/  CS2R R12, SRZ ;  /* 0x00000000000c7805 */ /* 0x000fe2000001ff00 */
[----:B------:R-:W-:Y:S01]  /*1070*/  UIMAD UR4, UR4, UR6, URZ ;  /* 0x00000006040472a4 */ /* 0x000fe2000f8e023f */
        /* <DEDUP_REMOVED lines=13> */
[----:B------:R-:W-:Y:S01]  /*1150*/  CS2R R88, SRZ ;  /* 0x0000000000587805 */ /* 0x000fe2000001ff00 */
[----:B------:R-:W-:Y:S01]  /*1160*/  IMAD.MOV.U32 R50, RZ, RZ, RZ ;  /* 0x000000ffff327224 */ /* 0x000fe200078e00ff */
[----:B------:R-:W-:Y:S02]  /*1170*/  CS2R R52, SRZ ;  /* 0x0000000000347805 */ /* 0x000fe4000001ff00 */
[----:B------:R-:W-:-:S02]  /*1180*/  CS2R R56, SRZ ;  /* 0x0000000000387805 */ /* 0x000fc4000001ff00 */
[----:B------:R-:W-:Y:S01]  /*1190*/  CS2R R90, SRZ ;  /* 0x00000000005a7805 */ /* 0x000fe2000001ff00 */
[----:B------:R-:W-:Y:S01]  /*11a0*/  IMAD.MOV.U32 R60, RZ, RZ, RZ ;  /* 0x000000ffff3c7224 */ /* 0x000fe200078e00ff */
[----:B--2---:R-:W-:Y:S01]  /*11b0*/  @P0 R2UR UR49, R2 ;  /* 0x00000000023102ca */ /* 0x004fe200000e0000 */
[----:B------:R-:W-:Y:S01]  /*11c0*/  IMAD.MOV.U32 R2, RZ, RZ, RZ ;  /* 0x000000ffff027224 */ /* 0x000fe200078e00ff */
[----:B------:R-:W-:Y:S02]  /*11d0*/  PLOP3.LUT P0, PT, PT, PT, PT, 0x80, 0x0 ;  /* 0x000000000000781c */ /* 0x000fe40003f0f070 */
[----:B---3--:R-:W-:Y:S01]  /*11e0*/  @P1 R2UR UR4, R4 ;  /* 0x00000000040412ca */ /* 0x008fe200000e0000 */
[----:B----4-:R-:W-:-:S14]  /*11f0*/  @P1 BRA `(.L_x_144) ;  /* 0x0000000000341947 */ /* 0x010fdc0003800000 */
[----:B------:R-:W-:Y:S02]  /*1200*/  ULDC.64 UR6, c[0x0][0xa08] ;  /* 0x0002820000067ab9 */ /* 0x000fe40000000a00 */
[----:B------:R-:W-:-:S04]  /*1210*/  ISETP.NE.U32.AND P1, PT, RZ, UR6, PT ;  /* 0x00000006ff007c0c */ /* 0x000fc8000bf25070 */
[----:B------:R-:W-:-:S13]  /*1220*/  ISETP.NE.AND.EX P1, PT, RZ, UR7, PT, P1 ;  /* 0x00000007ff007c0c */ /* 0x000fda000bf25310 */
[----:B------:R-:W-:Y:S05]  /*1230*/  @!P1 BRA `(.L_x_144) ;  /* 0x0000000000249947 */ /* 0x000fea0003800000 */
[----:B------:R-:W-:Y:S02]  /*1240*/  ULDC.64 UR4, c[0x0][0xa08] ;  /* 0x0002820000047ab9 */ /* 0x000fe40000000a00 */
[----:B------:R-:W-:-:S06]  /*1250*/  UIMAD.WIDE UR4, UR36, 0x4, UR4 ;  /* 0x00000004240478a5 */ /* 0x000fcc000f8e0204 */
[----:B------:R-:W-:Y:S02]  /*1260*/  IMAD.U32 R4, RZ, RZ, UR4 ;  /* 0x00000004ff047e24 */ /* 0x000fe4000f8e00ff */
[----:B------:R-:W-:-:S05]  /*1270*/  IMAD.U32 R5, RZ, RZ, UR5 ;  /* 0x00000005ff057e24 */ /* 0x000fca000f8e00ff */
[----:B------:R-:W2:Y:S04]  /*1280*/  LDG.E R44, desc[UR46][R4.64] ;  /* 0x0000002e042c7981 */ /* 0x000ea8000c1e1900 */
[----:B------:R-:W3:Y:S01]  /*1290*/  LDG.E R3, desc[UR46][R4.64+0x4] ;  /* 0x0000042e04037981 */ /* 0x000ee2000c1e1900 */
[----:B--2---:R-:W-:Y:S02]  /*12a0*/  R2UR UR4, R44 ;  /* 0x000000002c0472ca */ /* 0x004fe400000e0000 */
[----:B---3--:R-:W-:-:S13]  /*12b0*/  R2UR UR5, R3 ;  /* 0x00000000030572ca */ /* 0x008fda00000e0000 */
[----:B------:R-:W-:-:S12]  /*12c0*/  UIADD3 UR4, -UR4, UR5, URZ ;  /* 0x0000000504047290 */ /* 0x000fd8000fffe13f */
.L_x_144:
[----:B------:R-:W-:Y:S01]  /*12d0*/  UIADD3 UR49, -UR49, UR4, URZ ;  /* 0x0000000431317290 */ /* 0x000fe2000fffe13f */
[----:B------:R-:W-:Y:S01]  /*12e0*/  IMAD.MOV.U32 R61, RZ, RZ, RZ ;  /* 0x000000ffff3d7224 */ /* 0x000fe200078e00ff */
[----:B------:R-:W-:Y:S01]  /*12f0*/  UMOV UR40, UR45 ;  /* 0x0000002d00287c82 */ /* 0x000fe20008000000 */
[----:B------:R-:W-:Y:S01]  /*1300*/  UMOV UR4, URZ ;  /* 0x0000003f00047c82 */ /* 0x000fe20008000000 */
[----:B------:R-:W-:Y:S01]  /*1310*/  UISETP.GE.AND UP0, UPT, UR49, 0x1, UPT ;  /* 0x000000013100788c */ /* 0x000fe2000bf06270 */
[----:B------:R-:W-:Y:S01]  /*1320*/  CS2R R92, SRZ ;  /* 0x00000000005c7805 */ /* 0x000fe2000001ff00 */
[----:B------:R-:W-:Y:S01]  /*1330*/  UIADD3 UR5, UR49, 0xdf, URZ ;  /* 0x000000df31057890 */ /* 0x000fe2000fffe03f */
[----:B------:R-:W-:Y:S02]  /*1340*/  CS2R R64, SRZ ;  /* 0x0000000000407805 */ /* 0x000fe4000001ff00 */
[----:B------:R-:W-:Y:S02]  /*1350*/  CS2R R94, SRZ ;  /* 0x00000000005e7805 */ /* 0x000fe4000001ff00 */
[----:B------:R-:W-:-:S02]  /*1360*/  CS2R R68, SRZ ;  /* 0x0000000000447805 */ /* 0x000fc4000001ff00 */
[----:B------:R-:W-:Y:S01]  /*1370*/  PLOP3.LUT P1, PT, PT, PT, UP0, 0x80, 0x0 ;  /* 0x000000000000781c */ /* 0x000fe20003f2f008 */
[----:B------:R-:W-:Y:S01]  /*1380*/  UIMAD.WIDE UR4, UR5, -0x6db6db6d, UR4 ;  /* 0x92492493050478a5 */ /* 0x000fe2000f8e0204 */
[----:B------:R-:W-:Y:S02]  /*1390*/  CS2R R96, SRZ ;  /* 0x0000000000607805 */ /* 0x000fe4000001ff00 */
[----:B------:R-:W-:Y:S02]  /*13a0*/  CS2R R72, SRZ ;  /* 0x0000000000487805 */ /* 0x000fe4000001ff00 */
[----:B------:R-:W-:Y:S01]  /*13b0*/  CS2R R98, SRZ ;  /* 0x0000000000627805 */ /* 0x000fe2000001ff00 */
[----:B------:R-:W-:Y:S01]  /*13c0*/  USHF.R.U32.HI UR48, URZ, 0x1f, UR5 ;  /* 0x0000001f3f307899 */ /* 0x000fe20008011605 */
[----:B------:R-:W-:Y:S02]  /*13d0*/  CS2R R76, SRZ ;  /* 0x00000000004c7805 */ /* 0x000fe4000001ff00 */
[----:B------:R-:W-:Y:S01]  /*13e0*/  CS2R R100, SRZ ;  /* 0x0000000000647805 */ /* 0x000fe2000001ff00 */
[----:B------:R-:W-:-:S02]  /*13f0*/  ULEA.HI.SX32 UR48, UR5, UR48, 0x19 ;  /* 0x0000003005307291 */ /* 0x000fc4000f8fca3f */
[----:B------:R-:W-:Y:S10]  /*1400*/  @!P1 BRA `(.L_x_145) ;  /* 0x000000a000989947 */ /* 0x000ff40003800000 */
[----:B------:R-:W0:Y:S01]  /*1410*/  SHFL.IDX PT, R0, R228, RZ, 0x1f ;  /* 0x00001fffe4007589 */ /* 0x000e2200000e0000 */
[----:B------:R-:W1:Y:S01]  /*1420*/  S2UR UR6, SR_CgaCtaId ;  /* 0x00000000000679c3 */ /* 0x000e620000008800 */
[----:B------:R-:W-:Y:S01]  /*1430*/  UMOV UR5, 0x400 ;  /* 0x0000040000057882 */ /* 0x000fe20000000000 */
[----:B0-----:R-:W-:Y:S01]  /*1440*/  R2UR UR41, R0 ;  /* 0x00000000002972ca */ /* 0x001fe200000e0000 */
[----:B-1----:R-:W-:-:S04]  /*1450*/  ULEA UR5, UR6, UR5, 0x18 ;  /* 0x0000000506057291 */ /* 0x002fc8000f8ec03f */
[----:B------:R-:W-:-:S04]  /*1460*/  UIADD3 UR5, UR5, 0x1c400, URZ ;  /* 0x0001c40005057890 */ /* 0x000fc8000fffe03f */
[----:B------:R-:W-:-:S04]  /*1470*/  ULOP3.LUT UP0, URZ, UR5, 0x9f, URZ, 0xc0, !UPT ;  /* 0x0000009f053f7892 */ /* 0x000fc8000f80c03f */
[----:B------:R-:W-:Y:S02]  /*1480*/  ULEA.HI UR4, UR41, UR41, URZ, 0x1 ;  /* 0x0000002929047291 */ /* 0x000fe4000f8f083f */
[----:B------:R-:W-:Y:S02]  /*1490*/  PLOP3.LUT P0, PT, PT, PT, UP0, 0x80, 0x0 ;  /* 0x000000000000781c */ /* 0x000fe40003f0f008 */
[----:B------:R-:W-:-:S04]  /*14a0*/  ULOP3.LUT UR4, UR4, 0x1e, URZ, 0xc0, !UPT ;  /* 0x0000001e04047892 */ /* 0x000fc8000f8ec03f */
[----:B------:R-:W-:-:S04]  /*14b0*/  UIADD3 UR4, UR41, -UR4, URZ ;  /* 0x8000000429047290 */ /* 0x000fc8000fffe03f */
[----:B------:R-:W-:-:S04]  /*14c0*/  ULEA UR4, UR4, UR5, 0xd ;  /* 0x0000000504047291 */ /* 0x000fc8000f8e683f */
[----:B------:R-:W-:-:S04]  /*14d0*/  USHF.R.U32.HI UR4, URZ, 0x4, UR4 ;  /* 0x000000043f047899 */ /* 0x000fc80008011604 */
[----:B------:R-:W-:Y:S01]  /*14e0*/  ULOP3.LUT UR51, UR4, 0x3fff, URZ, 0xc0, !UPT ;  /* 0x00003fff04337892 */ /* 0x000fe2000f8ec03f */
[----:B------:R-:W-:Y:S11]  /*14f0*/  @!P0 BRA `(.L_x_146) ;  /* 0x0000000000408947 */ /* 0x000ff60003800000 */
[----:B------:R-:W-:Y:S01]  /*1500*/  MOV R0, 0x0 ;  /* 0x0000000000007802 */ /* 0x000fe20000000f00 */
[----:B------:R-:W-:Y:S01]  /*1510*/  ULDC.64 UR4, c[0x4][0xc0] ;  /* 0x0100300000047ab9 */ /* 0x000fe20000000a00 */
[----:B------:R-:W-:Y:S01]  /*1520*/  ULDC.64 UR6, c[0x4][0x30] ;  /* 0x01000c0000067ab9 */ /* 0x000fe20000000a00 */
[----:B------:R-:W-:Y:S01]  /*1530*/  IMAD.U32 R4, RZ, RZ, UR4 ;  /* 0x00000004ff047e24 */ /* 0x000fe2000f8e00ff */
[----:B------:R0:W1:Y:S01]  /*1540*/  LDC.64 R2, c[0x4][R0] ;  /* 0x0100000000027b82 */ /* 0x0000620000000a00 */
[----:B------:R-:W-:Y:S01]  /*1550*/  IMAD.U32 R5, RZ, RZ, UR5 ;  /* 0x00000005ff057e24 */ /* 0x000fe2000f8e00ff */
[----:B------:R-:W-:Y:S01]  /*1560*/  ULDC.64 UR4, c[0x4][0xc8] ;  /* 0x0100320000047ab9 */ /* 0x000fe20000000a00 */
[----:B------:R-:W-:Y:S02]  /*1570*/  IMAD.U32 R10, RZ, RZ, UR6 ;  /* 0x00000006ff0a7e24 */ /* 0x000fe4000f8e00ff */
[----:B------:R-:W-:Y:S02]  /*1580*/  IMAD.U32 R6, RZ, RZ, UR4 ;  /* 0x00000004ff067e24 */ /* 0x000fe4000f8e00ff */
[----:B------:R-:W-:-:S02]  /*1590*/  IMAD.U32 R7, RZ, RZ, UR5 ;  /* 0x00000005ff077e24 */ /* 0x000fc4000f8e00ff */
[----:B------:R-:W-:Y:S02]  /*15a0*/  IMAD.U32 R11, RZ, RZ, UR7 ;  /* 0x00000007ff0b7e24 */ /* 0x000fe4000f8e00ff */
[----:B------:R-:W-:Y:S02]  /*15b0*/  IMAD.MOV.U32 R8, RZ, RZ, 0x70 ;  /* 0x00000070ff087424 */ /* 0x000fe400078e00ff */
[----:B------:R-:W-:Y:S02]  /*15c0*/  IMAD.MOV.U32 R12, RZ, RZ, 0x1 ;  /* 0x00000001ff0c7424 */ /* 0x000fe400078e00ff */
[----:B0-----:R-:W-:-:S07]  /*15d0*/  IMAD.MOV.U32 R13, RZ, RZ, RZ ;  /* 0x000000ffff0d7224 */ /* 0x001fce00078e00ff */
[----:B------:R-:W-:-:S07]  /*15e0*/  LEPC R20, `(.L_x_146) ;  /* 0x000000001014794e */ /* 0x000fce0000000000 */
[----:B-1----:R-:W-:Y:S05]  /*15f0*/  CALL.ABS.NOINC R2 ;  /* 0x0000000002007343 */ /* 0x002fea0003c00000 */
.L_x_146:
        /* <DEDUP_REMOVED lines=10> */
[----:B------:R-:W-:Y:S02]  /*16a0*/  @UP0 ULDC.64 UR16, c[0x0][0x9a8] ;  /* 0x00026a0000100ab9 */ /* 0x000fe40000000a00 */
[----:B------:R-:W-:Y:S01]  /*16b0*/  @UP1 ULDC.64 UR14, c[0x0][0x9b8] ;  /* 0x00026e00000e1ab9 */ /* 0x000fe20000000a00 */
[----:B------:R-:W-:Y:S02]  /*16c0*/  @UP0 UIMAD UR8, UR37, UR16, URZ ;  /* 0x00000010250802a4 */ /* 0x000fe4000f8e023f */
[----:B------:R-:W-:Y:S02]  /*16d0*/  @UP1 UIMAD UR10, UR37, UR14, URZ ;  /* 0x0000000e250a12a4 */ /* 0x000fe4000f8e023f */
        /* <DEDUP_REMOVED lines=26> */
[----:B------:R0:W2:Y:S04]  /*1880*/  @P0 LDG.E R9, desc[UR46][R4.64] ;  /* 0x0000002e04090981 */ /* 0x0000a8000c1e1900 */
[----:B------:R-:W2:Y:S01]  /*1890*/  @P1 LDG.E R0, desc[UR46][R6.64] ;  /* 0x0000002e06001981 */ /* 0x000ea2000c1e1900 */
[----:B------:R-:W1:Y:S01]  /*18a0*/  S2UR UR5, SR_CgaCtaId ;  /* 0x00000000000579c3 */ /* 0x000e620000008800 */
[----:B------:R-:W-:Y:S01]  /*18b0*/  ULEA.HI UR4, UR43, UR43, URZ, 0x1 ;  /* 0x0000002b2b047291 */ /* 0x000fe2000f8f083f */
[----:B------:R-:W-:-:S03]  /*18c0*/  MOV R2, 0x400 ;  /* 0x0000040000027802 */ /* 0x000fc60000000f00 */
[----:B------:R-:W-:Y:S01]  /*18d0*/  ULOP3.LUT UR4, UR4, 0xfffffffe, URZ, 0xc0, !UPT ;  /* 0xfffffffe04047892 */ /* 0x000fe2000f8ec03f */
[----:B0-----:R-:W-:-:S03]  /*18e0*/  IMAD.U32 R4, RZ, RZ, UR44 ;  /* 0x0000002cff047e24 */ /* 0x001fc6000f8e00ff */
[----:B------:R-:W-:Y:S02]  /*18f0*/  UIADD3 UR4, UR43, -UR4, URZ ;  /* 0x800000042b047290 */ /* 0x000fe4000fffe03f */
[----:B------:R-:W-:-:S04]  /*1900*/  ISETP.NE.AND P0, PT, R4, 0x3, PT ;  /* 0x000000030400780c */ /* 0x000fc80003f05270 */
[----:B------:R-:W-:Y:S01]  /*1910*/  IMAD.U32 R11, RZ, RZ, UR4 ;  /* 0x00000004ff0b7e24 */ /* 0x000fe2000f8e00ff */
[----:B------:R-:W-:-:S04]  /*1920*/  ULDC UR4, c[0x0][0x9d8] ;  /* 0x0002760000047ab9 */ /* 0x000fc80000000800 */
[----:B------:R-:W-:Y:S01]  /*1930*/  SHF.L.U32 R11, R11, 0x1f, RZ ;  /* 0x0000001f0b0b7819 */ /* 0x000fe200000006ff */
[----:B-1----:R-:W-:-:S05]  /*1940*/  IMAD.U32 R3, RZ, RZ, UR5 ;  /* 0x00000005ff037e24 */ /* 0x002fca000f8e00ff */
[----:B------:R-:W-:-:S04]  /*1950*/  LEA R2, R3, R2, 0x18 ;  /* 0x0000000203027211 */ /* 0x000fc800078ec0ff */
[----:B------:R-:W0:Y:S01]  /*1960*/  SYNCS.PHASECHK.TRANS64.TRYWAIT P1, [R2+URZ+0x2e800], R11 ;  /* 0x02e8000b020075a7 */ /* 0x000e22000802017f */
[----:B--2---:R-:W-:-:S04]  /*1970*/  FMUL.FTZ R0, R9, R0 ;  /* 0x0000000009007220 */ /* 0x004fc80000410000 */
[----:B------:R-:W-:Y:S01]  /*1980*/  FMUL.FTZ R0, R0, UR4 ;  /* 0x0000000400007c20 */ /* 0x000fe20008410000 */
[----:B0-----:R-:W-:Y:S06]  /*1990*/  @!P1 BRA `(.L_x_147) ;  /* 0x0000011800949947 */ /* 0x001fec0003800000 */
.L_x_281:
[----:B------:R-:W-:Y:S05]  /*19a0*/  @!P0 BRA `(.L_x_148) ;  /* 0x0000000000048947 */ /* 0x000fea0003800000 */
[----:B------:R-:W-:Y:S01]  /*19b0*/  BPT.TRAP 0x1 ;  /* 0x000000040000795c */ /* 0x000fe20000300000 */
.L_x_148:
[----:B------:R-:W-:Y:S02]  /*19c0*/  IMAD.U32 R6, RZ, RZ, UR42 ;  /* 0x0000002aff067e24 */ /* 0x000fe4000f8e00ff */
[----:B------:R-:W-:-:S03]  /*19d0*/  IMAD.U32 R5, RZ, RZ, UR50 ;  /* 0x00000032ff057e24 */ /* 0x000fc6000f8e00ff */
[----:B------:R-:W-:Y:S01]  /*19e0*/  SHF.L.U32 R6, R6, 0x1f, RZ ;  /* 0x0000001f06067819 */ /* 0x000fe200000006ff */
[----:B------:R-:W-:-:S04]  /*19f0*/  IMAD R5, R5, 0x8, R2 ;  /* 0x0000000805057824 */ /* 0x000fc800078e0202 */
[----:B------:R1:W2:Y:S01]  /*1a00*/  SYNCS.PHASECHK.TRANS64.TRYWAIT P1, [R5+URZ+0x2e830], R6 ;  /* 0x02e83006050075a7 */ /* 0x0002a2000802017f */
[----:B------:R-:W-:Y:S05]  /*1a10*/  @!P0 BRA `(.L_x_149) ;  /* 0x0000000000048947 */ /* 0x000fea0003800000 */
[----:B------:R-:W-:Y:S01]  /*1a20*/  BPT.TRAP 0x1 ;  /* 0x000000040000795c */ /* 0x000fe20000300000 */
.L_x_149:
[----:B------:R-:W3:Y:S01]  /*1a30*/  S2R R7, SR_TID.X ;  /* 0x0000000000077919 */ /* 0x000ee20000002100 */
[----:B------:R-:W-:-:S05]  /*1a40*/  VIADD R4, R2, 0x20400 ;  /* 0x0002040002047836 */ /* 0x000fca0000000000 */
[----:B------:R-:W-:-:S04]  /*1a50*/  SHF.R.U32.HI R4, RZ, 0x4, R4 ;  /* 0x00000004ff047819 */ /* 0x000fc80000011604 */
[----:B------:R-:W-:Y:S02]  /*1a60*/  LOP3.LUT R4, R4, 0x3fff, RZ, 0xc0, !PT ;  /* 0x00003fff04047812 */ /* 0x000fe400078ec0ff */
[----:B---3--:R-:W-:Y:S01]  /*1a70*/  LOP3.LUT P2, RZ, R7, 0x7f, RZ, 0xc0, !PT ;  /* 0x0000007f07ff7812 */ /* 0x008fe2000784c0ff */
[----:B--2---:R-:W-:-:S12]  /*1a80*/  @P1 BRA `(.L_x_150) ;  /* 0x0000000000081947 */ /* 0x004fd80003800000 */
[----:B------:R-:W2:Y:S02]  /*1a90*/  SYNCS.PHASECHK.TRANS64.TRYWAIT P1, [R5+URZ+0x2e830], R6 ;  /* 0x02e83006050075a7 */ /* 0x000ea4000802017f */
[----:B--2---:R-:W-:Y:S05]  /*1aa0*/  @!P1 BRA `(.L_x_151) ;  /* 0x0000011800649947 */ /* 0x004fea0003800000 */
.L_x_150:
[----:B------:R-:W-:Y:S05]  /*1ab0*/  WARPSYNC.ALL ;  /* 0x0000000000007948 */ /* 0x000fea0003800000 */
[----:B------:R-:W-:Y:S01]  /*1ac0*/  IMAD.MOV.U32 R87, RZ, RZ, RZ ;  /* 0x000000ffff577224 */ /* 0x000fe200078e00ff */
[----:B------:R-:W-:-:S04]  /*1ad0*/  LOP3.LUT R4, R4, 0x10000, RZ, 0xfc, !PT ;  /* 0x0001000004047812 */ /* 0x000fc800078efcff */
[----:B------:R-:W-:Y:S01]  /*1ae0*/  R2UR UR20, R4 ;  /* 0x00000000041472ca */ /* 0x000fe200000e0000 */
[----:B------:R-:W-:Y:S01]  /*1af0*/  ULOP3.LUT UR12, UR51, 0x10000, URZ, 0xfc, !UPT ;  /* 0x00010000330c7892 */ /* 0x000fe2000f8efc3f */
[----:B------:R-:W-:Y:S01]  /*1b00*/  WARPGROUP.ARRIVE ;  /* 0x00000000000079c5 */ /* 0x000fe20000000000 */
[----:B------:R-:W-:Y:S01]  /*1b10*/  UMOV UR17, 0x40000040 ;  /* 0x4000004000117882 */ /* 0x000fe20000000000 */
[----:B------:R-:W-:Y:S01]  /*1b20*/  UMOV UR19, 0x40000040 ;  /* 0x4000004000137882 */ /* 0x000fe20000000000 */
[----:B------:R-:W-:Y:S01]  /*1b30*/  UIADD3 UR7, UR12, 0x2, URZ ;  /* 0x000000020c077890 */ /* 0x000fe2000fffe03f */
[----:B-12---:R-:W-:Y:S01]  /*1b40*/  VIADD R6, R230, UR49 ;  /* 0x00000031e6067c36 */ /* 0x006fe20008000000 */
[----:B------:R-:W-:Y:S01]  /*1b50*/  UIADD3 UR11, UR12, 0x4, URZ ;  /* 0x000000040c0b7890 */ /* 0x000fe2000fffe03f */
[----:B------:R-:W1:Y:S01]  /*1b60*/  S2R R152, SR_TID.X ;  /* 0x0000000000987919 */ /* 0x000e620000002100 */
[----:B------:R-:W-:Y:S01]  /*1b70*/  UMOV UR16, UR12 ;  /* 0x0000000c00107c82 */ /* 0x000fe20008000000 */
[----:B------:R-:W-:Y:S01]  /*1b80*/  UIADD3 UR14, UR12, 0x6, URZ ;  /* 0x000000060c0e7890 */ /* 0x000fe2000fffe03f */
[----:B------:R-:W-:-:S02]  /*1b90*/  UMOV UR13, 0x40000040 ;  /* 0x40000040000d7882 */ /* 0x000fc40000000000 */
        /* <DEDUP_REMOVED lines=138> */
[C---:B0-----:R-:W-:Y:S01]  /*2440*/  FMUL.FTZ R11, R0.reuse, R141 ;  /* 0x0000008d000b7220 */ /* 0x041fe20000410000 */
[C---:B------:R-:W-:Y:S01]  /*2450*/  FMUL.FTZ R7, R0.reuse, R138 ;  /* 0x0000008a00077220 */ /* 0x040fe20000410000 */
[----:B------:R-:W-:Y:S01]  /*2460*/  QGMMA.64x32x32.F32.E4M3.E4M3 R120, gdesc[UR12], R120, gsb0 ;  /* 0x006000000c7879f3 */ /* 0x000fe20008000878 */
[----:B------:R-:W-:Y:S01]  /*2470*/  UIADD3 UR14, UR20, 0x206, URZ ;  /* 0x00000206140e7890 */ /* 0x000fe2000fffe03f */
[----:B------:R-:W-:Y:S01]  /*2480*/  MUFU.TANH R8, R8 ;  /* 0x0000000800087308 */ /* 0x000fe20000002400 */
[----:B------:R-:W-:Y:S01]  /*2490*/  UMOV UR15, 0x40000040 ;  /* 0x40000040000f7882 */ /* 0x000fe20000000000 */
[C---:B------:R-:W-:Y:S01]  /*24a0*/  FMUL.FTZ R73, R0.reuse, R146 ;  /* 0x0000009200497220 */ /* 0x040fe20000410000 */
[C---:B------:R-:W-:Y:S01]  /*24b0*/  FMUL.FTZ R14, R0.reuse, R144 ;  /* 0x00000090000e7220 */ /* 0x040fe20000410000 */
[C---:B------:R-:W-:Y:S01]  /*24c0*/  FMUL.FTZ R12, R0.reuse, R139 ;  /* 0x0000008b000c7220 */ /* 0x040fe20000410000 */
[C---:B------:R-:W-:Y:S01]  /*24d0*/  FMUL.FTZ R74, R0.reuse, R147 ;  /* 0x00000093004a7220 */ /* 0x040fe20000410000 */
[C---:B------:R-:W-:Y:S01]  /*24e0*/  FMUL.FTZ R13, R0.reuse, R145 ;  /* 0x00000091000d7220 */ /* 0x040fe20000410000 */
[C---:B------:R-:W-:Y:S01]  /*24f0*/  FMUL.FTZ R20, R0.reuse, R142 ;  /* 0x0000008e00147220 */ /* 0x040fe20000410000 */
[----:B------:R-:W0:Y:S01]  /*2500*/  MUFU.TANH R9, R9 ;  /* 0x0000000900097308 */ /* 0x000e220000002400 */
        /* <DEDUP_REMOVED lines=9> */
[----:B------:R-:W1:Y:S08]  /*25a0*/  MUFU.TANH R14, R14 ;  /* 0x0000000e000e7308 */ /* 0x000e700000002400 */
[----:B------:R-:W-:Y:S01]  /*25b0*/  MUFU.TANH R12, R12 ;  /* 0x0000000c000c7308 */ /* 0x000fe20000002400 */
        /* <DEDUP_REMOVED lines=17> */
[----:B------:R-:W-:Y:S01]  /*26d0*/  MUFU.TANH R13, R13 ;  /* 0x0000000d000d7308 */ /* 0x000fe20000002400 */
[C---:B------:R-:W-:Y:S01]  /*26e0*/  FMUL.FTZ R81, R0.reuse, R123 ;  /* 0x0000007b00517220 */ /* 0x040fe20000410000 */
[C---:B------:R-:W-:Y:S01]  /*26f0*/  FMUL.FTZ R85, R0.reuse, R126 ;  /* 0x0000007e00557220 */ /* 0x040fe20000410000 */
[C---:B------:R-:W-:Y:S01]  /*2700*/  FMUL.FTZ R123, R0.reuse, R130 ;  /* 0x00000082007b7220 */ /* 0x040fe20000410000 */
[C---:B------:R-:W-:Y:S01]  /*2710*/  FMUL.FTZ R122, R0.reuse, R131 ;  /* 0x00000083007a7220 */ /* 0x040fe20000410000 */
[----:B------:R-:W-:-:S03]  /*2720*/  FMUL.FTZ R126, R0, R134 ;  /* 0x00000086007e7220 */ /* 0x000fc60000410000 */
[----:B------:R-:W1:Y:S08]  /*2730*/  MUFU.TANH R20, R20 ;  /* 0x0000001400147308 */ /* 0x000e700000002400 */
[----:B------:R-:W-:Y:S08]  /*2740*/  MUFU.TANH R72, R72 ;  /* 0x0000004800487308 */ /* 0x000ff00000002400 */
[----:B------:R-:W1:Y:S08]  /*2750*/  MUFU.TANH R15, R15 ;  /* 0x0000000f000f7308 */ /* 0x000e700000002400 */
[----:B------:R-:W1:Y:S08]  /*2760*/  MUFU.TANH R77, R77 ;  /* 0x0000004d004d7308 */ /* 0x000e700000002400 */
[----:B------:R-:W1:Y:S08]  /*2770*/  MUFU.TANH R21, R21 ;  /* 0x0000001500157308 */ /* 0x000e700000002400 */
[----:B------:R-:W1:Y:S01]  /*2780*/  MUFU.TANH R75, R75 ;  /* 0x0000004b004b7308 */ /* 0x000e620000002400 */
        /* <DEDUP_REMOVED lines=20> */
[C---:B------:R-:W-:Y:S01]  /*28d0*/  FMUL.FTZ R114, R0.reuse, R114 ;  /* 0x0000007200727220 */ /* 0x040fe20000410000 */
[----:B------:R-:W-:-:S02]  /*28e0*/  FMUL.FTZ R117, R0, R118 ;  /* 0x0000007600757220 */ /* 0x000fc40000410000 */
[----:B------:R-:W-:Y:S08]  /*28f0*/  MUFU.TANH R78, R78 ;  /* 0x0000004e004e7308 */ /* 0x000ff00000002400 */
[----:B------:R-:W-:Y:S08]  /*2900*/  MUFU.TANH R80, R80 ;  /* 0x0000005000507308 */ /* 0x000ff00000002400 */
[----:B------:R-:W-:Y:S08]  /*2910*/  MUFU.TANH R79, R79 ;  /* 0x0000004f004f7308 */ /* 0x000ff00000002400 */
        /* <DEDUP_REMOVED lines=25> */
[----:B------:R-:W1:Y:S08]  /*2ab0*/  MUFU.TANH R85, R85 ;  /* 0x0000005500557308 */ /* 0x000e700000002400 */
[----:B------:R-:W1:Y:S08]  /*2ac0*/  MUFU.TANH R121, R121 ;  /* 0x0000007900797308 */ /* 0x000e700000002400 */
[----:B------:R-:W1:Y:S08]  /*2ad0*/  MUFU.TANH R86, R86 ;  /* 0x0000005600567308 */ /* 0x000e700000002400 */
[----:B------:R-:W1:Y:S08]  /*2ae0*/  MUFU.TANH R120, R120 ;  /* 0x0000007800787308 */ /* 0x000e700000002400 */
[----:B------:R-:W1:Y:S08]  /*2af0*/  MUFU.TANH R123, R123 ;  /* 0x0000007b007b7308 */ /* 0x000e700000002400 */
[----:B------:R-:W1:Y:S01]  /*2b00*/  MUFU.TANH R124, R124 ;  /* 0x0000007c007c7308 */ /* 0x000e620000002400 */
        /* <DEDUP_REMOVED lines=11> */
[----:B------:R-:W1:Y:S01]  /*2bc0*/  MUFU.TANH R122, R122 ;  /* 0x0000007a007a7308 */ /* 0x000e620000002400 */
[----:B------:R-:W-:Y:S01]  /*2bd0*/  FMUL.FTZ R134, R0, R63 ;  /* 0x0000003f00867220 */ /* 0x000fe20000410000 */
[C---:B------:R-:W-:Y:S01]  /*2be0*/  ISETP.GT.AND P5, PT, R6.reuse, RZ, PT ;  /* 0x000000ff0600720c */ /* 0x040fe20003fa4270 */
[----:B------:R-:W-:Y:S01]  /*2bf0*/  UIADD3 UR14, UR20, 0x606, URZ ;  /* 0x00000606140e7890 */ /* 0x000fe2000fffe03f */
[C---:B------:R-:W-:Y:S01]  /*2c00*/  ISETP.GT.AND P1, PT, R6.reuse, 0x1, PT ;  /* 0x000000010600780c */ /* 0x040fe20003f24270 */
[----:B------:R-:W-:Y:S01]  /*2c10*/  UMOV UR15, 0x40000040 ;  /* 0x40000040000f7882 */ /* 0x000fe20000000000 */
[----:B------:R-:W-:Y:S01]  /*2c20*/  ISETP.GT.AND P2, PT, R6, 0x8, PT ;  /* 0x000000080600780c */ /* 0x000fe20003f44270 */
[----:B------:R-:W-:Y:S01]  /*2c30*/  FMUL.FTZ R130, R0, R58 ;  /* 0x0000003a00827220 */ /* 0x000fe20000410000 */
[----:B0-----:R-:W-:Y:S01]  /*2c40*/  FSEL R70, R9, -INF , P1 ;  /* 0xff80000009467808 */ /* 0x001fe20000800000 */
[----:B------:R-:W0:Y:S01]  /*2c50*/  MUFU.TANH R104, R104 ;  /* 0x0000006800687308 */ /* 0x000e220000002400 */
[----:B------:R-:W-:Y:S01]  /*2c60*/  ISETP.GT.AND P3, PT, R6, 0x9, PT ;  /* 0x000000090600780c */ /* 0x000fe20003f64270 */
[----:B------:R-:W-:Y:S01]  /*2c70*/  FMUL.FTZ R131, R0, R60 ;  /* 0x0000003c00837220 */ /* 0x000fe20000410000 */
[----:B--2---:R-:W-:Y:S01]  /*2c80*/  FSEL R71, R10, -INF , P2 ;  /* 0xff8000000a477808 */ /* 0x004fe20001000000 */
[----:B------:R-:W-:Y:S01]  /*2c90*/  FMUL.FTZ R101, R0, R56 ;  /* 0x0000003800657220 */ /* 0x000fe20000410000 */
[----:B------:R-:W-:Y:S01]  /*2ca0*/  ISETP.GT.AND P4, PT, R6, 0x10, PT ;  /* 0x000000100600780c */ /* 0x000fe20003f84270 */
[C---:B------:R-:W-:Y:S01]  /*2cb0*/  FMUL.FTZ R64, R0.reuse, R64 ;  /* 0x0000004000407220 */ /* 0x040fe20000410000 */
[----:B---3--:R-:W-:Y:S01]  /*2cc0*/  FSEL R103, R11, -INF , P3 ;  /* 0xff8000000b677808 */ /* 0x008fe20001800000 */
[----:B------:R-:W2:Y:S01]  /*2cd0*/  MUFU.TANH R126, R126 ;  /* 0x0000007e007e7308 */ /* 0x000ea20000002400 */
[----:B----4-:R-:W-:Y:S01]  /*2ce0*/  FSEL R7, R7, -INF , P5 ;  /* 0xff80000007077808 */ /* 0x010fe20002800000 */
[C---:B------:R-:W-:Y:S01]  /*2cf0*/  FMUL.FTZ R56, R0.reuse, R68 ;  /* 0x0000004400387220 */ /* 0x040fe20000410000 */
[----:B-----5:R-:W-:Y:S01]  /*2d00*/  FSEL R11, R73, -INF , P4 ;  /* 0xff800000490b7808 */ /* 0x020fe20002000000 */
[----:B------:R-:W-:Y:S01]  /*2d10*/  FMUL.FTZ R65, R0, R65 ;  /* 0x0000004100417220 */ /* 0x000fe20000410000 */
[----:B-1----:R-:W-:Y:S01]  /*2d20*/  FSEL R73, R14, -INF , P4 ;  /* 0xff8000000e497808 */ /* 0x002fe20002000000 */
[----:B------:R-:W-:Y:S01]  /*2d30*/  FMUL.FTZ R68, R0, R69 ;  /* 0x0000004500447220 */ /* 0x000fe20000410000 */
[----:B------:R-:W-:Y:S01]  /*2d40*/  FSEL R9, R20, -INF , P2 ;  /* 0xff80000014097808 */ /* 0x000fe20001000000 */
[----:B------:R-:W1:Y:S01]  /*2d50*/  MUFU.TANH R106, R106 ;  /* 0x0000006a006a7308 */ /* 0x000e620000002400 */
[----:B------:R-:W-:Y:S01]  /*2d60*/  ISETP.GT.AND P2, PT, R6, 0x19, PT ;  /* 0x000000190600780c */ /* 0x000fe20003f44270 */
[C---:B------:R-:W-:Y:S01]  /*2d70*/  FMUL.FTZ R66, R0.reuse, R66 ;  /* 0x0000004200427220 */ /* 0x040fe20000410000 */
[----:B------:R-:W-:Y:S01]  /*2d80*/  FSEL R10, R15, -INF , P3 ;  /* 0xff8000000f0a7808 */ /* 0x000fe20001800000 */
[----:B------:R-:W-:Y:S01]  /*2d90*/  FMUL.FTZ R67, R0, R67 ;  /* 0x0000004300437220 */ /* 0x000fe20000410000 */
[----:B------:R-:W-:-:S02]  /*2da0*/  FSEL R14, R77, -INF , P2 ;  /* 0xff8000004d0e7808 */ /* 0x000fc40001000000 */
[C---:B------:R-:W-:Y:S01]  /*2db0*/  ISETP.GT.AND P3, PT, R6.reuse, 0x20, PT ;  /* 0x000000200600780c */ /* 0x040fe20003f64270 */
        /* <DEDUP_REMOVED lines=8> */
[C---:B------:R-:W-:Y:S02]  /*2e40*/  ISETP.GT.AND P3, PT, R6.reuse, 0x31, PT ;  /* 0x000000310600780c */ /* 0x040fe40003f64270 */
[----:B------:R-:W-:Y:S01]  /*2e50*/  FSEL R83, R83, -INF , P2 ;  /* 0xff80000053537808 */ /* 0x000fe20001000000 */
[----:B------:R-:W5:Y:S01]  /*2e60*/  MUFU.TANH R127, R127 ;  /* 0x0000007f007f7308 */ /* 0x000f620000002400 */
[----:B------:R-:W-:Y:S02]  /*2e70*/  FSEL R20, R81, -INF , P4 ;  /* 0xff80000051147808 */ /* 0x000fe40002000000 */
[----:B------:R-:W-:Y:S02]  /*2e80*/  ISETP.GT.AND P4, PT, R6, 0x38, PT ;  /* 0x000000380600780c */ /* 0x000fe40003f84270 */
[----:B------:R-:W-:Y:S01]  /*2e90*/  FSEL R84, R84, -INF , P3 ;  /* 0xff80000054547808 */ /* 0x000fe20001800000 */
[----:B------:R-:W-:-:S02]  /*2ea0*/  WARPGROUP.DEPBAR.LE gsb0, 0x0 ;  /* 0x00008000000079c5 */ /* 0x000fc40000010000 */
[----:B------:R-:W-:Y:S01]  /*2eb0*/  FMUL.FTZ R62, R0, R47 ;  /* 0x0000002f003e7220 */ /* 0x000fe20000410000 */
[----:B------:R-:W-:Y:S01]  /*2ec0*/  FSEL R47, R8, -INF , P5 ;  /* 0xff800000082f7808 */ /* 0x000fe20002800000 */
[C---:B------:R-:W-:Y:S01]  /*2ed0*/  FMUL.FTZ R59, R0.reuse, R44 ;  /* 0x0000002c003b7220 */ /* 0x040fe20000410000 */
[----:B------:R-:W-:Y:S01]  /*2ee0*/  FMUL.FTZ R61, R0, R46 ;  /* 0x0000002e003d7220 */ /* 0x000fe20000410000 */
[----:B------:R-:W-:Y:S01]  /*2ef0*/  ISETP.GT.AND P5, PT, R6, 0x11, PT ;  /* 0x000000110600780c */ /* 0x000fe20003fa4270 */
[C---:B------:R-:W-:Y:S01]  /*2f00*/  FMUL.FTZ R141, R0.reuse, R49 ;  /* 0x00000031008d7220 */ /* 0x040fe20000410000 */
[----:B------:R-:W-:Y:S01]  /*2f10*/  FMNMX.FTZ R44, R47, R70, !PT ;  /* 0x000000462f2c7209 */ /* 0x000fe20007810000 */
[----:B------:R-:W-:Y:S01]  /*2f20*/  FMUL.FTZ R140, R0, R48 ;  /* 0x00000030008c7220 */ /* 0x000fe20000410000 */
[----:B------:R-:W-:Y:S01]  /*2f30*/  FSEL R8, R12, -INF , P1 ;  /* 0xff8000000c087808 */ /* 0x000fe20000800000 */
[C---:B------:R-:W-:Y:S01]  /*2f40*/  FMUL.FTZ R142, R0.reuse, R50 ;  /* 0x00000032008e7220 */ /* 0x040fe20000410000 */
[----:B------:R-:W-:Y:S01]  /*2f50*/  FMNMX.FTZ R44, R71, R44, !PT ;  /* 0x0000002c472c7209 */ /* 0x000fe20007810000 */
[----:B------:R-:W-:Y:S01]  /*2f60*/  FMUL.FTZ R143, R0, R51 ;  /* 0x00000033008f7220 */ /* 0x000fe20000410000 */
[----:B------:R-:W-:Y:S01]  /*2f70*/  FSEL R12, R74, -INF , P5 ;  /* 0xff8000004a0c7808 */ /* 0x000fe20002800000 */
[C---:B------:R-:W-:Y:S01]  /*2f80*/  FMUL.FTZ R144, R0.reuse, R52 ;  /* 0x0000003400907220 */ /* 0x040fe20000410000 */
[----:B------:R-:W-:Y:S01]  /*2f90*/  FMNMX.FTZ R46, R103, R44, !PT ;  /* 0x0000002c672e7209 */ /* 0x000fe20007810000 */
[----:B------:R-:W-:Y:S01]  /*2fa0*/  FMUL.FTZ R145, R0, R53 ;  /* 0x0000003500917220 */ /* 0x000fe20000410000 */
[----:B------:R-:W-:Y:S01]  /*2fb0*/  ISETP.GT.AND P1, PT, R6, 0x18, PT ;  /* 0x000000180600780c */ /* 0x000fe20003f24270 */
[C---:B------:R-:W-:Y:S01]  /*2fc0*/  FMUL.FTZ R63, R0.reuse, R54 ;  /* 0x00000036003f7220 */ /* 0x040fe20000410000 */
        /* <DEDUP_REMOVED lines=9> */
[----:B------:R-:W-:Y:S01]  /*3060*/  FMUL.FTZ R57, R0, R42 ;  /* 0x0000002a00397220 */ /* 0x000fe20000410000 */
[----:B------:R-:W-:Y:S01]  /*3070*/  FMNMX.FTZ R48, R72, R49, !PT ;  /* 0x0000003148307209 */ /* 0x000fe20007810000 */
[----:B------:R-:W-:Y:S01]  /*3080*/  WARPGROUP.ARRIVE ;  /* 0x00000000000079c5 */ /* 0x000fe20000000000 */
        /* <DEDUP_REMOVED lines=12> */
[----:B------:R-:W-:Y:S02]  /*3150*/  FMNMX.FTZ R52, R80, R51, !PT ;  /* 0x0000003350347209 */ /* 0x000fe40007810000 */
[----:B------:R-:W-:Y:S02]  /*3160*/  FSEL R21, R85, -INF , P5 ;  /* 0xff80000055157808 */ /* 0x000fe40002800000 */
[----:B------:R-:W-:Y:S01]  /*3170*/  FMNMX.FTZ R52, R79, R52, !PT ;  /* 0x000000344f347209 */ /* 0x000fe20007810000 */
[----:B------:R-:W5:Y:S01]  /*3180*/  MUFU.TANH R128, R128 ;  /* 0x0000008000807308 */ /* 0x000f620000002400 */
[----:B------:R-:W-:-:S02]  /*3190*/  ISETP.GT.AND P5, PT, R6, 0x39, PT ;  /* 0x000000390600780c */ /* 0x000fc40003fa4270 */
[----:B------:R-:W-:Y:S02]  /*31a0*/  FMNMX.FTZ R53, R83, R52, !PT ;  /* 0x0000003453357209 */ /* 0x000fe40007810000 */
        /* <DEDUP_REMOVED lines=13> */
[----:B------:R-:W-:-:S02]  /*3280*/  FSEL R42, R122, -INF , P3 ;  /* 0xff8000007a2a7808 */ /* 0x000fc40001800000 */
[----:B------:R-:W-:Y:S02]  /*3290*/  ISETP.GT.AND P3, PT, R6, 0x48, PT ;  /* 0x000000480600780c */ /* 0x000fe40003f64270 */
[----:B0-----:R-:W-:Y:S02]  /*32a0*/  FSEL R104, R104, -INF , P2 ;  /* 0xff80000068687808 */ /* 0x001fe40001000000 */
[----:B--2---:R-:W-:Y:S01]  /*32b0*/  FSEL R43, R126, -INF , P4 ;  /* 0xff8000007e2b7808 */ /* 0x004fe20002000000 */
[----:B------:R-:W0:Y:S01]  /*32c0*/  MUFU.TANH R111, R111 ;  /* 0x0000006f006f7308 */ /* 0x000e220000002400 */
[----:B-1----:R-:W-:Y:S02]  /*32d0*/  FMNMX.FTZ R57, R124, R55, !PT ;  /* 0x000000377c397209 */ /* 0x002fe40007810000 */
[----:B------:R-:W-:Y:S02]  /*32e0*/  ISETP.GT.AND P4, PT, R6, 0x49, PT ;  /* 0x000000490600780c */ /* 0x000fe40003f84270 */
[----:B------:R-:W-:-:S02]  /*32f0*/  FSEL R106, R106, -INF , P3 ;  /* 0xff8000006a6a7808 */ /* 0x000fc40001800000 */
[----:B------:R-:W-:Y:S01]  /*3300*/  FMNMX.FTZ R57, R104, R57, !PT ;  /* 0x0000003968397209 */ /* 0x000fe20007810000 */
[----:B------:R1:W-:Y:S01]  /*3310*/  MUFU.TANH R122, R58 ;  /* 0x0000003a007a7308 */ /* 0x0003e20000002400 */
[----:B---3--:R-:W-:Y:S02]  /*3320*/  FSEL R44, R125, -INF , P5 ;  /* 0xff8000007d2c7808 */ /* 0x008fe40002800000 */
[----:B------:R-:W-:Y:S02]  /*3330*/  ISETP.GT.AND P5, PT, R6, 0x50, PT ;  /* 0x000000500600780c */ /* 0x000fe40003fa4270 */
[----:B----4-:R-:W-:Y:S01]  /*3340*/  FSEL R105, R105, -INF , P4 ;  /* 0xff80000069697808 */ /* 0x010fe20002000000 */
[----:B------:R-:W-:Y:S02]  /*3350*/  WARPGROUP.DEPBAR.LE gsb0, 0x0 ;  /* 0x00008000000079c5 */ /* 0x000fe40000010000 */
[----:B------:R-:W2:Y:S01]  /*3360*/  MUFU.TANH R114, R114 ;  /* 0x0000007200727308 */ /* 0x000ea20000002400 */
[----:B-1----:R-:W-:Y:S01]  /*3370*/  FMNMX.FTZ R58, R106, R57, !PT ;  /* 0x000000396a3a7209 */ /* 0x002fe20007810000 */
[----:B------:R-:W-:Y:S01]  /*3380*/  FMUL.FTZ R86, R0, R26 ;  /* 0x0000001a00567220 */ /* 0x000fe20000410000 */
[----:B-----5:R-:W-:-:S02]  /*3390*/  FSEL R45, R127, -INF , P1 ;  /* 0xff8000007f2d7808 */ /* 0x020fc40000800000 */
[----:B------:R-:W-:Y:S02]  /*33a0*/  ISETP.GT.AND P1, PT, R6, 0x51, PT ;  /* 0x000000510600780c */ /* 0x000fe40003f24270 */
[----:B------:R-:W-:Y:S01]  /*33b0*/  FSEL R108, R108, -INF , P5 ;  /* 0xff8000006c6c7808 */ /* 0x000fe20002800000 */
[----:B------:R-:W1:Y:S01]  /*33c0*/  MUFU.TANH R115, R115 ;  /* 0x0000007300737308 */ /* 0x000e620000002400 */
[----:B------:R-:W-:Y:S02]  /*33d0*/  FSEL R46, R107, -INF , P2 ;  /* 0xff8000006b2e7808 */ /* 0x000fe40001000000 */
[----:B------:R-:W-:Y:S02]  /*33e0*/  ISETP.GT.AND P2, PT, R6, 0x58, PT ;  /* 0x000000580600780c */ /* 0x000fe40003f44270 */
[----:B------:R-:W-:Y:S02]  /*33f0*/  FSEL R109, R109, -INF , P1 ;  /* 0xff8000006d6d7808 */ /* 0x000fe40000800000 */
[----:B------:R-:W-:Y:S01]  /*3400*/  FSEL R48, R128, -INF , P3 ;  /* 0xff80000080307808 */ /* 0x000fe20001800000 */
[----:B------:R3:W-:Y:S01]  /*3410*/  MUFU.TANH R125, R59 ;  /* 0x0000003b007d7308 */ /* 0x0007e20000002400 */
[----:B------:R-:W-:-:S02]  /*3420*/  ISETP.GT.AND P3, PT, R6, 0x59, PT ;  /* 0x000000590600780c */ /* 0x000fc40003f64270 */
[----:B------:R-:W-:Y:S02]  /*3430*/  FSEL R112, R112, -INF , P2 ;  /* 0xff80000070707808 */ /* 0x000fe40001000000 */
[----:B------:R-:W-:Y:S02]  /*3440*/  FSEL R49, R110, -INF , P4 ;  /* 0xff8000006e317808 */ /* 0x000fe40002000000 */
[----:B------:R-:W-:Y:S01]  /*3450*/  ISETP.GT.AND P4, PT, R6, 0x60, PT ;  /* 0x000000600600780c */ /* 0x000fe20003f84270 */
[----:B------:R-:W4:Y:S01]  /*3460*/  MUFU.TANH R113, R113 ;  /* 0x0000007100717308 */ /* 0x000f220000002400 */
[----:B---3--:R-:W-:Y:S02]  /*3470*/  FMNMX.FTZ R59, R105, R58, !PT ;  /* 0x0000003a693b7209 */ /* 0x008fe40007810000 */
[----:B0-----:R-:W-:Y:S02]  /*3480*/  FSEL R111, R111, -INF , P3 ;  /* 0xff8000006f6f7808 */ /* 0x001fe40001800000 */
[----:B--2---:R-:W-:-:S02]  /*3490*/  FSEL R50, R114, -INF , P5 ;  /* 0xff80000072327808 */ /* 0x004fc40002800000 */
[----:B------:R-:W-:Y:S01]  /*34a0*/  ISETP.GT.AND P5, PT, R6, 0x61, PT ;  /* 0x000000610600780c */ /* 0x000fe20003fa4270 */
[----:B------:R-:W0:Y:S01]  /*34b0*/  MUFU.TANH R88, R88 ;  /* 0x0000005800587308 */ /* 0x000e220000002400 */
[----:B-1----:R-:W-:-:S07]  /*34c0*/  FSEL R115, R115, -INF , P4 ;  /* 0xff80000073737808 */ /* 0x002fce0002000000 */
[----:B------:R1:W-:Y:S01]  /*34d0*/  MUFU.TANH R107, R60 ;  /* 0x0000003c006b7308 */ /* 0x0003e20000002400 */
[----:B----4-:R-:W-:Y:S02]  /*34e0*/  FSEL R51, R113, -INF , P1 ;  /* 0xff80000071337808 */ /* 0x010fe40000800000 */
[----:B------:R-:W-:-:S05]  /*34f0*/  ISETP.GT.AND P1, PT, R6, 0x68, PT ;  /* 0x000000680600780c */ /* 0x000fca0003f24270 */
[----:B------:R-:W2:Y:S01]  /*3500*/  MUFU.TANH R117, R117 ;  /* 0x0000007500757308 */ /* 0x000ea20000002400 */
[----:B-1----:R-:W-:Y:S02]  /*3510*/  FMNMX.FTZ R60, R108, R59, !PT ;  /* 0x0000003b6c3c7209 */ /* 0x002fe40007810000 */
[----:B0-----:R-:W-:-:S05]  /*3520*/  FSEL R88, R88, -INF , P5 ;  /* 0xff80000058587808 */ /* 0x001fca0002800000 */
[----:B------:R-:W0:Y:S08]  /*3530*/  MUFU.TANH R89, R89 ;  /* 0x0000005900597308 */ /* 0x000e300000002400 */
[----:B------:R1:W-:Y:S01]  /*3540*/  MUFU.TANH R126, R61 ;  /* 0x0000003d007e7308 */ /* 0x0003e20000002400 */
[----:B--2---:R-:W-:Y:S02]  /*3550*/  FSEL R52, R117, -INF , P2 ;  /* 0xff80000075347808 */ /* 0x004fe40001000000 */
        /* <DEDUP_REMOVED lines=10> */
[----:B0-----:R-:W-:Y:S02]  /*3600*/  FSEL R78, R90, -INF , P2 ;  /* 0xff8000005a4e7808 */ /* 0x001fe40001000000 */
[----:B------:R-:W-:-:S03]  /*3610*/  FMNMX.FTZ R62, R111, R62, !PT ;  /* 0x0000003e6f3e7209 */ /* 0x000fc60007810000 */
[----:B------:R-:W0:Y:S01]  /*3620*/  MUFU.TANH R92, R92 ;  /* 0x0000005c005c7308 */ /* 0x000e220000002400 */
[----:B------:R-:W-:-:S04]  /*3630*/  FMNMX.FTZ R81, R115, R62, !PT ;  /* 0x0000003e73517209 */ /* 0x000fc80007810000 */
[----:B------:R-:W-:Y:S01]  /*3640*/  FMNMX.FTZ R82, R88, R81, !PT ;  /* 0x0000005158527209 */ /* 0x000fe20007810000 */
[----:B------:R-:W-:Y:S02]  /*3650*/  FMUL.FTZ R81, R0, R24 ;  /* 0x0000001800517220 */ /* 0x000fe40000410000 */
[----:B------:R-:W1:Y:S01]  /*3660*/  MUFU.TANH R91, R91 ;  /* 0x0000005b005b7308 */ /* 0x000e620000002400 */
[----:B------:R-:W-:Y:S02]  /*3670*/  FMNMX.FTZ R85, R89, R82, !PT ;  /* 0x0000005259557209 */ /* 0x000fe40007810000 */
[----:B--2---:R-:W-:Y:S01]  /*3680*/  FSEL R54, R118, -INF , P4 ;  /* 0xff80000076367808 */ /* 0x004fe20002000000 */
[----:B------:R-:W-:Y:S01]  /*3690*/  FMUL.FTZ R118, R0, R32 ;  /* 0x0000002000767220 */ /* 0x000fe20000410000 */
[----:B------:R-:W-:Y:S02]  /*36a0*/  ISETP.GT.AND P4, PT, R6, 0x71, PT ;  /* 0x000000710600780c */ /* 0x000fe40003f84270 */
[----:B------:R-:W-:Y:S01]  /*36b0*/  FMNMX.FTZ R85, R78, R85, !PT ;  /* 0x000000554e557209 */ /* 0x000fe20007810000 */
[----:B------:R-:W2:Y:S01]  /*36c0*/  MUFU.TANH R93, R93 ;  /* 0x0000005d005d7308 */ /* 0x000ea20000002400 */
[----:B0-----:R-:W-:-:S04]  /*36d0*/  FSEL R92, R92, -INF , P3 ;  /* 0xff8000005c5c7808 */ /* 0x001fc80001800000 */
[----:B------:R-:W-:Y:S01]  /*36e0*/  FMNMX.FTZ R82, R92, R85, !PT ;  /* 0x000000555c527209 */ /* 0x000fe20007810000 */
[----:B------:R-:W-:Y:S02]  /*36f0*/  FMUL.FTZ R85, R0, R25 ;  /* 0x0000001900557220 */ /* 0x000fe40000410000 */
[----:B------:R-:W-:Y:S01]  /*3700*/  MUFU.TANH R119, R119 ;  /* 0x0000007700777308 */ /* 0x000fe20000002400 */
[----:B-1----:R-:W-:Y:S02]  /*3710*/  FSEL R55, R91, -INF , P5 ;  /* 0xff8000005b377808 */ /* 0x002fe40002800000 */
[----:B------:R-:W-:-:S05]  /*3720*/  ISETP.GT.AND P5, PT, R6, 0x78, PT ;  /* 0x000000780600780c */ /* 0x000fca0003fa4270 */
[----:B------:R-:W0:Y:S01]  /*3730*/  MUFU.TANH R95, R95 ;  /* 0x0000005f005f7308 */ /* 0x000e220000002400 */
[----:B--2---:R-:W-:-:S04]  /*3740*/  FSEL R93, R93, -INF , P4 ;  /* 0xff8000005d5d7808 */ /* 0x004fc80002000000 */
[----:B------:R-:W-:-:S03]  /*3750*/  FMNMX.FTZ R82, R93, R82, !PT ;  /* 0x000000525d527209 */ /* 0x000fc60007810000 */
[----:B------:R-:W1:Y:S08]  /*3760*/  MUFU.TANH R94, R94 ;  /* 0x0000005e005e7308 */ /* 0x000e700000002400 */
[----:B------:R-:W-:Y:S01]  /*3770*/  MUFU.TANH R97, R97 ;  /* 0x0000006100617308 */ /* 0x000fe20000002400 */
[----:B0-----:R-:W-:-:S04]  /*3780*/  FSEL R95, R95, -INF , P5 ;  /* 0xff8000005f5f7808 */ /* 0x001fc80002800000 */
[----:B------:R-:W-:-:S03]  /*3790*/  FMNMX.FTZ R82, R95, R82, !PT ;  /* 0x000000525f527209 */ /* 0x000fc60007810000 */
[----:B------:R-:W0:Y:S01]  /*37a0*/  MUFU.TANH R96, R96 ;  /* 0x0000006000607308 */ /* 0x000e220000002400 */
[----:B-1----:R-:W-:Y:S02]  /*37b0*/  FSEL R57, R94, -INF , P2 ;  /* 0xff8000005e397808 */ /* 0x002fe40001000000 */
[----:B------:R-:W-:-:S05]  /*37c0*/  ISETP.GT.AND P2, PT, R6, 0x80, PT ;  /* 0x000000800600780c */ /* 0x000fca0003f44270 */
[----:B------:R-:W1:Y:S08]  /*37d0*/  MUFU.TANH R101, R101 ;  /* 0x0000006500657308 */ /* 0x000e700000002400 */
[----:B------:R-:W-:Y:S01]  /*37e0*/  MUFU.TANH R99, R99 ;  /* 0x0000006300637308 */ /* 0x000fe20000002400 */
[----:B0-----:R-:W-:Y:S02]  /*37f0*/  FSEL R58, R96, -INF , P3 ;  /* 0xff800000603a7808 */ /* 0x001fe40001800000 */
[----:B------:R-:W-:-:S05]  /*3800*/  ISETP.GT.AND P3, PT, R6, 0x81, PT ;  /* 0x000000810600780c */ /* 0x000fca0003f64270 */
[----:B------:R-:W0:Y:S01]  /*3810*/  MUFU.TANH R98, R98 ;  /* 0x0000006200627308 */ /* 0x000e220000002400 */
[----:B-1----:R-:W-:-:S07]  /*3820*/  FSEL R101, R101, -INF , P2 ;  /* 0xff80000065657808 */ /* 0x002fce0001000000 */
[----:B------:R-:W1:Y:S08]  /*3830*/  MUFU.TANH R102, R102 ;  /* 0x0000006600667308 */ /* 0x000e700000002400 */
[----:B------:R-:W2:Y:S01]  /*3840*/  MUFU.TANH R130, R130 ;  /* 0x0000008200827308 */ /* 0x000ea20000002400 */
[----:B0-----:R-:W-:Y:S02]  /*3850*/  FSEL R59, R98, -INF , P4 ;  /* 0xff800000623b7808 */ /* 0x001fe40002000000 */
[----:B------:R-:W-:-:S05]  /*3860*/  ISETP.GT.AND P4, PT, R6, 0x88, PT ;  /* 0x000000880600780c */ /* 0x000fca0003f84270 */
[----:B------:R-:W0:Y:S01]  /*3870*/  MUFU.TANH R100, R100 ;  /* 0x0000006400647308 */ /* 0x000e220000002400 */
[----:B-1----:R-:W-:-:S07]  /*3880*/  FSEL R102, R102, -INF , P3 ;  /* 0xff80000066667808 */ /* 0x002fce0001800000 */
[----:B------:R-:W-:Y:S01]  /*3890*/  MUFU.TANH R64, R64 ;  /* 0x0000004000407308 */ /* 0x000fe20000002400 */
[----:B--2---:R-:W-:Y:S01]  /*38a0*/  FSEL R62, R130, -INF , P2 ;  /* 0xff800000823e7808 */ /* 0x004fe20001000000 */
[----:B------:R-:W-:Y:S01]  /*38b0*/  FMUL.FTZ R130, R0, R31 ;  /* 0x0000001f00827220 */ /* 0x000fe20000410000 */
[----:B------:R-:W-:-:S05]  /*38c0*/  ISETP.GT.AND P2, PT, R6, 0x91, PT ;  /* 0x000000910600780c */ /* 0x000fca0003f44270 */
[----:B------:R1:W-:Y:S01]  /*38d0*/  MUFU.TANH R69, R56 ;  /* 0x0000003800457308 */ /* 0x0003e20000002400 */
[----:B0-----:R-:W-:Y:S02]  /*38e0*/  FSEL R60, R100, -INF , P5 ;  /* 0xff800000643c7808 */ /* 0x001fe40002800000 */
[----:B------:R-:W-:-:S05]  /*38f0*/  ISETP.GT.AND P5, PT, R6, 0x89, PT ;  /* 0x000000890600780c */ /* 0x000fca0003fa4270 */
[----:B------:R-:W0:Y:S01]  /*3900*/  MUFU.TANH R131, R131 ;  /* 0x0000008300837308 */ /* 0x000e220000002400 */
[----:B-1----:R-:W-:Y:S02]  /*3910*/  FSEL R56, R119, -INF , P1 ;  /* 0xff80000077387808 */ /* 0x002fe40000800000 */
[----:B------:R-:W-:-:S04]  /*3920*/  ISETP.GT.AND P1, PT, R6, 0x79, PT ;  /* 0x000000790600780c */ /* 0x000fc80003f24270 */
[----:B------:R-:W-:Y:S01]  /*3930*/  FSEL R97, R97, -INF , P1 ;  /* 0xff80000061617808 */ /* 0x000fe20000800000 */
[----:B------:R-:W1:Y:S01]  /*3940*/  MUFU.TANH R65, R65 ;  /* 0x0000004100417308 */ /* 0x000e620000002400 */
[----:B------:R-:W-:Y:S02]  /*3950*/  FSEL R61, R99, -INF , P1 ;  /* 0xff800000633d7808 */ /* 0x000fe40000800000 */
[----:B------:R-:W-:Y:S02]  /*3960*/  FMNMX.FTZ R82, R97, R82, !PT ;  /* 0x0000005261527209 */ /* 0x000fe40007810000 */
[----:B------:R-:W-:Y:S02]  /*3970*/  ISETP.GT.AND P1, PT, R6, 0x90, PT ;  /* 0x000000900600780c */ /* 0x000fe40003f24270 */
[----:B------:R-:W-:Y:S01]  /*3980*/  FMNMX.FTZ R91, R101, R82, !PT ;  /* 0x00000052655b7209 */ /* 0x000fe20007810000 */
[----:B------:R-:W2:Y:S01]  /*3990*/  MUFU.TANH R132, R132 ;  /* 0x0000008400847308 */ /* 0x000ea20000002400 */
[----:B0-----:R-:W-:-:S07]  /*39a0*/  FSEL R131, R131, -INF , P4 ;  /* 0xff80000083837808 */ /* 0x001fce0002000000 */
[----:B------:R-:W0:Y:S01]  /*39b0*/  MUFU.TANH R129, R129 ;  /* 0x0000008100817308 */ /* 0x000e220000002400 */
[----:B-1----:R-:W-:-:S07]  /*39c0*/  FSEL R82, R65, -INF , P2 ;  /* 0xff80000041527808 */ /* 0x002fce0001000000 */
[----:B------:R-:W1:Y:S01]  /*39d0*/  MUFU.TANH R66, R66 ;  /* 0x0000004200427308 */ /* 0x000e620000002400 */
[----:B--2---:R-:W-:-:S07]  /*39e0*/  FSEL R132, R132, -INF , P5 ;  /* 0xff80000084847808 */ /* 0x004fce0002800000 */
[----:B------:R-:W-:Y:S01]  /*39f0*/  MUFU.TANH R133, R133 ;  /* 0x0000008500857308 */ /* 0x000fe20000002400 */
[----:B0-----:R-:W-:Y:S01]  /*3a00*/  FSEL R24, R129, -INF , P3 ;  /* 0xff80000081187808 */ /* 0x001fe20001800000 */
[----:B------:R-:W-:Y:S01]  /*3a10*/  FMUL.FTZ R129, R0, R38 ;  /* 0x0000002600817220 */ /* 0x000fe20000410000 */
[----:B------:R-:W-:-:S05]  /*3a20*/  ISETP.GT.AND P3, PT, R6, 0x98, PT ;  /* 0x000000980600780c */ /* 0x000fca0003f64270 */
[----:B------:R0:W-:Y:S01]  /*3a30*/  MUFU.TANH R114, R81 ;  /* 0x0000005100727308 */ /* 0x0001e20000002400 */
[----:B-1----:R-:W-:Y:S01]  /*3a40*/  FSEL R26, R66, -INF , P1 ;  /* 0xff800000421a7808 */ /* 0x002fe20000800000 */
[----:B------:R-:W-:-:S06]  /*3a50*/  FMUL.FTZ R66, R0, R27 ;  /* 0x0000001b00427220 */ /* 0x000fcc0000410000 */
[----:B------:R-:W1:Y:S01]  /*3a60*/  MUFU.TANH R134, R134 ;  /* 0x0000008600867308 */ /* 0x000e620000002400 */
[----:B0-----:R-:W-:Y:S02]  /*3a70*/  FSEL R81, R64, -INF , P1 ;  /* 0xff80000040517808 */ /* 0x001fe40000800000 */
[----:B------:R-:W-:Y:S02]  /*3a80*/  FMNMX.FTZ R64, R102, R91, !PT ;  /* 0x0000005b66407209 */ /* 0x000fe40007810000 */
[----:B------:R-:W-:Y:S02]  /*3a90*/  ISETP.GT.AND P1, PT, R6, 0xa1, PT ;  /* 0x000000a10600780c */ /* 0x000fe40003f24270 */
[----:B------:R-:W-:Y:S01]  /*3aa0*/  FMNMX.FTZ R65, R131, R64, !PT ;  /* 0x0000004083417209 */ /* 0x000fe20007810000 */
[----:B------:R-:W-:Y:S03]  /*3ab0*/  MUFU.TANH R68, R68 ;  /* 0x0000004400447308 */ /* 0x000fe60000002400 */
[----:B------:R-:W-:-:S04]  /*3ac0*/  FMNMX.FTZ R94, R132, R65, !PT ;  /* 0x00000041845e7209 */ /* 0x000fc80007810000 */
[----:B------:R-:W-:Y:S01]  /*3ad0*/  FMNMX.FTZ R65, R81, R94, !PT ;  /* 0x0000005e51417209 */ /* 0x000fe20007810000 */
[----:B------:R-:W0:Y:S01]  /*3ae0*/  MUFU.TANH R137, R137 ;  /* 0x0000008900897308 */ /* 0x000e220000002400 */
[----:B-1----:R-:W-:Y:S02]  /*3af0*/  FSEL R25, R134, -INF , P5 ;  /* 0xff80000086197808 */ /* 0x002fe40002800000 */
[----:B------:R-:W-:-:S05]  /*3b00*/  ISETP.GT.AND P5, PT, R6, 0xa0, PT ;  /* 0x000000a00600780c */ /* 0x000fca0003fa4270 */
[----:B------:R-:W1:Y:S08]  /*3b10*/  MUFU.TANH R67, R67 ;  /* 0x0000004300437308 */ /* 0x000e700000002400 */
[----:B------:R-:W2:Y:S01]  /*3b20*/  MUFU.TANH R138, R138 ;  /* 0x0000008a008a7308 */ /* 0x000ea20000002400 */
[----:B0-----:R-:W-:-:S07]  /*3b30*/  FSEL R91, R137, -INF , P5 ;  /* 0xff800000895b7808 */ /* 0x001fce0002800000 */
[----:B------:R-:W0:Y:S01]  /*3b40*/  MUFU.TANH R135, R135 ;  /* 0x0000008700877308 */ /* 0x000e220000002400 */
[----:B-1----:R-:W-:Y:S01]  /*3b50*/  FSEL R27, R67, -INF , P2 ;  /* 0xff800000431b7808 */ /* 0x002fe20001000000 */
[----:B------:R-:W-:Y:S01]  /*3b60*/  FMUL.FTZ R67, R0, R28 ;  /* 0x0000001c00437220 */ /* 0x000fe20000410000 */
[----:B------:R-:W-:-:S04]  /*3b70*/  ISETP.GT.AND P2, PT, R6, 0xa8, PT ;  /* 0x000000a80600780c */ /* 0x000fc80003f44270 */
[----:B------:R-:W-:Y:S01]  /*3b80*/  FSEL R96, R125, -INF , P2 ;  /* 0xff8000007d607808 */ /* 0x000fe20001000000 */
[----:B------:R1:W-:Y:S01]  /*3b90*/  MUFU.TANH R116, R85 ;  /* 0x0000005500747308 */ /* 0x0003e20000002400 */
[----:B--2---:R-:W-:-:S07]  /*3ba0*/  FSEL R94, R138, -INF , P1 ;  /* 0xff8000008a5e7808 */ /* 0x004fce0000800000 */
[----:B------:R2:W-:Y:S01]  /*3bb0*/  MUFU.TANH R90, R63 ;  /* 0x0000003f005a7308 */ /* 0x0005e20000002400 */
[----:B-1----:R-:W-:Y:S02]  /*3bc0*/  FSEL R85, R69, -INF , P3 ;  /* 0xff80000045557808 */ /* 0x002fe40001800000 */
[----:B0-----:R-:W-:Y:S02]  /*3bd0*/  FSEL R64, R135, -INF , P3 ;  /* 0xff80000087407808 */ /* 0x001fe40001800000 */
[----:B------:R-:W-:-:S03]  /*3be0*/  ISETP.GT.AND P3, PT, R6, 0xa9, PT ;  /* 0x000000a90600780c */ /* 0x000fc60003f64270 */
[----:B------:R0:W-:Y:S01]  /*3bf0*/  MUFU.TANH R69, R66 ;  /* 0x0000004200457308 */ /* 0x0001e20000002400 */
[----:B--2---:R-:W-:Y:S01]  /*3c00*/  FSEL R63, R133, -INF , P4 ;  /* 0xff800000853f7808 */ /* 0x004fe20002000000 */
[----:B------:R-:W-:Y:S01]  /*3c10*/  FMUL.FTZ R133, R0, R34 ;  /* 0x0000002200857220 */ /* 0x000fe20000410000 */
[----:B------:R-:W-:Y:S02]  /*3c20*/  ISETP.GT.AND P4, PT, R6, 0x99, PT ;  /* 0x000000990600780c */ /* 0x000fe40003f84270 */
[----:B------:R-:W-:-:S03]  /*3c30*/  FSEL R98, R107, -INF , P3 ;  /* 0xff8000006b627808 */ /* 0x000fc60001800000 */
[----:B------:R-:W1:Y:S01]  /*3c40*/  MUFU.TANH R136, R136 ;  /* 0x0000008800887308 */ /* 0x000e620000002400 */
[----:B0-----:R-:W-:Y:S02]  /*3c50*/  FMNMX.FTZ R66, R82, R65, !PT ;  /* 0x0000004152427209 */ /* 0x001fe40007810000 */
[----:B------:R-:W-:Y:S02]  /*3c60*/  FSEL R65, R122, -INF , P1 ;  /* 0xff8000007a417808 */ /* 0x000fe40000800000 */
[----:B------:R-:W-:Y:S02]  /*3c70*/  FMNMX.FTZ R99, R85, R66, !PT ;  /* 0x0000004255637209 */ /* 0x000fe40007810000 */
[----:B------:R-:W-:Y:S01]  /*3c80*/  ISETP.GT.AND P1, PT, R6, 0xb8, PT ;  /* 0x000000b80600780c */ /* 0x000fe20003f24270 */
[----:B------:R0:W-:Y:S08]  /*3c90*/  MUFU.TANH R100, R86 ;  /* 0x0000005600647308 */ /* 0x0001f00000002400 */
[----:B------:R-:W2:Y:S01]  /*3ca0*/  MUFU.TANH R140, R140 ;  /* 0x0000008c008c7308 */ /* 0x000ea20000002400 */
[----:B0-----:R-:W-:Y:S01]  /*3cb0*/  FSEL R86, R68, -INF , P4 ;  /* 0xff80000044567808 */ /* 0x001fe20002000000 */
[----:B------:R-:W-:Y:S01]  /*3cc0*/  FMUL.FTZ R68, R0, R29 ;  /* 0x0000001d00447220 */ /* 0x000fe20000410000 */
[----:B-1----:R-:W-:-:S02]  /*3cd0*/  FSEL R28, R136, -INF , P4 ;  /* 0xff800000881c7808 */ /* 0x002fc40002000000 */
[----:B------:R-:W-:Y:S02]  /*3ce0*/  FMNMX.FTZ R66, R86, R99, !PT ;  /* 0x0000006356427209 */ /* 0x000fe40007810000 */
[----:B------:R-:W-:Y:S01]  /*3cf0*/  ISETP.GT.AND P4, PT, R6, 0xb0, PT ;  /* 0x000000b00600780c */ /* 0x000fe20003f84270 */
[----:B------:R-:W0:Y:S01]  /*3d00*/  MUFU.TANH R141, R141 ;  /* 0x0000008d008d7308 */ /* 0x000e220000002400 */
[----:B------:R-:W-:Y:S02]  /*3d10*/  FMNMX.FTZ R99, R91, R66, !PT ;  /* 0x000000425b637209 */ /* 0x000fe40007810000 */
[----:B------:R-:W-:Y:S02]  /*3d20*/  FSEL R29, R123, -INF , P5 ;  /* 0xff8000007b1d7808 */ /* 0x000fe40002800000 */
[----:B------:R-:W-:Y:S02]  /*3d30*/  FMNMX.FTZ R99, R94, R99, !PT ;  /* 0x000000635e637209 */ /* 0x000fe40007810000 */
[----:B------:R-:W-:Y:S01]  /*3d40*/  FSEL R66, R110, -INF , P3 ;  /* 0xff8000006e427808 */ /* 0x000fe20001800000 */
[----:B------:R-:W1:Y:S01]  /*3d50*/  MUFU.TANH R144, R144 ;  /* 0x0000009000907308 */ /* 0x000e620000002400 */
[----:B------:R-:W-:-:S02]  /*3d60*/  FMNMX.FTZ R107, R96, R99, !PT ;  /* 0x00000063606b7209 */ /* 0x000fc40007810000 */
[----:B------:R-:W-:Y:S02]  /*3d70*/  ISETP.GT.AND P5, PT, R6, 0xb1, PT ;  /* 0x000000b10600780c */ /* 0x000fe40003fa4270 */
[----:B--2---:R-:W-:Y:S02]  /*3d80*/  FSEL R99, R140, -INF , P4 ;  /* 0xff8000008c637808 */ /* 0x004fe40002000000 */
[----:B------:R-:W-:Y:S01]  /*3d90*/  FMNMX.FTZ R110, R98, R107, !PT ;  /* 0x0000006b626e7209 */ /* 0x000fe20007810000 */
[----:B------:R-:W2:Y:S01]  /*3da0*/  MUFU.TANH R113, R145 ;  /* 0x0000009100717308 */ /* 0x000ea20000002400 */
[----:B0-----:R-:W-:Y:S02]  /*3db0*/  FSEL R107, R141, -INF , P5 ;  /* 0xff8000008d6b7808 */ /* 0x001fe40002800000 */
[----:B------:R-:W-:-:S04]  /*3dc0*/  ISETP.GT.AND P3, PT, R6, 0xc0, PT ;  /* 0x000000c00600780c */ /* 0x000fc80003f64270 */
[----:B------:R-:W-:Y:S01]  /*3dd0*/  FSEL R114, R114, -INF , P3 ;  /* 0xff80000072727808 */ /* 0x000fe20001800000 */
[----:B------:R-:W0:Y:S08]  /*3de0*/  MUFU.TANH R142, R142 ;  /* 0x0000008e008e7308 */ /* 0x000e300000002400 */
[----:B------:R3:W-:Y:S08]  /*3df0*/  MUFU.TANH R117, R67 ;  /* 0x0000004300757308 */ /* 0x0007f00000002400 */
[----:B------:R-:W4:Y:S01]  /*3e00*/  MUFU.TANH R143, R143 ;  /* 0x0000008f008f7308 */ /* 0x000f220000002400 */
[----:B---3--:R-:W-:Y:S01]  /*3e10*/  FMUL.FTZ R67, R0, R30 ;  /* 0x0000001e00437220 */ /* 0x008fe20000410000 */
[----:B------:R-:W-:-:S02]  /*3e20*/  FSEL R30, R126, -INF , P2 ;  /* 0xff8000007e1e7808 */ /* 0x000fc40001000000 */
[----:B------:R-:W-:Y:S02]  /*3e30*/  FMNMX.FTZ R126, R99, R110, !PT ;  /* 0x0000006e637e7209 */ /* 0x000fe40007810000 */
[----:B------:R-:W-:Y:S02]  /*3e40*/  ISETP.GT.AND P2, PT, R6, 0xb9, PT ;  /* 0x000000b90600780c */ /* 0x000fe40003f44270 */
[----:B-1----:R-:W-:Y:S01]  /*3e50*/  FSEL R110, R144, -INF , P1 ;  /* 0xff800000906e7808 */ /* 0x002fe20000800000 */
[----:B------:R-:W-:Y:S01]  /*3e60*/  MUFU.TANH R139, R139 ;  /* 0x0000008b008b7308 */ /* 0x000fe20000002400 */
[----:B------:R-:W-:Y:S02]  /*3e70*/  FMNMX.FTZ R125, R107, R126, !PT ;  /* 0x0000007e6b7d7209 */ /* 0x000fe40007810000 */
[----:B--2---:R-:W-:Y:S02]  /*3e80*/  FSEL R113, R113, -INF , P2 ;  /* 0xff80000071717808 */ /* 0x004fe40001000000 */
[----:B------:R-:W-:Y:S01]  /*3e90*/  FMNMX.FTZ R126, R110, R125, !PT ;  /* 0x0000007d6e7e7209 */ /* 0x000fe20007810000 */
[----:B------:R-:W-:Y:S01]  /*3ea0*/  FMUL.FTZ R125, R0, R36 ;  /* 0x00000024007d7220 */ /* 0x000fe20000410000 */
[----:B0-----:R-:W-:Y:S01]  /*3eb0*/  FSEL R32, R142, -INF , P4 ;  /* 0xff8000008e207808 */ /* 0x001fe20002000000 */
[----:B------:R-:W0:Y:S01]  /*3ec0*/  MUFU.TANH R68, R68 ;  /* 0x0000004400447308 */ /* 0x000e220000002400 */
[----:B------:R-:W-:-:S02]  /*3ed0*/  ISETP.GT.AND P4, PT, R6, 0xc1, PT ;  /* 0x000000c10600780c */ /* 0x000fc40003f84270 */
[----:B------:R-:W-:Y:S02]  /*3ee0*/  FMNMX.FTZ R127, R113, R126, !PT ;  /* 0x0000007e717f7209 */ /* 0x000fe40007810000 */
[----:B------:R-:W-:Y:S01]  /*3ef0*/  FSEL R36, R90, -INF , P1 ;  /* 0xff8000005a247808 */ /* 0x000fe20000800000 */
[----:B------:R-:W-:Y:S01]  /*3f00*/  FMUL.FTZ R90, R0, R37 ;  /* 0x00000025005a7220 */ /* 0x000fe20000410000 */
[----:B------:R-:W-:Y:S01]  /*3f10*/  FSEL R116, R116, -INF , P4 ;  /* 0xff80000074747808 */ /* 0x000fe20002000000 */
[----:B------:R1:W-:Y:S01]  /*3f20*/  MUFU.TANH R123, R67 ;  /* 0x00000043007b7308 */ /* 0x0003e20000002400 */
[----:B------:R-:W-:Y:S02]  /*3f30*/  FMNMX.FTZ R127, R114, R127, !PT ;  /* 0x0000007f727f7209 */ /* 0x000fe40007810000 */
[----:B------:R-:W-:Y:S02]  /*3f40*/  ISETP.GT.AND P1, PT, R6, 0xc9, PT ;  /* 0x000000c90600780c */ /* 0x000fe40003f24270 */
[----:B------:R-:W-:-:S03]  /*3f50*/  FMNMX.FTZ R126, R116, R127, !PT ;  /* 0x0000007f747e7209 */ /* 0x000fc60007810000 */
[----:B------:R0:W2:Y:S01]  /*3f60*/  MUFU.TANH R122, R118 ;  /* 0x00000076007a7308 */ /* 0x0000a20000002400 */
[----:B-1----:R-:W-:Y:S01]  /*3f70*/  FMUL.FTZ R67, R0, R33 ;  /* 0x0000002100437220 */ /* 0x002fe20000410000 */
[----:B----4-:R-:W-:Y:S02]  /*3f80*/  FSEL R33, R143, -INF , P5 ;  /* 0xff8000008f217808 */ /* 0x010fe40002800000 */
[----:B------:R-:W-:-:S04]  /*3f90*/  ISETP.GT.AND P5, PT, R6, 0xc8, PT ;  /* 0x000000c80600780c */ /* 0x000fc80003fa4270 */
[----:B------:R1:W3:Y:S01]  /*3fa0*/  MUFU.TANH R119, R67 ;  /* 0x0000004300777308 */ /* 0x0002e20000002400 */
[----:B------:R-:W-:Y:S02]  /*3fb0*/  FSEL R117, R117, -INF , P5 ;  /* 0xff80000075757808 */ /* 0x000fe40002800000 */
[----:B0-----:R-:W-:Y:S02]  /*3fc0*/  FSEL R118, R68, -INF , P1 ;  /* 0xff80000044767808 */ /* 0x001fe40000800000 */
[----:B------:R-:W-:Y:S02]  /*3fd0*/  FMNMX.FTZ R37, R117, R126, !PT ;  /* 0x0000007e75257209 */ /* 0x000fe40007810000 */
[----:B------:R-:W-:Y:S01]  /*3fe0*/  FSEL R68, R100, -INF , P3 ;  /* 0xff80000064447808 */ /* 0x000fe20001800000 */
[----:B------:R-:W0:Y:S01]  /*3ff0*/  MUFU.TANH R125, R125 ;  /* 0x0000007d007d7308 */ /* 0x000e220000002400 */
[----:B-1----:R-:W-:Y:S02]  /*4000*/  FSEL R67, R139, -INF , P2 ;  /* 0xff8000008b437808 */ /* 0x002fe40001000000 */
[----:B------:R-:W-:-:S02]  /*4010*/  ISETP.GT.AND P2, PT, R6, 0xd0, PT ;  /* 0x000000d00600780c */ /* 0x000fc40003f44270 */
[----:B------:R-:W-:Y:S02]  /*4020*/  ISETP.GT.AND P3, PT, R6, 0xd1, PT ;  /* 0x000000d10600780c */ /* 0x000fe40003f64270 */
[----:B--2---:R-:W-:Y:S01]  /*4030*/  FSEL R122, R122, -INF , P2 ;  /* 0xff8000007a7a7808 */ /* 0x004fe20001000000 */
[----:B------:R-:W1:Y:S01]  /*4040*/  MUFU.TANH R90, R90 ;  /* 0x0000005a005a7308 */ /* 0x000e620000002400 */
[----:B------:R-:W-:Y:S02]  /*4050*/  FMNMX.FTZ R127, R118, R37, !PT ;  /* 0x00000025767f7209 */ /* 0x000fe40007810000 */
[----:B------:R-:W-:Y:S02]  /*4060*/  FSEL R37, R69, -INF , P4 ;  /* 0xff80000045257808 */ /* 0x000fe40002000000 */
[----:B------:R-:W-:Y:S02]  /*4070*/  ISETP.GT.AND P4, PT, R6, 0xd8, PT ;  /* 0x000000d80600780c */ /* 0x000fe40003f84270 */
[----:B---3--:R-:W-:Y:S01]  /*4080*/  FSEL R119, R119, -INF , P3 ;  /* 0xff80000077777808 */ /* 0x008fe20001800000 */
[----:B------:R-:W2:Y:S01]  /*4090*/  MUFU.TANH R130, R130 ;  /* 0x0000008200827308 */ /* 0x000ea20000002400 */
[----:B------:R-:W-:Y:S01]  /*40a0*/  FMNMX.FTZ R100, R122, R127, !PT ;  /* 0x0000007f7a647209 */ /* 0x000fe20007810000 */
[----:B------:R-:W-:Y:S01]  /*40b0*/  FMUL.FTZ R127, R0, R35 ;  /* 0x00000023007f7220 */ /* 0x000fe20000410000 */
[----:B------:R-:W-:-:S02]  /*40c0*/  FSEL R69, R123, -INF , P5 ;  /* 0xff8000007b457808 */ /* 0x000fc40002800000 */
[----:B------:R-:W-:Y:S02]  /*40d0*/  ISETP.GT.AND P5, PT, R6, 0xd9, PT ;  /* 0x000000d90600780c */ /* 0x000fe40003fa4270 */
[----:B0-----:R-:W-:Y:S01]  /*40e0*/  FSEL R126, R125, -INF , P4 ;  /* 0xff8000007d7e7808 */ /* 0x001fe20002000000 */
[----:B------:R-:W-:Y:S01]  /*40f0*/  FMUL.FTZ R125, R0, R39 ;  /* 0x00000027007d7220 */ /* 0x000fe20000410000 */
[----:B------:R-:W-:Y:S01]  /*4100*/  FMNMX.FTZ R123, R119, R100, !PT ;  /* 0x00000064777b7209 */ /* 0x000fe20007810000 */
[----:B------:R-:W0:Y:S01]  /*4110*/  MUFU.TANH R133, R133 ;  /* 0x0000008500857308 */ /* 0x000e220000002400 */
[----:B-1----:R-:W-:Y:S02]  /*4120*/  FSEL R128, R90, -INF , P5 ;  /* 0xff8000005a807808 */ /* 0x002fe40002800000 */
[----:B------:R-:W-:-:S04]  /*4130*/  FMNMX.FTZ R123, R126, R123, !PT ;  /* 0x0000007b7e7b7209 */ /* 0x000fc80007810000 */
[----:B------:R-:W-:Y:S01]  /*4140*/  FMNMX.FTZ R6, R128, R123, !PT ;  /* 0x0000007b80067209 */ /* 0x000fe20007810000 */
[----:B------:R-:W1:Y:S01]  /*4150*/  MUFU.TANH R127, R127 ;  /* 0x0000007f007f7308 */ /* 0x000e620000002400 */
[----:B--2---:R-:W-:-:S03]  /*4160*/  FSEL R130, R130, -INF , P1 ;  /* 0xff80000082827808 */ /* 0x004fc60000800000 */
[----:B------:R-:W2:Y:S04]  /*4170*/  SHFL.BFLY PT, R123, R6, 0x2, 0x1f ;  /* 0x0c401f00067b7f89 */ /* 0x000ea800000e0000 */
[----:B------:R-:W3:Y:S01]  /*4180*/  MUFU.TANH R129, R129 ;  /* 0x0000008100817308 */ /* 0x000ee20000002400 */
[----:B0-----:R-:W-:-:S07]  /*4190*/  FSEL R133, R133, -INF , P2 ;  /* 0xff80000085857808 */ /* 0x001fce0001000000 */
[----:B------:R-:W0:Y:S01]  /*41a0*/  MUFU.TANH R125, R125 ;  /* 0x0000007d007d7308 */ /* 0x000e220000002400 */
[----:B-1----:R-:W-:Y:S02]  /*41b0*/  FSEL R127, R127, -INF , P3 ;  /* 0xff8000007f7f7808 */ /* 0x002fe40001800000 */
[----:B---3--:R-:W-:Y:S02]  /*41c0*/  FSEL R129, R129, -INF , P4 ;  /* 0xff80000081817808 */ /* 0x008fe40002000000 */
[----:B--2---:R-:W-:-:S05]  /*41d0*/  FMNMX.FTZ R100, R6, R123, !PT ;  /* 0x0000007b06647209 */ /* 0x004fca0007810000 */
[----:B------:R-:W1:Y:S01]  /*41e0*/  SHFL.BFLY PT, R123, R100, 0x1, 0x1f ;  /* 0x0c201f00647b7f89 */ /* 0x000e6200000e0000 */
[----:B0-----:R-:W-:Y:S02]  /*41f0*/  FSEL R125, R125, -INF , P5 ;  /* 0xff8000007d7d7808 */ /* 0x001fe40002800000 */
[----:B-1----:R-:W-:Y:S01]  /*4200*/  FMNMX.FTZ R90, R100, R123, !PT ;  /* 0x0000007b645a7209 */ /* 0x002fe20007810000 */
[----:B------:R-:W-:-:S03]  /*4210*/  IMAD.U32 R123, RZ, RZ, UR10 ;  /* 0x0000000aff7b7e24 */ /* 0x000fc6000f8e00ff */
[C---:B------:R-:W-:Y:S01]  /*4220*/  FSETP.NEU.FTZ.AND P6, PT, R90.reuse, -INF , PT ;  /* 0xff8000005a00780b */ /* 0x040fe20003fdd000 */
[----:B------:R-:W-:-:S05]  /*4230*/  FFMA.FTZ R123, R90, R123, -8 ;  /* 0xc10000005a7b7423 */ /* 0x000fca000001007b */
[----:B------:R-:W-:Y:S02]  /*4240*/  FSEL R123, R123, RZ, P6 ;  /* 0x000000ff7b7b7208 */ /* 0x000fe40003000000 */
[----:B------:R-:W-:-:S03]  /*4250*/  LOP3.LUT P6, RZ, R152, 0x7f, RZ, 0xc0, !PT ;  /* 0x0000007f98ff7812 */ /* 0x000fc600078cc0ff */
[--C-:B------:R-:W-:Y:S01]  /*4260*/  FFMA.FTZ R31, R70, UR10, -R123.reuse ;  /* 0x0000000a461f7c23 */ /* 0x100fe2000801087b */
        /* <DEDUP_REMOVED lines=45> */
[----:B------:R-:W-:Y:S01]  /*4540*/  MUFU.EX2 R6, R6 ;  /* 0x0000000600067308 */ /* 0x000fe20000000800 */
[----:B------:R-:W-:Y:S01]  /*4550*/  @!P6 VIADD R5, R5, 0x2e840 ;  /* 0x0002e8400505e836 */ /* 0x000fe20000000000 */
[----:B------:R-:W-:-:S04]  /*4560*/  FMNMX.FTZ R105, R41, R100, !PT ;  /* 0x0000006429697209 */ /* 0x000fc80007810000 */
[----:B------:R-:W-:Y:S02]  /*4570*/  FMNMX.FTZ R100, R42, R105, !PT ;  /* 0x000000692a647209 */ /* 0x000fe40007810000 */
[----:B------:R-:W-:Y:S02]  /*4580*/  MUFU.EX2 R31, R31 ;  /* 0x0000001f001f7308 */ /* 0x000fe40000000800 */
        /* <DEDUP_REMOVED lines=11> */
[----:B------:R0:W-:Y:S02]  /*4640*/  MUFU.EX2 R105, R115 ;  /* 0x0000007300697308 */ /* 0x0001e40000000800 */
[----:B------:R-:W-:-:S04]  /*4650*/  FMNMX.FTZ R108, R52, R111, !PT ;  /* 0x0000006f346c7209 */ /* 0x000fc80007810000 */
[----:B------:R-:W-:Y:S01]  /*4660*/  FMNMX.FTZ R111, R53, R108, !PT ;  /* 0x0000006c356f7209 */ /* 0x000fe20007810000 */
[----:B------:R-:W-:-:S01]  /*4670*/  FFMA.FTZ R108, R89, UR10, -R123 ;  /* 0x0000000a596c7c23 */ /* 0x000fc2000801087b */
[----:B------:R-:W-:Y:S01]  /*4680*/  MUFU.EX2 R34, R34 ;  /* 0x0000002200227308 */ /* 0x000fe20000000800 */
[----:B0-----:R-:W-:-:S01]  /*4690*/  FFMA.FTZ R115, R93, UR10, -R123 ;  /* 0x0000000a5d737c23 */ /* 0x001fc2000801087b */
[----:B------:R-:W-:Y:S01]  /*46a0*/  FMNMX.FTZ R112, R54, R111, !PT ;  /* 0x0000006f36707209 */ /* 0x000fe20007810000 */
[----:B------:R-:W-:-:S03]  /*46b0*/  FFMA.FTZ R111, R78, UR10, -R123 ;  /* 0x0000000a4e6f7c23 */ /* 0x000fc6000801087b */
[----:B------:R-:W-:Y:S01]  /*46c0*/  FMNMX.FTZ R89, R55, R112, !PT ;  /* 0x0000007037597209 */ /* 0x000fe20007810000 */
[----:B------:R-:W-:-:S01]  /*46d0*/  FFMA.FTZ R112, R97, UR10, -R123 ;  /* 0x0000000a61707c23 */ /* 0x000fc2000801087b */
[----:B------:R-:W-:Y:S01]  /*46e0*/  FFMA.FTZ R97, R102, UR10, -R123 ;  /* 0x0000000a66617c23 */ /* 0x000fe2000801087b */
[----:B------:R-:W0:Y:S01]  /*46f0*/  MUFU.EX2 R39, R39 ;  /* 0x0000002700277308 */ /* 0x000e220000000800 */
[----:B------:R-:W-:-:S04]  /*4700*/  FMNMX.FTZ R78, R56, R89, !PT ;  /* 0x00000059384e7209 */ /* 0x000fc80007810000 */
[----:B------:R-:W-:Y:S01]  /*4710*/  FMNMX.FTZ R89, R57, R78, !PT ;  /* 0x0000004e39597209 */ /* 0x000fe20007810000 */
[----:B------:R-:W-:-:S02]  /*4720*/  FFMA.FTZ R78, R92, UR10, -R123 ;  /* 0x0000000a5c4e7c23 */ /* 0x000fc4000801087b */
        /* <DEDUP_REMOVED lines=8> */
[----:B------:R0:W-:Y:S01]  /*47b0*/  MUFU.EX2 R89, R115 ;  /* 0x0000007300597308 */ /* 0x0001e20000000800 */
[----:B------:R-:W-:-:S04]  /*47c0*/  FMNMX.FTZ R95, R62, R93, !PT ;  /* 0x0000005d3e5f7209 */ /* 0x000fc80007810000 */
[----:B------:R-:W-:-:S03]  /*47d0*/  FMNMX.FTZ R92, R24, R95, !PT ;  /* 0x0000005f185c7209 */ /* 0x000fc60007810000 */
[----:B------:R-:W-:Y:S01]  /*47e0*/  MUFU.EX2 R93, R121 ;  /* 0x00000079005d7308 */ /* 0x000fe20000000800 */
[----:B------:R-:W-:Y:S01]  /*47f0*/  FMNMX.FTZ R92, R63, R92, !PT ;  /* 0x0000005c3f5c7209 */ /* 0x000fe20007810000 */
[--C-:B0-----:R-:W-:Y:S01]  /*4800*/  FFMA.FTZ R115, R98, UR10, -R123.reuse ;  /* 0x0000000a62737c23 */ /* 0x101fe2000801087b */
        /* <DEDUP_REMOVED lines=9> */
[--C-:B------:R-:W-:Y:S01]  /*48a0*/  FFMA.FTZ R117, R118, UR10, -R123.reuse ;  /* 0x0000000a76757c23 */ /* 0x100fe2000801087b */
[----:B------:R-:W-:Y:S01]  /*48b0*/  FMNMX.FTZ R95, R27, R120, !PT ;  /* 0x000000781b5f7209 */ /* 0x000fe20007810000 */
[----:B------:R-:W-:Y:S01]  /*48c0*/  FFMA.FTZ R118, R122, UR10, -R123 ;  /* 0x0000000a7a767c23 */ /* 0x000fe2000801087b */
[----:B------:R-:W-:-:S02]  /*48d0*/  IMAD.U32 R122, RZ, RZ, UR10 ;  /* 0x0000000aff7a7e24 */ /* 0x000fc4000f8e00ff */
[--C-:B------:R-:W-:Y:S01]  /*48e0*/  FFMA.FTZ R92, R101, UR10, -R123.reuse ;  /* 0x0000000a655c7c23 */ /* 0x100fe2000801087b */
[----:B------:R-:W-:Y:S01]  /*48f0*/  FMNMX.FTZ R95, R64, R95, !PT ;  /* 0x0000005f405f7209 */ /* 0x000fe20007810000 */
[----:B------:R-:W-:Y:S01]  /*4900*/  FFMA.FTZ R101, R131, UR10, -R123 ;  /* 0x0000000a83657c23 */ /* 0x000fe2000801087b */
[----:B------:R-:W-:Y:S02]  /*4910*/  MUFU.EX2 R70, R70 ;  /* 0x0000004600467308 */ /* 0x000fe40000000800 */
[----:B------:R-:W-:-:S04]  /*4920*/  FMNMX.FTZ R102, R28, R95, !PT ;  /* 0x0000005f1c667209 */ /* 0x000fc80007810000 */
[----:B------:R-:W-:Y:S02]  /*4930*/  FMNMX.FTZ R102, R29, R102, !PT ;  /* 0x000000661d667209 */ /* 0x000fe40007810000 */
[----:B------:R-:W0:Y:S02]  /*4940*/  MUFU.EX2 R71, R71 ;  /* 0x0000004700477308 */ /* 0x000e240000000800 */
[----:B------:R-:W-:Y:S01]  /*4950*/  FMNMX.FTZ R95, R65, R102, !PT ;  /* 0x00000066415f7209 */ /* 0x000fe20007810000 */
[----:B------:R-:W-:-:S03]  /*4960*/  FFMA.FTZ R102, R132, UR10, -R123 ;  /* 0x0000000a84667c23 */ /* 0x000fc6000801087b */
[----:B------:R-:W-:Y:S02]  /*4970*/  FMNMX.FTZ R95, R30, R95, !PT ;  /* 0x0000005f1e5f7209 */ /* 0x000fe40007810000 */
[----:B------:R-:W-:Y:S02]  /*4980*/  MUFU.EX2 R47, R47 ;  /* 0x0000002f002f7308 */ /* 0x000fe40000000800 */
[----:B------:R-:W-:-:S04]  /*4990*/  FMNMX.FTZ R95, R66, R95, !PT ;  /* 0x0000005f425f7209 */ /* 0x000fc80007810000 */
[----:B------:R-:W-:Y:S02]  /*49a0*/  FMNMX.FTZ R120, R32, R95, !PT ;  /* 0x0000005f20787209 */ /* 0x000fe40007810000 */
[----:B------:R-:W-:Y:S01]  /*49b0*/  MUFU.EX2 R72, R72 ;  /* 0x0000004800487308 */ /* 0x000fe20000000800 */
[----:B0-----:R-:W-:Y:S02]  /*49c0*/  F2FP.SATFINITE.E4M3.F32.PACK_AB_MERGE_C R202, R71, R70, RZ ;  /* 0x0000004647ca723e */ /* 0x001fe400048070ff */
[----:B------:R-:W-:Y:S02]  /*49d0*/  FMNMX.FTZ R95, R33, R120, !PT ;  /* 0x00000078215f7209 */ /* 0x000fe40007810000 */
[----:B------:R-:W-:Y:S02]  /*49e0*/  F2FP.SATFINITE.E4M3.F32.PACK_AB_MERGE_C R202, R38, R35, R202 ;  /* 0x0000002326ca723e */ /* 0x000fe400048070ca */
[----:B------:R-:W-:Y:S01]  /*49f0*/  FMNMX.FTZ R120, R36, R95, !PT ;  /* 0x0000005f24787209 */ /* 0x000fe20007810000 */
[----:B------:R-:W-:Y:S03]  /*4a00*/  MUFU.EX2 R75, R75 ;  /* 0x0000004b004b7308 */ /* 0x000fe60000000800 */
[----:B------:R-:W-:-:S04]  /*4a10*/  FMNMX.FTZ R95, R67, R120, !PT ;  /* 0x00000078435f7209 */ /* 0x000fc80007810000 */
[----:B------:R-:W-:Y:S01]  /*4a20*/  FMNMX.FTZ R120, R68, R95, !PT ;  /* 0x0000005f44787209 */ /* 0x000fe20007810000 */
[----:B------:R-:W0:Y:S03]  /*4a30*/  MUFU.EX2 R80, R80 ;  /* 0x0000005000507308 */ /* 0x000e260000000800 */
[----:B------:R-:W-:-:S04]  /*4a40*/  FMNMX.FTZ R120, R37, R120, !PT ;  /* 0x0000007825787209 */ /* 0x000fc80007810000 */
[----:B------:R-:W-:Y:S01]  /*4a50*/  FMNMX.FTZ R95, R69, R120, !PT ;  /* 0x00000078455f7209 */ /* 0x000fe20007810000 */
[----:B------:R-:W-:Y:S03]  /*4a60*/  MUFU.EX2 R73, R73 ;  /* 0x0000004900497308 */ /* 0x000fe60000000800 */
[----:B------:R-:W-:-:S04]  /*4a70*/  FMNMX.FTZ R120, R130, R95, !PT ;  /* 0x0000005f82787209 */ /* 0x000fc80007810000 */
[----:B------:R-:W-:Y:S01]  /*4a80*/  FMNMX.FTZ R120, R133, R120, !PT ;  /* 0x0000007885787209 */ /* 0x000fe20007810000 */
[----:B------:R-:W-:Y:S01]  /*4a90*/  MUFU.EX2 R74, R74 ;  /* 0x0000004a004a7308 */ /* 0x000fe20000000800 */
[----:B0-----:R-:W-:Y:S02]  /*4aa0*/  F2FP.SATFINITE.E4M3.F32.PACK_AB_MERGE_C R204, R80, R75, RZ ;  /* 0x0000004b50cc723e */ /* 0x001fe400048070ff */
[----:B------:R-:W-:Y:S02]  /*4ab0*/  FMNMX.FTZ R120, R127, R120, !PT ;  /* 0x000000787f787209 */ /* 0x000fe40007810000 */
[----:B------:R-:W-:Y:S02]  /*4ac0*/  F2FP.SATFINITE.E4M3.F32.PACK_AB_MERGE_C R204, R72, R47, R204 ;  /* 0x0000002f48cc723e */ /* 0x000fe400048070cc */
[----:B------:R-:W-:Y:S01]  /*4ad0*/  FMNMX.FTZ R120, R129, R120, !PT ;  /* 0x0000007881787209 */ /* 0x000fe20007810000 */
[----:B------:R-:W-:Y:S03]  /*4ae0*/  MUFU.EX2 R77, R77 ;  /* 0x0000004d004d7308 */ /* 0x000fe60000000800 */
[----:B------:R-:W-:-:S05]  /*4af0*/  FMNMX.FTZ R120, R125, R120, !PT ;  /* 0x000000787d787209 */ /* 0x000fca0007810000 */
[----:B------:R-:W0:Y:S01]  /*4b00*/  SHFL.BFLY PT, R95, R120, 0x2, 0x1f ;  /* 0x0c401f00785f7f89 */ /* 0x000e2200000e0000 */
[----:B------:R-:W1:Y:S08]  /*4b10*/  MUFU.EX2 R84, R84 ;  /* 0x0000005400547308 */ /* 0x000e700000000800 */
[----:B------:R-:W-:Y:S08]  /*4b20*/  MUFU.EX2 R79, R79 ;  /* 0x0000004f004f7308 */ /* 0x000ff00000000800 */
[----:B------:R-:W-:Y:S01]  /*4b30*/  MUFU.EX2 R103, R103 ;  /* 0x0000006700677308 */ /* 0x000fe20000000800 */
[----:B-1----:R-:W-:-:S04]  /*4b40*/  F2FP.SATFINITE.E4M3.F32.PACK_AB_MERGE_C R206, R84, R77, RZ ;  /* 0x0000004d54ce723e */ /* 0x002fc800048070ff */
[----:B------:R-:W-:Y:S02]  /*4b50*/  F2FP.SATFINITE.E4M3.F32.PACK_AB_MERGE_C R206, R74, R73, R206 ;  /* 0x000000494ace723e */ /* 0x000fe400048070ce */
[----:B0-----:R-:W-:Y:S01]  /*4b60*/  FMNMX.FTZ R121, R120, R95, !PT ;  /* 0x0000005f78797209 */ /* 0x001fe20007810000 */
[----:B------:R-:W0:Y:S04]  /*4b70*/  MUFU.EX2 R104, R104 ;  /* 0x0000006800687308 */ /* 0x000e280000000800 */
[----:B------:R-:W1:Y:S04]  /*4b80*/  SHFL.BFLY PT, R120, R121, 0x1, 0x1f ;  /* 0x0c201f0079787f89 */ /* 0x000e6800000e0000 */
[----:B------:R-:W-:Y:S08]  /*4b90*/  MUFU.EX2 R83, R83 ;  /* 0x0000005300537308 */ /* 0x000ff00000000800 */
[----:B------:R-:W-:Y:S01]  /*4ba0*/  MUFU.EX2 R109, R109 ;  /* 0x0000006d006d7308 */ /* 0x000fe20000000800 */
[----:B0-----:R-:W-:-:S04]  /*4bb0*/  F2FP.SATFINITE.E4M3.F32.PACK_AB_MERGE_C R208, R104, R103, RZ ;  /* 0x0000006768d0723e */ /* 0x001fc800048070ff */
[----:B------:R-:W-:-:S03]  /*4bc0*/  F2FP.SATFINITE.E4M3.F32.PACK_AB_MERGE_C R208, R79, R76, R208 ;  /* 0x0000004c4fd0723e */ /* 0x000fc600048070d0 */
[----:B------:R-:W-:Y:S01]  /*4bd0*/  MUFU.EX2 R88, R88 ;  /* 0x0000005800587308 */ /* 0x000fe20000000800 */
[----:B-1----:R-:W-:Y:S01]  /*4be0*/  FMNMX.FTZ R95, R121, R120, !PT ;  /* 0x00000078795f7209 */ /* 0x002fe20007810000 */
[--C-:B------:R-:W-:Y:S01]  /*4bf0*/  FFMA.FTZ R120, R126, UR10, -R123.reuse ;  /* 0x0000000a7e787c23 */ /* 0x100fe2000801087b */
[----:B------:R-:W-:-:S02]  /*4c00*/  FFMA.FTZ R121, R128, UR10, -R123 ;  /* 0x0000000a80797c23 */ /* 0x000fc4000801087b */
[C---:B------:R-:W-:Y:S01]  /*4c10*/  FSETP.NEU.FTZ.AND P1, PT, R95.reuse, -INF , PT ;  /* 0xff8000005f00780b */ /* 0x040fe20003f3d000 */
[----:B------:R-:W-:-:S02]  /*4c20*/  FFMA.FTZ R122, R95, R122, -8 ;  /* 0xc10000005f7a7423 */ /* 0x000fc4000001007a */
[----:B------:R-:W-:Y:S03]  /*4c30*/  MUFU.EX2 R108, R108 ;  /* 0x0000006c006c7308 */ /* 0x000fe60000000800 */
[----:B------:R-:W-:-:S02]  /*4c40*/  FSEL R122, R122, RZ, P1 ;  /* 0x000000ff7a7a7208 */ /* 0x000fc40000800000 */
        /* <DEDUP_REMOVED lines=19> */
[----:B------:R-:W-:Y:S01]  /*4d80*/  FADD.FTZ R57, R6, R31 ;  /* 0x0000001f06397221 */ /* 0x000fe20000010000 */
[----:B------:R-:W-:-:S01]  /*4d90*/  FFMA.FTZ R12, R20, UR10, -R122 ;  /* 0x0000000a140c7c23 */ /* 0x000fc2000801087a */
[--C-:B------:R-:W-:Y:S01]  /*4da0*/  FFMA.FTZ R131, R14, UR10, -R122.reuse ;  /* 0x0000000a0e837c23 */ /* 0x100fe2000801087a */
[----:B------:R-:W-:-:S01]  /*4db0*/  FFMA.FTZ R20, R46, UR10, -R122 ;  /* 0x0000000a2e147c23 */ /* 0x000fc2000801087a */
[----:B------:R-:W-:Y:S01]  /*4dc0*/  FFMA.FTZ R46, R58, UR10, -R122 ;  /* 0x0000000a3a2e7c23 */ /* 0x000fe2000801087a */
[----:B------:R-:W-:-:S01]  /*4dd0*/  FADD.FTZ R58, R34, R57 ;  /* 0x00000039223a7221 */ /* 0x000fc20000010000 */
[----:B------:R-:W1:Y:S01]  /*4de0*/  MUFU.EX2 R123, R123 ;  /* 0x0000007b007b7308 */ /* 0x000e620000000800 */
[----:B------:R-:W-:-:S01]  /*4df0*/  FFMA.FTZ R14, R42, UR10, -R122 ;  /* 0x0000000a2a0e7c23 */ /* 0x000fc2000801087a */
[--C-:B------:R-:W-:Y:S01]  /*4e00*/  FFMA.FTZ R11, R15, UR10, -R122.reuse ;  /* 0x0000000a0f0b7c23 */ /* 0x100fe2000801087a */
[----:B------:R-:W-:-:S01]  /*4e10*/  FFMA.FTZ R42, R43, UR10, -R122 ;  /* 0x0000000a2b2a7c23 */ /* 0x000fc2000801087a */
[--C-:B------:R-:W-:Y:S01]  /*4e20*/  FFMA.FTZ R43, R54, UR10, -R122.reuse ;  /* 0x0000000a362b7c23 */ /* 0x100fe2000801087a */
[----:B------:R-:W-:-:S01]  /*4e30*/  FFMA.FTZ R54, R60, UR10, -R122 ;  /* 0x0000000a3c367c23 */ /* 0x000fc2000801087a */
[----:B------:R-:W-:Y:S01]  /*4e40*/  FADD.FTZ R58, R39, R58 ;  /* 0x0000003a273a7221 */ /* 0x000fe20000010000 */
        /* <DEDUP_REMOVED lines=14> */
[----:B------:R-:W-:Y:S01]  /*4f30*/  @!P6 PRMT R56, RZ, 0x654, R5 ;  /* 0x00000654ff38e816 */ /* 0x000fe20000000005 */
[--C-:B------:R-:W-:Y:S01]  /*4f40*/  FFMA.FTZ R63, R63, UR10, -R122.reuse ;  /* 0x0000000a3f3f7c23 */ /* 0x100fe2000801087a */
[----:B------:R-:W-:-:S01]  /*4f50*/  FFMA.FTZ R64, R64, UR10, -R122 ;  /* 0x0000000a40407c23 */ /* 0x000fc2000801087a */
[----:B------:R-:W1:Y:S01]  /*4f60*/  MUFU.EX2 R10, R10 ;  /* 0x0000000a000a7308 */ /* 0x000e620000000800 */
[----:B--2---:R-:W-:-:S01]  /*4f70*/  FADD.FTZ R60, R124, R57 ;  /* 0x000000397c3c7221 */ /* 0x004fc20000010000 */
[----:B------:R-:W-:Y:S01]  /*4f80*/  FADD.FTZ R57, R35, R58 ;  /* 0x0000003a23397221 */ /* 0x000fe20000010000 */
[----:B------:R2:W-:Y:S01]  /*4f90*/  @!P6 SYNCS.ARRIVE.TRANS64.RED.A1T0 RZ, [R56+URZ], RZ ;  /* 0x000000ff38ffe9a7 */ /* 0x0005e2000810043f */
[----:B------:R-:W-:Y:S01]  /*4fa0*/  F2FP.SATFINITE.E4M3.F32.PACK_AB_MERGE_C R201, R124, R123, RZ ;  /* 0x0000007b7cc9723e */ /* 0x000fe200048070ff */
[----:B------:R-:W-:Y:S01]  /*4fb0*/  FFMA.FTZ R30, R30, UR10, -R122 ;  /* 0x0000000a1e1e7c23 */ /* 0x000fe2000801087a */
[----:B------:R-:W-:-:S01]  /*4fc0*/  FADD.FTZ R57, R38, R57 ;  /* 0x0000003926397221 */ /* 0x000fc20000010000 */
[----:B------:R-:W-:Y:S01]  /*4fd0*/  FFMA.FTZ R66, R66, UR10, -R122 ;  /* 0x0000000a42427c23 */ /* 0x000fe2000801087a */
[----:B------:R-:W3:Y:S01]  /*4fe0*/  MUFU.EX2 R126, R126 ;  /* 0x0000007e007e7308 */ /* 0x000ee20000000800 */
[----:B0-----:R-:W-:-:S01]  /*4ff0*/  FADD.FTZ R59, R9, R60 ;  /* 0x0000003c093b7221 */ /* 0x001fc20000010000 */
[----:B------:R-:W-:Y:S01]  /*5000*/  FADD.FTZ R58, R70, R57 ;  /* 0x00000039463a7221 */ /* 0x000fe20000010000 */
[----:B--2---:R-:W-:-:S01]  /*5010*/  FFMA.FTZ R56, R25, UR10, -R122 ;  /* 0x0000000a19387c23 */ /* 0x004fc2000801087a */
[--C-:B------:R-:W-:Y:S01]  /*5020*/  FFMA.FTZ R25, R26, UR10, -R122.reuse ;  /* 0x0000000a1a197c23 */ /* 0x100fe2000801087a */
[----:B------:R-:W-:-:S01]  /*5030*/  FFMA.FTZ R26, R27, UR10, -R122 ;  /* 0x0000000a1b1a7c23 */ /* 0x000fc2000801087a */
[----:B------:R-:W-:Y:S01]  /*5040*/  FADD.FTZ R58, R71, R58 ;  /* 0x0000003a473a7221 */ /* 0x000fe20000010000 */
[----:B------:R-:W-:-:S01]  /*5050*/  FFMA.FTZ R57, R28, UR10, -R122 ;  /* 0x0000000a1c397c23 */ /* 0x000fc2000801087a */
[----:B------:R-:W0:Y:S01]  /*5060*/  MUFU.EX2 R131, R131 ;  /* 0x0000008300837308 */ /* 0x000e220000000800 */
[----:B-1----:R-:W-:-:S01]  /*5070*/  FADD.FTZ R59, R10, R59 ;  /* 0x0000003b0a3b7221 */ /* 0x002fc20000010000 */
[----:B------:R-:W-:Y:S01]  /*5080*/  F2FP.SATFINITE.E4M3.F32.PACK_AB_MERGE_C R201, R8, R7, R201 ;  /* 0x0000000708c9723e */ /* 0x000fe200048070c9 */
[----:B------:R-:W-:-:S01]  /*5090*/  FFMA.FTZ R28, R29, UR10, -R122 ;  /* 0x0000000a1d1c7c23 */ /* 0x000fc2000801087a */
[--C-:B------:R-:W-:Y:S01]  /*50a0*/  FFMA.FTZ R29, R65, UR10, -R122.reuse ;  /* 0x0000000a411d7c23 */ /* 0x100fe2000801087a */
[----:B------:R-:W-:-:S01]  /*50b0*/  FFMA.FTZ R32, R32, UR10, -R122 ;  /* 0x0000000a20207c23 */ /* 0x000fc2000801087a */
[--C-:B------:R-:W-:Y:S01]  /*50c0*/  FFMA.FTZ R33, R33, UR10, -R122.reuse ;  /* 0x0000000a21217c23 */ /* 0x100fe2000801087a */
[----:B------:R-:W-:-:S01]  /*50d0*/  FFMA.FTZ R36, R36, UR10, -R122 ;  /* 0x0000000a24247c23 */ /* 0x000fc2000801087a */
[----:B------:R-:W1:Y:S01]  /*50e0*/  MUFU.EX2 R11, R11 ;  /* 0x0000000b000b7308 */ /* 0x000e620000000800 */
[----:B---3--:R-:W-:-:S01]  /*50f0*/  FADD.FTZ R60, R126, R59 ;  /* 0x0000003b7e3c7221 */ /* 0x008fc20000010000 */
[----:B------:R-:W-:Y:S01]  /*5100*/  FADD.FTZ R59, R47, R58 ;  /* 0x0000003a2f3b7221 */ /* 0x000fe20000010000 */
[----:B------:R-:W-:-:S01]  /*5110*/  FFMA.FTZ R67, R67, UR10, -R122 ;  /* 0x0000000a43437c23 */ /* 0x000fc2000801087a */
[--C-:B------:R-:W-:Y:S01]  /*5120*/  FFMA.FTZ R68, R68, UR10, -R122.reuse ;  /* 0x0000000a44447c23 */ /* 0x100fe2000801087a */
[----:B------:R-:W-:-:S01]  /*5130*/  FFMA.FTZ R37, R37, UR10, -R122 ;  /* 0x0000000a25257c23 */ /* 0x000fc2000801087a */
[----:B------:R-:W-:Y:S01]  /*5140*/  FADD.FTZ R58, R72, R59 ;  /* 0x0000003b483a7221 */ /* 0x000fe20000010000 */
[----:B------:R-:W-:-:S01]  /*5150*/  FFMA.FTZ R69, R69, UR10, -R122 ;  /* 0x0000000a45457c23 */ /* 0x000fc2000801087a */
[----:B------:R-:W2:Y:S01]  /*5160*/  MUFU.EX2 R12, R12 ;  /* 0x0000000c000c7308 */ /* 0x000ea20000000800 */
[----:B0-----:R-:W-:-:S01]  /*5170*/  FADD.FTZ R60, R131, R60 ;  /* 0x0000003c833c7221 */ /* 0x001fc20000010000 */
[----:B------:R-:W-:Y:S01]  /*5180*/  FADD.FTZ R59, R75, R58 ;  /* 0x0000003a4b3b7221 */ /* 0x000fe20000010000 */
[----:B------:R-:W-:Y:S01]  /*5190*/  F2FP.SATFINITE.E4M3.F32.PACK_AB_MERGE_C R203, R131, R126, RZ ;  /* 0x0000007e83cb723e */ /* 0x000fe200048070ff */
[--C-:B------:R-:W-:Y:S01]  /*51a0*/  FFMA.FTZ R130, R130, UR10, -R122.reuse ;  /* 0x0000000a82827c23 */ /* 0x100fe2000801087a */
[----:B------:R-:W-:-:S01]  /*51b0*/  FFMA.FTZ R133, R133, UR10, -R122 ;  /* 0x0000000a85857c23 */ /* 0x000fc2000801087a */
[----:B------:R-:W-:Y:S01]  /*51c0*/  FADD.FTZ R58, R80, R59 ;  /* 0x0000003b503a7221 */ /* 0x000fe20000010000 */
[----:B------:R-:W-:Y:S01]  /*51d0*/  F2FP.SATFINITE.E4M3.F32.PACK_AB_MERGE_C R203, R10, R9, R203 ;  /* 0x000000090acb723e */ /* 0x000fe200048070cb */
[----:B------:R-:W0:Y:S01]  /*51e0*/  MUFU.EX2 R21, R21 ;  /* 0x0000001500157308 */ /* 0x000e220000000800 */
[----:B-1----:R-:W-:-:S01]  /*51f0*/  FADD.FTZ R61, R11, R60 ;  /* 0x0000003c0b3d7221 */ /* 0x002fc20000010000 */
[----:B------:R-:W-:Y:S01]  /*5200*/  FADD.FTZ R59, R73, R58 ;  /* 0x0000003a493b7221 */ /* 0x000fe20000010000 */
[----:B------:R-:W-:-:S01]  /*5210*/  FFMA.FTZ R127, R127, UR10, -R122 ;  /* 0x0000000a7f7f7c23 */ /* 0x000fc2000801087a */
[--C-:B------:R-:W-:Y:S01]  /*5220*/  FFMA.FTZ R129, R129, UR10, -R122.reuse ;  /* 0x0000000a81817c23 */ /* 0x100fe2000801087a */
[----:B------:R-:W-:-:S01]  /*5230*/  FFMA.FTZ R122, R125, UR10, -R122 ;  /* 0x0000000a7d7a7c23 */ /* 0x000fc2000801087a */
[----:B------:R-:W-:Y:S01]  /*5240*/  FADD.FTZ R58, R74, R59 ;  /* 0x0000003b4a3a7221 */ /* 0x000fe20000010000 */
[----:B------:R-:W-:Y:S01]  /*5250*/  IMAD.MOV.U32 R80, RZ, RZ, R87 ;  /* 0x000000ffff507224 */ /* 0x000fe200078e0057 */
[----:B------:R-:W1:Y:S01]  /*5260*/  MUFU.EX2 R128, R128 ;  /* 0x0000008000807308 */ /* 0x000e620000000800 */
[----:B--2---:R-:W-:-:S01]  /*5270*/  FADD.FTZ R60, R12, R61 ;  /* 0x0000003d0c3c7221 */ /* 0x004fc20000010000 */
[----:B------:R-:W-:Y:S01]  /*5280*/  FADD.FTZ R59, R77, R58 ;  /* 0x0000003a4d3b7221 */ /* 0x000fe20000010000 */
[----:B------:R-:W-:-:S02]  /*5290*/  IMAD.MOV.U32 R77, RZ, RZ, R87 ;  /* 0x000000ffff4d7224 */ /* 0x000fc400078e0057 */
[----:B------:R-:W-:Y:S02]  /*52a0*/  IMAD.MOV.U32 R75, RZ, RZ, R87 ;  /* 0x000000ffff4b7224 */ /* 0x000fe400078e0057 */
[----:B------:R-:W-:-:S01]  /*52b0*/  FADD.FTZ R59, R84, R59 ;  /* 0x0000003b543b7221 */ /* 0x000fc20000010000 */
[----:B------:R-:W-:Y:S01]  /*52c0*/  IMAD.MOV.U32 R84, RZ, RZ, R87 ;  /* 0x000000ffff547224 */ /* 0x000fe200078e0057 */
[----:B------:R-:W2:Y:S01]  /*52d0*/  MUFU.EX2 R13, R13 ;  /* 0x0000000d000d7308 */ /* 0x000ea20000000800 */
[----:B0-----:R-:W-:-:S01]  /*52e0*/  FADD.FTZ R61, R21, R60 ;  /* 0x0000003c153d7221 */ /* 0x001fc20000010000 */
[--C-:B------:R-:W-:Y:S02]  /*52f0*/  IMAD.MOV.U32 R74, RZ, RZ, R87.reuse ;  /* 0x000000ffff4a7224 */ /* 0x100fe400078e0057 */
[--C-:B------:R-:W-:Y:S02]  /*5300*/  IMAD.MOV.U32 R73, RZ, RZ, R87.reuse ;  /* 0x000000ffff497224 */ /* 0x100fe400078e0057 */
[----:B------:R-:W-:-:S02]  /*5310*/  IMAD.MOV.U32 R72, RZ, RZ, R87 ;  /* 0x000000ffff487224 */ /* 0x000fc400078e0057 */
[----:B------:R-:W0:Y:S01]  /*5320*/  MUFU.EX2 R14, R14 ;  /* 0x0000000e000e7308 */ /* 0x000e220000000800 */
[----:B-1----:R-:W-:-:S01]  /*5330*/  FADD.FTZ R60, R128, R61 ;  /* 0x0000003d803c7221 */ /* 0x002fc20000010000 */
[----:B------:R-:W-:Y:S01]  /*5340*/  F2FP.SATFINITE.E4M3.F32.PACK_AB_MERGE_C R205, R128, R21, RZ ;  /* 0x0000001580cd723e */ /* 0x000fe200048070ff */
[--C-:B------:R-:W-:Y:S02]  /*5350*/  IMAD.MOV.U32 R71, RZ, RZ, R87.reuse ;  /* 0x000000ffff477224 */ /* 0x100fe400078e0057 */
[----:B------:R-:W-:Y:S01]  /*5360*/  IMAD.MOV.U32 R70, RZ, RZ, R87 ;  /* 0x000000ffff467224 */ /* 0x000fe200078e0057 */
[----:B------:R-:W-:Y:S01]  /*5370*/  F2FP.SATFINITE.E4M3.F32.PACK_AB_MERGE_C R205, R12, R11, R205 ;  /* 0x0000000b0ccd723e */ /* 0x000fe200048070cd */
        /* <DEDUP_REMOVED lines=15> */
[----:B--2---:R-:W-:-:S01]  /*5470*/  FADD.FTZ R58, R135, R58 ;  /* 0x0000003a873a7221 */ /* 0x004fc20000010000 */
[----:B------:R-:W-:-:S04]  /*5480*/  F2FP.SATFINITE.E4M3.F32.PACK_AB_MERGE_C R207, R135, R42, RZ ;  /* 0x0000002a87cf723e */ /* 0x000fc800048070ff */
[----:B------:R-:W-:Y:S02]  /*5490*/  F2FP.SATFINITE.E4M3.F32.PACK_AB_MERGE_C R207, R14, R13, R207 ;  /* 0x0000000d0ecf723e */ /* 0x000fe400048070cf */
[----:B------:R-:W2:Y:S01]  /*54a0*/  MUFU.EX2 R45, R45 ;  /* 0x0000002d002d7308 */ /* 0x000ea20000000800 */
[----:B0-----:R-:W-:-:S07]  /*54b0*/  FADD.FTZ R59, R15, R58 ;  /* 0x0000003a0f3b7221 */ /* 0x001fce0000010000 */
[----:B------:R-:W0:Y:S01]  /*54c0*/  MUFU.EX2 R48, R48 ;  /* 0x0000003000307308 */ /* 0x000e220000000800 */
[----:B-1----:R-:W-:-:S01]  /*54d0*/  FADD.FTZ R58, R20, R59 ;  /* 0x0000003b143a7221 */ /* 0x002fc20000010000 */
[----:B------:R-:W-:Y:S01]  /*54e0*/  FADD.FTZ R59, R103, R60 ;  /* 0x0000003c673b7221 */ /* 0x000fe20000010000 */
[----:B------:R-:W-:-:S05]  /*54f0*/  IMAD.MOV.U32 R60, RZ, RZ, R87 ;  /* 0x000000ffff3c7224 */ /* 0x000fca00078e0057 */
[----:B------:R-:W1:Y:S01]  /*5500*/  MUFU.EX2 R40, R40 ;  /* 0x0000002800287308 */ /* 0x000e620000000800 */
[----:B--2---:R-:W-:-:S01]  /*5510*/  FADD.FTZ R61, R45, R58 ;  /* 0x0000003a2d3d7221 */ /* 0x004fc20000010000 */
[----:B------:R-:W-:-:S04]  /*5520*/  FADD.FTZ R58, R104, R59 ;  /* 0x0000003b683a7221 */ /* 0x000fc80000010000 */
[----:B------:R-:W-:Y:S02]  /*5530*/  FADD.FTZ R59, R83, R58 ;  /* 0x0000003a533b7221 */ /* 0x000fe40000010000 */
[----:B------:R-:W2:Y:S01]  /*5540*/  MUFU.EX2 R41, R41 ;  /* 0x0000002900297308 */ /* 0x000ea20000000800 */
[----:B0-----:R-:W-:-:S01]  /*5550*/  FADD.FTZ R61, R48, R61 ;  /* 0x0000003d303d7221 */ /* 0x001fc20000010000 */
[----:B------:R-:W-:Y:S01]  /*5560*/  FADD.FTZ R59, R100, R59 ;  /* 0x0000003b643b7221 */ /* 0x000fe20000010000 */
[----:B------:R-:W-:Y:S01]  /*5570*/  F2FP.SATFINITE.E4M3.F32.PACK_AB_MERGE_C R209, R48, R45, RZ ;  /* 0x0000002d30d1723e */ /* 0x000fe200048070ff */
[----:B------:R-:W-:-:S03]  /*5580*/  IMAD.MOV.U32 R48, RZ, RZ, R87 ;  /* 0x000000ffff307224 */ /* 0x000fc600078e0057 */
[----:B------:R-:W-:Y:S01]  /*5590*/  F2FP.SATFINITE.E4M3.F32.PACK_AB_MERGE_C R209, R20, R15, R209 ;  /* 0x0000000f14d1723e */ /* 0x000fe200048070d1 */
[----:B------:R-:W0:Y:S01]  /*55a0*/  MUFU.EX2 R50, R50 ;  /* 0x0000003200327308 */ /* 0x000e220000000800 */
[----:B-1----:R-:W-:-:S01]  /*55b0*/  FADD.FTZ R34, R40, R61 ;  /* 0x0000003d28227221 */ /* 0x002fc20000010000 */
[----:B------:R-:W-:-:S06]  /*55c0*/  IMAD.MOV.U32 R61, RZ, RZ, R87 ;  /* 0x000000ffff3d7224 */ /* 0x000fcc00078e0057 */
[----:B------:R-:W1:Y:S01]  /*55d0*/  MUFU.EX2 R51, R51 ;  /* 0x0000003300337308 */ /* 0x000e620000000800 */
[----:B--2---:R-:W-:-:S01]  /*55e0*/  FADD.FTZ R39, R41, R34 ;  /* 0x0000002229277221 */ /* 0x004fc20000010000 */
[----:B------:R-:W-:Y:S01]  /*55f0*/  FADD.FTZ R34, R106, R59 ;  /* 0x0000003b6a227221 */ /* 0x000fe20000010000 */
[----:B------:R-:W-:-:S03]  /*5600*/  F2FP.SATFINITE.E4M3.F32.PACK_AB_MERGE_C R106, R109, R106, RZ ;  /* 0x0000006a6d6a723e */ /* 0x000fc600048070ff */
[----:B------:R-:W-:Y:S01]  /*5610*/  FADD.FTZ R34, R109, R34 ;  /* 0x000000226d227221 */ /* 0x000fe20000010000 */
[----:B------:R-:W-:Y:S01]  /*5620*/  F2FP.SATFINITE.E4M3.F32.PACK_AB_MERGE_C R210, R100, R83, R106 ;  /* 0x0000005364d2723e */ /* 0x000fe2000480706a */
[----:B------:R-:W2:Y:S01]  /*5630*/  MUFU.EX2 R43, R43 ;  /* 0x0000002b002b7308 */ /* 0x000ea20000000800 */
[----:B0-----:R-:W-:-:S01]  /*5640*/  FADD.FTZ R58, R50, R39 ;  /* 0x00000027323a7221 */ /* 0x001fc20000010000 */
[----:B------:R-:W-:Y:S01]  /*5650*/  FADD.FTZ R39, R105, R34 ;  /* 0x0000002269277221 */ /* 0x000fe20000010000 */
[----:B------:R-:W-:-:S03]  /*5660*/  IMAD.MOV.U32 R83, RZ, RZ, R87 ;  /* 0x000000ffff537224 */ /* 0x000fc600078e0057 */
[----:B------:R-:W-:Y:S02]  /*5670*/  FADD.FTZ R39, R88, R39 ;  /* 0x0000002758277221 */ /* 0x000fe40000010000 */
[----:B------:R-:W0:Y:S01]  /*5680*/  MUFU.EX2 R44, R44 ;  /* 0x0000002c002c7308 */ /* 0x000e220000000800 */
[----:B-1----:R-:W-:-:S01]  /*5690*/  FADD.FTZ R58, R51, R58 ;  /* 0x0000003a333a7221 */ /* 0x002fc20000010000 */
[----:B------:R-:W-:Y:S01]  /*56a0*/  FADD.FTZ R34, R108, R39 ;  /* 0x000000276c227221 */ /* 0x000fe20000010000 */
[----:B------:R-:W-:Y:S01]  /*56b0*/  F2FP.SATFINITE.E4M3.F32.PACK_AB_MERGE_C R50, R51, R50, RZ ;  /* 0x000000323332723e */ /* 0x000fe200048070ff */
[----:B------:R-:W-:Y:S01]  /*56c0*/  IMAD.MOV.U32 R51, RZ, RZ, R87 ;  /* 0x000000ffff337224 */ /* 0x000fe200078e0057 */
[C---:B------:R-:W-:Y:S01]  /*56d0*/  F2FP.SATFINITE.E4M3.F32.PACK_AB_MERGE_C R108, R111.reuse, R108, RZ ;  /* 0x0000006c6f6c723e */ /* 0x040fe200048070ff */
[----:B------:R-:W-:Y:S01]  /*56e0*/  FADD.FTZ R39, R111, R34 ;  /* 0x000000226f277221 */ /* 0x000fe20000010000 */
[----:B------:R-:W-:Y:S01]  /*56f0*/  F2FP.SATFINITE.E4M3.F32.PACK_AB_MERGE_C R211, R41, R40, R50 ;  /* 0x0000002829d3723e */ /* 0x000fe20004807032 */
[----:B------:R-:W1:Y:S01]  /*5700*/  MUFU.EX2 R52, R52 ;  /* 0x0000003400347308 */ /* 0x000e620000000800 */
[----:B--2---:R-:W-:-:S01]  /*5710*/  FADD.FTZ R59, R43, R58 ;  /* 0x0000003a2b3b7221 */ /* 0x004fc20000010000 */
[----:B------:R-:W-:Y:S01]  /*5720*/  F2FP.SATFINITE.E4M3.F32.PACK_AB_MERGE_C R212, R88, R105, R108 ;  /* 0x0000006958d4723e */ /* 0x000fe2000480706c */
[----:B------:R-:W-:-:S02]  /*5730*/  IMAD.MOV.U32 R58, RZ, RZ, R87 ;  /* 0x000000ffff3a7224 */ /* 0x000fc400078e0057 */
[--C-:B------:R-:W-:Y:S02]  /*5740*/  IMAD.MOV.U32 R50, RZ, RZ, R87.reuse ;  /* 0x000000ffff327224 */ /* 0x100fe400078e0057 */
[----:B------:R-:W-:Y:S01]  /*5750*/  IMAD.MOV.U32 R41, RZ, RZ, R87 ;  /* 0x000000ffff297224 */ /* 0x000fe200078e0057 */
[----:B------:R-:W2:Y:S01]  /*5760*/  MUFU.EX2 R53, R53 ;  /* 0x0000003500357308 */ /* 0x000ea20000000800 */
[----:B0-----:R-:W-:-:S01]  /*5770*/  FADD.FTZ R59, R44, R59 ;  /* 0x0000003b2c3b7221 */ /* 0x001fc20000010000 */
[----:B------:R-:W-:-:S06]  /*5780*/  IMAD.MOV.U32 R40, RZ, RZ, R87 ;  /* 0x000000ffff287224 */ /* 0x000fcc00078e0057 */
[----:B------:R-:W0:Y:S01]  /*5790*/  MUFU.EX2 R78, R78 ;  /* 0x0000004e004e7308 */ /* 0x000e220000000800 */
[----:B-1----:R-:W-:-:S01]  /*57a0*/  FADD.FTZ R42, R52, R59 ;  /* 0x0000003b342a7221 */ /* 0x002fc20000010000 */
[----:B------:R-:W-:-:S06]  /*57b0*/  IMAD.MOV.U32 R59, RZ, RZ, R87 ;  /* 0x000000ffff3b7224 */ /* 0x000fcc00078e0057 */
[----:B------:R-:W1:Y:S01]  /*57c0*/  MUFU.EX2 R46, R46 ;  /* 0x0000002e002e7308 */ /* 0x000e620000000800 */
[----:B--2---:R-:W-:-:S01]  /*57d0*/  FADD.FTZ R45, R53, R42 ;  /* 0x0000002a352d7221 */ /* 0x004fc20000010000 */
[----:B------:R-:W-:Y:S01]  /*57e0*/  F2FP.SATFINITE.E4M3.F32.PACK_AB_MERGE_C R52, R53, R52, RZ ;  /* 0x000000343534723e */ /* 0x000fe200048070ff */
[----:B------:R-:W-:-:S03]  /*57f0*/  IMAD.MOV.U32 R53, RZ, RZ, R87 ;  /* 0x000000ffff357224 */ /* 0x000fc600078e0057 */
[----:B------:R-:W-:Y:S01]  /*5800*/  F2FP.SATFINITE.E4M3.F32.PACK_AB_MERGE_C R213, R44, R43, R52 ;  /* 0x0000002b2cd5723e */ /* 0x000fe20004807034 */
[----:B------:R-:W-:Y:S01]  /*5810*/  IMAD.MOV.U32 R52, RZ, RZ, R87 ;  /* 0x000000ffff347224 */ /* 0x000fe200078e0057 */
[----:B------:R-:W2:Y:S01]  /*5820*/  MUFU.EX2 R49, R49 ;  /* 0x0000003100317308 */ /* 0x000ea20000000800 */
[----:B0-----:R-:W-:-:S01]  /*5830*/  FADD.FTZ R34, R78, R39 ;  /* 0x000000274e227221 */ /* 0x001fc20000010000 */
[--C-:B------:R-:W-:Y:S02]  /*5840*/  IMAD.MOV.U32 R44, RZ, RZ, R87.reuse ;  /* 0x000000ffff2c7224 */ /* 0x100fe400078e0057 */
[----:B------:R-:W-:Y:S02]  /*5850*/  IMAD.MOV.U32 R43, RZ, RZ, R87 ;  /* 0x000000ffff2b7224 */ /* 0x000fe400078e0057 */
[----:B------:R-:W-:Y:S02]  /*5860*/  FADD.FTZ R34, R89, R34 ;  /* 0x0000002259227221 */ /* 0x000fe40000010000 */
[----:B------:R-:W0:Y:S01]  /*5870*/  MUFU.EX2 R54, R54 ;  /* 0x0000003600367308 */ /* 0x000e220000000800 */
[----:B-1----:R-:W-:-:S01]  /*5880*/  FADD.FTZ R42, R46, R45 ;  /* 0x0000002d2e2a7221 */ /* 0x002fc20000010000 */
[----:B------:R-:W-:Y:S01]  /*5890*/  FADD.FTZ R39, R93, R34 ;  /* 0x000000225d277221 */ /* 0x000fe20000010000 */
[----:B------:R-:W-:-:S05]  /*58a0*/  IMAD.MOV.U32 R45, RZ, RZ, R87 ;  /* 0x000000ffff2d7224 */ /* 0x000fca00078e0057 */
[----:B------:R-:W1:Y:S01]  /*58b0*/  MUFU.EX2 R112, R112 ;  /* 0x0000007000707308 */ /* 0x000e620000000800 */
[----:B--2---:R-:W-:-:S01]  /*58c0*/  FADD.FTZ R31, R49, R42 ;  /* 0x0000002a311f7221 */ /* 0x004fc20000010000 */
[----:B------:R-:W-:-:S06]  /*58d0*/  IMAD.MOV.U32 R42, RZ, RZ, R87 ;  /* 0x000000ffff2a7224 */ /* 0x000fcc00078e0057 */
[----:B------:R-:W2:Y:S01]  /*58e0*/  MUFU.EX2 R55, R55 ;  /* 0x0000003700377308 */ /* 0x000ea20000000800 */
[----:B0-----:R-:W-:-:S07]  /*58f0*/  FADD.FTZ R6, R54, R31 ;  /* 0x0000001f36067221 */ /* 0x001fce0000010000 */
[----:B------:R-:W0:Y:S01]  /*5900*/  MUFU.EX2 R92, R92 ;  /* 0x0000005c005c7308 */ /* 0x000e220000000800 */
[----:B-1----:R-:W-:-:S01]  /*5910*/  FADD.FTZ R39, R112, R39 ;  /* 0x0000002770277221 */ /* 0x002fc20000010000 */
[----:B------:R-:W-:-:S04]  /*5920*/  F2FP.SATFINITE.E4M3.F32.PACK_AB_MERGE_C R93, R112, R93, RZ ;  /* 0x0000005d705d723e */ /* 0x000fc800048070ff */
[----:B------:R-:W-:Y:S01]  /*5930*/  F2FP.SATFINITE.E4M3.F32.PACK_AB_MERGE_C R214, R89, R78, R93 ;  /* 0x0000004e59d6723e */ /* 0x000fe2000480705d */
[----:B------:R-:W-:Y:S01]  /*5940*/  IMAD.MOV.U32 R78, RZ, RZ, R87 ;  /* 0x000000ffff4e7224 */ /* 0x000fe200078e0057 */
[----:B------:R1:W3:Y:S01]  /*5950*/  MUFU.EX2 R5, R62 ;  /* 0x0000003e00057308 */ /* 0x0002e20000000800 */
[----:B--2---:R-:W-:-:S01]  /*5960*/  FADD.FTZ R6, R55, R6 ;  /* 0x0000000637067221 */ /* 0x004fc20000010000 */
[----:B------:R-:W-:Y:S01]  /*5970*/  F2FP.SATFINITE.E4M3.F32.PACK_AB_MERGE_C R54, R55, R54, RZ ;  /* 0x000000363736723e */ /* 0x000fe200048070ff */
[----:B------:R-:W-:-:S03]  /*5980*/  IMAD.MOV.U32 R55, RZ, RZ, R87 ;  /* 0x000000ffff377224 */ /* 0x000fc600078e0057 */
[----:B------:R-:W-:Y:S01]  /*5990*/  F2FP.SATFINITE.E4M3.F32.PACK_AB_MERGE_C R215, R49, R46, R54 ;  /* 0x0000002e31d7723e */ /* 0x000fe20004807036 */
[----:B------:R-:W-:Y:S01]  /*59a0*/  IMAD.MOV.U32 R54, RZ, RZ, R87 ;  /* 0x000000ffff367224 */ /* 0x000fe200078e0057 */
[----:B------:R-:W2:Y:S01]  /*59b0*/  MUFU.EX2 R97, R97 ;  /* 0x0000006100617308 */ /* 0x000ea20000000800 */
[----:B0-----:R-:W-:-:S01]  /*59c0*/  FADD.FTZ R34, R92, R39 ;  /* 0x000000275c227221 */ /* 0x001fc20000010000 */
[--C-:B-1----:R-:W-:Y:S02]  /*59d0*/  IMAD.MOV.U32 R62, RZ, RZ, R87.reuse ;  /* 0x000000ffff3e7224 */ /* 0x102fe400078e0057 */
[--C-:B------:R-:W-:Y:S02]  /*59e0*/  IMAD.MOV.U32 R49, RZ, RZ, R87.reuse ;  /* 0x000000ffff317224 */ /* 0x100fe400078e0057 */
[----:B------:R-:W-:Y:S02]  /*59f0*/  IMAD.MOV.U32 R46, RZ, RZ, R87 ;  /* 0x000000ffff2e7224 */ /* 0x000fe400078e0057 */
[----:B------:R-:W0:Y:S01]  /*5a00*/  MUFU.EX2 R24, R24 ;  /* 0x0000001800187308 */ /* 0x000e220000000800 */
[----:B---3--:R-:W-:-:S01]  /*5a10*/  FADD.FTZ R31, R5, R6 ;  /* 0x00000006051f7221 */ /* 0x008fc20000010000 */
[----:B------:R-:W-:-:S06]  /*5a20*/  IMAD.MOV.U32 R39, RZ, RZ, R87 ;  /* 0x000000ffff277224 */ /* 0x000fcc00078e0057 */
[----:B------:R-:W1:Y:S01]  /*5a30*/  MUFU.EX2 R101, R101 ;  /* 0x0000006500657308 */ /* 0x000e620000000800 */
[----:B--2---:R-:W-:-:S07]  /*5a40*/  FADD.FTZ R34, R97, R34 ;  /* 0x0000002261227221 */ /* 0x004fce0000010000 */
[----:B------:R2:W3:Y:S01]  /*5a50*/  MUFU.EX2 R27, R63 ;  /* 0x0000003f001b7308 */ /* 0x0004e20000000800 */
[----:B0-----:R-:W-:-:S01]  /*5a60*/  FADD.FTZ R6, R24, R31 ;  /* 0x0000001f18067221 */ /* 0x001fc20000010000 */
[----:B------:R-:W-:-:S06]  /*5a70*/  IMAD.MOV.U32 R31, RZ, RZ, R87 ;  /* 0x000000ffff1f7224 */ /* 0x000fcc00078e0057 */
[----:B------:R-:W0:Y:S01]  /*5a80*/  MUFU.EX2 R102, R102 ;  /* 0x0000006600667308 */ /* 0x000e220000000800 */
[----:B-1----:R-:W-:-:S01]  /*5a90*/  FADD.FTZ R7, R101, R34 ;  /* 0x0000002265077221 */ /* 0x002fc20000010000 */
[--C-:B--2---:R-:W-:Y:S02]  /*5aa0*/  IMAD.MOV.U32 R63, RZ, RZ, R87.reuse ;  /* 0x000000ffff3f7224 */ /* 0x104fe400078e0057 */
[----:B------:R-:W-:-:S04]  /*5ab0*/  IMAD.MOV.U32 R34, RZ, RZ, R87 ;  /* 0x000000ffff227224 */ /* 0x000fc800078e0057 */
[----:B------:R-:W1:Y:S01]  /*5ac0*/  MUFU.EX2 R56, R56 ;  /* 0x0000003800387308 */ /* 0x000e620000000800 */
[----:B---3--:R-:W-:-:S07]  /*5ad0*/  FADD.FTZ R9, R27, R6 ;  /* 0x000000061b097221 */ /* 0x008fce0000010000 */
        /* <DEDUP_REMOVED lines=8> */
[----:B------:R-:W-:Y:S02]  /*5b60*/  IMAD.MOV.U32 R27, RZ, RZ, R87 ;  /* 0x000000ffff1b7224 */ /* 0x000fe400078e0057 */
        /* <DEDUP_REMOVED lines=17> */
[----:B------:R-:W-:Y:S01]  /*5c80*/  F2FP.SATFINITE.E4M3.F32.PACK_AB_MERGE_C R218, R82, R81, R85 ;  /* 0x0000005152da723e */ /* 0x000fe20004807055 */
[--C-:B------:R-:W-:Y:S02]  /*5c90*/  IMAD.MOV.U32 R85, RZ, RZ, R87.reuse ;  /* 0x000000ffff557224 */ /* 0x100fe400078e0057 */
[----:B------:R-:W2:Y:S01]  /*5ca0*/  MUFU.EX2 R28, R28 ;  /* 0x0000001c001c7308 */ /* 0x000ea20000000800 */
[C---:B0-----:R-:W-:Y:S01]  /*5cb0*/  F2FP.SATFINITE.E4M3.F32.PACK_AB_MERGE_C R64, R57.reuse, R64, RZ ;  /* 0x000000403940723e */ /* 0x041fe200048070ff */
[----:B------:R-:W-:Y:S01]  /*5cc0*/  FADD.FTZ R57, R57, R6 ;  /* 0x0000000639397221 */ /* 0x000fe20000010000 */
[--C-:B------:R-:W-:Y:S02]  /*5cd0*/  IMAD.MOV.U32 R82, RZ, RZ, R87.reuse ;  /* 0x000000ffff527224 */ /* 0x100fe400078e0057 */
[----:B------:R-:W-:Y:S01]  /*5ce0*/  F2FP.SATFINITE.E4M3.F32.PACK_AB_MERGE_C R219, R26, R25, R64 ;  /* 0x000000191adb723e */ /* 0x000fe20004807040 */
[----:B------:R-:W-:Y:S02]  /*5cf0*/  IMAD.MOV.U32 R81, RZ, RZ, R87 ;  /* 0x000000ffff517224 */ /* 0x000fe400078e0057 */
[----:B------:R-:W0:Y:S01]  /*5d00*/  MUFU.EX2 R94, R94 ;  /* 0x0000005e005e7308 */ /* 0x000e220000000800 */
[----:B-1----:R-:W-:-:S01]  /*5d10*/  FADD.FTZ R7, R91, R86 ;  /* 0x000000565b077221 */ /* 0x002fc20000010000 */
[----:B------:R-:W-:-:S02]  /*5d20*/  IMAD.MOV.U32 R86, RZ, RZ, R87 ;  /* 0x000000ffff567224 */ /* 0x000fc400078e0057 */
[--C-:B------:R-:W-:Y:S02]  /*5d30*/  IMAD.MOV.U32 R64, RZ, RZ, R87.reuse ;  /* 0x000000ffff407224 */ /* 0x100fe400078e0057 */
[----:B------:R-:W-:Y:S02]  /*5d40*/  IMAD.MOV.U32 R26, RZ, RZ, R87 ;  /* 0x000000ffff1a7224 */ /* 0x000fe400078e0057 */
[----:B------:R-:W1:Y:S01]  /*5d50*/  MUFU.EX2 R29, R29 ;  /* 0x0000001d001d7308 */ /* 0x000e620000000800 */
[----:B--2---:R-:W-:-:S01]  /*5d60*/  FADD.FTZ R6, R28, R57 ;  /* 0x000000391c067221 */ /* 0x004fc20000010000 */
[--C-:B------:R-:W-:Y:S02]  /*5d70*/  IMAD.MOV.U32 R57, RZ, RZ, R87.reuse ;  /* 0x000000ffff397224 */ /* 0x100fe400078e0057 */
[----:B------:R-:W-:-:S04]  /*5d80*/  IMAD.MOV.U32 R25, RZ, RZ, R87 ;  /* 0x000000ffff197224 */ /* 0x000fc800078e0057 */
[----:B------:R-:W2:Y:S01]  /*5d90*/  MUFU.EX2 R96, R96 ;  /* 0x0000006000607308 */ /* 0x000ea20000000800 */
[----:B0-----:R-:W-:-:S07]  /*5da0*/  FADD.FTZ R7, R94, R7 ;  /* 0x000000075e077221 */ /* 0x001fce0000010000 */
[----:B------:R-:W0:Y:S01]  /*5db0*/  MUFU.EX2 R30, R30 ;  /* 0x0000001e001e7308 */ /* 0x000e220000000800 */
[----:B-1----:R-:W-:-:S07]  /*5dc0*/  FADD.FTZ R9, R29, R6 ;  /* 0x000000061d097221 */ /* 0x002fce0000010000 */
[----:B------:R-:W1:Y:S01]  /*5dd0*/  MUFU.EX2 R115, R115 ;  /* 0x0000007300737308 */ /* 0x000e620000000800 */
[----:B--2---:R-:W-:-:S07]  /*5de0*/  FADD.FTZ R6, R96, R7 ;  /* 0x0000000760067221 */ /* 0x004fce0000010000 */
[----:B------:R2:W3:Y:S01]  /*5df0*/  MUFU.EX2 R21, R66 ;  /* 0x0000004200157308 */ /* 0x0004e20000000800 */
[----:B0-----:R-:W-:-:S07]  /*5e00*/  FADD.FTZ R8, R30, R9 ;  /* 0x000000091e087221 */ /* 0x001fce0000010000 */
[----:B------:R-:W0:Y:S01]  /*5e10*/  MUFU.EX2 R98, R98 ;  /* 0x0000006200627308 */ /* 0x000e220000000800 */
[C---:B-1----:R-:W-:Y:S01]  /*5e20*/  F2FP.SATFINITE.E4M3.F32.PACK_AB_MERGE_C R96, R115.reuse, R96, RZ ;  /* 0x000000607360723e */ /* 0x042fe200048070ff */
[----:B------:R-:W-:Y:S01]  /*5e30*/  FADD.FTZ R115, R115, R6 ;  /* 0x0000000673737221 */ /* 0x000fe20000010000 */
[----:B--2---:R-:W-:Y:S02]  /*5e40*/  IMAD.MOV.U32 R66, RZ, RZ, R87 ;  /* 0x000000ffff427224 */ /* 0x004fe400078e0057 */
[----:B------:R-:W-:-:S03]  /*5e50*/  F2FP.SATFINITE.E4M3.F32.PACK_AB_MERGE_C R220, R94, R91, R96 ;  /* 0x0000005b5edc723e */ /* 0x000fc60004807060 */
[----:B------:R-:W1:Y:S01]  /*5e60*/  MUFU.EX2 R32, R32 ;  /* 0x0000002000207308 */ /* 0x000e620000000800 */
[C---:B---3--:R-:W-:Y:S01]  /*5e70*/  F2FP.SATFINITE.E4M3.F32.PACK_AB_MERGE_C R30, R21.reuse, R30, RZ ;  /* 0x0000001e151e723e */ /* 0x048fe200048070ff */
[----:B------:R-:W-:-:S03]  /*5e80*/  FADD.FTZ R21, R21, R8 ;  /* 0x0000000815157221 */ /* 0x000fc60000010000 */
[----:B------:R-:W-:Y:S01]  /*5e90*/  F2FP.SATFINITE.E4M3.F32.PACK_AB_MERGE_C R221, R29, R28, R30 ;  /* 0x0000001c1ddd723e */ /* 0x000fe2000480701e */
[----:B------:R-:W-:Y:S02]  /*5ea0*/  IMAD.MOV.U32 R30, RZ, RZ, R87 ;  /* 0x000000ffff1e7224 */ /* 0x000fe400078e0057 */
        /* <DEDUP_REMOVED lines=25> */
[--C-:B------:R-:W-:Y:S02]  /*6040*/  IMAD.MOV.U32 R33, RZ, RZ, R87.reuse ;  /* 0x000000ffff217224 */ /* 0x100fe400078e0057 */
[----:B------:R-:W-:-:S04]  /*6050*/  IMAD.MOV.U32 R32, RZ, RZ, R87 ;  /* 0x000000ffff207224 */ /* 0x000fc800078e0057 */
        /* <DEDUP_REMOVED lines=24> */
[----:B------:R-:W1:Y:S01]  /*61e0*/  MUFU.EX2 R6, R127 ;  /* 0x0000007f00067308 */ /* 0x000e620000000800 */
[----:B--2---:R-:W-:-:S07]  /*61f0*/  FADD.FTZ R5, R133, R130 ;  /* 0x0000008285057221 */ /* 0x004fce0000010000 */
[----:B------:R-:W-:Y:S01]  /*6200*/  MUFU.EX2 R120, R120 ;  /* 0x0000007800787308 */ /* 0x000fe20000000800 */
[----:B0-----:R-:W-:-:S07]  /*6210*/  FADD.FTZ R7, R119, R8 ;  /* 0x0000000877077221 */ /* 0x001fce0000010000 */
[----:B------:R-:W0:Y:S01]  /*6220*/  MUFU.EX2 R121, R121 ;  /* 0x0000007900797308 */ /* 0x000e220000000800 */
[----:B-1----:R-:W-:-:S07]  /*6230*/  FADD.FTZ R8, R6, R5 ;  /* 0x0000000506087221 */ /* 0x002fce0000010000 */
[----:B------:R-:W-:Y:S08]  /*6240*/  MUFU.EX2 R129, R129 ;  /* 0x0000008100817308 */ /* 0x000ff00000000800 */
[----:B------:R-:W1:Y:S01]  /*6250*/  MUFU.EX2 R122, R122 ;  /* 0x0000007a007a7308 */ /* 0x000e620000000800 */
[----:B0-----:R-:W-:Y:S01]  /*6260*/  F2FP.SATFINITE.E4M3.F32.PACK_AB_MERGE_C R5, R121, R120, RZ ;  /* 0x000000787905723e */ /* 0x001fe200048070ff */
[----:B------:R-:W-:-:S03]  /*6270*/  FADD.FTZ R120, R120, R7 ;  /* 0x0000000778787221 */ /* 0x000fc60000010000 */
[----:B------:R-:W-:Y:S01]  /*6280*/  F2FP.SATFINITE.E4M3.F32.PACK_AB_MERGE_C R226, R119, R118, R5 ;  /* 0x0000007677e2723e */ /* 0x000fe20004807005 */
[----:B------:R-:W-:-:S01]  /*6290*/  FADD.FTZ R7, R121, R120 ;  /* 0x0000007879077221 */ /* 0x000fc20000010000 */
[----:B-1----:R-:W-:Y:S01]  /*62a0*/  F2FP.SATFINITE.E4M3.F32.PACK_AB_MERGE_C R9, R122, R129, RZ ;  /* 0x000000817a09723e */ /* 0x002fe200048070ff */
[----:B------:R-:W-:-:S03]  /*62b0*/  FADD.FTZ R129, R129, R8 ;  /* 0x0000000881817221 */ /* 0x000fc60000010000 */
[----:B------:R-:W-:Y:S01]  /*62c0*/  F2FP.SATFINITE.E4M3.F32.PACK_AB_MERGE_C R227, R6, R133, R9 ;  /* 0x0000008506e3723e */ /* 0x000fe20004807009 */
[----:B------:R-:W-:-:S01]  /*62d0*/  FADD.FTZ R6, R122, R129 ;  /* 0x000000817a067221 */ /* 0x000fc20000010000 */
        /* <DEDUP_REMOVED lines=39> */
.L_x_162:
[----:B------:R-:W-:Y:S01]  /*6550*/  ISETP.NE.AND P2, PT, RZ, UR41, PT ;  /* 0x00000029ff007c0c */ /* 0x000fe2000bf45270 */
[----:B------:R-:W-:-:S04]  /*6560*/  UISETP.NE.AND UP0, UPT, UR51, 0x1, UPT ;  /* 0x000000013300788c */ /* 0x000fc8000bf05270 */
[----:B------:R-:W-:-:S04]  /*6570*/  USEL UR42, URZ, 0x1, UP0 ;  /* 0x000000013f2a7887 */ /* 0x000fc80008000000 */
[----:B------:R-:W-:-:S04]  /*6580*/  ULOP3.LUT UR42, UR52, UR42, URZ, 0x3c, !UPT ;  /* 0x0000002a342a7292 */ /* 0x000fc8000f8e3c3f */
[----:B------:R-:W-:Y:S08]  /*6590*/  @P2 BRA `(.L_x_153) ;  /* 0x0000000000442947 */ /* 0x000ff00003800000 */
[----:B------:R-:W-:Y:S05]  /*65a0*/  @!P0 BRA `(.L_x_154) ;  /* 0x0000000000048947 */ /* 0x000fea0003800000 */
[----:B------:R-:W-:Y:S01]  /*65b0*/  BPT.TRAP 0x1 ;  /* 0x000000040000795c */ /* 0x000fe20000300000 */
.L_x_154:
[----:B------:R-:W0:Y:S01]  /*65c0*/  S2UR UR10, SR_CgaCtaId ;  /* 0x00000000000a79c3 */ /* 0x000e220000008800 */
[----:B------:R-:W-:Y:S01]  /*65d0*/  UIADD3 UR6, UR51, 0x1, URZ ;  /* 0x0000000133067890 */ /* 0x000fe2000fffe03f */
[----:B------:R-:W-:Y:S01]  /*65e0*/  IMAD.U32 R2, RZ, RZ, UR42 ;  /* 0x0000002aff027e24 */ /* 0x000fe2000f8e00ff */
[----:B------:R-:W-:Y:S02]  /*65f0*/  UMOV UR7, 0x400 ;  /* 0x0000040000077882 */ /* 0x000fe40000000000 */
[----:B------:R-:W-:Y:S02]  /*6600*/  UISETP.NE.AND UP0, UPT, UR6, 0x2, UPT ;  /* 0x000000020600788c */ /* 0x000fe4000bf05270 */
[----:B------:R-:W-:Y:S02]  /*6610*/  SHF.L.U32 R2, R2, 0x1f, RZ ;  /* 0x0000001f02027819 */ /* 0x000fe400000006ff */
[----:B------:R-:W-:Y:S02]  /*6620*/  USEL UR6, UR6, URZ, UP0 ;  /* 0x0000003f06067287 */ /* 0x000fe40008000000 */
[----:B0-----:R-:W-:-:S04]  /*6630*/  ULEA UR7, UR10, UR7, 0x18 ;  /* 0x000000070a077291 */ /* 0x001fc8000f8ec03f */
[----:B------:R-:W-:-:S09]  /*6640*/  ULEA UR6, UR6, UR7, 0x3 ;  /* 0x0000000706067291 */ /* 0x000fd2000f8e183f */
[----:B------:R0:W1:Y:S01]  /*6650*/  SYNCS.PHASECHK.TRANS64.TRYWAIT P1, [UR6+0x2e830], R2 ;  /* 0x02e83002ff0075a7 */ /* 0x0000620008020146 */
[----:B------:R-:W-:Y:S05]  /*6660*/  @!P0 BRA `(.L_x_155) ;  /* 0x0000000000048947 */ /* 0x000fea0003800000 */
[----:B------:R-:W-:Y:S01]  /*6670*/  BPT.TRAP 0x1 ;  /* 0x000000040000795c */ /* 0x000fe20000300000 */
.L_x_155:
[----:B-1----:R-:W-:Y:S05]  /*6680*/  @P1 BRA `(.L_x_153) ;  /* 0x0000000000081947 */ /* 0x002fea0003800000 */
[----:B------:R-:W1:Y:S02]  /*6690*/  SYNCS.PHASECHK.TRANS64.TRYWAIT P1, [UR6+0x2e830], R2 ;  /* 0x02e83002ff0075a7 */ /* 0x000e640008020146 */
[----:B-1----:R-:W-:Y:S05]  /*66a0*/  @!P1 BRA `(.L_x_156) ;  /* 0x000000cc00789947 */ /* 0x002fea0003800000 */
.L_x_153:
        /* <DEDUP_REMOVED lines=186> */
.L_x_158:
[----:B------:R-:W0:Y:S01]  /*7250*/  S2UR UR7, SR_CgaCtaId ;  /* 0x00000000000779c3 */ /* 0x000e220000008800 */
[----:B------:R-:W-:Y:S01]  /*7260*/  UMOV UR6, 0x400 ;  /* 0x0000040000067882 */ /* 0x000fe20000000000 */
[----:B------:R-:W-:-:S05]  /*7270*/  IMAD.U32 R2, RZ, RZ, UR52 ;  /* 0x00000034ff027e24 */ /* 0x000fca000f8e00ff */
[----:B------:R-:W-:Y:S01]  /*7280*/  SHF.L.U32 R2, R2, 0x1f, RZ ;  /* 0x0000001f02027819 */ /* 0x000fe200000006ff */
[----:B0-----:R-:W-:-:S04]  /*7290*/  ULEA UR6, UR7, UR6, 0x18 ;  /* 0x0000000607067291 */ /* 0x001fc8000f8ec03f */
[----:B------:R-:W-:-:S09]  /*72a0*/  ULEA UR6, UR51, UR6, 0x3 ;  /* 0x0000000633067291 */ /* 0x000fd2000f8e183f */
[----:B------:R0:W1:Y:S01]  /*72b0*/  SYNCS.PHASECHK.TRANS64.TRYWAIT P1, [UR6+0x2e850], R2 ;  /* 0x02e85002ff0075a7 */ /* 0x0000620008020146 */
[----:B------:R-:W-:Y:S05]  /*72c0*/  @!P0 BRA `(.L_x_159) ;  /* 0x0000000000048947 */ /* 0x000fea0003800000 */
[----:B------:R-:W-:Y:S01]  /*72d0*/  BPT.TRAP 0x1 ;  /* 0x000000040000795c */ /* 0x000fe20000300000 */
.L_x_159:
[----:B-1----:R-:W-:Y:S05]  /*72e0*/  @P1 BRA `(.L_x_157) ;  /* 0x0000000000081947 */ /* 0x002fea0003800000 */
[----:B------:R-:W1:Y:S02]  /*72f0*/  SYNCS.PHASECHK.TRANS64.TRYWAIT P1, [UR6+0x2e850], R2 ;  /* 0x02e85002ff0075a7 */ /* 0x000e640008020146 */
[----:B-1----:R-:W-:Y:S05]  /*7300*/  @!P1 BRA `(.L_x_160) ;  /* 0x000000c000789947 */ /* 0x002fea0003800000 */
.L_x_157:
[----:B------:R-:W2:Y:S01]  /*7310*/  S2UR UR6, SR_CgaCtaId ;  /* 0x00000000000679c3 */ /* 0x000ea20000008800 */
[----:B01----:R-:W-:Y:S01]  /*7320*/  MOV R2, 0x400 ;  /* 0x0000040000027802 */ /* 0x003fe20000000f00 */
[----:B------:R-:W-:Y:S01]  /*7330*/  WARPGROUP.ARRIVE ;  /* 0x00000000000079c5 */ /* 0x000fe20000000000 */
        /* <DEDUP_REMOVED lines=20> */
[----:B------:R-:W-:Y:S01]  /*7480*/  FMUL.FTZ R170, R0, R170 ;  /* 0x000000aa00aa7220 */ /* 0x000fe20000410000 */
[----:B--2---:R-:W-:-:S02]  /*7490*/  IMAD.U32 R3, RZ, RZ, UR6 ;  /* 0x00000006ff037e24 */ /* 0x004fc4000f8e00ff */
[----:B------:R-:W-:Y:S01]  /*74a0*/  FMUL.FTZ R169, R0, R169 ;  /* 0x000000a900a97220 */ /* 0x000fe20000410000 */
[----:B------:R-:W2:Y:S01]  /*74b0*/  MUFU.TANH R9, R9 ;  /* 0x0000000900097308 */ /* 0x000ea20000002400 */
[----:B0-----:R-:W-:Y:S01]  /*74c0*/  FMNMX.FTZ R192, R10, R5, !PT ;  /* 0x000000050ac07209 */ /* 0x001fe20007810000 */
[C---:B------:R-:W-:Y:S01]  /*74d0*/  FMUL.FTZ R171, R0.reuse, R171 ;  /* 0x000000ab00ab7220 */ /* 0x040fe20000410000 */
[----:B------:R-:W-:Y:S01]  /*74e0*/  LEA R2, R3, R2, 0x18 ;  /* 0x0000000203027211 */ /* 0x000fe200078ec0ff */
[C---:B------:R-:W-:Y:S01]  /*74f0*/  FMUL.FTZ R172, R0.reuse, R172 ;  /* 0x000000ac00ac7220 */ /* 0x040fe20000410000 */
[C---:B------:R-:W-:Y:S01]  /*7500*/  FMUL.FTZ R174, R0.reuse, R174 ;  /* 0x000000ae00ae7220 */ /* 0x040fe20000410000 */
[----:B------:R-:W-:Y:S01]  /*7510*/  FMUL.FTZ R173, R0, R173 ;  /* 0x000000ad00ad7220 */ /* 0x000fe20000410000 */
[----:B------:R-:W-:Y:S01]  /*7520*/  R2UR UR6, R2 ;  /* 0x00000000020672ca */ /* 0x000fe200000e0000 */
        /* <DEDUP_REMOVED lines=12> */
[----:B------:R-:W-:Y:S01]  /*75f0*/  UIADD3 UR6, UR6, 0x400, URZ ;  /* 0x0000040006067890 */ /* 0x000fe2000fffe03f */
[C---:B------:R-:W-:Y:S01]  /*7600*/  FMUL.FTZ R183, R0.reuse, R183 ;  /* 0x000000b700b77220 */ /* 0x040fe20000410000 */
[C---:B------:R-:W-:Y:S01]  /*7610*/  FMUL.FTZ R152, R0.reuse, R152 ;  /* 0x0000009800987220 */ /* 0x040fe20000410000 */
[----:B------:R-:W-:Y:S01]  /*7620*/  FMUL.FTZ R154, R0, R154 ;  /* 0x0000009a009a7220 */ /* 0x000fe20000410000 */
[----:B------:R-:W-:Y:S01]  /*7630*/  USHF.R.U32.HI UR6, URZ, 0x4, UR6 ;  /* 0x000000043f067899 */ /* 0x000fe20008011606 */
[----:B------:R-:W2:Y:S01]  /*7640*/  MUFU.TANH R15, R15 ;  /* 0x0000000f000f7308 */ /* 0x000ea20000002400 */
[----:B0-----:R-:W-:Y:S01]  /*7650*/  FMNMX.FTZ R194, R12, R191, !PT ;  /* 0x000000bf0cc27209 */ /* 0x001fe20007810000 */
[C---:B------:R-:W-:Y:S01]  /*7660*/  FMUL.FTZ R153, R0.reuse, R153 ;  /* 0x0000009900997220 */ /* 0x040fe20000410000 */
[----:B------:R-:W-:Y:S01]  /*7670*/  ULOP3.LUT UR6, UR6, 0x3fff, URZ, 0xc0, !UPT ;  /* 0x00003fff06067892 */ /* 0x000fe2000f8ec03f */
[C---:B------:R-:W-:Y:S01]  /*7680*/  FMUL.FTZ R155, R0.reuse, R155 ;  /* 0x0000009b009b7220 */ /* 0x040fe20000410000 */
[C---:B------:R-:W-:Y:S01]  /*7690*/  FMUL.FTZ R156, R0.reuse, R156 ;  /* 0x0000009c009c7220 */ /* 0x040fe20000410000 */
[C---:B------:R-:W-:Y:S01]  /*76a0*/  FMUL.FTZ R158, R0.reuse, R158 ;  /* 0x0000009e009e7220 */ /* 0x040fe20000410000 */
[----:B------:R-:W-:Y:S01]  /*76b0*/  ULOP3.LUT UR6, UR6, 0x10000, URZ, 0xfc, !UPT ;  /* 0x0001000006067892 */ /* 0x000fe2000f8efc3f */
[----:B------:R-:W0:Y:S01]  /*76c0*/  MUFU.TANH R14, R14 ;  /* 0x0000000e000e7308 */ /* 0x000e220000002400 */
[----:B-1----:R-:W-:Y:S01]  /*76d0*/  FMNMX.FTZ R191, R13, R192, !PT ;  /* 0x000000c00dbf7209 */ /* 0x002fe20007810000 */
[C---:B------:R-:W-:Y:S01]  /*76e0*/  FMUL.FTZ R157, R0.reuse, R157 ;  /* 0x0000009d009d7220 */ /* 0x040fe20000410000 */
[----:B------:R-:W-:Y:S01]  /*76f0*/  UIMAD UR11, UR51, 0x700, UR6 ;  /* 0x00000700330b78a4 */ /* 0x000fe2000f8e0206 */
[C---:B------:R-:W-:Y:S01]  /*7700*/  FMUL.FTZ R159, R0.reuse, R159 ;  /* 0x0000009f009f7220 */ /* 0x040fe20000410000 */
[C---:B------:R-:W-:Y:S01]  /*7710*/  FMUL.FTZ R160, R0.reuse, R160 ;  /* 0x000000a000a07220 */ /* 0x040fe20000410000 */
[C---:B------:R-:W-:Y:S01]  /*7720*/  FMUL.FTZ R162, R0.reuse, R162 ;  /* 0x000000a200a27220 */ /* 0x040fe20000410000 */
[C---:B------:R-:W-:Y:S01]  /*7730*/  FMUL.FTZ R161, R0.reuse, R161 ;  /* 0x000000a100a17220 */ /* 0x040fe20000410000 */
[----:B------:R-:W1:Y:S01]  /*7740*/  MUFU.TANH R20, R20 ;  /* 0x0000001400147308 */ /* 0x000e620000002400 */
[----:B--2---:R-:W-:Y:S01]  /*7750*/  FMNMX.FTZ R193, R15, R194, !PT ;  /* 0x000000c20fc17209 */ /* 0x004fe20007810000 */
[----:B------:R-:W-:Y:S01]  /*7760*/  UMOV UR6, UR11 ;  /* 0x0000000b00067c82 */ /* 0x000fe20008000000 */
[C---:B------:R-:W-:Y:S01]  /*7770*/  FMUL.FTZ R163, R0.reuse, R163 ;  /* 0x000000a300a37220 */ /* 0x040fe20000410000 */
[----:B------:R-:W-:Y:S01]  /*7780*/  QGMMA.64x128x32.F32.E4M3.E4M3 R24, R200, gdesc[UR4], R24, gsb0 ;  /* 0x01e00004c8187df3 */ /* 0x000fe20008000818 */
[----:B------:R-:W-:Y:S01]  /*7790*/  UIADD3 UR6, UR11, 0x100, URZ ;  /* 0x000001000b067890 */ /* 0x000fe2000fffe03f */
[----:B------:R-:W-:Y:S01]  /*77a0*/  FMUL.FTZ R164, R0, R164 ;  /* 0x000000a400a47220 */ /* 0x000fe20000410000 */
[----:B------:R-:W-:Y:S01]  /*77b0*/  UMOV UR7, 0xc0000010 ;  /* 0xc000001000077882 */ /* 0x000fe20000000000 */
        /* <DEDUP_REMOVED lines=86> */
[----:B------:R-:W-:Y:S01]  /*7d20*/  FMUL.FTZ R103, R0, R103 ;  /* 0x0000006700677220 */ /* 0x000fe20000410000 */
[----:B------:R-:W-:Y:S01]  /*7d30*/  UMOV UR10, UR49 ;  /* 0x00000031000a7c82 */ /* 0x000fe20008000000 */
[----:B------:R-:W1:Y:S01]  /*7d40*/  MUFU.TANH R171, R171 ;  /* 0x000000ab00ab7308 */ /* 0x000e620000002400 */
[----:B--2---:R-:W-:Y:S01]  /*7d50*/  FMNMX.FTZ R194, R170, R193, !PT ;  /* 0x000000c1aac27209 */ /* 0x004fe20007810000 */
[----:B------:R-:W-:-:S06]  /*7d60*/  IMAD.U32 R197, RZ, RZ, UR50 ;  /* 0x00000032ffc57e24 */ /* 0x000fcc000f8e00ff */
[----:B------:R-:W2:Y:S01]  /*7d70*/  MUFU.TANH R172, R172 ;  /* 0x000000ac00ac7308 */ /* 0x000ea20000002400 */
[----:B0-----:R-:W-:-:S07]  /*7d80*/  FMNMX.FTZ R191, R169, R192, !PT ;  /* 0x000000c0a9bf7209 */ /* 0x001fce0007810000 */
[----:B------:R-:W0:Y:S01]  /*7d90*/  MUFU.TANH R174, R174 ;  /* 0x000000ae00ae7308 */ /* 0x000e220000002400 */
[----:B-1----:R-:W-:-:S07]  /*7da0*/  FMNMX.FTZ R193, R171, R194, !PT ;  /* 0x000000c2abc17209 */ /* 0x002fce0007810000 */
[----:B------:R-:W1:Y:S01]  /*7db0*/  MUFU.TANH R173, R173 ;  /* 0x000000ad00ad7308 */ /* 0x000e620000002400 */
[----:B--2---:R-:W-:-:S07]  /*7dc0*/  FMNMX.FTZ R192, R172, R191, !PT ;  /* 0x000000bfacc07209 */ /* 0x004fce0007810000 */
[----:B------:R-:W2:Y:S01]  /*7dd0*/  MUFU.TANH R175, R175 ;  /* 0x000000af00af7308 */ /* 0x000ea20000002400 */
[----:B0-----:R-:W-:-:S07]  /*7de0*/  FMNMX.FTZ R194, R174, R193, !PT ;  /* 0x000000c1aec27209 */ /* 0x001fce0007810000 */
[----:B------:R-:W0:Y:S01]  /*7df0*/  MUFU.TANH R176, R176 ;  /* 0x000000b000b07308 */ /* 0x000e220000002400 */
[----:B-1----:R-:W-:-:S07]  /*7e00*/  FMNMX.FTZ R191, R173, R192, !PT ;  /* 0x000000c0adbf7209 */ /* 0x002fce0007810000 */
[----:B------:R-:W1:Y:S01]  /*7e10*/  MUFU.TANH R178, R178 ;  /* 0x000000b200b27308 */ /* 0x000e620000002400 */
[----:B--2---:R-:W-:Y:S01]  /*7e20*/  FMNMX.FTZ R193, R175, R194, !PT ;  /* 0x000000c2afc17209 */ /* 0x004fe20007810000 */
[----:B------:R-:W-:Y:S02]  /*7e30*/  WARPGROUP.DEPBAR.LE gsb0, 0x0 ;  /* 0x00008000000079c5 */ /* 0x000fe40000010000 */
[----:B------:R-:W-:-:S06]  /*7e40*/  WARPGROUP.ARRIVE ;  /* 0x00000000000079c5 */ /* 0x000fcc0000000000 */
[----:B------:R-:W2:Y:S01]  /*7e50*/  S2R R203, SR_TID.X ;  /* 0x0000000000cb7919 */ /* 0x000ea20000002100 */
[----:B------:R-:W3:Y:S01]  /*7e60*/  MUFU.TANH R177, R177 ;  /* 0x000000b100b17308 */ /* 0x000ee20000002400 */
[----:B0-----:R-:W-:Y:S01]  /*7e70*/  FMNMX.FTZ R192, R176, R191, !PT ;  /* 0x000000bfb0c07209 */ /* 0x001fe20007810000 */
[----:B------:R-:W-:Y:S01]  /*7e80*/  QGMMA.64x128x32.F32.E4M3.E4M3 R24, R204, gdesc[UR4], R24, gsb0 ;  /* 0x01e00004cc187df3 */ /* 0x000fe20008000818 */
[----:B------:R-:W-:Y:S01]  /*7e90*/  UIADD3 UR6, UR11, 0x200, URZ ;  /* 0x000002000b067890 */ /* 0x000fe2000fffe03f */
[----:B------:R-:W-:-:S04]  /*7ea0*/  UMOV UR7, 0xc0000010 ;  /* 0xc000001000077882 */ /* 0x000fc80000000000 */
[----:B------:R-:W0:Y:S01]  /*7eb0*/  MUFU.TANH R179, R179 ;  /* 0x000000b300b37308 */ /* 0x000e220000002400 */
[----:B-1----:R-:W-:-:S07]  /*7ec0*/  FMNMX.FTZ R194, R178, R193, !PT ;  /* 0x000000c1b2c27209 */ /* 0x002fce0007810000 */
[----:B------:R-:W1:Y:S01]  /*7ed0*/  MUFU.TANH R180, R180 ;  /* 0x000000b400b47308 */ /* 0x000e620000002400 */
[----:B---3--:R-:W-:-:S07]  /*7ee0*/  FMNMX.FTZ R191, R177, R192, !PT ;  /* 0x000000c0b1bf7209 */ /* 0x008fce0007810000 */
[----:B------:R-:W3:Y:S01]  /*7ef0*/  MUFU.TANH R182, R182 ;  /* 0x000000b600b67308 */ /* 0x000ee20000002400 */
[----:B0-----:R-:W-:Y:S02]  /*7f00*/  FMNMX.FTZ R193, R179, R194, !PT ;  /* 0x000000c2b3c17209 */ /* 0x001fe40007810000 */
[----:B--2---:R-:W-:-:S05]  /*7f10*/  LOP3.LUT P1, RZ, R203, 0x7f, RZ, 0xc0, !PT ;  /* 0x0000007fcbff7812 */ /* 0x004fca000782c0ff */
[----:B------:R-:W0:Y:S01]  /*7f20*/  MUFU.TANH R181, R181 ;  /* 0x000000b500b57308 */ /* 0x000e220000002400 */
[----:B-1----:R-:W-:-:S07]  /*7f30*/  FMNMX.FTZ R192, R180, R191, !PT ;  /* 0x000000bfb4c07209 */ /* 0x002fce0007810000 */
[----:B------:R-:W1:Y:S01]  /*7f40*/  MUFU.TANH R183, R183 ;  /* 0x000000b700b77308 */ /* 0x000e620000002400 */
[----:B---3--:R-:W-:Y:S01]  /*7f50*/  FMNMX.FTZ R194, R182, R193, !PT ;  /* 0x000000c1b6c27209 */ /* 0x008fe20007810000 */
[----:B------:R-:W-:-:S06]  /*7f60*/  @!P1 IMAD R197, R197, 0x8, R2 ;  /* 0x00000008c5c59824 */ /* 0x000fcc00078e0202 */
        /* <DEDUP_REMOVED lines=25> */
[----:B------:R-:W-:-:S04]  /*8100*/  WARPGROUP.ARRIVE ;  /* 0x00000000000079c5 */ /* 0x000fc80000000000 */
[----:B------:R-:W2:Y:S01]  /*8110*/  MUFU.TANH R164, R164 ;  /* 0x000000a400a47308 */ /* 0x000ea20000002400 */
[----:B0-----:R-:W-:Y:S01]  /*8120*/  FMNMX.FTZ R191, R161, R192, !PT ;  /* 0x000000c0a1bf7209 */ /* 0x001fe20007810000 */
[----:B------:R-:W-:Y:S01]  /*8130*/  QGMMA.64x128x32.F32.E4M3.E4M3 R24, R208, gdesc[UR4], R24, gsb0 ;  /* 0x01e00004d0187df3 */ /* 0x000fe20008000818 */
[----:B-1----:R-:W-:Y:S01]  /*8140*/  FMNMX.FTZ R193, R163, R194, !PT ;  /* 0x000000c2a3c17209 */ /* 0x002fe20007810000 */
[----:B------:R-:W-:-:S04]  /*8150*/  UIADD3 UR6, UR11, 0x300, URZ ;  /* 0x000003000b067890 */ /* 0x000fc8000fffe03f */
[----:B------:R-:W0:Y:S01]  /*8160*/  MUFU.TANH R166, R166 ;  /* 0x000000a600a67308 */ /* 0x000e220000002400 */
[----:B------:R-:W-:-:S07]  /*8170*/  UMOV UR7, 0xc0000010 ;  /* 0xc000001000077882 */ /* 0x000fce0000000000 */
        /* <DEDUP_REMOVED lines=9> */
[----:B0-----:R-:W-:Y:S01]  /*8210*/  FMNMX.FTZ R192, R136, R191, !PT ;  /* 0x000000bf88c07209 */ /* 0x001fe20007810000 */
[----:B------:R-:W-:-:S06]  /*8220*/  FMUL.FTZ R191, R0, R90 ;  /* 0x0000005a00bf7220 */ /* 0x000fcc0000410000 */
        /* <DEDUP_REMOVED lines=24> */
[----:B------:R-:W-:Y:S02]  /*83b0*/  WARPGROUP.DEPBAR.LE gsb0, 0x0 ;  /* 0x00008000000079c5 */ /* 0x000fe40000010000 */
[----:B------:R-:W-:-:S04]  /*83c0*/  WARPGROUP.ARRIVE ;  /* 0x00000000000079c5 */ /* 0x000fc80000000000 */
[----:B------:R-:W0:Y:S01]  /*83d0*/  MUFU.TANH R151, R151 ;  /* 0x0000009700977308 */ /* 0x000e220000002400 */
[----:B-1----:R-:W-:Y:S01]  /*83e0*/  FMNMX.FTZ R192, R150, R195, !PT ;  /* 0x000000c396c07209 */ /* 0x002fe20007810000 */
[----:B------:R-:W-:Y:S01]  /*83f0*/  QGMMA.64x128x32.F32.E4M3.E4M3 R24, R212, gdesc[UR4], R24, gsb0 ;  /* 0x01e00004d4187df3 */ /* 0x000fe20008000818 */
[----:B------:R-:W-:Y:S01]  /*8400*/  UIADD3 UR6, UR11, 0x400, URZ ;  /* 0x000004000b067890 */ /* 0x000fe2000fffe03f */
[----:B------:R-:W-:-:S04]  /*8410*/  UMOV UR7, 0xc0000010 ;  /* 0xc000001000077882 */ /* 0x000fc80000000000 */
        /* <DEDUP_REMOVED lines=11> */
[----:B-1----:R-:W-:Y:S01]  /*84d0*/  FMNMX.FTZ R195, R123, R192, !PT ;  /* 0x000000c07bc37209 */ /* 0x002fe20007810000 */
[----:B------:R-:W-:-:S06]  /*84e0*/  FMUL.FTZ R192, R0, R95 ;  /* 0x0000005f00c07220 */ /* 0x000fcc0000410000 */
        /* <DEDUP_REMOVED lines=24> */
[----:B------:R-:W-:Y:S02]  /*8670*/  WARPGROUP.DEPBAR.LE gsb0, 0x0 ;  /* 0x00008000000079c5 */ /* 0x000fe40000010000 */
[----:B------:R-:W-:-:S04]  /*8680*/  WARPGROUP.ARRIVE ;  /* 0x00000000000079c5 */ /* 0x000fc80000000000 */
[----:B------:R-:W1:Y:S01]  /*8690*/  MUFU.TANH R105, R105 ;  /* 0x0000006900697308 */ /* 0x000e620000002400 */
[----:B--2---:R-:W-:Y:S01]  /*86a0*/  FMNMX.FTZ R90, R104, R95, !PT ;  /* 0x0000005f685a7209 */ /* 0x004fe20007810000 */
[----:B------:R-:W-:Y:S01]  /*86b0*/  QGMMA.64x128x32.F32.E4M3.E4M3 R24, R216, gdesc[UR4], R24, gsb0 ;  /* 0x01e00004d8187df3 */ /* 0x000fe20008000818 */
[----:B------:R-:W-:Y:S01]  /*86c0*/  UIADD3 UR6, UR11, 0x500, URZ ;  /* 0x000005000b067890 */ /* 0x000fe2000fffe03f */
[----:B------:R-:W-:-:S04]  /*86d0*/  UMOV UR7, 0xc0000010 ;  /* 0xc000001000077882 */ /* 0x000fc80000000000 */
        /* <DEDUP_REMOVED lines=62> */
[----:B-1----:R-:W-:Y:S02]  /*8ac0*/  FMNMX.FTZ R194, R102, R193, !PT ;  /* 0x000000c166c27209 */ /* 0x002fe40007810000 */
[----:B--2---:R-:W-:-:S05]  /*8ad0*/  FMNMX.FTZ R193, R101, R90, !PT ;  /* 0x0000005a65c17209 */ /* 0x004fca0007810000 */
[----:B------:R-:W1:Y:S01]  /*8ae0*/  SHFL.BFLY PT, R90, R193, 0x2, 0x1f ;  /* 0x0c401f00c15a7f89 */ /* 0x000e6200000e0000 */
[----:B0-----:R-:W-:-:S05]  /*8af0*/  FMNMX.FTZ R194, R103, R194, !PT ;  /* 0x000000c267c27209 */ /* 0x001fca0007810000 */
[----:B------:R-:W0:Y:S01]  /*8b00*/  SHFL.BFLY PT, R95, R194, 0x2, 0x1f ;  /* 0x0c401f00c25f7f89 */ /* 0x000e2200000e0000 */
[----:B-1----:R-:W-:Y:S01]  /*8b10*/  FMNMX.FTZ R195, R193, R90, !PT ;  /* 0x0000005ac1c37209 */ /* 0x002fe20007810000 */
[----:B------:R-:W-:-:S04]  /*8b20*/  IMAD.U32 R193, RZ, RZ, UR10 ;  /* 0x0000000affc17e24 */ /* 0x000fc8000f8e00ff */
[----:B------:R-:W1:Y:S01]  /*8b30*/  SHFL.BFLY PT, R90, R195, 0x1, 0x1f ;  /* 0x0c201f00c35a7f89 */ /* 0x000e6200000e0000 */
[----:B0-----:R-:W-:-:S05]  /*8b40*/  FMNMX.FTZ R196, R194, R95, !PT ;  /* 0x0000005fc2c47209 */ /* 0x001fca0007810000 */
[----:B------:R-:W0:Y:S01]  /*8b50*/  SHFL.BFLY PT, R95, R196, 0x1, 0x1f ;  /* 0x0c201f00c45f7f89 */ /* 0x000e2200000e0000 */
[----:B------:R-:W-:Y:S02]  /*8b60*/  WARPGROUP.DEPBAR.LE gsb0, 0x0 ;  /* 0x00008000000079c5 */ /* 0x000fe40000010000 */
[----:B------:R-:W-:Y:S01]  /*8b70*/  WARPGROUP.ARRIVE ;  /* 0x00000000000079c5 */ /* 0x000fe20000000000 */
[----:B-1----:R-:W-:-:S05]  /*8b80*/  FMNMX.FTZ R90, R195, R90, !PT ;  /* 0x0000005ac35a7209 */ /* 0x002fca0007810000 */
[C---:B------:R-:W-:Y:S01]  /*8b90*/  FADD.FTZ R5, -R90.reuse, R5 ;  /* 0x000000055a057221 */ /* 0x040fe20000010100 */
[----:B------:R-:W-:-:S01]  /*8ba0*/  FFMA.FTZ R193, R90, R193, -8 ;  /* 0xc10000005ac17423 */ /* 0x000fc200000100c1 */
[----:B------:R-:W-:Y:S01]  /*8bb0*/  QGMMA.64x128x32.F32.E4M3.E4M3 R24, R224, gdesc[UR4], R24, gsb0 ;  /* 0x01e00004e0187df3 */ /* 0x000fe20008000818 */
[----:B0-----:R-:W-:Y:S01]  /*8bc0*/  FMNMX.FTZ R95, R196, R95, !PT ;  /* 0x0000005fc45f7209 */ /* 0x001fe20007810000 */
[----:B------:R-:W-:Y:S01]  /*8bd0*/  FMUL.FTZ R194, R5, UR10 ;  /* 0x0000000a05c27c20 */ /* 0x000fe20008410000 */
[----:B------:R-:W-:-:S01]  /*8be0*/  FFMA.FTZ R195, R10, UR10, -R193 ;  /* 0x0000000a0ac37c23 */ /* 0x000fc200080108c1 */
[--C-:B------:R-:W-:Y:S01]  /*8bf0*/  FFMA.FTZ R10, R9, UR10, -R193.reuse ;  /* 0x0000000a090a7c23 */ /* 0x100fe200080108c1 */
[----:B------:R-:W-:-:S01]  /*8c00*/  FFMA.FTZ R9, R13, UR10, -R193 ;  /* 0x0000000a0d097c23 */ /* 0x000fc200080108c1 */
[----:B------:R-:W-:Y:S01]  /*8c10*/  FADD.FTZ R5, -R95, R8 ;  /* 0x000000085f057221 */ /* 0x000fe20000010100 */
[----:B------:R-:W-:-:S01]  /*8c20*/  FFMA.FTZ R13, R21, UR10, -R193 ;  /* 0x0000000a150d7c23 */ /* 0x000fc200080108c1 */
        /* <DEDUP_REMOVED lines=258> */
[----:B------:R-:W-:-:S06]  /*9c50*/  FFMA.FTZ R190, R191, UR10, -R187 ;  /* 0x0000000abfbe7c23 */ /* 0x000fcc00080108bb */
        /* <DEDUP_REMOVED lines=19> */
[----:B-1----:R-:W-:-:S01]  /*9d90*/  FADD.FTZ R196, R106, R191 ;  /* 0x000000bf6ac47221 */ /* 0x002fc20000010000 */
[----:B------:R-:W-:-:S06]  /*9da0*/  FFMA.FTZ R191, R192, UR10, -R187 ;  /* 0x0000000ac0bf7c23 */ /* 0x000fcc00080108bb */
        /* <DEDUP_REMOVED lines=65> */
.L_x_161:
[----:B------:R-:W-:Y:S01]  /*a1c0*/  F2FP.SATFINITE.E4M3.F32.PACK_AB_MERGE_C R9, R14, R9, RZ ;  /* 0x000000090e09723e */ /* 0x000fe200048070ff */
[----:B------:R-:W-:Y:S02]  /*a1d0*/  UIADD3 UR6, UR48, -0x1, URZ ;  /* 0xffffffff30067890 */ /* 0x000fe4000fffe03f */
[----:B------:R-:W-:Y:S01]  /*a1e0*/  ISETP.LT.AND P1, PT, RZ, UR48, PT ;  /* 0x00000030ff007c0c */ /* 0x000fe2000bf21270 */
[----:B------:R-:W-:Y:S01]  /*a1f0*/  UMOV UR52, UR42 ;  /* 0x0000002a00347c82 */ /* 0x000fe20008000000 */
[----:B------:R-:W-:Y:S01]  /*a200*/  F2FP.SATFINITE.E4M3.F32.PACK_AB_MERGE_C R200, R10, R195, R9 ;  /* 0x000000c30ac8723e */ /* 0x000fe20004807009 */
[----:B------:R-:W-:Y:S01]  /*a210*/  IMAD.U32 R9, RZ, RZ, UR51 ;  /* 0x00000033ff097e24 */ /* 0x000fe2000f8e00ff */
[----:B------:R-:W-:Y:S01]  /*a220*/  F2FP.SATFINITE.E4M3.F32.PACK_AB_MERGE_C R12, R15, R12, RZ ;  /* 0x0000000c0f0c723e */ /* 0x000fe200048070ff */
[----:B------:R-:W-:Y:S01]  /*a230*/  UMOV UR51, UR50 ;  /* 0x0000003200337c82 */ /* 0x000fe20008000000 */
[----:B------:R-:W-:Y:S01]  /*a240*/  F2FP.SATFINITE.E4M3.F32.PACK_AB_MERGE_C R21, R188, R21, RZ ;  /* 0x00000015bc15723e */ /* 0x000fe200048070ff */
[----:B------:R-:W-:Y:S01]  /*a250*/  IMAD R10, R9, 0x8, R2 ;  /* 0x00000008090a7824 */ /* 0x000fe200078e0202 */
[----:B------:R-:W-:Y:S01]  /*a260*/  F2FP.SATFINITE.E4M3.F32.PACK_AB_MERGE_C R186, R189, R186, RZ ;  /* 0x000000babdba723e */ /* 0x000fe200048070ff */
[----:B------:R-:W-:Y:S01]  /*a270*/  UMOV UR48, UR6 ;  /* 0x0000000600307c82 */ /* 0x000fe20008000000 */
[----:B------:R-:W-:Y:S01]  /*a280*/  F2FP.SATFINITE.E4M3.F32.PACK_AB_MERGE_C R172, R173, R172, RZ ;  /* 0x000000acadac723e */ /* 0x000fe200048070ff */
[----:B------:R-:W-:Y:S01]  /*a290*/  VIADD R10, R10, 0x2e860 ;  /* 0x0002e8600a0a7836 */ /* 0x000fe20000000000 */
[----:B------:R-:W-:Y:S01]  /*a2a0*/  F2FP.SATFINITE.E4M3.F32.PACK_AB_MERGE_C R174, R175, R174, RZ ;  /* 0x000000aeafae723e */ /* 0x000fe200048070ff */
[----:B------:R-:W-:Y:S01]  /*a2b0*/  FMUL.FTZ R24, R24, R8 ;  /* 0x0000000818187220 */ /* 0x000fe20000410000 */
[----:B------:R-:W-:Y:S01]  /*a2c0*/  F2FP.SATFINITE.E4M3.F32.PACK_AB_MERGE_C R180, R181, R180, RZ ;  /* 0x000000b4b5b4723e */ /* 0x000fe200048070ff */
[-C--:B------:R-:W-:Y:S01]  /*a2d0*/  FMUL.FTZ R25, R25, R8.reuse ;  /* 0x0000000819197220 */ /* 0x080fe20000410000 */
[----:B------:R-:W-:Y:S01]  /*a2e0*/  PRMT R10, R3, 0x654, R10 ;  /* 0x00000654030a7816 */ /* 0x000fe2000000000a */
[----:B------:R-:W-:Y:S01]  /*a2f0*/  FMUL.FTZ R28, R28, R8 ;  /* 0x000000081c1c7220 */ /* 0x000fe20000410000 */
[----:B------:R-:W-:Y:S01]  /*a300*/  F2FP.SATFINITE.E4M3.F32.PACK_AB_MERGE_C R182, R183, R182, RZ ;  /* 0x000000b6b7b6723e */ /* 0x000fe200048070ff */
[----:B------:R-:W-:Y:S01]  /*a310*/  FMUL.FTZ R29, R29, R8 ;  /* 0x000000081d1d7220 */ /* 0x000fe20000410000 */
[----:B------:R-:W-:Y:S01]  /*a320*/  F2FP.SATFINITE.E4M3.F32.PACK_AB_MERGE_C R156, R157, R156, RZ ;  /* 0x0000009c9d9c723e */ /* 0x000fe200048070ff */
[----:B------:R0:W-:Y:S01]  /*a330*/  SYNCS.ARRIVE.TRANS64.RED.A1T0 RZ, [R10+URZ], RZ ;  /* 0x000000ff0aff79a7 */ /* 0x0001e2000810043f */
        /* <DEDUP_REMOVED lines=107> */
[----:B------:R-:W-:Y:S01]  /*a9f0*/  F2FP.SATFINITE.E4M3.F32.PACK_AB_MERGE_C R227, R99, R98, R102 ;  /* 0x0000006263e3723e */ /* 0x000fe20004807066 */
[----:B0-----:R-:W-:Y:S06]  /*aa00*/  @P1 BRA `(.L_x_162) ;  /* 0xffffffb800d01947 */ /* 0x001fec000383ffff */
.L_x_152:
[----:B------:R-:W-:Y:S06]  /*aa10*/  BAR.ARV 0x8, 0x180 ;  /* 0x0206000000007b1d */ /* 0x000fec0000002000 */
[----:B------:R-:W-:Y:S05]  /*aa20*/  @!P0 BRA `(.L_x_163) ;  /* 0x0000000000048947 */ /* 0x000fea0003800000 */
[----:B------:R-:W-:Y:S01]  /*aa30*/  BPT.TRAP 0x1 ;  /* 0x000000040000795c */ /* 0x000fe20000300000 */
.L_x_163:
[----:B------:R-:W-:Y:S02]  /*aa40*/  IMAD.U32 R0, RZ, RZ, UR42 ;  /* 0x0000002aff007e24 */ /* 0x000fe4000f8e00ff */
[----:B------:R-:W-:-:S03]  /*aa50*/  IMAD.U32 R13, RZ, RZ, UR50 ;  /* 0x00000032ff0d7e24 */ /* 0x000fc6000f8e00ff */
[----:B------:R-:W-:Y:S01]  /*aa60*/  SHF.L.U32 R0, R0, 0x1f, RZ ;  /* 0x0000001f00007819 */ /* 0x000fe200000006ff */
[----:B------:R-:W-:-:S04]  /*aa70*/  IMAD R13, R13, 0x8, R2 ;  /* 0x000000080d0d7824 */ /* 0x000fc800078e0202 */
[----:B------:R0:W1:Y:S01]  /*aa80*/  SYNCS.PHASECHK.TRANS64.TRYWAIT P1, [R13+URZ+0x2e850], R0 ;  /* 0x02e850000d0075a7 */ /* 0x000062000802017f */
[----:B------:R-:W-:Y:S05]  /*aa90*/  @!P0 BRA `(.L_x_164) ;  /* 0x0000000000048947 */ /* 0x000fea0003800000 */
[----:B------:R-:W-:Y:S01]  /*aaa0*/  BPT.TRAP 0x1 ;  /* 0x000000040000795c */ /* 0x000fe20000300000 */
.L_x_164:
[----:B------:R-:W-:Y:S02]  /*aab0*/  VIADD R2, R2, 0x400 ;  /* 0x0000040002027836 */ /* 0x000fe40000000000 */
[----:B------:R-:W-:-:S03]  /*aac0*/  IMAD.U32 R5, RZ, RZ, UR50 ;  /* 0x00000032ff057e24 */ /* 0x000fc6000f8e00ff */
[----:B------:R-:W-:-:S04]  /*aad0*/  SHF.R.U32.HI R2, RZ, 0x4, R2 ;  /* 0x00000004ff027819 */ /* 0x000fc80000011602 */
[----:B------:R-:W-:-:S04]  /*aae0*/  LOP3.LUT R2, R2, 0x3fff, RZ, 0xc0, !PT ;  /* 0x00003fff02027812 */ /* 0x000fc800078ec0ff */
[----:B------:R-:W-:Y:S01]  /*aaf0*/  LOP3.LUT R2, R2, 0x10000, RZ, 0xfc, !PT ;  /* 0x0001000002027812 */ /* 0x000fe200078efcff */
[----:B-1----:R-:W-:Y:S06]  /*ab00*/  @P1 BRA `(.L_x_165) ;  /* 0x0000000000081947 */ /* 0x002fec0003800000 */
[----:B------:R-:W1:Y:S02]  /*ab10*/  SYNCS.PHASECHK.TRANS64.TRYWAIT P1, [R13+URZ+0x2e850], R0 ;  /* 0x02e850000d0075a7 */ /* 0x000e64000802017f */
[----:B-1----:R-:W-:Y:S05]  /*ab20*/  @!P1 BRA `(.L_x_166) ;  /* 0x0000008800889947 */ /* 0x002fea0003800000 */
.L_x_165:
[----:B------:R-:W-:Y:S01]  /*ab30*/  IMAD R4, R5, 0x700, R2 ;  /* 0x0000070005047824 */ /* 0x000fe200078e0202 */
[----:B------:R-:W-:Y:S05]  /*ab40*/  WARPSYNC.ALL ;  /* 0x0000000000007948 */ /* 0x000fea0003800000 */
[----:B------:R-:W-:Y:S01]  /*ab50*/  IMAD.MOV.U32 R5, RZ, RZ, -0x3ffffff0 ;  /* 0xc0000010ff057424 */ /* 0x000fe200078e00ff */
[C---:B------:R-:W-:Y:S01]  /*ab60*/  R2UR UR6, R4.reuse ;  /* 0x00000000040672ca */ /* 0x040fe200000e0000 */
[----:B------:R-:W-:Y:S01]  /*ab70*/  WARPGROUP.ARRIVE ;  /* 0x00000000000079c5 */ /* 0x000fe20000000000 */
[----:B------:R-:W-:Y:S01]  /*ab80*/  VIADD R8, R4, 0x100 ;  /* 0x0000010004087836 */ /* 0x000fe20000000000 */
[----:B------:R-:W-:Y:S01]  /*ab90*/  ULDC.64 UR8, c[0x0][0x9a0] ;  /* 0x0002680000087ab9 */ /* 0x000fe20000000a00 */
[----:B------:R-:W-:Y:S01]  /*aba0*/  R2UR UR7, R5 ;  /* 0x00000000050772ca */ /* 0x000fe200000e0000 */
[----:B------:R-:W-:Y:S01]  /*abb0*/  IMAD.MOV.U32 R9, RZ, RZ, -0x3ffffff0 ;  /* 0xc0000010ff097424 */ /* 0x000fe200078e00ff */
[----:B------:R-:W-:Y:S01]  /*abc0*/  UISETP.NE.U32.AND UP0, UPT, UR8, URZ, UPT ;  /* 0x0000003f0800728c */ /* 0x000fe2000bf05070 */
[----:B------:R-:W-:-:S03]  /*abd0*/  IMAD.MOV.U32 R12, RZ, RZ, 0x3f800000 ;  /* 0x3f800000ff0c7424 */ /* 0x000fc600078e00ff */
[----:B------:R-:W-:-:S06]  /*abe0*/  UISETP.NE.AND.EX UP0, UPT, UR9, URZ, UPT, UP0 ;  /* 0x0000003f0900728c */ /* 0x000fcc000bf05300 */
[----:B------:R-:W-:Y:S01]  /*abf0*/  PLOP3.LUT P1, PT, PT, PT, UP0, 0x80, 0x0 ;  /* 0x000000000000781c */ /* 0x000fe20003f2f008 */
[----:B------:R-:W-:Y:S01]  /*ac00*/  QGMMA.64x128x32.F32.E4M3.E4M3 R24, R200, gdesc[UR4], R24, gsb0 ;  /* 0x01e00004c8187df3 */ /* 0x000fe20008000818 */
[----:B------:R-:W-:Y:S01]  /*ac10*/  R2UR UR6, R8 ;  /* 0x00000000080672ca */ /* 0x000fe200000e0000 */
[----:B------:R-:W-:Y:S01]  /*ac20*/  VIADD R8, R4, 0x200 ;  /* 0x0000020004087836 */ /* 0x000fe20000000000 */
[----:B------:R-:W-:Y:S01]  /*ac30*/  R2UR UR7, R9 ;  /* 0x00000000090772ca */ /* 0x000fe200000e0000 */
[----:B------:R-:W-:Y:S01]  /*ac40*/  IMAD.MOV.U32 R9, RZ, RZ, -0x3ffffff0 ;  /* 0xc0000010ff097424 */ /* 0x000fe200078e00ff */
[----:B------:R-:W-:Y:S02]  /*ac50*/  @UP0 ULDC.64 UR12, c[0x0][0x9c8] ;  /* 0x00027200000c0ab9 */ /* 0x000fe40000000a00 */
[----:B------:R-:W-:Y:S01]  /*ac60*/  @UP0 UIMAD.WIDE.U32 UR4, UR36, UR12, URZ ;  /* 0x0000000c240402a5 */ /* 0x000fe2000f8e003f */
[----:B------:R-:W-:Y:S02]  /*ac70*/  WARPGROUP.DEPBAR.LE gsb0, 0x0 ;  /* 0x00008000000079c5 */ /* 0x000fe40000010000 */
[----:B------:R-:W-:-:S06]  /*ac80*/  WARPGROUP.ARRIVE ;  /* 0x00000000000079c5 */ /* 0x000fcc0000000000 */
[----:B------:R-:W-:Y:S01]  /*ac90*/  QGMMA.64x128x32.F32.E4M3.E4M3 R24, R204, gdesc[UR4], R24, gsb0 ;  /* 0x01e00004cc187df3 */ /* 0x000fe20008000818 */
[----:B------:R-:W-:Y:S01]  /*aca0*/  R2UR UR6, R8 ;  /* 0x00000000080672ca */ /* 0x000fe200000e0000 */
[----:B------:R-:W-:Y:S01]  /*acb0*/  VIADD R8, R4, 0x300 ;  /* 0x0000030004087836 */ /* 0x000fe20000000000 */
[----:B------:R-:W-:Y:S01]  /*acc0*/  R2UR UR7, R9 ;  /* 0x00000000090772ca */ /* 0x000fe200000e0000 */
[----:B------:R-:W-:Y:S01]  /*acd0*/  IMAD.MOV.U32 R9, RZ, RZ, -0x3ffffff0 ;  /* 0xc0000010ff097424 */ /* 0x000fe200078e00ff */
[----:B------:R-:W-:Y:S02]  /*ace0*/  WARPGROUP.DEPBAR.LE gsb0, 0x0 ;  /* 0x00008000000079c5 */ /* 0x000fe40000010000 */
[----:B------:R-:W-:-:S09]  /*acf0*/  WARPGROUP.ARRIVE ;  /* 0x00000000000079c5 */ /* 0x000fd20000000000 */
        /* <DEDUP_REMOVED lines=8> */
[----:B------:R-:W-:Y:S02]  /*ad80*/  @UP0 UIMAD UR6, UR37, UR12, URZ ;  /* 0x0000000c250602a4 */ /* 0x000fe4000f8e023f */
[----:B------:R-:W-:Y:S02]  /*ad90*/  @UP0 USHF.R.S32.HI UR7, URZ, 0x1f, UR45 ;  /* 0x0000001f3f070899 */ /* 0x000fe4000801142d */
[----:B------:R-:W-:-:S03]  /*ada0*/  @UP0 UIMAD UR6, UR36, UR13, UR6 ;  /* 0x0000000d240602a4 */ /* 0x000fc6000f8e0206 */
[----:B------:R-:W-:Y:S01]  /*adb0*/  @UP0 ULDC.64 UR12, c[0x0][0x9d0] ;  /* 0x00027400000c0ab9 */ /* 0x000fe20000000a00 */
[----:B------:R-:W-:Y:S02]  /*adc0*/  @UP0 UIADD3 UR5, UR5, UR6, URZ ;  /* 0x0000000605050290 */ /* 0x000fe4000fffe03f */
[----:B------:R-:W-:Y:S02]  /*add0*/  @UP0 UIMAD UR6, UR7, UR12, URZ ;  /* 0x0000000c070602a4 */ /* 0x000fe4000f8e023f */
[----:B------:R-:W-:Y:S02]  /*ade0*/  @UP0 UIMAD.WIDE.U32 UR4, UR45, UR12, UR4 ;  /* 0x0000000c2d0402a5 */ /* 0x000fe4000f8e0004 */
[----:B------:R-:W-:-:S04]  /*adf0*/  @UP0 UIMAD UR6, UR45, UR13, UR6 ;  /* 0x0000000d2d0602a4 */ /* 0x000fc8000f8e0206 */
[----:B------:R-:W-:Y:S02]  /*ae00*/  @UP0 UIADD3 UR5, UR5, UR6, URZ ;  /* 0x0000000605050290 */ /* 0x000fe4000fffe03f */
[----:B------:R-:W-:Y:S01]  /*ae10*/  @UP0 ULEA UR6, UP1, UR4, UR8, 0x2 ;  /* 0x0000000804060291 */ /* 0x000fe2000f82103f */
[----:B------:R-:W-:-:S03]  /*ae20*/  R2UR UR7, R9 ;  /* 0x00000000090772ca */ /* 0x000fc600000e0000 */
[----:B------:R-:W-:-:S03]  /*ae30*/  @UP0 ULEA.HI.X UR5, UR4, UR9, UR5, 0x2, UP1 ;  /* 0x0000000904050291 */ /* 0x000fc600088f1405 */
[----:B------:R-:W-:Y:S01]  /*ae40*/  @UP0 UMOV UR4, UR6 ;  /* 0x0000000600040c82 */ /* 0x000fe20008000000 */
[----:B------:R-:W-:Y:S01]  /*ae50*/  R2UR UR6, R8 ;  /* 0x00000000080672ca */ /* 0x000fe200000e0000 */
[----:B------:R-:W-:Y:S02]  /*ae60*/  IMAD.U32 R10, RZ, RZ, UR4 ;  /* 0x00000004ff0a7e24 */ /* 0x000fe4000f8e00ff */
[----:B------:R-:W-:-:S05]  /*ae70*/  IMAD.U32 R11, RZ, RZ, UR5 ;  /* 0x00000005ff0b7e24 */ /* 0x000fca000f8e00ff */
[----:B------:R2:W3:Y:S01]  /*ae80*/  @P1 LDG.E R12, desc[UR46][R10.64] ;  /* 0x0000002e0a0c1981 */ /* 0x0004e2000c1e1900 */
[----:B------:R-:W-:Y:S02]  /*ae90*/  VIADD R8, R4, 0x500 ;  /* 0x0000050004087836 */ /* 0x000fe40000000000 */
[----:B------:R-:W-:Y:S01]  /*aea0*/  IMAD.MOV.U32 R9, RZ, RZ, -0x3ffffff0 ;  /* 0xc0000010ff097424 */ /* 0x000fe200078e00ff */
[----:B------:R-:W-:Y:S02]  /*aeb0*/  WARPGROUP.DEPBAR.LE gsb0, 0x0 ;  /* 0x00008000000079c5 */ /* 0x000fe40000010000 */
[----:B------:R-:W-:-:S06]  /*aec0*/  WARPGROUP.ARRIVE ;  /* 0x00000000000079c5 */ /* 0x000fcc0000000000 */
[----:B------:R-:W-:Y:S01]  /*aed0*/  QGMMA.64x128x32.F32.E4M3.E4M3 R24, R216, gdesc[UR4], R24, gsb0 ;  /* 0x01e00004d8187df3 */ /* 0x000fe20008000818 */
[----:B------:R-:W-:Y:S02]  /*aee0*/  R2UR UR6, R8 ;  /* 0x00000000080672ca */ /* 0x000fe400000e0000 */
[----:B------:R-:W-:Y:S01]  /*aef0*/  R2UR UR7, R9 ;  /* 0x00000000090772ca */ /* 0x000fe200000e0000 */
[----:B------:R-:W-:Y:S02]  /*af00*/  VIADD R4, R4, 0x600 ;  /* 0x0000060004047836 */ /* 0x000fe40000000000 */
[----:B------:R-:W-:Y:S01]  /*af10*/  IMAD.MOV.U32 R5, RZ, RZ, -0x3ffffff0 ;  /* 0xc0000010ff057424 */ /* 0x000fe200078e00ff */
[----:B01----:R-:W0:Y:S04]  /*af20*/  SHFL.BFLY PT, R0, R7, 0x2, 0x1f ;  /* 0x0c401f0007007f89 */ /* 0x003e2800000e0000 */
[----:B------:R-:W1:Y:S01]  /*af30*/  SHFL.BFLY PT, R9, R6, 0x2, 0x1f ;  /* 0x0c401f0006097f89 */ /* 0x000e6200000e0000 */
[----:B------:R-:W-:-:S02]  /*af40*/  WARPGROUP.DEPBAR.LE gsb0, 0x0 ;  /* 0x00008000000079c5 */ /* 0x000fc40000010000 */
[----:B------:R-:W-:-:S06]  /*af50*/  WARPGROUP.ARRIVE ;  /* 0x00000000000079c5 */ /* 0x000fcc0000000000 */
[----:B------:R-:W-:Y:S01]  /*af60*/  QGMMA.64x128x32.F32.E4M3.E4M3 R24, R220, gdesc[UR4], R24, gsb0 ;  /* 0x01e00004dc187df3 */ /* 0x000fe20008000818 */
[----:B------:R-:W-:Y:S02]  /*af70*/  R2UR UR6, R4 ;  /* 0x00000000040672ca */ /* 0x000fe400000e0000 */
[----:B------:R-:W-:Y:S01]  /*af80*/  R2UR UR7, R5 ;  /* 0x00000000050772ca */ /* 0x000fe200000e0000 */
[----:B0-----:R-:W-:-:S01]  /*af90*/  FADD.FTZ R0, R0, R7 ;  /* 0x0000000700007221 */ /* 0x001fc20000010000 */
[----:B-1----:R-:W-:-:S04]  /*afa0*/  FADD.FTZ R9, R9, R6 ;  /* 0x0000000609097221 */ /* 0x002fc80000010000 */
[----:B------:R-:W0:Y:S04]  /*afb0*/  SHFL.BFLY PT, R5, R0, 0x1, 0x1f ;  /* 0x0c201f0000057f89 */ /* 0x000e2800000e0000 */
[----:B------:R-:W2:Y:S01]  /*afc0*/  SHFL.BFLY PT, R2, R9, 0x1, 0x1f ;  /* 0x0c201f0009027f89 */ /* 0x000ea200000e0000 */
[----:B0-----:R-:W-:-:S01]  /*afd0*/  FADD.FTZ R8, R0, R5 ;  /* 0x0000000500087221 */ /* 0x001fc20000010000 */
[----:B--2---:R-:W-:-:S04]  /*afe0*/  FADD.FTZ R10, R9, R2 ;  /* 0x00000002090a7221 */ /* 0x004fc80000010000 */
        /* <DEDUP_REMOVED lines=14> */
[----:B------:R-:W2:Y:S01]  /*b0d0*/  @P1 MUFU.RCP R9, R10 ;  /* 0x0000000a00091308 */ /* 0x000ea20000001000 */
[----:B------:R-:W-:-:S02]  /*b0e0*/  IMAD.U32 R7, RZ, RZ, UR10 ;  /* 0x0000000aff077e24 */ /* 0x000fc4000f8e00ff */
[----:B------:R-:W-:Y:S02]  /*b0f0*/  IMAD.U32 R15, RZ, RZ, UR10 ;  /* 0x0000000aff0f7e24 */ /* 0x000fe4000f8e00ff */
[----:B0-----:R-:W-:Y:S01]  /*b100*/  @P2 FMUL.FTZ R4, R4, 0.69314718246459960938 ;  /* 0x3f31721804042820 */ /* 0x001fe20000410000 */
[----:B------:R-:W-:Y:S01]  /*b110*/  @P2 FMUL.FTZ R7, R7, 0.69314718246459960938 ;  /* 0x3f31721807072820 */ /* 0x000fe20000410000 */
[----:B------:R-:W-:Y:S01]  /*b120*/  @P3 FMUL.FTZ R15, R15, 0.69314718246459960938 ;  /* 0x3f3172180f0f3820 */ /* 0x000fe20000410000 */
[----:B-1----:R-:W-:Y:S01]  /*b130*/  @P3 FMUL.FTZ R6, R6, 0.69314718246459960938 ;  /* 0x3f31721806063820 */ /* 0x002fe20000410000 */
[----:B------:R-:W-:Y:S02]  /*b140*/  IMAD.MOV.U32 R2, RZ, RZ, -0x800000 ;  /* 0xff800000ff027424 */ /* 0x000fe400078e00ff */
[----:B------:R-:W-:Y:S01]  /*b150*/  @P2 FFMA.FTZ R2, R7, R90, R4 ;  /* 0x0000005a07022223 */ /* 0x000fe20000010004 */
[----:B------:R-:W-:Y:S02]  /*b160*/  IMAD.MOV.U32 R0, RZ, RZ, -0x800000 ;  /* 0xff800000ff007424 */ /* 0x000fe400078e00ff */
[----:B------:R-:W-:Y:S01]  /*b170*/  @P3 FFMA.FTZ R0, R15, R95, R6 ;  /* 0x0000005f0f003223 */ /* 0x000fe20000010006 */
[-C--:B---3--:R-:W-:Y:S01]  /*b180*/  FMUL.FTZ R5, R5, R12.reuse ;  /* 0x0000000c05057220 */ /* 0x088fe20000410000 */
[----:B--2---:R-:W-:Y:S01]  /*b190*/  FMUL.FTZ R102, R9, R12 ;  /* 0x0000000c09667220 */ /* 0x004fe20000410000 */
[----:B------:R-:W-:-:S02]  /*b1a0*/  WARPGROUP.DEPBAR.LE gsb0, 0x0 ;  /* 0x00008000000079c5 */ /* 0x000fc40000010000 */
[----:B------:R-:W-:Y:S05]  /*b1b0*/  @!P0 BRA `(.L_x_167) ;  /* 0x0000000000048947 */ /* 0x000fea0003800000 */
[----:B------:R-:W-:Y:S01]  /*b1c0*/  BPT.TRAP 0x1 ;  /* 0x000000040000795c */ /* 0x000fe20000300000 */
.L_x_167:
[----:B------:R-:W-:Y:S01]  /*b1d0*/  VIADD R4, R13, 0x2e860 ;  /* 0x0002e8600d047836 */ /* 0x000fe20000000000 */
[----:B------:R-:W-:Y:S01]  /*b1e0*/  UIADD3 UR50, UR50, 0x1, URZ ;  /* 0x0000000132327890 */ /* 0x000fe2000fffe03f */
[-C--:B------:R-:W-:Y:S01]  /*b1f0*/  FMUL.FTZ R99, R25, R5.reuse ;  /* 0x0000000519637220 */ /* 0x080fe20000410000 */
[-C--:B------:R-:W-:Y:S01]  /*b200*/  FMUL.FTZ R100, R28, R5.reuse ;  /* 0x000000051c647220 */ /* 0x080fe20000410000 */
[-C--:B------:R-:W-:Y:S01]  /*b210*/  FMUL.FTZ R98, R29, R5.reuse ;  /* 0x000000051d627220 */ /* 0x080fe20000410000 */
[----:B------:R-:W-:Y:S01]  /*b220*/  PRMT R4, R3, 0x654, R4 ;  /* 0x0000065403047816 */ /* 0x000fe20000000004 */
[----:B------:R-:W-:Y:S01]  /*b230*/  UISETP.NE.AND UP0, UPT, UR50, 0x2, UPT ;  /* 0x000000023200788c */ /* 0x000fe2000bf05270 */
[-C--:B------:R-:W-:Y:S01]  /*b240*/  FMUL.FTZ R97, R32, R5.reuse ;  /* 0x0000000520617220 */ /* 0x080fe20000410000 */
[-C--:B------:R-:W-:Y:S01]  /*b250*/  FMUL.FTZ R95, R33, R5.reuse ;  /* 0x00000005215f7220 */ /* 0x080fe20000410000 */
[----:B------:R0:W-:Y:S01]  /*b260*/  SYNCS.ARRIVE.TRANS64.RED.A1T0 RZ, [R4+URZ], RZ ;  /* 0x000000ff04ff79a7 */ /* 0x0001e2000810043f */
        /* <DEDUP_REMOVED lines=31> */
[----:B------:R-:W-:Y:S01]  /*b460*/  USEL UR4, URZ, 0x1, UP0 ;  /* 0x000000013f047887 */ /* 0x000fe20008000000 */
        /* <DEDUP_REMOVED lines=23> */
[----:B------:R-:W-:Y:S01]  /*b5e0*/  PLOP3.LUT P0, PT, PT, PT, PT, 0x8, 0x0 ;  /* 0x000000000000781c */ /* 0x000fe20003f0e170 */
[-C--:B------:R-:W-:Y:S01]  /*b5f0*/  FMUL.FTZ R13, R79, R102.reuse ;  /* 0x000000664f0d7220 */ /* 0x080fe20000410000 */
[-C--:B------:R-:W-:Y:S01]  /*b600*/  FMUL.FTZ R10, R82, R102.reuse ;  /* 0x00000066520a7220 */ /* 0x080fe20000410000 */
[-C--:B------:R-:W-:Y:S01]  /*b610*/  FMUL.FTZ R6, R83, R102.reuse ;  /* 0x0000006653067220 */ /* 0x080fe20000410000 */
[-C--:B------:R-:W-:Y:S01]  /*b620*/  FMUL.FTZ R9, R86, R102.reuse ;  /* 0x0000006656097220 */ /* 0x080fe20000410000 */
[----:B------:R-:W-:Y:S01]  /*b630*/  FMUL.FTZ R87, R87, R102 ;  /* 0x0000006657577220 */ /* 0x000fe20000410000 */
[----:B------:R-:W-:-:S02]  /*b640*/  UIADD3 UR43, UR43, 0x1, URZ ;  /* 0x000000012b2b7890 */ /* 0x000fc4000fffe03f */
[----:B------:R-:W-:Y:S02]  /*b650*/  USEL UR50, UR50, URZ, UP0 ;  /* 0x0000003f32327287 */ /* 0x000fe40008000000 */
[----:B0-----:R-:W-:-:S12]  /*b660*/  ULOP3.LUT UR42, UR42, UR4, URZ, 0x3c, !UPT ;  /* 0x000000042a2a7292 */ /* 0x001fd8000f8e3c3f */
.L_x_145:
[----:B------:R-:W0:Y:S01]  /*b670*/  S2R R4, SR_CgaCtaId ;  /* 0x0000000000047919 */ /* 0x000e220000008800 */
[----:B------:R-:W-:Y:S01]  /*b680*/  MOV R3, 0x400 ;  /* 0x0000040000037802 */ /* 0x000fe20000000f00 */
[----:B------:R-:W-:Y:S01]  /*b690*/  BSSY B0, `(.L_x_168) ;  /* 0x000027e000007945 */ /* 0x000fe20003800000 */
[----:B------:R-:W-:Y:S02]  /*b6a0*/  BAR.SYNC.DEFER_BLOCKING 0x5, 0x180 ;  /* 0x0146000000007b1d */ /* 0x000fe40000010000 */
[----:B0-----:R-:W-:-:S05]  /*b6b0*/  LEA R3, R4, R3, 0x18 ;  /* 0x0000000304037211 */ /* 0x001fca00078ec0ff */
[----:B------:R-:W0:Y:S02]  /*b6c0*/  LDS.128 R44, [R3+0x2e8d0] ;  /* 0x02e8d000032c7984 */ /* 0x000e240000000c00 */
[----:B0-----:R-:W-:Y:S02]  /*b6d0*/  R2UR UR5, R45 ;  /* 0x000000002d0572ca */ /* 0x001fe400000e0000 */
[----:B------:R-:W-:Y:S01]  /*b6e0*/  R2UR UR45, R46 ;  /* 0x000000002e2d72ca */ /* 0x000fe200000e0000 */
[----:B------:R-:W-:Y:S06]  /*b6f0*/  BAR.ARV 0x4, 0x180 ;  /* 0x0106000000007b1d */ /* 0x000fec0000002000 */
[----:B------:R-:W-:Y:S08]  /*b700*/  @P0 BRA `(.L_x_169) ;  /* 0x0000001800f00947 */ /* 0x000ff00003800000 */
[----:B------:R-:W0:Y:S01]  /*b710*/  S2R R51, SR_TID.X ;  /* 0x0000000000337919 */ /* 0x000e220000002100 */
[----:B------:R-:W-:Y:S01]  /*b720*/  ULDC.64 UR6, c[0x4][0x38] ;  /* 0x01000e0000067ab9 */ /* 0x000fe20000000a00 */
[----:B0-----:R-:W-:-:S05]  /*b730*/  IMAD.SHL.U32 R4, R51, 0x4, RZ ;  /* 0x0000000433047824 */ /* 0x001fca00078e00ff */
[----:B------:R-:W-:-:S04]  /*b740*/  LOP3.LUT R4, R4, 0xc, RZ, 0xc0, !PT ;  /* 0x0000000c04047812 */ /* 0x000fc800078ec0ff */
[----:B------:R-:W-:-:S05]  /*b750*/  IADD3 R4, P0, R4, UR6, RZ ;  /* 0x0000000604047c10 */ /* 0x000fca000ff1e0ff */
[----:B------:R-:W-:Y:S01]  /*b760*/  IMAD.X R5, RZ, RZ, UR7, P0 ;  /* 0x00000007ff057e24 */ /* 0x000fe200080e06ff */
[----:B------:R-:W-:Y:S02]  /*b770*/  F2FP.BF16.F32.PACK_AB R11, R11, R12 ;  /* 0x0000000c0b0b723e */ /* 0x000fe400000010ff */
[----:B------:R-:W-:Y:S02]  /*b780*/  F2FP.BF16.F32.PACK_AB R8, R7, R8 ;  /* 0x000000080708723e */ /* 0x000fe400000010ff */
[----:B------:R-:W-:Y:S01]  /*b790*/  F2FP.BF16.F32.PACK_AB R60, R60, R61 ;  /* 0x0000003d3c3c723e */ /* 0x000fe200000010ff */
[----:B------:R0:W2:Y:S01]  /*b7a0*/  LDG.E.CONSTANT R44, desc[UR46][R4.64] ;  /* 0x0000002e042c7981 */ /* 0x0000a2000c1e9900 */
[----:B------:R-:W-:Y:S01]  /*b7b0*/  F2FP.BF16.F32.PACK_AB R10, R9, R10 ;  /* 0x0000000a090a723e */ /* 0x000fe200000010ff */
[----:B------:R-:W-:Y:S01]  /*b7c0*/  USHF.L.U32 UR8, UR36, 0x2, URZ ;  /* 0x0000000224087899 */ /* 0x000fe2000800063f */
[----:B------:R-:W-:Y:S01]  /*b7d0*/  F2FP.BF16.F32.PACK_AB R52, R52, R89 ;  /* 0x000000593434723e */ /* 0x000fe200000010ff */
[----:B------:R-:W-:Y:S01]  /*b7e0*/  ULDC.64 UR6, c[0x0][0xc00] ;  /* 0x0003000000067ab9 */ /* 0x000fe20000000a00 */
[----:B------:R-:W-:Y:S01]  /*b7f0*/  F2FP.BF16.F32.PACK_AB R87, R87, R6 ;  /* 0x000000065757723e */ /* 0x000fe200000010ff */
[----:B------:R-:W-:Y:S01]  /*b800*/  USHF.L.U64.HI UR9, UR36, 0x2, UR37 ;  /* 0x0000000224097899 */ /* 0x000fe20008010225 */
[----:B------:R-:W-:Y:S01]  /*b810*/  F2FP.BF16.F32.PACK_AB R92, R92, R93 ;  /* 0x0000005d5c5c723e */ /* 0x000fe200000010ff */
[----:B------:R-:W-:Y:S01]  /*b820*/  UIADD3 UR4, UP1, UR8, UR6, URZ ;  /* 0x0000000608047290 */ /* 0x000fe2000ff3e03f */
[----:B------:R-:W-:Y:S01]  /*b830*/  F2FP.BF16.F32.PACK_AB R100, R100, R101 ;  /* 0x000000656464723e */ /* 0x000fe200000010ff */
[----:B0-----:R-:W0:Y:S01]  /*b840*/  S2R R4, SR_SWINHI ;  /* 0x0000000000047919 */ /* 0x001e220000002f00 */
[----:B------:R-:W-:Y:S01]  /*b850*/  LOP3.LUT P0, R5, R51, 0x3, RZ, 0xc0, !PT ;  /* 0x0000000333057812 */ /* 0x000fe2000780c0ff */
[----:B------:R-:W-:Y:S01]  /*b860*/  UISETP.NE.U32.AND UP0, UPT, UR6, URZ, UPT ;  /* 0x0000003f0600728c */ /* 0x000fe2000bf05070 */
[----:B------:R-:W-:Y:S01]  /*b870*/  F2FP.BF16.F32.PACK_AB R96, R96, R97 ;  /* 0x000000616060723e */ /* 0x000fe200000010ff */
[----:B------:R-:W-:Y:S01]  /*b880*/  UIADD3.X UR6, UR9, UR7, URZ, UP1, !UPT ;  /* 0x0000000709067290 */ /* 0x000fe20008ffe43f */
[----:B------:R-:W-:Y:S01]  /*b890*/  ISETP.EQ.OR P0, PT, R5, 0x3, !P0 ;  /* 0x000000030500780c */ /* 0x000fe20004702670 */
[----:B------:R-:W-:Y:S01]  /*b8a0*/  UISETP.NE.AND.EX UP0, UPT, UR7, URZ, UPT, UP0 ;  /* 0x0000003f0700728c */ /* 0x000fe2000bf05300 */
[----:B------:R-:W-:-:S02]  /*b8b0*/  F2FP.BF16.F32.PACK_AB R27, R26, R27 ;  /* 0x0000001b1a1b723e */ /* 0x000fc400000010ff */
[----:B------:R-:W-:Y:S02]  /*b8c0*/  SEL R59, R11, R8, P0 ;  /* 0x000000080b3b7207 */ /* 0x000fe40000000000 */
[----:B------:R-:W-:Y:S02]  /*b8d0*/  SEL R61, R8, R11, P0 ;  /* 0x0000000b083d7207 */ /* 0x000fe40000000000 */
[----:B------:R-:W-:Y:S02]  /*b8e0*/  SEL R85, R10, R87, P0 ;  /* 0x000000570a557207 */ /* 0x000fe40000000000 */
[----:B------:R-:W-:Y:S02]  /*b8f0*/  SEL R87, R87, R10, P0 ;  /* 0x0000000a57577207 */ /* 0x000fe40000000000 */
[----:B------:R-:W-:Y:S02]  /*b900*/  F2FP.BF16.F32.PACK_AB R21, R21, R24 ;  /* 0x000000181515723e */ /* 0x000fe400000010ff */
[----:B------:R-:W-:-:S02]  /*b910*/  F2FP.BF16.F32.PACK_AB R25, R25, R28 ;  /* 0x0000001c1919723e */ /* 0x000fc400000010ff */
[----:B------:R-:W-:Y:S02]  /*b920*/  F2FP.BF16.F32.PACK_AB R14, R13, R14 ;  /* 0x0000000e0d0e723e */ /* 0x000fe400000010ff */
[----:B------:R-:W-:Y:S02]  /*b930*/  F2FP.BF16.F32.PACK_AB R20, R15, R20 ;  /* 0x000000140f14723e */ /* 0x000fe400000010ff */
[----:B------:R-:W-:Y:S02]  /*b940*/  F2FP.BF16.F32.PACK_AB R57, R56, R57 ;  /* 0x000000393839723e */ /* 0x000fe400000010ff */
[----:B------:R-:W-:Y:S02]  /*b950*/  SEL R81, R21, R14, P0 ;  /* 0x0000000e15517207 */ /* 0x000fe40000000000 */
[----:B------:R-:W-:Y:S02]  /*b960*/  SEL R83, R14, R21, P0 ;  /* 0x000000150e537207 */ /* 0x000fe40000000000 */
[----:B------:R-:W-:-:S02]  /*b970*/  F2FP.BF16.F32.PACK_AB R99, R98, R99 ;  /* 0x000000636263723e */ /* 0x000fc400000010ff */
[----:B------:R-:W-:Y:S02]  /*b980*/  MOV R8, R3 ;  /* 0x0000000300087202 */ /* 0x000fe40000000f00 */
[----:B0-----:R-:W-:Y:S02]  /*b990*/  MOV R9, R4 ;  /* 0x0000000400097202 */ /* 0x001fe40000000f00 */
[----:B------:R-:W-:Y:S02]  /*b9a0*/  F2FP.BF16.F32.PACK_AB R50, R50, R53 ;  /* 0x000000353232723e */ /* 0x000fe400000010ff */
[----:B------:R-:W-:Y:S01]  /*b9b0*/  F2FP.BF16.F32.PACK_AB R68, R68, R69 ;  /* 0x000000454444723e */ /* 0x000fe200000010ff */
[----:B------:R-:W-:Y:S01]  /*b9c0*/  IMAD.WIDE R4, R232, 0x2, R8 ;  /* 0x00000002e8047825 */ /* 0x000fe200078e0208 */
[----:B------:R-:W-:Y:S02]  /*b9d0*/  SEL R53, R25, R20, P0 ;  /* 0x0000001419357207 */ /* 0x000fe40000000000 */
[----:B------:R-:W-:-:S02]  /*b9e0*/  SEL R55, R20, R25, P0 ;  /* 0x0000001914377207 */ /* 0x000fc40000000000 */
[C---:B------:R-:W-:Y:S02]  /*b9f0*/  IADD3 R89, P6, R4.reuse, 0x20, RZ ;  /* 0x0000002004597810 */ /* 0x040fe40007fde0ff */
[----:B------:R-:W-:Y:S02]  /*ba00*/  IADD3 R93, P1, R4, 0x40, RZ ;  /* 0x00000040045d7810 */ /* 0x000fe40007f3e0ff */
[----:B------:R-:W-:Y:S02]  /*ba10*/  LOP3.LUT R6, R89, 0x380, RZ, 0xc0, !PT ;  /* 0x0000038059067812 */ /* 0x000fe400078ec0ff */
[----:B------:R-:W-:Y:S01]  /*ba20*/  LOP3.LUT R10, R93, 0x380, RZ, 0xc0, !PT ;  /* 0x000003805d0a7812 */ /* 0x000fe200078ec0ff */
[----:B------:R-:W-:Y:S01]  /*ba30*/  IMAD.X R25, RZ, RZ, R5, P1 ;  /* 0x000000ffff197224 */ /* 0x000fe200008e0605 */
[----:B------:R-:W-:Y:S02]  /*ba40*/  SHF.R.U64 R6, R6, 0x3, RZ ;  /* 0x0000000306067819 */ /* 0x000fe400000012ff */
[----:B------:R-:W-:-:S02]  /*ba50*/  IADD3 R101, P3, R4, 0x4000, RZ ;  /* 0x0000400004657810 */ /* 0x000fc40007f7e0ff */
[----:B------:R-:W-:Y:S02]  /*ba60*/  IADD3 R97, P2, R4, 0x60, RZ ;  /* 0x0000006004617810 */ /* 0x000fe40007f5e0ff */
[----:B------:R-:W-:Y:S01]  /*ba70*/  SHF.R.U64 R10, R10, 0x3, RZ ;  /* 0x000000030a0a7819 */ /* 0x000fe200000012ff */
[--C-:B------:R-:W-:Y:S01]  /*ba80*/  IMAD.X R15, RZ, RZ, R5.reuse, P3 ;  /* 0x000000ffff0f7224 */ /* 0x100fe200018e0605 */
[----:B------:R-:W-:Y:S01]  /*ba90*/  IADD3 R103, P4, R4, 0x4020, RZ ;  /* 0x0000402004677810 */ /* 0x000fe20007f9e0ff */
[--C-:B------:R-:W-:Y:S01]  /*baa0*/  IMAD.X R21, RZ, RZ, R5.reuse, P2 ;  /* 0x000000ffff157224 */ /* 0x100fe200010e0605 */
[----:B------:R-:W-:Y:S02]  /*bab0*/  LOP3.LUT R26, R6, R89, RZ, 0x3c, !PT ;  /* 0x00000059061a7212 */ /* 0x000fe400078e3cff */
[----:B------:R-:W-:Y:S01]  /*bac0*/  IADD3 R105, P5, R4, 0x4040, RZ ;  /* 0x0000404004697810 */ /* 0x000fe20007fbe0ff */
[----:B------:R-:W-:Y:S01]  /*bad0*/  IMAD.X R13, RZ, RZ, R5, P4 ;  /* 0x000000ffff0d7224 */ /* 0x000fe200020e0605 */
[----:B------:R-:W-:-:S02]  /*bae0*/  LOP3.LUT R6, R101, 0x380, RZ, 0xc0, !PT ;  /* 0x0000038065067812 */ /* 0x000fc400078ec0ff */
[----:B------:R-:W-:Y:S01]  /*baf0*/  LOP3.LUT R12, R97, 0x380, RZ, 0xc0, !PT ;  /* 0x00000380610c7812 */ /* 0x000fe200078ec0ff */
[----:B------:R-:W-:Y:S01]  /*bb00*/  IMAD.X R11, RZ, RZ, R5, P5 ;  /* 0x000000ffff0b7224 */ /* 0x000fe200028e0605 */
[----:B------:R-:W-:Y:S02]  /*bb10*/  LOP3.LUT R24, R10, R93, RZ, 0x3c, !PT ;  /* 0x0000005d0a187212 */ /* 0x000fe400078e3cff */
[----:B------:R-:W-:Y:S02]  /*bb20*/  LOP3.LUT R10, R103, 0x380, RZ, 0xc0, !PT ;  /* 0x00000380670a7812 */ /* 0x000fe400078ec0ff */
[----:B------:R-:W-:Y:S02]  /*bb30*/  LOP3.LUT R28, R105, 0x380, RZ, 0xc0, !PT ;  /* 0x00000380691c7812 */ /* 0x000fe400078ec0ff */
[----:B------:R-:W-:Y:S02]  /*bb40*/  SHF.R.U64 R6, R6, 0x3, RZ ;  /* 0x0000000306067819 */ /* 0x000fe400000012ff */
[----:B------:R-:W-:-:S02]  /*bb50*/  SHF.R.U64 R12, R12, 0x3, RZ ;  /* 0x000000030c0c7819 */ /* 0x000fc400000012ff */
[----:B------:R-:W-:Y:S02]  /*bb60*/  SHF.R.U64 R10, R10, 0x3, RZ ;  /* 0x000000030a0a7819 */ /* 0x000fe400000012ff */
[----:B------:R-:W-:Y:S02]  /*bb70*/  SHF.R.U64 R28, R28, 0x3, RZ ;  /* 0x000000031c1c7819 */ /* 0x000fe400000012ff */
[----:B------:R-:W-:Y:S02]  /*bb80*/  LOP3.LUT R14, R6, R101, RZ, 0x3c, !PT ;  /* 0x00000065060e7212 */ /* 0x000fe400078e3cff */
[----:B------:R-:W-:Y:S02]  /*bb90*/  SEL R69, R60, R57, P0 ;  /* 0x000000393c457207 */ /* 0x000fe40000000000 */
[----:B------:R-:W-:Y:S02]  /*bba0*/  LOP3.LUT R20, R12, R97, RZ, 0x3c, !PT ;  /* 0x000000610c147212 */ /* 0x000fe400078e3cff */
[----:B------:R-:W-:-:S02]  /*bbb0*/  F2FP.BF16.F32.PACK_AB R32, R29, R32 ;  /* 0x000000201d20723e */ /* 0x000fc400000010ff */
[----:B------:R-:W-:Y:S02]  /*bbc0*/  SEL R57, R57, R60, P0 ;  /* 0x0000003c39397207 */ /* 0x000fe40000000000 */
[----:B------:R-:W-:Y:S02]  /*bbd0*/  LOP3.LUT R12, R10, R103, RZ, 0x3c, !PT ;  /* 0x000000670a0c7212 */ /* 0x000fe400078e3cff */
[----:B------:R-:W-:Y:S02]  /*bbe0*/  SEL R29, R100, R99, P0 ;  /* 0x00000063641d7207 */ /* 0x000fe40000000000 */
[----:B------:R-:W-:Y:S02]  /*bbf0*/  LOP3.LUT R10, R28, R105, RZ, 0x3c, !PT ;  /* 0x000000691c0a7212 */ /* 0x000fe400078e3cff */
[----:B------:R-:W-:Y:S02]  /*bc00*/  MOV R60, R14 ;  /* 0x0000000e003c7202 */ /* 0x000fe40000000f00 */
[----:B------:R-:W-:-:S02]  /*bc10*/  SEL R99, R99, R100, P0 ;  /* 0x0000006463637207 */ /* 0x000fc40000000000 */
[----:B------:R-:W-:Y:S02]  /*bc20*/  MOV R62, R20 ;  /* 0x00000014003e7202 */ /* 0x000fe40000000f00 */
[----:B------:R-:W-:Y:S02]  /*bc30*/  MOV R21, R10 ;  /* 0x0000000a00157202 */ /* 0x000fe40000000f00 */
[----:B------:R-:W-:Y:S02]  /*bc40*/  F2FP.BF16.F32.PACK_AB R30, R30, R31 ;  /* 0x0000001f1e1e723e */ /* 0x000fe400000010ff */
[----:B------:R-:W-:Y:S02]  /*bc50*/  F2FP.BF16.F32.PACK_AB R76, R76, R77 ;  /* 0x0000004d4c4c723e */ /* 0x000fe400000010ff */
[----:B------:R-:W-:Y:S02]  /*bc60*/  SEL R77, R30, R27, P0 ;  /* 0x0000001b1e4d7207 */ /* 0x000fe40000000000 */
[----:B------:R-:W-:Y:S01]  /*bc70*/  SEL R79, R27, R30, P0 ;  /* 0x0000001e1b4f7207 */ /* 0x000fe20000000000 */
[----:B------:R-:W-:Y:S01]  /*bc80*/  IMAD.X R27, RZ, RZ, R5, P6 ;  /* 0x000000ffff1b7224 */ /* 0x000fe200030e0605 */
[----:B------:R-:W-:-:S02]  /*bc90*/  IADD3 R107, P6, R4, 0x4060, RZ ;  /* 0x00004060046b7810 */ /* 0x000fc40007fde0ff */
[----:B------:R-:W-:Y:S02]  /*bca0*/  LOP3.LUT R7, R4, 0x380, RZ, 0xc0, !PT ;  /* 0x0000038004077812 */ /* 0x000fe400078ec0ff */
[----:B------:R-:W-:Y:S02]  /*bcb0*/  F2FP.BF16.F32.PACK_AB R73, R72, R73 ;  /* 0x000000494849723e */ /* 0x000fe400000010ff */
[----:B------:R-:W-:Y:S02]  /*bcc0*/  LOP3.LUT R30, R107, 0x380, RZ, 0xc0, !PT ;  /* 0x000003806b1e7812 */ /* 0x000fe400078ec0ff */
[----:B------:R-:W-:Y:S02]  /*bcd0*/  F2FP.BF16.F32.PACK_AB R95, R94, R95 ;  /* 0x0000005f5e5f723e */ /* 0x000fe400000010ff */
[----:B------:R-:W-:Y:S02]  /*bce0*/  F2FP.BF16.F32.PACK_AB R65, R64, R65 ;  /* 0x000000414041723e */ /* 0x000fe400000010ff */
[----:B------:R-:W-:-:S02]  /*bcf0*/  F2FP.BF16.F32.PACK_AB R91, R90, R91 ;  /* 0x0000005b5a5b723e */ /* 0x000fc400000010ff */
[----:B------:R-:W-:Y:S02]  /*bd00*/  F2FP.BF16.F32.PACK_AB R49, R49, R88 ;  /* 0x000000583131723e */ /* 0x000fe400000010ff */
[----:B------:R-:W-:Y:S02]  /*bd10*/  SHF.R.U64 R7, R7, 0x3, RZ ;  /* 0x0000000307077819 */ /* 0x000fe400000012ff */
[----:B------:R-:W-:Y:S02]  /*bd20*/  F2FP.BF16.F32.PACK_AB R43, R42, R43 ;  /* 0x0000002b2a2b723e */ /* 0x000fe400000010ff */
[----:B------:R-:W-:Y:S02]  /*bd30*/  F2FP.BF16.F32.PACK_AB R41, R41, R48 ;  /* 0x000000302929723e */ /* 0x000fe400000010ff */
[----:B------:R-:W-:Y:S02]  /*bd40*/  F2FP.BF16.F32.PACK_AB R38, R38, R39 ;  /* 0x000000272626723e */ /* 0x000fe400000010ff */
[----:B------:R-:W-:-:S02]  /*bd50*/  F2FP.BF16.F32.PACK_AB R40, R37, R40 ;  /* 0x000000282528723e */ /* 0x000fc400000010ff */
[----:B------:R-:W-:Y:S02]  /*bd60*/  F2FP.BF16.F32.PACK_AB R35, R34, R35 ;  /* 0x000000232223723e */ /* 0x000fe400000010ff */
[----:B------:R-:W-:Y:S02]  /*bd70*/  F2FP.BF16.F32.PACK_AB R33, R33, R36 ;  /* 0x000000242121723e */ /* 0x000fe400000010ff */
[----:B------:R-:W-:Y:S02]  /*bd80*/  SEL R63, R76, R73, P0 ;  /* 0x000000494c3f7207 */ /* 0x000fe40000000000 */
[----:B------:R-:W-:Y:S02]  /*bd90*/  SHF.R.U64 R30, R30, 0x3, RZ ;  /* 0x000000031e1e7819 */ /* 0x000fe400000012ff */
[----:B------:R-:W-:Y:S02]  /*bda0*/  SEL R31, R96, R95, P0 ;  /* 0x0000005f601f7207 */ /* 0x000fe40000000000 */
[----:B------:R-:W-:-:S02]  /*bdb0*/  SEL R73, R73, R76, P0 ;  /* 0x0000004c49497207 */ /* 0x000fc40000000000 */
[----:B------:R-:W-:Y:S02]  /*bdc0*/  SEL R67, R68, R65, P0 ;  /* 0x0000004144437207 */ /* 0x000fe40000000000 */
[----:B------:R-:W-:Y:S02]  /*bdd0*/  SEL R95, R95, R96, P0 ;  /* 0x000000605f5f7207 */ /* 0x000fe40000000000 */
[----:B------:R-:W-:Y:S02]  /*bde0*/  SEL R37, R92, R91, P0 ;  /* 0x0000005b5c257207 */ /* 0x000fe40000000000 */
[----:B------:R-:W-:Y:S02]  /*bdf0*/  SEL R39, R52, R49, P0 ;  /* 0x0000003134277207 */ /* 0x000fe40000000000 */
[----:B------:R-:W-:Y:S02]  /*be00*/  SEL R65, R65, R68, P0 ;  /* 0x0000004441417207 */ /* 0x000fe40000000000 */
[----:B------:R-:W-:Y:S01]  /*be10*/  LOP3.LUT R4, R7, R4, RZ, 0x3c, !PT ;  /* 0x0000000407047212 */ /* 0x000fe200078e3cff */
[----:B------:R-:W-:Y:S01]  /*be20*/  IMAD.X R7, RZ, RZ, R5, P6 ;  /* 0x000000ffff077224 */ /* 0x000fe200030e0605 */
[----:B------:R-:W-:-:S02]  /*be30*/  SEL R91, R91, R92, P0 ;  /* 0x0000005c5b5b7207 */ /* 0x000fc40000000000 */
[----:B------:R-:W-:Y:S02]  /*be40*/  SEL R49, R49, R52, P0 ;  /* 0x0000003431317207 */ /* 0x000fe40000000000 */
[----:B------:R-:W-:Y:S02]  /*be50*/  SEL R45, R41, R40, P0 ;  /* 0x00000028292d7207 */ /* 0x000fe40000000000 */
[----:B------:R-:W-:Y:S02]  /*be60*/  SEL R51, R33, R32, P0 ;  /* 0x0000002021337207 */ /* 0x000fe40000000000 */
[----:B------:R-:W-:Y:S02]  /*be70*/  SEL R71, R50, R43, P0 ;  /* 0x0000002b32477207 */ /* 0x000fe40000000000 */
[----:B------:R-:W-:Y:S02]  /*be80*/  SEL R75, R38, R35, P0 ;  /* 0x00000023264b7207 */ /* 0x000fe40000000000 */
[----:B------:R-:W-:-:S02]  /*be90*/  SEL R43, R43, R50, P0 ;  /* 0x000000322b2b7207 */ /* 0x000fc40000000000 */
[----:B------:R-:W-:Y:S02]  /*bea0*/  LOP3.LUT R6, R30, R107, RZ, 0x3c, !PT ;  /* 0x0000006b1e067212 */ /* 0x000fe400078e3cff */
[----:B------:R-:W-:Y:S02]  /*beb0*/  SEL R41, R40, R41, P0 ;  /* 0x0000002928297207 */ /* 0x000fe40000000000 */
[----:B------:R-:W-:Y:S02]  /*bec0*/  SEL R33, R32, R33, P0 ;  /* 0x0000002120217207 */ /* 0x000fe40000000000 */
[----:B------:R-:W-:Y:S02]  /*bed0*/  SEL R35, R35, R38, P0 ;  /* 0x0000002623237207 */ /* 0x000fe40000000000 */
[----:B------:R-:W-:Y:S02]  /*bee0*/  MOV R64, R24 ;  /* 0x0000001800407202 */ /* 0x000fe40000000f00 */
[----:B------:R-:W-:-:S02]  /*bef0*/  MOV R58, R12 ;  /* 0x0000000c003a7202 */ /* 0x000fc40000000f00 */
[----:B------:R-:W-:Y:S02]  /*bf00*/  MOV R68, R4 ;  /* 0x0000000400447202 */ /* 0x000fe40000000f00 */
[----:B------:R-:W-:Y:S02]  /*bf10*/  MOV R11, R6 ;  /* 0x00000006000b7202 */ /* 0x000fe40000000f00 */
[----:B------:R-:W-:Y:S02]  /*bf20*/  MOV R66, R26 ;  /* 0x0000001a00427202 */ /* 0x000fe40000000f00 */
[----:B------:R-:W-:Y:S02]  /*bf30*/  PLOP3.LUT P2, PT, PT, PT, UP0, 0x80, 0x0 ;  /* 0x000000000000781c */ /* 0x000fe40003f4f008 */
[----:B--2---:R-:W-:Y:S01]  /*bf40*/  LOP3.LUT R14, R44, 0x2, RZ, 0x3c, !PT ;  /* 0x000000022c0e7812 */ /* 0x004fe200078e3cff */
[----:B------:R-:W-:Y:S04]  /*bf50*/  SHFL.IDX PT, R29, R29, R44, 0x1c1f ;  /* 0x001c1f2c1d1d7589 */ /* 0x000fe800000e0000 */
[----:B------:R-:W0:Y:S04]  /*bf60*/  SHFL.IDX PT, R10, R99, R14, 0x1c1f ;  /* 0x001c1f0e630a7589 */ /* 0x000e2800000e0000 */
[----:B------:R-:W-:Y:S04]  /*bf70*/  SHFL.IDX PT, R63, R63, R44, 0x1c1f ;  /* 0x001c1f2c3f3f7589 */ /* 0x000fe800000e0000 */
[----:B------:R-:W1:Y:S04]  /*bf80*/  SHFL.IDX PT, R24, R73, R14, 0x1c1f ;  /* 0x001c1f0e49187589 */ /* 0x000e6800000e0000 */
[----:B------:R-:W-:Y:S04]  /*bf90*/  SHFL.IDX PT, R31, R31, R44, 0x1c1f ;  /* 0x001c1f2c1f1f7589 */ /* 0x000fe800000e0000 */
[----:B------:R-:W-:Y:S04]  /*bfa0*/  SHFL.IDX PT, R67, R67, R44, 0x1c1f ;  /* 0x001c1f2c43437589 */ /* 0x000fe800000e0000 */
[----:B------:R-:W2:Y:S04]  /*bfb0*/  SHFL.IDX PT, R12, R95, R14, 0x1c1f ;  /* 0x001c1f0e5f0c7589 */ /* 0x000ea800000e0000 */
[----:B------:R-:W3:Y:S01]  /*bfc0*/  SHFL.IDX PT, R46, R65, R14, 0x1c1f ;  /* 0x001c1f0e412e7589 */ /* 0x000ee200000e0000 */
[----:B0-----:R-:W-:-:S02]  /*bfd0*/  SEL R4, R29, R10, P0 ;  /* 0x0000000a1d047207 */ /* 0x001fc40000000000 */
[----:B------:R-:W-:Y:S01]  /*bfe0*/  SEL R6, R10, R29, P0 ;  /* 0x0000001d0a067207 */ /* 0x000fe20000000000 */
[----:B------:R-:W-:Y:S04]  /*bff0*/  SHFL.IDX PT, R37, R37, R44, 0x1c1f ;  /* 0x001c1f2c25257589 */ /* 0x000fe800000e0000 */
[----:B------:R-:W-:Y:S01]  /*c000*/  SHFL.IDX PT, R39, R39, R44, 0x1c1f ;  /* 0x001c1f2c27277589 */ /* 0x000fe200000e0000 */
[----:B-1----:R-:W-:Y:S02]  /*c010*/  SEL R5, R63, R24, P0 ;  /* 0x000000183f057207 */ /* 0x002fe40000000000 */
[----:B------:R-:W-:Y:S01]  /*c020*/  SEL R7, R24, R63, P0 ;  /* 0x0000003f18077207 */ /* 0x000fe20000000000 */
[----:B------:R-:W-:Y:S04]  /*c030*/  SHFL.IDX PT, R69, R69, R44, 0x1c1f ;  /* 0x001c1f2c45457589 */ /* 0x000fe800000e0000 */
[----:B------:R-:W0:Y:S04]  /*c040*/  SHFL.IDX PT, R20, R91, R14, 0x1c1f ;  /* 0x001c1f0e5b147589 */ /* 0x000e2800000e0000 */
[----:B------:R-:W1:Y:S01]  /*c050*/  SHFL.IDX PT, R32, R49, R14, 0x1c1f ;  /* 0x001c1f0e31207589 */ /* 0x000e6200000e0000 */
[----:B--2---:R-:W-:-:S02]  /*c060*/  SEL R24, R31, R12, P0 ;  /* 0x0000000c1f187207 */ /* 0x004fc40000000000 */
[----:B------:R-:W-:Y:S01]  /*c070*/  SEL R26, R12, R31, P0 ;  /* 0x0000001f0c1a7207 */ /* 0x000fe20000000000 */
[----:B------:R-:W2:Y:S01]  /*c080*/  SHFL.IDX PT, R48, R57, R14, 0x1c1f ;  /* 0x001c1f0e39307589 */ /* 0x000ea200000e0000 */
[----:B---3--:R-:W-:Y:S02]  /*c090*/  SEL R25, R67, R46, P0 ;  /* 0x0000002e43197207 */ /* 0x008fe40000000000 */
[----:B------:R-:W-:Y:S01]  /*c0a0*/  SEL R27, R46, R67, P0 ;  /* 0x000000432e1b7207 */ /* 0x000fe20000000000 */
[----:B------:R-:W-:Y:S01]  /*c0b0*/  SHFL.IDX PT, R45, R45, R44, 0x1c1f ;  /* 0x001c1f2c2d2d7589 */ /* 0x000fe200000e0000 */
[----:B------:R-:W3:Y:S03]  /*c0c0*/  LDC R46, c[0x0][0xbe8] ;  /* 0x0002fa00ff2e7b82 */ /* 0x000ee60000000800 */
[----:B------:R-:W-:Y:S04]  /*c0d0*/  SHFL.IDX PT, R51, R51, R44, 0x1c1f ;  /* 0x001c1f2c33337589 */ /* 0x000fe800000e0000 */
[----:B------:R-:W-:Y:S04]  /*c0e0*/  SHFL.IDX PT, R53, R53, R44, 0x1c1f ;  /* 0x001c1f2c35357589 */ /* 0x000fe800000e0000 */
[----:B------:R-:W-:Y:S01]  /*c0f0*/  SHFL.IDX PT, R59, R59, R44, 0x1c1f ;  /* 0x001c1f2c3b3b7589 */ /* 0x000fe200000e0000 */
[----:B0-----:R-:W-:-:S02]  /*c100*/  SEL R28, R37, R20, P0 ;  /* 0x00000014251c7207 */ /* 0x001fc40000000000 */
[----:B------:R-:W-:Y:S01]  /*c110*/  SEL R30, R20, R37, P0 ;  /* 0x00000025141e7207 */ /* 0x000fe20000000000 */
[----:B------:R-:W-:Y:S01]  /*c120*/  SHFL.IDX PT, R71, R71, R44, 0x1c1f ;  /* 0x001c1f2c47477589 */ /* 0x000fe200000e0000 */
[----:B-1----:R-:W-:Y:S02]  /*c130*/  SEL R36, R39, R32, P0 ;  /* 0x0000002027247207 */ /* 0x002fe40000000000 */
[----:B------:R-:W-:Y:S01]  /*c140*/  SEL R38, R32, R39, P0 ;  /* 0x0000002720267207 */ /* 0x000fe20000000000 */
[----:B------:R-:W-:Y:S01]  /*c150*/  SHFL.IDX PT, R75, R75, R44, 0x1c1f ;  /* 0x001c1f2c4b4b7589 */ /* 0x000fe200000e0000 */
[----:B--2---:R-:W-:Y:S02]  /*c160*/  SEL R29, R69, R48, P0 ;  /* 0x00000030451d7207 */ /* 0x004fe40000000000 */
[----:B------:R-:W-:Y:S01]  /*c170*/  SEL R31, R48, R69, P0 ;  /* 0x00000045301f7207 */ /* 0x000fe20000000000 */
[----:B------:R-:W-:Y:S04]  /*c180*/  SHFL.IDX PT, R77, R77, R44, 0x1c1f ;  /* 0x001c1f2c4d4d7589 */ /* 0x000fe800000e0000 */
[----:B------:R-:W-:Y:S04]  /*c190*/  SHFL.IDX PT, R81, R81, R44, 0x1c1f ;  /* 0x001c1f2c51517589 */ /* 0x000fe800000e0000 */
[----:B------:R-:W-:Y:S04]  /*c1a0*/  SHFL.IDX PT, R85, R85, R44, 0x1c1f ;  /* 0x001c1f2c55557589 */ /* 0x000fe800000e0000 */
[----:B------:R-:W0:Y:S04]  /*c1b0*/  SHFL.IDX PT, R50, R43, R14, 0x1c1f ;  /* 0x001c1f0e2b327589 */ /* 0x000e2800000e0000 */
[----:B------:R-:W1:Y:S04]  /*c1c0*/  SHFL.IDX PT, R10, R41, R14, 0x1c1f ;  /* 0x001c1f0e290a7589 */ /* 0x000e6800000e0000 */
[----:B------:R-:W2:Y:S04]  /*c1d0*/  SHFL.IDX PT, R34, R33, R14, 0x1c1f ;  /* 0x001c1f0e21227589 */ /* 0x000ea800000e0000 */
[----:B------:R-:W4:Y:S04]  /*c1e0*/  SHFL.IDX PT, R44, R35, R14, 0x1c1f ;  /* 0x001c1f0e232c7589 */ /* 0x000f2800000e0000 */
[----:B------:R-:W3:Y:S04]  /*c1f0*/  SHFL.IDX PT, R40, R55, R14, 0x1c1f ;  /* 0x001c1f0e37287589 */ /* 0x000ee800000e0000 */
[----:B------:R-:W3:Y:S01]  /*c200*/  SHFL.IDX PT, R52, R79, R14, 0x1c1f ;  /* 0x001c1f0e4f347589 */ /* 0x000ee200000e0000 */
[----:B------:R-:W-:Y:S01]  /*c210*/  BAR.SYNC.DEFER_BLOCKING 0x1, 0x100 ;  /* 0x0044000000007b1d */ /* 0x000fe20000010000 */
[----:B0-----:R-:W-:-:S02]  /*c220*/  SEL R37, R71, R50, P0 ;  /* 0x0000003247257207 */ /* 0x001fc40000000000 */
[----:B------:R-:W-:Y:S02]  /*c230*/  SEL R39, R50, R71, P0 ;  /* 0x0000004732277207 */ /* 0x000fe40000000000 */
[----:B-1----:R-:W-:Y:S01]  /*c240*/  SEL R12, R45, R10, P0 ;  /* 0x0000000a2d0c7207 */ /* 0x002fe20000000000 */
[----:B------:R-:W0:Y:S01]  /*c250*/  SHFL.IDX PT, R42, R61, R14, 0x1c1f ;  /* 0x001c1f0e3d2a7589 */ /* 0x000e2200000e0000 */
[----:B--2---:R-:W-:Y:S02]  /*c260*/  SEL R32, R51, R34, P0 ;  /* 0x0000002233207207 */ /* 0x004fe40000000000 */
[----:B------:R-:W-:Y:S01]  /*c270*/  SEL R34, R34, R51, P0 ;  /* 0x0000003322227207 */ /* 0x000fe20000000000 */
[----:B------:R-:W1:Y:S01]  /*c280*/  SHFL.IDX PT, R54, R83, R14, 0x1c1f ;  /* 0x001c1f0e53367589 */ /* 0x000e6200000e0000 */
[----:B----4-:R-:W-:Y:S02]  /*c290*/  SEL R13, R75, R44, P0 ;  /* 0x0000002c4b0d7207 */ /* 0x010fe40000000000 */
[----:B------:R-:W-:Y:S01]  /*c2a0*/  SEL R15, R44, R75, P0 ;  /* 0x0000004b2c0f7207 */ /* 0x000fe20000000000 */
[----:B------:R2:W4:Y:S01]  /*c2b0*/  SHFL.IDX PT, R56, R87, R14, 0x1c1f ;  /* 0x001c1f0e57387589 */ /* 0x00052200000e0000 */
[----:B---3--:R-:W-:-:S02]  /*c2c0*/  SEL R48, R53, R40, P0 ;  /* 0x0000002835307207 */ /* 0x008fc40000000000 */
[----:B------:R-:W-:Y:S02]  /*c2d0*/  SEL R50, R40, R53, P0 ;  /* 0x0000003528327207 */ /* 0x000fe40000000000 */
[----:B------:R-:W-:Y:S02]  /*c2e0*/  SEL R33, R77, R52, P0 ;  /* 0x000000344d217207 */ /* 0x000fe40000000000 */
[----:B------:R-:W-:Y:S01]  /*c2f0*/  SEL R35, R52, R77, P0 ;  /* 0x0000004d34237207 */ /* 0x000fe20000000000 */
[----:B------:R3:W-:Y:S01]  /*c300*/  STSM.16.M88.4 [R68], R4 ;  /* 0x0000000444007844 */ /* 0x0007e20000000200 */
[----:B--2---:R-:W-:-:S03]  /*c310*/  SEL R14, R10, R45, P0 ;  /* 0x0000002d0a0e7207 */ /* 0x004fc60000000000 */
[----:B------:R-:W-:Y:S01]  /*c320*/  STSM.16.M88.4 [R66], R24 ;  /* 0x0000001842007844 */ /* 0x000fe20000000200 */
[----:B0-----:R-:W-:-:S03]  /*c330*/  SEL R40, R59, R42, P0 ;  /* 0x0000002a3b287207 */ /* 0x001fc60000000000 */
[----:B------:R-:W-:Y:S01]  /*c340*/  STSM.16.M88.4 [R64], R28 ;  /* 0x0000001c40007844 */ /* 0x000fe20000000200 */
[----:B------:R-:W-:Y:S02]  /*c350*/  SEL R42, R42, R59, P0 ;  /* 0x0000003b2a2a7207 */ /* 0x000fe40000000000 */
[----:B-1----:R-:W-:Y:S01]  /*c360*/  SEL R49, R81, R54, P0 ;  /* 0x0000003651317207 */ /* 0x002fe20000000000 */
[----:B------:R-:W-:Y:S01]  /*c370*/  STSM.16.M88.4 [R62], R36 ;  /* 0x000000243e007844 */ /* 0x000fe20000000200 */
[----:B------:R-:W-:Y:S02]  /*c380*/  SEL R51, R54, R81, P0 ;  /* 0x0000005136337207 */ /* 0x000fe40000000000 */
[----:B----4-:R-:W-:Y:S01]  /*c390*/  SEL R41, R85, R56, P0 ;  /* 0x0000003855297207 */ /* 0x010fe20000000000 */
[----:B------:R-:W-:Y:S01]  /*c3a0*/  STSM.16.M88.4 [R60], R12 ;  /* 0x0000000c3c007844 */ /* 0x000fe20000000200 */
[----:B------:R-:W-:Y:S01]  /*c3b0*/  SEL R43, R56, R85, P0 ;  /* 0x00000055382b7207 */ /* 0x000fe20000000000 */
[----:B---3--:R-:W-:Y:S01]  /*c3c0*/  IMAD.U32 R5, RZ, RZ, UR6 ;  /* 0x00000006ff057e24 */ /* 0x008fe2000f8e00ff */
[----:B------:R-:W-:Y:S01]  /*c3d0*/  ULDC.64 UR6, c[0x0][0xc08] ;  /* 0x0003020000067ab9 */ /* 0x000fe20000000a00 */
[----:B------:R-:W-:Y:S01]  /*c3e0*/  STSM.16.M88.4 [R58], R32 ;  /* 0x000000203a007844 */ /* 0x000fe20000000200 */
[----:B------:R-:W-:Y:S01]  /*c3f0*/  UISETP.NE.U32.AND UP1, UPT, UR6, URZ, UPT ;  /* 0x0000003f0600728c */ /* 0x000fe2000bf25070 */
[----:B------:R-:W-:-:S02]  /*c400*/  IMAD.U32 R4, RZ, RZ, UR4 ;  /* 0x00000004ff047e24 */ /* 0x000fc4000f8e00ff */
[----:B------:R0:W-:Y:S04]  /*c410*/  STSM.16.M88.4 [R21], R48 ;  /* 0x0000003015007844 */ /* 0x0001e80000000200 */
[----:B------:R1:W-:Y:S01]  /*c420*/  STSM.16.M88.4 [R11], R40 ;  /* 0x000000280b007844 */ /* 0x0003e20000000200 */
[----:B------:R-:W-:Y:S01]  /*c430*/  BAR.SYNC.DEFER_BLOCKING 0x1, 0x100 ;  /* 0x0044000000007b1d */ /* 0x000fe20000010000 */
[----:B------:R-:W-:-:S06]  /*c440*/  UISETP.NE.AND.EX UP1, UPT, UR7, URZ, UPT, UP1 ;  /* 0x0000003f0700728c */ /* 0x000fcc000bf25310 */
[----:B------:R-:W-:-:S05]  /*c450*/  PLOP3.LUT P0, PT, PT, PT, UP1, 0x80, 0x0 ;  /* 0x000000000000781c */ /* 0x000fca0003f0f018 */
[----:B------:R-:W-:-:S04]  /*c460*/  @UP1 UIADD3 UR6, UP2, UR8, UR6, URZ ;  /* 0x0000000608061290 */ /* 0x000fc8000ff5e03f */
[----:B------:R-:W-:Y:S01]  /*c470*/  @UP1 UIADD3.X UR7, UR9, UR7, URZ, UP2, !UPT ;  /* 0x0000000709071290 */ /* 0x000fe200097fe43f */
[----:B------:R-:W-:Y:S01]  /*c480*/  ULDC UR8, c[0x0][0xa88] ;  /* 0x0002a20000087ab9 */ /* 0x000fe20000000800 */
[----:B------:R-:W-:Y:S02]  /*c490*/  IMAD.U32 R20, RZ, RZ, UR6 ;  /* 0x00000006ff147e24 */ /* 0x000fe4000f8e00ff */
[----:B------:R-:W-:Y:S01]  /*c4a0*/  IMAD.U32 R7, RZ, RZ, UR8 ;  /* 0x00000008ff077e24 */ /* 0x000fe2000f8e00ff */
[----:B------:R-:W2:Y:S01]  /*c4b0*/  @P2 LDG.E R6, desc[UR46][R4.64] ;  /* 0x0000002e04062981 */ /* 0x000ea2000c1e1900 */
[----:B0-----:R-:W-:Y:S01]  /*c4c0*/  IMAD.U32 R21, RZ, RZ, UR7 ;  /* 0x00000007ff157e24 */ /* 0x001fe2000f8e00ff */
[----:B------:R-:W-:Y:S01]  /*c4d0*/  ISETP.NE.AND P1, PT, R46, 0x1, PT ;  /* 0x000000012e00780c */ /* 0x000fe20003f25270 */
[----:B------:R-:W-:Y:S01]  /*c4e0*/  UMOV UR4, URZ ;  /* 0x0000003f00047c82 */ /* 0x000fe20008000000 */
[----:B------:R-:W-:Y:S02]  /*c4f0*/  IMAD.U32 R14, RZ, RZ, UR39 ;  /* 0x00000027ff0e7e24 */ /* 0x000fe4000f8e00ff */
[----:B------:R1:W5:Y:S09]  /*c500*/  @P0 LDG.E R7, desc[UR46][R20.64] ;  /* 0x0000002e14070981 */ /* 0x000372000c1e1900 */
[----:B------:R-:W0:Y:S08]  /*c510*/  @P1 LDC R10, c[0x0][0xbec] ;  /* 0x0002fb00ff0a1b82 */ /* 0x000e300000000800 */
[----:B------:R-:W3:Y:S01]  /*c520*/  @P1 LDC R12, c[0x0][0xbf0] ;  /* 0x0002fc00ff0c1b82 */ /* 0x000ee20000000800 */
[----:B--2---:R-:W-:Y:S01]  /*c530*/  @P2 R2UR UR4, R6 ;  /* 0x00000000060422ca */ /* 0x004fe200000e0000 */
[----:B01-3--:R-:W-:-:S14]  /*c540*/  @P0 BRA `(.L_x_170) ;  /* 0x0000000000100947 */ /* 0x00bfdc0003800000 */
[----:B------:R-:W-:Y:S05]  /*c550*/  @!P2 BRA `(.L_x_170) ;  /* 0x00000000000ca947 */ /* 0x000fea0003800000 */
[----:B------:R-:W2:Y:S04]  /*c560*/  LDG.E R6, desc[UR46][R4.64] ;  /* 0x0000002e04067981 */ /* 0x000ea8000c1e1900 */
[----:B-----5:R-:W2:Y:S02]  /*c570*/  LDG.E R7, desc[UR46][R4.64+0x4] ;  /* 0x0000042e04077981 */ /* 0x020ea4000c1e1900 */
[----:B--2---:R-:W-:-:S07]  /*c580*/  IMAD.IADD R7, R7, 0x1, -R6 ;  /* 0x0000000107077824 */ /* 0x004fce00078e0a06 */
.L_x_170:
[----:B------:R-:W-:Y:S01]  /*c590*/  USHF.R.S32.HI UR14, URZ, 0x1f, UR40 ;  /* 0x0000001f3f0e7899 */ /* 0x000fe20008011428 */
[----:B------:R-:W-:Y:S01]  /*c5a0*/  IMAD R13, R14, 0x80, R231 ;  /* 0x000000800e0d7824 */ /* 0x000fe200078e02e7 */
[----:B------:R-:W-:Y:S01]  /*c5b0*/  ULDC.64 UR12, c[0x0][0xb90] ;  /* 0x0002e400000c7ab9 */ /* 0x000fe20000000a00 */
[----:B------:R-:W-:Y:S01]  /*c5c0*/  USHF.R.S32.HI UR9, URZ, 0x1f, UR4 ;  /* 0x0000001f3f097899 */ /* 0x000fe20008011404 */
[----:B------:R-:W-:Y:S01]  /*c5d0*/  IMAD.U32 R24, RZ, RZ, UR39 ;  /* 0x00000027ff187e24 */ /* 0x000fe2000f8e00ff */
[----:B------:R-:W-:Y:S01]  /*c5e0*/  UIMAD UR10, UR14, UR12, URZ ;  /* 0x0000000c0e0a72a4 */ /* 0x000fe2000f8e023f */
[----:B------:R-:W-:Y:S01]  /*c5f0*/  @P1 IMAD.HI.U32 R5, R13, R10, RZ ;  /* 0x0000000a0d051227 */ /* 0x000fe200078e00ff */
[----:B------:R-:W-:Y:S01]  /*c600*/  UMOV UR8, UR4 ;  /* 0x0000000400087c82 */ /* 0x000fe20008000000 */
[----:B------:R-:W-:Y:S01]  /*c610*/  USEL UR37, UR37, URZ, !UP0 ;  /* 0x0000003f25257287 */ /* 0x000fe2000c000000 */
[----:B------:R-:W0:Y:S01]  /*c620*/  @P1 LDC R49, c[0x0][0xbf0] ;  /* 0x0002fc00ff311b82 */ /* 0x000e220000000800 */
[----:B------:R-:W-:Y:S01]  /*c630*/  UIMAD.WIDE.U32 UR6, UR40, UR12, UR8 ;  /* 0x0000000c280672a5 */ /* 0x000fe2000f8e0008 */
[----:B------:R-:W-:Y:S01]  /*c640*/  IMAD.MOV.U32 R4, RZ, RZ, R13 ;  /* 0x000000ffff047224 */ /* 0x000fe200078e000d */
[----:B------:R-:W-:Y:S01]  /*c650*/  UIMAD UR10, UR40, UR13, UR10 ;  /* 0x0000000d280a72a4 */ /* 0x000fe2000f8e020a */
[----:B------:R-:W-:Y:S01]  /*c660*/  @P1 SHF.R.U32.HI R4, RZ, R12, R5 ;  /* 0x0000000cff041219 */ /* 0x000fe20000011605 */
[----:B------:R-:W-:Y:S01]  /*c670*/  USEL UR36, UR36, URZ, !UP0 ;  /* 0x0000003f24247287 */ /* 0x000fe2000c000000 */
[----:B------:R-:W-:Y:S01]  /*c680*/  IMAD R5, R19, 0x40, R16 ;  /* 0x0000004013057824 */ /* 0x000fe200078e0210 */
[----:B------:R-:W-:Y:S01]  /*c690*/  ULDC.64 UR12, c[0x0][0xb98] ;  /* 0x0002e600000c7ab9 */ /* 0x000fe20000000a00 */
[----:B------:R-:W-:Y:S01]  /*c6a0*/  UIADD3 UR7, UR7, UR10, URZ ;  /* 0x0000000a07077290 */ /* 0x000fe2000fffe03f */
[----:B------:R-:W-:Y:S01]  /*c6b0*/  IMAD.MOV R11, RZ, RZ, -R4 ;  /* 0x000000ffff0b7224 */ /* 0x000fe200078e0a04 */
[----:B------:R-:W-:Y:S01]  /*c6c0*/  UIMAD UR8, UR37, UR12, URZ ;  /* 0x0000000c250872a4 */ /* 0x000fe2000f8e023f */
[----:B------:R-:W-:Y:S01]  /*c6d0*/  IMAD.WIDE R8, R5, 0x2, R8 ;  /* 0x0000000205087825 */ /* 0x000fe200078e0208 */
[----:B------:R-:W-:Y:S01]  /*c6e0*/  UIMAD.WIDE.U32 UR6, UR36, UR12, UR6 ;  /* 0x0000000c240672a5 */ /* 0x000fe2000f8e0006 */
[----:B------:R-:W-:Y:S01]  /*c6f0*/  SHF.R.S32.HI R5, RZ, 0x1f, R4 ;  /* 0x0000001fff057819 */ /* 0x000fe20000011404 */
[----:B------:R-:W-:Y:S01]  /*c700*/  UIMAD UR8, UR36, UR13, UR8 ;  /* 0x0000000d240872a4 */ /* 0x000fe2000f8e0208 */
[----:B------:R-:W-:Y:S01]  /*c710*/  IMAD R11, R46, R11, R13 ;  /* 0x0000000b2e0b7224 */ /* 0x000fe200078e020d */
[----:B------:R-:W-:Y:S01]  /*c720*/  IADD3 R15, P3, R8, 0x2000, RZ ;  /* 0x00002000080f7810 */ /* 0x000fe20007f7e0ff */
[----:B------:R-:W-:Y:S01]  /*c730*/  IMAD R24, R24, 0x80, R229 ;  /* 0x0000008018187824 */ /* 0x000fe200078e02e5 */
[----:B------:R-:W-:Y:S01]  /*c740*/  IADD3 R4, P2, R4, UR6, RZ ;  /* 0x0000000604047c10 */ /* 0x000fe2000ff5e0ff */
[----:B-----5:R-:W-:Y:S01]  /*c750*/  IMAD R53, R7, R46, RZ ;  /* 0x0000002e07357224 */ /* 0x020fe200078e02ff */
[----:B------:R-:W-:Y:S01]  /*c760*/  LOP3.LUT R10, R15, 0x380, RZ, 0xc0, !PT ;  /* 0x000003800f0a7812 */ /* 0x000fe200078ec0ff */
[----:B------:R-:W-:Y:S01]  /*c770*/  IMAD.U32 R6, RZ, RZ, UR8 ;  /* 0x00000008ff067e24 */ /* 0x000fe2000f8e00ff */
[----:B------:R-:W-:Y:S01]  /*c780*/  IADD3 R21, P0, R8, 0x1000, RZ ;  /* 0x0000100008157810 */ /* 0x000fe20007f1e0ff */
[----:B------:R-:W-:Y:S01]  /*c790*/  ULDC.64 UR10, c[0x0][0xaa0] ;  /* 0x0002a800000a7ab9 */ /* 0x000fe20000000a00 */
[----:B------:R-:W-:-:S02]  /*c7a0*/  SHF.R.U64 R10, R10, 0x3, RZ ;  /* 0x000000030a0a7819 */ /* 0x000fc400000012ff */
[----:B------:R-:W-:Y:S01]  /*c7b0*/  IADD3.X R5, R5, UR7, R6, P2, !PT ;  /* 0x0000000705057c10 */ /* 0x000fe200097fe406 */
[----:B------:R-:W-:Y:S01]  /*c7c0*/  ULDC.64 UR6, c[0x0][0xb88] ;  /* 0x0002e20000067ab9 */ /* 0x000fe20000000a00 */
[----:B------:R-:W-:Y:S02]  /*c7d0*/  SHF.R.S32.HI R6, RZ, 0x1f, R11 ;  /* 0x0000001fff067819 */ /* 0x000fe4000001140b */
[----:B------:R-:W-:Y:S01]  /*c7e0*/  LOP3.LUT R10, R10, R15, RZ, 0x3c, !PT ;  /* 0x0000000f0a0a7212 */ /* 0x000fe200078e3cff */
[----:B------:R-:W-:Y:S01]  /*c7f0*/  IMAD.WIDE.U32 R4, R11, UR6, R4 ;  /* 0x000000060b047c25 */ /* 0x000fe2000f8e0004 */
[----:B------:R-:W-:Y:S02]  /*c800*/  LOP3.LUT R12, R21, 0x380, RZ, 0xc0, !PT ;  /* 0x00000380150c7812 */ /* 0x000fe400078ec0ff */
[----:B------:R-:W-:Y:S01]  /*c810*/  IADD3 R13, P2, R8, 0x3000, RZ ;  /* 0x00003000080d7810 */ /* 0x000fe20007f5e0ff */
[----:B------:R-:W-:Y:S01]  /*c820*/  IMAD R14, R6, UR6, RZ ;  /* 0x00000006060e7c24 */ /* 0x000fe2000f8e02ff */
[----:B------:R-:W-:-:S02]  /*c830*/  SHF.R.U64 R12, R12, 0x3, RZ ;  /* 0x000000030c0c7819 */ /* 0x000fc400000012ff */
[----:B------:R-:W-:Y:S01]  /*c840*/  LOP3.LUT R6, R13, 0x380, RZ, 0xc0, !PT ;  /* 0x000003800d067812 */ /* 0x000fe200078ec0ff */
[----:B------:R-:W-:Y:S01]  /*c850*/  IMAD R15, R11, UR7, R14 ;  /* 0x000000070b0f7c24 */ /* 0x000fe2000f8e020e */
[----:B------:R-:W-:Y:S01]  /*c860*/  ULDC.64 UR6, c[0x0][0xb50] ;  /* 0x0002d40000067ab9 */ /* 0x000fe20000000a00 */
[----:B------:R-:W-:Y:S01]  /*c870*/  LOP3.LUT R12, R12, R21, RZ, 0x3c, !PT ;  /* 0x000000150c0c7212 */ /* 0x000fe200078e3cff */
[----:B------:R-:W-:Y:S01]  /*c880*/  IMAD.X R7, RZ, RZ, R9, P2 ;  /* 0x000000ffff077224 */ /* 0x000fe200010e0609 */
[----:B------:R-:W-:Y:S01]  /*c890*/  LEA R14, P4, R4, UR6, 0x2 ;  /* 0x00000006040e7c11 */ /* 0x000fe2000f8810ff */
[----:B------:R-:W-:Y:S01]  /*c8a0*/  IMAD.IADD R5, R5, 0x1, R15 ;  /* 0x0000000105057824 */ /* 0x000fe200078e020f */
[----:B------:R-:W-:Y:S01]  /*c8b0*/  SHF.R.U64 R6, R6, 0x3, RZ ;  /* 0x0000000306067819 */ /* 0x000fe200000012ff */
[----:B------:R-:W-:Y:S01]  /*c8c0*/  UIMAD UR8, UR9, UR10, URZ ;  /* 0x0000000a090872a4 */ /* 0x000fe2000f8e023f */
[----:B------:R-:W-:Y:S01]  /*c8d0*/  IADD3 R41, P6, R8, 0x4000, RZ ;  /* 0x0000400008297810 */ /* 0x000fe20007fde0ff */
[----:B------:R-:W-:Y:S01]  /*c8e0*/  SHFL.IDX PT, R20, R14, RZ, 0x1c1f ;  /* 0x001c1fff0e147589 */ /* 0x000fe200000e0000 */
[----:B------:R-:W-:Y:S01]  /*c8f0*/  LEA.HI.X R15, R4, UR7, R5, 0x2, P4 ;  /* 0x00000007040f7c11 */ /* 0x000fe2000a0f1405 */
[----:B------:R-:W-:Y:S01]  /*c900*/  VIADD R4, R24, 0x8 ;  /* 0x0000000818047836 */ /* 0x000fe20000000000 */
[----:B------:R-:W-:Y:S01]  /*c910*/  LOP3.LUT R6, R6, R13, RZ, 0x3c, !PT ;  /* 0x0000000d06067212 */ /* 0x000fe200078e3cff */
[--C-:B------:R-:W-:Y:S01]  /*c920*/  IMAD.X R13, RZ, RZ, R9.reuse, P0 ;  /* 0x000000ffff0d7224 */ /* 0x100fe200000e0609 */
[----:B------:R-:W-:Y:S01]  /*c930*/  LOP3.LUT P0, RZ, R22, 0x3, RZ, 0xc0, !PT ;  /* 0x0000000316ff7812 */ /* 0x000fe2000780c0ff */
[----:B------:R-:W1:Y:S01]  /*c940*/  SHFL.IDX PT, R21, R15, RZ, 0x1c1f ;  /* 0x001c1fff0f157589 */ /* 0x000e6200000e0000 */
[----:B------:R-:W-:Y:S01]  /*c950*/  IADD3 R37, P5, R8, 0x5000, RZ ;  /* 0x0000500008257810 */ /* 0x000fe20007fbe0ff */
[----:B------:R-:W-:Y:S01]  /*c960*/  IMAD.X R11, RZ, RZ, R9, P3 ;  /* 0x000000ffff0b7224 */ /* 0x000fe200018e0609 */
[-C--:B------:R-:W-:Y:S01]  /*c970*/  ISETP.GE.OR P2, PT, R24, R53.reuse, P0 ;  /* 0x000000351800720c */ /* 0x080fe20000746670 */
[----:B------:R-:W-:Y:S01]  /*c980*/  SHFL.IDX PT, R44, R14, 0x1, 0x1c1f ;  /* 0x003c1f000e2c7f89 */ /* 0x000fe200000e0000 */
[----:B------:R-:W-:Y:S01]  /*c990*/  ISETP.GE.OR P0, PT, R4, R53, P0 ;  /* 0x000000350400720c */ /* 0x000fe20000706670 */
[----:B------:R-:W-:Y:S01]  /*c9a0*/  UIMAD.WIDE.U32 UR6, UR4, UR10, URZ ;  /* 0x0000000a040672a5 */ /* 0x000fe2000f8e003f */
[C---:B------:R-:W-:Y:S01]  /*c9b0*/  IADD3 R33, P4, R8.reuse, 0x6000, RZ ;  /* 0x0000600008217810 */ /* 0x040fe20007f9e0ff */
[----:B------:R-:W2:Y:S01]  /*c9c0*/  SHFL.IDX PT, R45, R15, 0x1, 0x1c1f ;  /* 0x003c1f000f2d7f89 */ /* 0x000ea200000e0000 */
[----:B------:R-:W-:Y:S01]  /*c9d0*/  UIMAD UR8, UR4, UR11, UR8 ;  /* 0x0000000b040872a4 */ /* 0x000fe2000f8e0208 */
[----:B------:R-:W-:-:S02]  /*c9e0*/  IADD3 R5, P3, R8, 0x7000, RZ ;  /* 0x0000700008057810 */ /* 0x000fc40007f7e0ff */
[----:B------:R-:W-:Y:S01]  /*c9f0*/  ULDC.64 UR10, c[0x0][0xae8] ;  /* 0x0002ba00000a7ab9 */ /* 0x000fe20000000a00 */
[----:B------:R-:W-:Y:S02]  /*ca00*/  LOP3.LUT R40, R41, 0x380, RZ, 0xc0, !PT ;  /* 0x0000038029287812 */ /* 0x000fe400078ec0ff */
[----:B------:R-:W-:Y:S02]  /*ca10*/  LOP3.LUT R36, R37, 0x380, RZ, 0xc0, !PT ;  /* 0x0000038025247812 */ /* 0x000fe400078ec0ff */
[----:B------:R-:W-:Y:S01]  /*ca20*/  LOP3.LUT R29, R8, 0x380, RZ, 0xc0, !PT ;  /* 0x00000380081d7812 */ /* 0x000fe200078ec0ff */
[----:B-1----:R1:W-:Y:S01]  /*ca30*/  @!P2 ST.E desc[UR46][R20.64], R2 ;  /* 0x000000021400a985 */ /* 0x0023e2000c10192e */
[----:B------:R-:W-:Y:S01]  /*ca40*/  UIADD3 UR7, UR7, UR8, URZ ;  /* 0x0000000807077290 */ /* 0x000fe2000fffe03f */
[----:B------:R-:W-:Y:S01]  /*ca50*/  LOP3.LUT R32, R33, 0x380, RZ, 0xc0, !PT ;  /* 0x0000038021207812 */ /* 0x000fe200078ec0ff */
[----:B------:R-:W-:Y:S01]  /*ca60*/  UIMAD UR4, UR14, UR10, URZ ;  /* 0x0000000a0e0472a4 */ /* 0x000fe2000f8e023f */
[----:B------:R-:W-:Y:S01]  /*ca70*/  LOP3.LUT R4, R5, 0x380, RZ, 0xc0, !PT ;  /* 0x0000038005047812 */ /* 0x000fe200078ec0ff */
[----:B------:R-:W-:Y:S01]  /*ca80*/  IMAD.X R25, RZ, RZ, R9, P3 ;  /* 0x000000ffff197224 */ /* 0x000fe200018e0609 */
[----:B------:R-:W-:Y:S01]  /*ca90*/  SHF.R.U64 R40, R40, 0x3, RZ ;  /* 0x0000000328287819 */ /* 0x000fe200000012ff */
[----:B--2---:R2:W-:Y:S01]  /*caa0*/  @!P0 ST.E desc[UR46][R44.64], R0 ;  /* 0x000000002c008985 */ /* 0x0045e2000c10192e */
[----:B------:R-:W-:-:S02]  /*cab0*/  SHF.R.U64 R36, R36, 0x3, RZ ;  /* 0x0000000324247819 */ /* 0x000fc400000012ff */
[----:B------:R-:W-:Y:S01]  /*cac0*/  SHF.R.U64 R29, R29, 0x3, RZ ;  /* 0x000000031d1d7819 */ /* 0x000fe200000012ff */
[----:B-1----:R-:W1:Y:S01]  /*cad0*/  @P1 LDC R21, c[0x0][0xbec] ;  /* 0x0002fb00ff151b82 */ /* 0x002e620000000800 */
[----:B------:R-:W-:Y:S01]  /*cae0*/  UIMAD UR4, UR40, UR11, UR4 ;  /* 0x0000000b280472a4 */ /* 0x000fe2000f8e0204 */
[----:B------:R-:W-:Y:S01]  /*caf0*/  SHF.R.U64 R32, R32, 0x3, RZ ;  /* 0x0000000320207819 */ /* 0x000fe200000012ff */
[----:B------:R-:W-:Y:S01]  /*cb00*/  UIMAD.WIDE.U32 UR6, UR40, UR10, UR6 ;  /* 0x0000000a280672a5 */ /* 0x000fe2000f8e0006 */
[----:B------:R-:W-:Y:S01]  /*cb10*/  SHF.R.U64 R4, R4, 0x3, RZ ;  /* 0x0000000304047819 */ /* 0x000fe200000012ff */
[----:B------:R-:W-:Y:S01]  /*cb20*/  ULDC.64 UR8, c[0x0][0xaf0] ;  /* 0x0002bc0000087ab9 */ /* 0x000fe20000000a00 */
[----:B------:R-:W-:Y:S01]  /*cb30*/  LOP3.LUT R40, R40, R41, RZ, 0x3c, !PT ;  /* 0x0000002928287212 */ /* 0x000fe200078e3cff */
[----:B--2---:R-:W-:Y:S02]  /*cb40*/  IMAD R0, R18, 0x20, R19 ;  /* 0x0000002012007824 */ /* 0x004fe400078e0213 */
[----:B------:R-:W-:Y:S01]  /*cb50*/  IMAD.U32 R45, RZ, RZ, UR39 ;  /* 0x00000027ff2d7e24 */ /* 0x000fe2000f8e00ff */
[----:B------:R-:W-:Y:S01]  /*cb60*/  UIADD3 UR7, UR7, UR4, URZ ;  /* 0x0000000407077290 */ /* 0x000fe2000fffe03f */
[----:B------:R-:W-:Y:S01]  /*cb70*/  LOP3.LUT R36, R36, R37, RZ, 0x3c, !PT ;  /* 0x0000002524247212 */ /* 0x000fe200078e3cff */
[--C-:B------:R-:W-:Y:S01]  /*cb80*/  IMAD.X R41, RZ, RZ, R9.reuse, P6 ;  /* 0x000000ffff297224 */ /* 0x100fe200030e0609 */
[----:B------:R-:W-:Y:S01]  /*cb90*/  LOP3.LUT R32, R32, R33, RZ, 0x3c, !PT ;  /* 0x0000002120207212 */ /* 0x000fe200078e3cff */
[----:B------:R-:W-:Y:S01]  /*cba0*/  IMAD R2, R45, 0x80, R0 ;  /* 0x000000802d027824 */ /* 0x000fe200078e0200 */
[----:B------:R-:W-:Y:S01]  /*cbb0*/  UIMAD UR4, UR37, UR8, URZ ;  /* 0x00000008250472a4 */ /* 0x000fe2000f8e023f */
[----:B------:R-:W-:Y:S01]  /*cbc0*/  LOP3.LUT R28, R29, R8, RZ, 0x3c, !PT ;  /* 0x000000081d1c7212 */ /* 0x000fe200078e3cff */
[----:B------:R-:W-:Y:S01]  /*cbd0*/  UIMAD.WIDE.U32 UR6, UR36, UR8, UR6 ;  /* 0x00000008240672a5 */ /* 0x000fe2000f8e0006 */
[----:B------:R-:W-:Y:S01]  /*cbe0*/  IMAD.MOV.U32 R45, RZ, RZ, R2 ;  /* 0x000000ffff2d7224 */ /* 0x000fe200078e0002 */
[----:B------:R-:W-:Y:S01]  /*cbf0*/  LOP3.LUT R24, R4, R5, RZ, 0x3c, !PT ;  /* 0x0000000504187212 */ /* 0x000fe200078e3cff */
[--C-:B------:R-:W-:Y:S01]  /*cc00*/  IMAD.X R37, RZ, RZ, R9.reuse, P5 ;  /* 0x000000ffff257224 */ /* 0x100fe200028e0609 */
[----:B------:R-:W5:Y:S01]  /*cc10*/  LD.E.128 R12, desc[UR46][R12.64] ;  /* 0x0000002e0c0c7980 */ /* 0x000f62000c101d00 */
[----:B------:R-:W-:-:S02]  /*cc20*/  IMAD.X R33, RZ, RZ, R9, P4 ;  /* 0x000000ffff217224 */ /* 0x000fc400020e0609 */
[----:B-1----:R-:W-:Y:S01]  /*cc30*/  @P1 IMAD.HI.U32 R0, R2, R21, RZ ;  /* 0x0000001502001227 */ /* 0x002fe200078e00ff */
[----:B------:R-:W-:Y:S01]  /*cc40*/  UIMAD UR4, UR36, UR9, UR4 ;  /* 0x00000009240472a4 */ /* 0x000fe2000f8e0204 */
[----:B------:R-:W5:Y:S02]  /*cc50*/  LD.E.128 R4, desc[UR46][R6.64] ;  /* 0x0000002e06047980 */ /* 0x000f64000c101d00 */
[----:B------:R-:W-:Y:S01]  /*cc60*/  IMAD.MOV.U32 R29, RZ, RZ, R9 ;  /* 0x000000ffff1d7224 */ /* 0x000fe200078e0009 */
[----:B0-----:R-:W-:Y:S01]  /*cc70*/  @P1 SHF.R.U32.HI R45, RZ, R49, R0 ;  /* 0x00000031ff2d1219 */ /* 0x001fe20000011600 */
[----:B------:R-:W-:Y:S01]  /*cc80*/  UIADD3 UR4, UR7, UR4, URZ ;  /* 0x0000000407047290 */ /* 0x000fe2000fffe03f */
[----:B------:R-:W-:Y:S01]  /*cc90*/  IMAD.U32 R20, RZ, RZ, UR6 ;  /* 0x00000006ff147e24 */ /* 0x000fe2000f8e00ff */
[----:B------:R-:W5:Y:S01]  /*cca0*/  LD.E.128 R8, desc[UR46][R10.64] ;  /* 0x0000002e0a087980 */ /* 0x000f62000c101d00 */
[--C-:B------:R-:W-:Y:S01]  /*ccb0*/  SHF.R.S32.HI R0, RZ, 0x1f, R45.reuse ;  /* 0x0000001fff007819 */ /* 0x100fe2000001142d */
[----:B------:R-:W-:-:S02]  /*ccc0*/  IMAD.MOV R49, RZ, RZ, -R45 ;  /* 0x000000ffff317224 */ /* 0x000fc400078e0a2d */
[----:B------:R-:W-:Y:S01]  /*ccd0*/  IMAD.U32 R21, RZ, RZ, UR7 ;  /* 0x00000007ff157e24 */ /* 0x000fe2000f8e00ff */
[----:B------:R-:W-:Y:S01]  /*cce0*/  ULDC.64 UR6, c[0x0][0xae0] ;  /* 0x0002b80000067ab9 */ /* 0x000fe20000000a00 */
[----:B------:R-:W-:Y:S01]  /*ccf0*/  IMAD R49, R46, R49, R2 ;  /* 0x000000312e317224 */ /* 0x000fe200078e0202 */
[----:B------:R-:W5:Y:S01]  /*cd00*/  LD.E.128 R28, desc[UR46][R28.64] ;  /* 0x0000002e1c1c7980 */ /* 0x000f62000c101d00 */
[----:B------:R-:W-:Y:S02]  /*cd10*/  IMAD R0, R0, UR6, RZ ;  /* 0x0000000600007c24 */ /* 0x000fe4000f8e02ff */
[----:B------:R-:W-:Y:S01]  /*cd20*/  IMAD.U32 R21, RZ, RZ, UR4 ;  /* 0x00000004ff157e24 */ /* 0x000fe2000f8e00ff */
[----:B------:R-:W5:Y:S01]  /*cd30*/  LD.E.128 R40, desc[UR46][R40.64] ;  /* 0x0000002e28287980 */ /* 0x000f62000c101d00 */
[C---:B------:R-:W-:Y:S01]  /*cd40*/  IMAD R51, R45.reuse, UR7, R0 ;  /* 0x000000072d337c24 */ /* 0x040fe2000f8e0200 */
[----:B------:R-:W-:Y:S02]  /*cd50*/  SHF.R.S32.HI R0, RZ, 0x1f, R49 ;  /* 0x0000001fff007819 */ /* 0x000fe40000011431 */
[----:B------:R-:W5:Y:S01]  /*cd60*/  LD.E.128 R36, desc[UR46][R36.64] ;  /* 0x0000002e24247980 */ /* 0x000f62000c101d00 */
[----:B------:R-:W-:Y:S01]  /*cd70*/  IMAD.WIDE.U32 R20, R45, UR6, R20 ;  /* 0x000000062d147c25 */ /* 0x000fe2000f8e0014 */
[----:B------:R-:W-:-:S02]  /*cd80*/  ULDC.64 UR6, c[0x0][0xad8] ;  /* 0x0002b60000067ab9 */ /* 0x000fc40000000a00 */
[----:B------:R-:W5:Y:S04]  /*cd90*/  LD.E.128 R32, desc[UR46][R32.64] ;  /* 0x0000002e20207980 */ /* 0x000f68000c101d00 */
[----:B------:R-:W5:Y:S01]  /*cda0*/  LD.E.128 R24, desc[UR46][R24.64] ;  /* 0x0000002e18187980 */ /* 0x000f62000c101d00 */
[----:B------:R-:W-:Y:S01]  /*cdb0*/  IMAD.U32 R46, RZ, RZ, UR39 ;  /* 0x00000027ff2e7e24 */ /* 0x000fe2000f8e00ff */
[----:B------:R-:W-:Y:S01]  /*cdc0*/  @!PT LDS RZ, [RZ] ;  /* 0x00000000fffff984 */ /* 0x000fe20000000800 */
[----:B------:R-:W-:Y:S01]  /*cdd0*/  @!PT LDS RZ, [RZ] ;  /* 0x00000000fffff984 */ /* 0x000fe20000000800 */
[----:B------:R-:W-:Y:S01]  /*cde0*/  @!PT LDS RZ, [RZ] ;  /* 0x00000000fffff984 */ /* 0x000fe20000000800 */
[----:B------:R-:W-:Y:S01]  /*cdf0*/  @!PT LDS RZ, [RZ] ;  /* 0x00000000fffff984 */ /* 0x000fe20000000800 */
[----:B------:R0:W-:Y:S06]  /*ce00*/  MEMBAR.ALL.CTA ;  /* 0x0000000000007992 */ /* 0x0001ec0000008000 */
[----:B0-----:R-:W0:Y:S01]  /*ce10*/  FENCE.VIEW.ASYNC.S ;  /* 0x00000000000073c6 */ /* 0x001e220000000000 */
[----:B------:R-:W-:-:S02]  /*ce20*/  IMAD.IADD R21, R21, 0x1, R51 ;  /* 0x0000000115157824 */ /* 0x000fc400078e0233 */
[----:B------:R-:W-:Y:S02]  /*ce30*/  IMAD R2, R0, UR6, RZ ;  /* 0x0000000600027c24 */ /* 0x000fe4000f8e02ff */
[----:B------:R-:W-:Y:S02]  /*ce40*/  IMAD R46, R46, 0x80, R19 ;  /* 0x000000802e2e7824 */ /* 0x000fe400078e0213 */
[C---:B------:R-:W-:Y:S02]  /*ce50*/  IMAD R45, R49.reuse, UR7, R2 ;  /* 0x00000007312d7c24 */ /* 0x040fe4000f8e0202 */
[----:B------:R-:W-:Y:S01]  /*ce60*/  IMAD.WIDE.U32 R20, R49, UR6, R20 ;  /* 0x0000000631147c25 */ /* 0x000fe2000f8e0014 */
[C---:B------:R-:W-:Y:S01]  /*ce70*/  ISETP.GE.AND P2, PT, R46.reuse, R53, PT ;  /* 0x000000352e00720c */ /* 0x040fe20003f46270 */
[----:B------:R-:W-:Y:S02]  /*ce80*/  ULDC.64 UR6, c[0x0][0xa80] ;  /* 0x0002a00000067ab9 */ /* 0x000fe40000000a00 */
[----:B------:R-:W-:Y:S01]  /*ce90*/  VIADD R0, R46, 0x20 ;  /* 0x000000202e007836 */ /* 0x000fe20000000000 */
[----:B------:R-:W-:Y:S01]  /*cea0*/  LEA R44, P3, R20, UR6, 0x1 ;  /* 0x00000006142c7c11 */ /* 0x000fe2000f8608ff */
[----:B------:R-:W-:-:S02]  /*ceb0*/  IMAD.IADD R21, R21, 0x1, R45 ;  /* 0x0000000115157824 */ /* 0x000fc400078e022d */
[----:B------:R-:W-:Y:S01]  /*cec0*/  VIADD R3, R3, 0x2e820 ;  /* 0x0002e82003037836 */ /* 0x000fe20000000000 */
[-C--:B------:R-:W-:Y:S01]  /*ced0*/  ISETP.GE.AND P0, PT, R0, R53.reuse, PT ;  /* 0x000000350000720c */ /* 0x080fe20003f06270 */
[----:B------:R-:W-:Y:S01]  /*cee0*/  VIADD R0, R46, 0x40 ;  /* 0x000000402e007836 */ /* 0x000fe20000000000 */
[----:B------:R-:W-:Y:S02]  /*cef0*/  LEA.HI.X R45, R20, UR7, R21, 0x1, P3 ;  /* 0x00000007142d7c11 */ /* 0x000fe400098f0c15 */
[----:B------:R-:W-:Y:S01]  /*cf00*/  PRMT R3, RZ, 0x654, R3 ;  /* 0x00000654ff037816 */ /* 0x000fe20000000003 */
[----:B0-----:R0:W1:Y:S01]  /*cf10*/  SHFL.IDX PT, R20, R44, RZ, 0x181f ;  /* 0x00181fff2c147589 */ /* 0x00106200000e0000 */
[----:B------:R-:W-:Y:S01]  /*cf20*/  ISETP.GE.AND P1, PT, R0, R53, PT ;  /* 0x000000350000720c */ /* 0x000fe20003f26270 */
[----:B------:R-:W-:Y:S01]  /*cf30*/  BSSY B1, `(.L_x_171) ;  /* 0x000000d000017945 */ /* 0x000fe20003800000 */
[----:B------:R0:W-:Y:S01]  /*cf40*/  SYNCS.ARRIVE.TRANS64.RED.A1T0 RZ, [R3+URZ], RZ ;  /* 0x000000ff03ff79a7 */ /* 0x0001e2000810043f */
[----:B------:R0:W2:Y:S02]  /*cf50*/  SHFL.IDX PT, R0, R45, RZ, 0x181f ;  /* 0x00181fff2d007589 */ /* 0x0000a400000e0000 */
[----:B------:R-:W-:Y:S08]  /*cf60*/  @P2 BRA `(.L_x_172) ;  /* 0x0000000000242947 */ /* 0x000ff00003800000 */
[----:B------:R-:W-:Y:S02]  /*cf70*/  ULDC UR4, c[0x0][0xac8] ;  /* 0x0002b20000047ab9 */ /* 0x000fe40000000800 */
[----:B------:R-:W-:Y:S02]  /*cf80*/  ISETP.GE.AND P2, PT, R16, UR4, PT ;  /* 0x0000000410007c0c */ /* 0x000fe4000bf46270 */
[----:B------:R-:W-:-:S11]  /*cf90*/  ISETP.GE.AND P3, PT, R17, UR4, PT ;  /* 0x0000000411007c0c */ /* 0x000fd6000bf66270 */
[CC--:B-1----:R-:W-:Y:S02]  /*cfa0*/  @!P2 LEA R2, P4, R16.reuse, R20.reuse, 0x1 ;  /* 0x000000141002a211 */ /* 0x0c2fe400078808ff */
[C---:B------:R-:W-:Y:S02]  /*cfb0*/  @!P3 LEA R20, P5, R17.reuse, R20, 0x1 ;  /* 0x000000141114b211 */ /* 0x040fe400078a08ff */
[-C--:B0-2---:R-:W-:Y:S02]  /*cfc0*/  @!P2 LEA.HI.X R3, R16, R0.reuse, R234, 0x1, P4 ;  /* 0x000000001003a211 */ /* 0x085fe400020f0cea */
[----:B------:R-:W-:-:S03]  /*cfd0*/  @!P3 LEA.HI.X R21, R17, R0, R233, 0x1, P5 ;  /* 0x000000001115b211 */ /* 0x000fc600028f0ce9 */
[----:B-----5:R3:W-:Y:S04]  /*cfe0*/  @!P2 ST.E.128 desc[UR46][R2.64], R28 ;  /* 0x0000001c0200a985 */ /* 0x0207e8000c101d2e */
[----:B------:R3:W-:Y:S02]  /*cff0*/  @!P3 ST.E.128 desc[UR46][R20.64], R40 ;  /* 0x000000281400b985 */ /* 0x0007e4000c101d2e */
.L_x_172:
[----:B------:R-:W-:Y:S05]  /*d000*/  BSYNC B1 ;  /* 0x0000000000017941 */ /* 0x000fea0003800000 */
.L_x_171:
[----:B--2---:R2:W4:Y:S01]  /*d010*/  SHFL.IDX PT, R0, R45, 0x1, 0x181f ;  /* 0x00381f002d007f89 */ /* 0x00452200000e0000 */
[----:B------:R-:W-:Y:S03]  /*d020*/  BSSY B1, `(.L_x_173) ;  /* 0x000000c000017945 */ /* 0x000fe60003800000 */
[----:B-1-3--:R2:W1:Y:S01]  /*d030*/  SHFL.IDX PT, R20, R44, 0x1, 0x181f ;  /* 0x00381f002c147f89 */ /* 0x00a46200000e0000 */
[----:B------:R-:W-:Y:S05]  /*d040*/  @P0 BRA `(.L_x_174) ;  /* 0x0000000000240947 */ /* 0x000fea0003800000 */
[----:B------:R-:W-:Y:S02]  /*d050*/  ULDC UR4, c[0x0][0xac8] ;  /* 0x0002b20000047ab9 */ /* 0x000fe40000000800 */
[----:B------:R-:W-:Y:S02]  /*d060*/  ISETP.GE.AND P3, PT, R16, UR4, PT ;  /* 0x0000000410007c0c */ /* 0x000fe4000bf66270 */
[----:B------:R-:W-:-:S11]  /*d070*/  ISETP.GE.AND P4, PT, R17, UR4, PT ;  /* 0x0000000411007c0c */ /* 0x000fd6000bf86270 */
[CC--:B-1----:R-:W-:Y:S02]  /*d080*/  @!P3 LEA R2, P0, R16.reuse, R20.reuse, 0x1 ;  /* 0x000000141002b211 */ /* 0x0c2fe400078008ff */
[C---:B------:R-:W-:Y:S02]  /*d090*/  @!P4 LEA R20, P2, R17.reuse, R20, 0x1 ;  /* 0x000000141114c211 */ /* 0x040fe400078408ff */
[-C--:B0---4-:R-:W-:Y:S02]  /*d0a0*/  @!P3 LEA.HI.X R3, R16, R0.reuse, R234, 0x1, P0 ;  /* 0x000000001003b211 */ /* 0x091fe400000f0cea */
[----:B------:R-:W-:-:S03]  /*d0b0*/  @!P4 LEA.HI.X R21, R17, R0, R233, 0x1, P2 ;  /* 0x000000001115c211 */ /* 0x000fc600010f0ce9 */
[----:B-----5:R3:W-:Y:S04]  /*d0c0*/  @!P3 ST.E.128 desc[UR46][R2.64], R12 ;  /* 0x0000000c0200b985 */ /* 0x0207e8000c101d2e */
[----:B------:R3:W-:Y:S02]  /*d0d0*/  @!P4 ST.E.128 desc[UR46][R20.64], R36 ;  /* 0x000000241400c985 */ /* 0x0007e4000c101d2e */
.L_x_174:
[----:B------:R-:W-:Y:S05]  /*d0e0*/  BSYNC B1 ;  /* 0x0000000000017941 */ /* 0x000fea0003800000 */
.L_x_173:
[----:B----4-:R4:W0:Y:S01]  /*d0f0*/  SHFL.IDX PT, R0, R45, 0x2, 0x181f ;  /* 0x00581f002d007f89 */ /* 0x01082200000e0000 */
[----:B------:R-:W-:Y:S03]  /*d100*/  BSSY B1, `(.L_x_175) ;  /* 0x000000c000017945 */ /* 0x000fe60003800000 */
[----:B---3-5:R4:W3:Y:S01]  /*d110*/  SHFL.IDX PT, R12, R44, 0x2, 0x181f ;  /* 0x00581f002c0c7f89 */ /* 0x0288e200000e0000 */
[----:B------:R-:W-:Y:S05]  /*d120*/  @P1 BRA `(.L_x_176) ;  /* 0x0000000000241947 */ /* 0x000fea0003800000 */
[----:B------:R-:W-:Y:S02]  /*d130*/  ULDC UR4, c[0x0][0xac8] ;  /* 0x0002b20000047ab9 */ /* 0x000fe40000000800 */
[----:B------:R-:W-:Y:S02]  /*d140*/  ISETP.GE.AND P2, PT, R16, UR4, PT ;  /* 0x0000000410007c0c */ /* 0x000fe4000bf46270 */
[----:B------:R-:W-:-:S11]  /*d150*/  ISETP.GE.AND P3, PT, R17, UR4, PT ;  /* 0x0000000411007c0c */ /* 0x000fd6000bf66270 */
[CC--:B---3--:R-:W-:Y:S02]  /*d160*/  @!P2 LEA R2, P0, R16.reuse, R12.reuse, 0x1 ;  /* 0x0000000c1002a211 */ /* 0x0c8fe400078008ff */
[C---:B------:R-:W-:Y:S02]  /*d170*/  @!P3 LEA R12, P1, R17.reuse, R12, 0x1 ;  /* 0x0000000c110cb211 */ /* 0x040fe400078208ff */
[-C--:B0-----:R-:W-:Y:S02]  /*d180*/  @!P2 LEA.HI.X R3, R16, R0.reuse, R234, 0x1, P0 ;  /* 0x000000001003a211 */ /* 0x081fe400000f0cea */
[----:B------:R-:W-:-:S03]  /*d190*/  @!P3 LEA.HI.X R13, R17, R0, R233, 0x1, P1 ;  /* 0x00000000110db211 */ /* 0x000fc600008f0ce9 */
[----:B------:R0:W-:Y:S04]  /*d1a0*/  @!P2 ST.E.128 desc[UR46][R2.64], R8 ;  /* 0x000000080200a985 */ /* 0x0001e8000c101d2e */
[----:B------:R0:W-:Y:S02]  /*d1b0*/  @!P3 ST.E.128 desc[UR46][R12.64], R32 ;  /* 0x000000200c00b985 */ /* 0x0001e4000c101d2e */
.L_x_176:
[----:B------:R-:W-:Y:S05]  /*d1c0*/  BSYNC B1 ;  /* 0x0000000000017941 */ /* 0x000fea0003800000 */
.L_x_175:
[----:B0-----:R-:W-:Y:S01]  /*d1d0*/  VIADD R0, R46, 0x60 ;  /* 0x000000602e007836 */ /* 0x001fe20000000000 */
[----:B--2-4-:R-:W4:Y:S04]  /*d1e0*/  SHFL.IDX PT, R45, R45, 0x3, 0x181f ;  /* 0x00781f002d2d7f89 */ /* 0x014f2800000e0000 */
[----:B------:R-:W-:Y:S01]  /*d1f0*/  ISETP.GE.AND P0, PT, R0, R53, PT ;  /* 0x000000350000720c */ /* 0x000fe20003f06270 */
[----:B------:R-:W0:-:S12]  /*d200*/  SHFL.IDX PT, R44, R44, 0x3, 0x181f ;  /* 0x00781f002c2c7f89 */ /* 0x000e1800000e0000 */
[----:B------:R-:W-:Y:S05]  /*d210*/  @P0 BRA `(.L_x_177) ;  /* 0x0000000c00140947 */ /* 0x000fea0003800000 */
[----:B------:R-:W-:Y:S02]  /*d220*/  ULDC UR4, c[0x0][0xac8] ;  /* 0x0002b20000047ab9 */ /* 0x000fe40000000800 */
[----:B------:R-:W-:-:S13]  /*d230*/  ISETP.GE.AND P1, PT, R16, UR4, PT ;  /* 0x0000000410007c0c */ /* 0x000fda000bf26270 */
[----:B0-----:R-:W-:-:S04]  /*d240*/  @!P1 LEA R2, P0, R16, R44, 0x1 ;  /* 0x0000002c10029211 */ /* 0x001fc800078008ff */
[----:B----4-:R-:W-:Y:S02]  /*d250*/  @!P1 LEA.HI.X R3, R16, R45, R234, 0x1, P0 ;  /* 0x0000002d10039211 */ /* 0x010fe400000f0cea */
[----:B------:R-:W-:-:S03]  /*d260*/  ISETP.GE.AND P0, PT, R17, UR4, PT ;  /* 0x0000000411007c0c */ /* 0x000fc6000bf06270 */
[----:B------:R0:W-:Y:S10]  /*d270*/  @!P1 ST.E.128 desc[UR46][R2.64], R4 ;  /* 0x0000000402009985 */ /* 0x0001f4000c101d2e */
[----:B------:R-:W-:Y:S05]  /*d280*/  @P0 BRA `(.L_x_177) ;  /* 0x0000000800f80947 */ /* 0x000fea0003800000 */
[----:B0-----:R-:W-:-:S04]  /*d290*/  LEA R2, P0, R17, R44, 0x1 ;  /* 0x0000002c11027211 */ /* 0x001fc800078008ff */
[----:B------:R-:W-:-:S05]  /*d2a0*/  LEA.HI.X R3, R17, R45, R233, 0x1, P0 ;  /* 0x0000002d11037211 */ /* 0x000fca00000f0ce9 */
[----:B------:R0:W-:Y:S01]  /*d2b0*/  ST.E.128 desc[UR46][R2.64], R24 ;  /* 0x0000001802007985 */ /* 0x0001e2000c101d2e */
[----:B------:R-:W-:Y:S05]  /*d2c0*/  BRA `(.L_x_177) ;  /* 0x0000000800e87947 */ /* 0x000fea0003800000 */
.L_x_169:
[----:B------:R-:W-:Y:S01]  /*d2d0*/  ULDC.64 UR6, c[0x0][0xc00] ;  /* 0x0003000000067ab9 */ /* 0x000fe20000000a00 */
[----:B------:R-:W-:Y:S01]  /*d2e0*/  ULDC UR4, c[0x0][0xa88] ;  /* 0x0002a20000047ab9 */ /* 0x000fe20000000800 */
[----:B------:R-:W-:Y:S01]  /*d2f0*/  UISETP.NE.U32.AND UP0, UPT, UR6, URZ, UPT ;  /* 0x0000003f0600728c */ /* 0x000fe2000bf05070 */
[----:B------:R-:W0:Y:S03]  /*d300*/  LDC R11, c[0x0][0xbe8] ;  /* 0x0002fa00ff0b7b82 */ /* 0x000e260000000800 */
[----:B------:R-:W-:-:S03]  /*d310*/  UISETP.NE.AND.EX UP0, UPT, UR7, URZ, UPT, UP0 ;  /* 0x0000003f0700728c */ /* 0x000fc6000bf05300 */
[----:B------:R-:W-:Y:S02]  /*d320*/  ULDC.64 UR6, c[0x0][0xc00] ;  /* 0x0003000000067ab9 */ /* 0x000fe40000000a00 */
[----:B------:R-:W-:Y:S01]  /*d330*/  UIMAD.WIDE UR6, UR36, 0x4, UR6 ;  /* 0x00000004240678a5 */ /* 0x000fe2000f8e0206 */
[----:B------:R-:W-:-:S05]  /*d340*/  PLOP3.LUT P2, PT, PT, PT, UP0, 0x80, 0x0 ;  /* 0x000000000000781c */ /* 0x000fca0003f4f008 */
[----:B------:R-:W-:Y:S02]  /*d350*/  IMAD.U32 R2, RZ, RZ, UR6 ;  /* 0x00000006ff027e24 */ /* 0x000fe4000f8e00ff */
[----:B------:R-:W-:Y:S01]  /*d360*/  IMAD.U32 R3, RZ, RZ, UR7 ;  /* 0x00000007ff037e24 */ /* 0x000fe2000f8e00ff */
[----:B------:R-:W-:Y:S02]  /*d370*/  ULDC.64 UR6, c[0x0][0xc08] ;  /* 0x0003020000067ab9 */ /* 0x000fe40000000a00 */
[----:B------:R-:W-:-:S03]  /*d380*/  UISETP.NE.U32.AND UP1, UPT, UR6, URZ, UPT ;  /* 0x0000003f0600728c */ /* 0x000fc6000bf25070 */
[----:B------:R-:W2:Y:S01]  /*d390*/  @P2 LDG.E R6, desc[UR46][R2.64] ;  /* 0x0000002e02062981 */ /* 0x000ea2000c1e1900 */
[----:B------:R-:W-:Y:S01]  /*d3a0*/  UISETP.NE.AND.EX UP1, UPT, UR7, URZ, UPT, UP1 ;  /* 0x0000003f0700728c */ /* 0x000fe2000bf25310 */
[----:B------:R-:W-:-:S05]  /*d3b0*/  IMAD.U32 R0, RZ, RZ, UR4 ;  /* 0x00000004ff007e24 */ /* 0x000fca000f8e00ff */
[----:B------:R-:W-:-:S05]  /*d3c0*/  PLOP3.LUT P3, PT, PT, PT, UP1, 0x80, 0x0 ;  /* 0x000000000000781c */ /* 0x000fca0003f6f018 */
[----:B------:R-:W-:Y:S02]  /*d3d0*/  @UP1 ULDC.64 UR6, c[0x0][0xc08] ;  /* 0x0003020000061ab9 */ /* 0x000fe40000000a00 */
[----:B------:R-:W-:-:S06]  /*d3e0*/  @UP1 UIMAD.WIDE UR6, UR36, 0x4, UR6 ;  /* 0x00000004240618a5 */ /* 0x000fcc000f8e0206 */
[----:B------:R-:W-:Y:S02]  /*d3f0*/  IMAD.U32 R4, RZ, RZ, UR6 ;  /* 0x00000006ff047e24 */ /* 0x000fe4000f8e00ff */
[----:B------:R-:W-:-:S05]  /*d400*/  IMAD.U32 R5, RZ, RZ, UR7 ;  /* 0x00000007ff057e24 */ /* 0x000fca000f8e00ff */
[----:B------:R1:W5:Y:S01]  /*d410*/  @P3 LDG.E R0, desc[UR46][R4.64] ;  /* 0x0000002e04003981 */ /* 0x000362000c1e1900 */
[----:B0-----:R-:W-:Y:S01]  /*d420*/  ISETP.NE.AND P0, PT, R11, 0x1, PT ;  /* 0x000000010b00780c */ /* 0x001fe20003f05270 */
[----:B------:R-:W-:Y:S01]  /*d430*/  UMOV UR4, URZ ;  /* 0x0000003f00047c82 */ /* 0x000fe20008000000 */
[----:B------:R-:W-:Y:S01]  /*d440*/  USHF.R.S32.HI UR10, URZ, 0x1f, UR40 ;  /* 0x0000001f3f0a7899 */ /* 0x000fe20008011428 */
[----:B------:R-:W-:-:S10]  /*d450*/  ISETP.GE.AND P1, PT, R235, 0x80, PT ;  /* 0x00000080eb00780c */ /* 0x000fd40003f26270 */
[----:B------:R-:W0:Y:S01]  /*d460*/  @P0 LDC R9, c[0x0][0xbec] ;  /* 0x0002fb00ff090b82 */ /* 0x000e220000000800 */
[----:B--2---:R-:W-:-:S13]  /*d470*/  @P2 R2UR UR4, R6 ;  /* 0x00000000060422ca */ /* 0x004fda00000e0000 */
[----:B------:R-:W-:Y:S01]  /*d480*/  USHF.R.S32.HI UR9, URZ, 0x1f, UR4 ;  /* 0x0000001f3f097899 */ /* 0x000fe20008011404 */
[----:B01----:R-:W-:Y:S11]  /*d490*/  @P3 BRA `(.L_x_178) ;  /* 0x0000000000103947 */ /* 0x003ff60003800000 */
[----:B------:R-:W-:Y:S05]  /*d4a0*/  @!P2 BRA `(.L_x_178) ;  /* 0x00000000000ca947 */ /* 0x000fea0003800000 */
[----:B------:R-:W2:Y:S04]  /*d4b0*/  LDG.E R5, desc[UR46][R2.64] ;  /* 0x0000002e02057981 */ /* 0x000ea8000c1e1900 */
[----:B-----5:R-:W2:Y:S02]  /*d4c0*/  LDG.E R0, desc[UR46][R2.64+0x4] ;  /* 0x0000042e02007981 */ /* 0x020ea4000c1e1900 */
[----:B--2---:R-:W-:-:S07]  /*d4d0*/  IMAD.IADD R0, R0, 0x1, -R5 ;  /* 0x0000000100007824 */ /* 0x004fce00078e0a05 */
.L_x_178:
[----:B------:R-:W-:Y:S01]  /*d4e0*/  USEL UR36, UR36, URZ, !UP0 ;  /* 0x0000003f24247287 */ /* 0x000fe2000c000000 */
[----:B------:R-:W-:Y:S01]  /*d4f0*/  BSSY B1, `(.L_x_179) ;  /* 0x000002d000017945 */ /* 0x000fe20003800000 */
[----:B------:R-:W-:-:S03]  /*d500*/  USEL UR37, UR37, URZ, !UP0 ;  /* 0x0000003f25257287 */ /* 0x000fc6000c000000 */
[----:B------:R-:W-:Y:S09]  /*d510*/  @P1 BRA `(.L_x_180) ;  /* 0x0000000000a81947 */ /* 0x000ff20003800000 */
[----:B------:R-:W0:Y:S01]  /*d520*/  S2R R3, SR_TID.X ;  /* 0x0000000000037919 */ /* 0x000e220000002100 */
[----:B------:R-:W1:Y:S01]  /*d530*/  LDC R7, c[0x0][0xbe8] ;  /* 0x0002fa00ff077b82 */ /* 0x000e620000000800 */
[----:B------:R-:W-:-:S04]  /*d540*/  IMAD.U32 R2, RZ, RZ, UR39 ;  /* 0x00000027ff027e24 */ /* 0x000fc8000f8e00ff */
[----:B0-----:R-:W-:Y:S02]  /*d550*/  IMAD R2, R2, 0x80, R3 ;  /* 0x0000008002027824 */ /* 0x001fe400078e0203 */
[----:B-1---5:R-:W-:Y:S02]  /*d560*/  IMAD R3, R0, R7, RZ ;  /* 0x0000000700037224 */ /* 0x022fe400078e02ff */
[----:B------:R-:W-:-:S05]  /*d570*/  VIADD R4, R2, 0xffffff80 ;  /* 0xffffff8002047836 */ /* 0x000fca0000000000 */
[----:B------:R-:W-:-:S13]  /*d580*/  ISETP.GE.AND P1, PT, R4, R3, PT ;  /* 0x000000030400720c */ /* 0x000fda0003f26270 */
[----:B------:R-:W-:Y:S05]  /*d590*/  @P1 BRA `(.L_x_180) ;  /* 0x0000000000881947 */ /* 0x000fea0003800000 */
[----:B------:R-:W-:Y:S01]  /*d5a0*/  ISETP.NE.AND P1, PT, R7, 0x1, PT ;  /* 0x000000010700780c */ /* 0x000fe20003f25270 */
[----:B------:R-:W-:Y:S01]  /*d5b0*/  ULDC.64 UR12, c[0x0][0xb90] ;  /* 0x0002e400000c7ab9 */ /* 0x000fe20000000a00 */
[----:B------:R-:W-:Y:S01]  /*d5c0*/  UMOV UR6, UR4 ;  /* 0x0000000400067c82 */ /* 0x000fe20008000000 */
[----:B------:R-:W-:Y:S01]  /*d5d0*/  UIMAD UR8, UR10, UR12, URZ ;  /* 0x0000000c0a0872a4 */ /* 0x000fe2000f8e023f */
[----:B------:R-:W-:Y:S01]  /*d5e0*/  IMAD.MOV.U32 R2, RZ, RZ, R4 ;  /* 0x000000ffff027224 */ /* 0x000fe200078e0004 */
[----:B------:R-:W-:Y:S02]  /*d5f0*/  UMOV UR7, UR9 ;  /* 0x0000000900077c82 */ /* 0x000fe40008000000 */
[----:B------:R-:W-:Y:S02]  /*d600*/  UIMAD.WIDE.U32 UR6, UR40, UR12, UR6 ;  /* 0x0000000c280672a5 */ /* 0x000fe4000f8e0006 */
[----:B------:R-:W-:-:S03]  /*d610*/  UIMAD UR8, UR40, UR13, UR8 ;  /* 0x0000000d280872a4 */ /* 0x000fc6000f8e0208 */
[----:B------:R-:W-:Y:S01]  /*d620*/  ULDC.64 UR12, c[0x0][0xb98] ;  /* 0x0002e600000c7ab9 */ /* 0x000fe20000000a00 */
[----:B------:R-:W0:Y:S01]  /*d630*/  @P1 LDC R3, c[0x0][0xbec] ;  /* 0x0002fb00ff031b82 */ /* 0x000e220000000800 */
[----:B------:R-:W-:Y:S02]  /*d640*/  UIADD3 UR7, UR7, UR8, URZ ;  /* 0x0000000807077290 */ /* 0x000fe4000fffe03f */
[----:B------:R-:W-:Y:S02]  /*d650*/  UIMAD UR8, UR37, UR12, URZ ;  /* 0x0000000c250872a4 */ /* 0x000fe4000f8e023f */
[----:B------:R-:W-:Y:S02]  /*d660*/  UIMAD.WIDE.U32 UR6, UR36, UR12, UR6 ;  /* 0x0000000c240672a5 */ /* 0x000fe4000f8e0006 */
[----:B------:R-:W-:Y:S01]  /*d670*/  UIMAD UR8, UR36, UR13, UR8 ;  /* 0x0000000d240872a4 */ /* 0x000fe2000f8e0208 */
[----:B------:R-:W1:Y:S02]  /*d680*/  @P1 LDC R6, c[0x0][0xbf0] ;  /* 0x0002fc00ff061b82 */ /* 0x000e640000000800 */
[----:B------:R-:W-:Y:S01]  /*d690*/  ULDC.64 UR12, c[0x0][0xb88] ;  /* 0x0002e200000c7ab9 */ /* 0x000fe20000000a00 */
[----:B0-----:R-:W-:-:S05]  /*d6a0*/  @P1 IMAD.HI.U32 R3, R4, R3, RZ ;  /* 0x0000000304031227 */ /* 0x001fca00078e00ff */
[----:B-1----:R-:W-:Y:S01]  /*d6b0*/  @P1 SHF.R.U32.HI R2, RZ, R6, R3 ;  /* 0x00000006ff021219 */ /* 0x002fe20000011603 */
[----:B------:R-:W-:-:S03]  /*d6c0*/  IMAD.U32 R6, RZ, RZ, UR8 ;  /* 0x00000008ff067e24 */ /* 0x000fc6000f8e00ff */
[--C-:B------:R-:W-:Y:S01]  /*d6d0*/  SHF.R.S32.HI R3, RZ, 0x1f, R2.reuse ;  /* 0x0000001fff037819 */ /* 0x100fe20000011402 */
[----:B------:R-:W-:Y:S01]  /*d6e0*/  IMAD.MOV R5, RZ, RZ, -R2 ;  /* 0x000000ffff057224 */ /* 0x000fe200078e0a02 */
[----:B------:R-:W-:-:S03]  /*d6f0*/  IADD3 R2, P1, R2, UR6, RZ ;  /* 0x0000000602027c10 */ /* 0x000fc6000ff3e0ff */
[----:B------:R-:W-:Y:S01]  /*d700*/  IMAD R5, R7, R5, R4 ;  /* 0x0000000507057224 */ /* 0x000fe200078e0204 */
[----:B------:R-:W-:Y:S01]  /*d710*/  IADD3.X R3, R3, UR7, R6, P1, !PT ;  /* 0x0000000703037c10 */ /* 0x000fe20008ffe406 */
[----:B------:R-:W-:-:S03]  /*d720*/  ULDC.64 UR6, c[0x0][0xb50] ;  /* 0x0002d40000067ab9 */ /* 0x000fc60000000a00 */
[----:B------:R-:W-:Y:S01]  /*d730*/  SHF.R.S32.HI R4, RZ, 0x1f, R5 ;  /* 0x0000001fff047819 */ /* 0x000fe20000011405 */
[----:B------:R-:W-:-:S04]  /*d740*/  IMAD.WIDE.U32 R2, R5, UR12, R2 ;  /* 0x0000000c05027c25 */ /* 0x000fc8000f8e0002 */
[----:B------:R-:W-:-:S04]  /*d750*/  IMAD R4, R4, UR12, RZ ;  /* 0x0000000c04047c24 */ /* 0x000fc8000f8e02ff */
[----:B------:R-:W-:Y:S01]  /*d760*/  IMAD R7, R5, UR13, R4 ;  /* 0x0000000d05077c24 */ /* 0x000fe2000f8e0204 */
[----:B------:R-:W-:-:S03]  /*d770*/  LEA R4, P1, R2, UR6, 0x2 ;  /* 0x0000000602047c11 */ /* 0x000fc6000f8210ff */
[----:B------:R-:W-:-:S05]  /*d780*/  IMAD.IADD R3, R3, 0x1, R7 ;  /* 0x0000000103037824 */ /* 0x000fca00078e0207 */
[----:B------:R-:W-:Y:S01]  /*d790*/  LEA.HI.X R5, R2, UR7, R3, 0x2, P1 ;  /* 0x0000000702057c11 */ /* 0x000fe200088f1403 */
[----:B------:R-:W-:-:S05]  /*d7a0*/  IMAD.MOV.U32 R3, RZ, RZ, -0x800000 ;  /* 0xff800000ff037424 */ /* 0x000fca00078e00ff */
[----:B------:R0:W-:Y:S02]  /*d7b0*/  STG.E desc[UR46][R4.64], R3 ;  /* 0x0000000304007986 */ /* 0x0001e4000c10192e */
.L_x_180:
[----:B------:R-:W-:Y:S05]  /*d7c0*/  BSYNC B1 ;  /* 0x0000000000017941 */ /* 0x000fea0003800000 */
.L_x_179:
[----:B0-----:R-:W0:Y:S01]  /*d7d0*/  @P0 LDC R3, c[0x0][0xbf0] ;  /* 0x0002fc00ff030b82 */ /* 0x001e220000000800 */
[----:B------:R-:W-:Y:S01]  /*d7e0*/  ULDC.64 UR12, c[0x0][0xaa0] ;  /* 0x0002a800000c7ab9 */ /* 0x000fe20000000a00 */
[----:B------:R-:W-:Y:S01]  /*d7f0*/  IMAD R2, R18, 0x20, R19 ;  /* 0x0000002012027824 */ /* 0x000fe200078e0213 */
[----:B------:R-:W-:Y:S01]  /*d800*/  UIMAD UR8, UR9, UR12, URZ ;  /* 0x0000000c090872a4 */ /* 0x000fe2000f8e023f */
[----:B------:R-:W-:Y:S01]  /*d810*/  IMAD.U32 R5, RZ, RZ, UR39 ;  /* 0x00000027ff057e24 */ /* 0x000fe2000f8e00ff */
[----:B------:R-:W-:Y:S01]  /*d820*/  UIMAD.WIDE.U32 UR6, UR4, UR12, URZ ;  /* 0x0000000c040672a5 */ /* 0x000fe2000f8e003f */
[----:B------:R-:W-:Y:S01]  /*d830*/  BSSY B1, `(.L_x_181) ;  /* 0x0000039000017945 */ /* 0x000fe20003800000 */
[----:B------:R-:W-:Y:S01]  /*d840*/  UIMAD UR8, UR4, UR13, UR8 ;  /* 0x0000000d040872a4 */ /* 0x000fe2000f8e0208 */
[----:B------:R-:W-:Y:S02]  /*d850*/  IMAD R6, R5, 0x80, R2 ;  /* 0x0000008005067824 */ /* 0x000fe400078e0202 */
[----:B------:R-:W-:Y:S01]  /*d860*/  ULDC.64 UR12, c[0x0][0xae8] ;  /* 0x0002ba00000c7ab9 */ /* 0x000fe20000000a00 */
[----:B------:R-:W-:Y:S01]  /*d870*/  UIADD3 UR7, UR7, UR8, URZ ;  /* 0x0000000807077290 */ /* 0x000fe2000fffe03f */
[----:B------:R-:W-:Y:S01]  /*d880*/  @P0 IMAD.HI.U32 R2, R6, R9, RZ ;  /* 0x0000000906020227 */ /* 0x000fe200078e00ff */
[----:B------:R-:W-:-:S02]  /*d890*/  UIMAD UR4, UR10, UR12, URZ ;  /* 0x0000000c0a0472a4 */ /* 0x000fc4000f8e023f */
[----:B------:R-:W-:Y:S01]  /*d8a0*/  UIMAD.WIDE.U32 UR6, UR40, UR12, UR6 ;  /* 0x0000000c280672a5 */ /* 0x000fe2000f8e0006 */
[----:B------:R-:W-:Y:S01]  /*d8b0*/  IMAD.MOV.U32 R5, RZ, RZ, R6 ;  /* 0x000000ffff057224 */ /* 0x000fe200078e0006 */
[----:B------:R-:W-:Y:S01]  /*d8c0*/  UIMAD UR4, UR40, UR13, UR4 ;  /* 0x0000000d280472a4 */ /* 0x000fe2000f8e0204 */
[----:B------:R-:W-:-:S03]  /*d8d0*/  ULDC.64 UR8, c[0x0][0xaf0] ;  /* 0x0002bc0000087ab9 */ /* 0x000fc60000000a00 */
[----:B------:R-:W-:Y:S02]  /*d8e0*/  UIADD3 UR7, UR7, UR4, URZ ;  /* 0x0000000407077290 */ /* 0x000fe4000fffe03f */
[----:B------:R-:W-:Y:S01]  /*d8f0*/  UIMAD UR4, UR37, UR8, URZ ;  /* 0x00000008250472a4 */ /* 0x000fe2000f8e023f */
[----:B0-----:R-:W-:Y:S01]  /*d900*/  @P0 SHF.R.U32.HI R5, RZ, R3, R2 ;  /* 0x00000003ff050219 */ /* 0x001fe20000011602 */
[----:B------:R-:W-:Y:S02]  /*d910*/  UIMAD.WIDE.U32 UR6, UR36, UR8, UR6 ;  /* 0x00000008240672a5 */ /* 0x000fe4000f8e0006 */
[----:B------:R-:W-:Y:S01]  /*d920*/  UIMAD UR4, UR36, UR9, UR4 ;  /* 0x00000009240472a4 */ /* 0x000fe2000f8e0204 */
[--C-:B------:R-:W-:Y:S01]  /*d930*/  SHF.R.S32.HI R2, RZ, 0x1f, R5.reuse ;  /* 0x0000001fff027819 */ /* 0x100fe20000011405 */
[----:B------:R-:W-:Y:S01]  /*d940*/  IMAD.MOV R7, RZ, RZ, -R5 ;  /* 0x000000ffff077224 */ /* 0x000fe200078e0a05 */
[----:B------:R-:W-:Y:S01]  /*d950*/  ULDC.64 UR8, c[0x0][0xae0] ;  /* 0x0002b80000087ab9 */ /* 0x000fe20000000a00 */
[----:B------:R-:W-:-:S02]  /*d960*/  UIADD3 UR4, UR7, UR4, URZ ;  /* 0x0000000407047290 */ /* 0x000fc4000fffe03f */
[----:B------:R-:W-:Y:S02]  /*d970*/  IMAD.U32 R3, RZ, RZ, UR7 ;  /* 0x00000007ff037e24 */ /* 0x000fe4000f8e00ff */
[----:B------:R-:W-:Y:S02]  /*d980*/  IMAD R4, R2, UR8, RZ ;  /* 0x0000000802047c24 */ /* 0x000fe4000f8e02ff */
[----:B------:R-:W-:Y:S02]  /*d990*/  IMAD R7, R11, R7, R6 ;  /* 0x000000070b077224 */ /* 0x000fe400078e0206 */
[----:B------:R-:W-:Y:S01]  /*d9a0*/  IMAD.U32 R2, RZ, RZ, UR6 ;  /* 0x00000006ff027e24 */ /* 0x000fe2000f8e00ff */
[----:B------:R-:W-:Y:S01]  /*d9b0*/  ULDC.64 UR6, c[0x0][0xad8] ;  /* 0x0002b60000067ab9 */ /* 0x000fe20000000a00 */
[----:B------:R-:W-:Y:S02]  /*d9c0*/  IMAD.U32 R3, RZ, RZ, UR4 ;  /* 0x00000004ff037e24 */ /* 0x000fe4000f8e00ff */
[C---:B------:R-:W-:Y:S01]  /*d9d0*/  IMAD R9, R5.reuse, UR9, R4 ;  /* 0x0000000905097c24 */ /* 0x040fe2000f8e0204 */
[----:B------:R-:W-:Y:S01]  /*d9e0*/  SHF.R.S32.HI R4, RZ, 0x1f, R7 ;  /* 0x0000001fff047819 */ /* 0x000fe20000011407 */
[----:B------:R-:W-:-:S04]  /*d9f0*/  IMAD.WIDE.U32 R2, R5, UR8, R2 ;  /* 0x0000000805027c25 */ /* 0x000fc8000f8e0002 */
[----:B------:R-:W-:Y:S02]  /*da00*/  IMAD.U32 R6, RZ, RZ, UR39 ;  /* 0x00000027ff067e24 */ /* 0x000fe4000f8e00ff */
[----:B------:R-:W-:Y:S02]  /*da10*/  IMAD.IADD R3, R3, 0x1, R9 ;  /* 0x0000000103037824 */ /* 0x000fe400078e0209 */
[----:B------:R-:W-:Y:S02]  /*da20*/  IMAD R4, R4, UR6, RZ ;  /* 0x0000000604047c24 */ /* 0x000fe4000f8e02ff */
[----:B------:R-:W-:Y:S02]  /*da30*/  IMAD R6, R6, 0x80, R19 ;  /* 0x0000008006067824 */ /* 0x000fe400078e0213 */
[----:B-----5:R-:W-:Y:S02]  /*da40*/  IMAD R11, R0, R11, RZ ;  /* 0x0000000b000b7224 */ /* 0x020fe400078e02ff */
[----:B------:R-:W-:-:S02]  /*da50*/  IMAD R5, R7, UR7, R4 ;  /* 0x0000000707057c24 */ /* 0x000fc4000f8e0204 */
[----:B------:R-:W-:Y:S01]  /*da60*/  IMAD.WIDE.U32 R2, R7, UR6, R2 ;  /* 0x0000000607027c25 */ /* 0x000fe2000f8e0002 */
[C---:B------:R-:W-:Y:S01]  /*da70*/  ISETP.GE.AND P2, PT, R6.reuse, R11, PT ;  /* 0x0000000b0600720c */ /* 0x040fe20003f46270 */
[----:B------:R-:W-:Y:S02]  /*da80*/  ULDC.64 UR6, c[0x0][0xa80] ;  /* 0x0002a00000067ab9 */ /* 0x000fe40000000a00 */
[----:B------:R-:W-:Y:S01]  /*da90*/  VIADD R0, R6, 0x20 ;  /* 0x0000002006007836 */ /* 0x000fe20000000000 */
[----:B------:R-:W-:Y:S01]  /*daa0*/  LEA R4, P3, R2, UR6, 0x1 ;  /* 0x0000000602047c11 */ /* 0x000fe2000f8608ff */
[----:B------:R-:W-:-:S03]  /*dab0*/  IMAD.IADD R3, R3, 0x1, R5 ;  /* 0x0000000103037824 */ /* 0x000fc600078e0205 */
[-C--:B------:R-:W-:Y:S01]  /*dac0*/  ISETP.GE.AND P1, PT, R0, R11.reuse, PT ;  /* 0x0000000b0000720c */ /* 0x080fe20003f26270 */
[----:B------:R-:W-:Y:S01]  /*dad0*/  VIADD R0, R6, 0x40 ;  /* 0x0000004006007836 */ /* 0x000fe20000000000 */
[----:B------:R-:W-:Y:S02]  /*dae0*/  LEA.HI.X R5, R2, UR7, R3, 0x1, P3 ;  /* 0x0000000702057c11 */ /* 0x000fe400098f0c03 */
[----:B------:R0:W1:Y:S02]  /*daf0*/  SHFL.IDX PT, R2, R4, RZ, 0x181f ;  /* 0x00181fff04027589 */ /* 0x00006400000e0000 */
[----:B------:R-:W-:Y:S02]  /*db00*/  ISETP.GE.AND P0, PT, R0, R11, PT ;  /* 0x0000000b0000720c */ /* 0x000fe40003f06270 */
[----:B------:R0:W2:Y:S01]  /*db10*/  SHFL.IDX PT, R0, R5, RZ, 0x181f ;  /* 0x00181fff05007589 */ /* 0x0000a200000e0000 */
[----:B------:R-:W-:Y:S10]  /*db20*/  @P2 BRA `(.L_x_182) ;  /* 0x0000000000242947 */ /* 0x000ff40003800000 */
[----:B------:R-:W-:Y:S02]  /*db30*/  ULDC UR4, c[0x0][0xac8] ;  /* 0x0002b20000047ab9 */ /* 0x000fe40000000800 */
[----:B------:R-:W-:Y:S02]  /*db40*/  ISETP.GE.AND P4, PT, R16, UR4, PT ;  /* 0x0000000410007c0c */ /* 0x000fe4000bf86270 */
[----:B------:R-:W-:-:S11]  /*db50*/  ISETP.GE.AND P5, PT, R17, UR4, PT ;  /* 0x0000000411007c0c */ /* 0x000fd6000bfa6270 */
[CC--:B-1----:R-:W-:Y:S02]  /*db60*/  @!P4 LEA R8, P2, R16.reuse, R2.reuse, 0x1 ;  /* 0x000000021008c211 */ /* 0x0c2fe400078408ff */
[C---:B------:R-:W-:Y:S02]  /*db70*/  @!P5 LEA R2, P3, R17.reuse, R2, 0x1 ;  /* 0x000000021102d211 */ /* 0x040fe400078608ff */
[-C--:B--2---:R-:W-:Y:S02]  /*db80*/  @!P4 LEA.HI.X R9, R16, R0.reuse, R234, 0x1, P2 ;  /* 0x000000001009c211 */ /* 0x084fe400010f0cea */
[----:B------:R-:W-:-:S03]  /*db90*/  @!P5 LEA.HI.X R3, R17, R0, R233, 0x1, P3 ;  /* 0x000000001103d211 */ /* 0x000fc600018f0ce9 */
[----:B------:R3:W-:Y:S04]  /*dba0*/  @!P4 ST.E.128 desc[UR46][R8.64], RZ ;  /* 0x000000ff0800c985 */ /* 0x0007e8000c101d2e */
[----:B------:R3:W-:Y:S02]  /*dbb0*/  @!P5 ST.E.128 desc[UR46][R2.64], RZ ;  /* 0x000000ff0200d985 */ /* 0x0007e4000c101d2e */
.L_x_182:
[----:B------:R-:W-:Y:S05]  /*dbc0*/  BSYNC B1 ;  /* 0x0000000000017941 */ /* 0x000fea0003800000 */
.L_x_181:
        /* <DEDUP_REMOVED lines=9> */
[-C--:B----4-:R-:W-:Y:S02]  /*dc60*/  @!P3 LEA.HI.X R9, R16, R0.reuse, R234, 0x1, P1 ;  /* 0x000000001009b211 */ /* 0x090fe400008f0cea */
[----:B------:R-:W-:-:S03]  /*dc70*/  @!P4 LEA.HI.X R3, R17, R0, R233, 0x1, P2 ;  /* 0x000000001103c211 */ /* 0x000fc600010f0ce9 */
[----:B------:R3:W-:Y:S04]  /*dc80*/  @!P3 ST.E.128 desc[UR46][R8.64], RZ ;  /* 0x000000ff0800b985 */ /* 0x0007e8000c101d2e */
[----:B------:R3:W-:Y:S02]  /*dc90*/  @!P4 ST.E.128 desc[UR46][R2.64], RZ ;  /* 0x000000ff0200c985 */ /* 0x0007e4000c101d2e */
.L_x_184:
[----:B------:R-:W-:Y:S05]  /*dca0*/  BSYNC B1 ;  /* 0x0000000000017941 */ /* 0x000fea0003800000 */
.L_x_183:
[----:B----4-:R4:W0:Y:S01]  /*dcb0*/  SHFL.IDX PT, R0, R5, 0x2, 0x181f ;  /* 0x00581f0005007f89 */ /* 0x01082200000e0000 */
        /* <DEDUP_REMOVED lines=8> */
[-C--:B0-----:R-:W-:Y:S02]  /*dd40*/  @!P2 LEA.HI.X R9, R16, R0.reuse, R234, 0x1, P0 ;  /* 0x000000001009a211 */ /* 0x081fe400000f0cea */
[----:B------:R-:W-:-:S03]  /*dd50*/  @!P3 LEA.HI.X R3, R17, R0, R233, 0x1, P1 ;  /* 0x000000001103b211 */ /* 0x000fc600008f0ce9 */
[----:B------:R3:W-:Y:S04]  /*dd60*/  @!P2 ST.E.128 desc[UR46][R8.64], RZ ;  /* 0x000000ff0800a985 */ /* 0x0007e8000c101d2e */
[----:B------:R3:W-:Y:S02]  /*dd70*/  @!P3 ST.E.128 desc[UR46][R2.64], RZ ;  /* 0x000000ff0200b985 */ /* 0x0007e4000c101d2e */
.L_x_186:
[----:B------:R-:W-:Y:S05]  /*dd80*/  BSYNC B1 ;  /* 0x0000000000017941 */ /* 0x000fea0003800000 */
.L_x_185:
[----:B0-----:R-:W-:Y:S01]  /*dd90*/  VIADD R0, R6, 0x60 ;  /* 0x0000006006007836 */ /* 0x001fe20000000000 */
[----:B--2-4-:R-:W0:Y:S04]  /*dda0*/  SHFL.IDX PT, R5, R5, 0x3, 0x181f ;  /* 0x00781f0005057f89 */ /* 0x014e2800000e0000 */
[----:B------:R-:W-:Y:S01]  /*ddb0*/  ISETP.GE.AND P0, PT, R0, R11, PT ;  /* 0x0000000b0000720c */ /* 0x000fe20003f06270 */
[----:B-1-3--:R1:W2:-:S12]  /*ddc0*/  SHFL.IDX PT, R2, R4, 0x3, 0x181f ;  /* 0x00781f0004027f89 */ /* 0x00a29800000e0000 */
[----:B-1----:R-:W-:Y:S05]  /*ddd0*/  @P0 BRA `(.L_x_177) ;  /* 0x0000000000240947 */ /* 0x002fea0003800000 */
[----:B------:R-:W-:Y:S02]  /*dde0*/  ULDC UR4, c[0x0][0xac8] ;  /* 0x0002b20000047ab9 */ /* 0x000fe40000000800 */
[----:B------:R-:W-:Y:S02]  /*ddf0*/  ISETP.GE.AND P2, PT, R16, UR4, PT ;  /* 0x0000000410007c0c */ /* 0x000fe4000bf46270 */
[----:B------:R-:W-:-:S11]  /*de00*/  ISETP.GE.AND P3, PT, R17, UR4, PT ;  /* 0x0000000411007c0c */ /* 0x000fd6000bf66270 */
[CC--:B--2---:R-:W-:Y:S02]  /*de10*/  @!P2 LEA R6, P0, R16.reuse, R2.reuse, 0x1 ;  /* 0x000000021006a211 */ /* 0x0c4fe400078008ff */
[C---:B------:R-:W-:Y:S02]  /*de20*/  @!P3 LEA R2, P1, R17.reuse, R2, 0x1 ;  /* 0x000000021102b211 */ /* 0x040fe400078208ff */
[-C--:B0-----:R-:W-:Y:S02]  /*de30*/  @!P2 LEA.HI.X R7, R16, R5.reuse, R234, 0x1, P0 ;  /* 0x000000051007a211 */ /* 0x081fe400000f0cea */
[----:B------:R-:W-:-:S03]  /*de40*/  @!P3 LEA.HI.X R3, R17, R5, R233, 0x1, P1 ;  /* 0x000000051103b211 */ /* 0x000fc600008f0ce9 */
[----:B------:R1:W-:Y:S04]  /*de50*/  @!P2 ST.E.128 desc[UR46][R6.64], RZ ;  /* 0x000000ff0600a985 */ /* 0x0003e8000c101d2e */
[----:B------:R1:W-:Y:S02]  /*de60*/  @!P3 ST.E.128 desc[UR46][R2.64], RZ ;  /* 0x000000ff0200b985 */ /* 0x0003e4000c101d2e */
.L_x_177:
[----:B------:R-:W-:Y:S05]  /*de70*/  BSYNC B0 ;  /* 0x0000000000007941 */ /* 0x000fea0003800000 */
.L_x_168:
[----:B------:R-:W-:Y:S02]  /*de80*/  ULDC UR4, c[0x0][0xc3c] ;  /* 0x00030f0000047ab9 */ /* 0x000fe40000000800 */
[----:B------:R-:W-:-:S13]  /*de90*/  ISETP.GE.AND P0, PT, R47, UR4, PT ;  /* 0x000000042f007c0c */ /* 0x000fda000bf06270 */
[----:B------:R-:W-:Y:S05]  /*dea0*/  @!P0 BRA `(.L_x_187) ;  /* 0xffffff2c00dc8947 */ /* 0x000fea000383ffff */
[----:B------:R-:W-:Y:S05]  /*deb0*/  EXIT ;  /* 0x000000000000794d */ /* 0x000fea0003800000 */
.L_x_142:
[----:B------:R-:W-:-:S08]  /*dec0*/  NOP ;  /* 0x0000000000007918 */ /* 0x000fd00000000000 */
[----:B------:R-:W0:-:S00]  /*ded0*/  USETMAXREG.DEALLOC.CTAPOOL 0x18 ;  /* 0x00000018000079c8 */ /* 0x000e0000080e0500 */
[----:B0-----:R-:W2:Y:S01]  /*dee0*/  LDL.LU R2, [R1+0xc] ;  /* 0x00000c0001027983 */ /* 0x001ea20000300800 */
[----:B------:R-:W-:-:S06]  /*def0*/  LOP3.LUT R0, R0, 0x3, RZ, 0xc0, !PT ;  /* 0x0000000300007812 */ /* 0x000fcc00078ec0ff */
[----:B------:R-:W0:Y:S02]  /*df00*/  SHFL.IDX PT, R0, R0, RZ, 0x1f ;  /* 0x00001fff00007589 */ /* 0x000e2400000e0000 */
[----:B0-----:R-:W-:Y:S01]  /*df10*/  ISETP.NE.AND P0, PT, R0, RZ, PT ;  /* 0x000000ff0000720c */ /* 0x001fe20003f05270 */
[----:B------:R-:W-:Y:S01]  /*df20*/  IMAD.MOV.U32 R0, RZ, RZ, RZ ;  /* 0x000000ffff007224 */ /* 0x000fe200078e00ff */
[----:B--2---:R-:W-:-:S11]  /*df30*/  LOP3.LUT R2, R2, 0xfffffffd, RZ, 0xc0, !PT ;  /* 0xfffffffd02027812 */ /* 0x004fd600078ec0ff */
[----:B------:R-:W-:-:S05]  /*df40*/  @P0 LOP3.LUT R2, R2, 0x2, RZ, 0xfc, !PT ;  /* 0x0000000202020812 */ /* 0x000fca00078efcff */
[----:B------:R0:W-:Y:S01]  /*df50*/  STL [R1+0xc], R2 ;  /* 0x00000c0201007387 */ /* 0x0001e20000100800 */
[----:B------:R-:W-:Y:S05]  /*df60*/  @!P0 BRA `(.L_x_188) ;  /* 0x00000000002c8947 */ /* 0x000fea0003800000 */
[----:B------:R-:W1:Y:S08]  /*df70*/  S2UR UR5, SR_CgaCtaId ;  /* 0x00000000000579c3 */ /* 0x000e700000008800 */
[----:B------:R-:W-:Y:S06]  /*df80*/  BAR.SYNC.DEFER_BLOCKING 0x5, 0x180 ;  /* 0x0146000000007b1d */ /* 0x000fec0000010000 */
[----:B------:R-:W-:-:S02]  /*df90*/  UMOV UR4, 0x400 ;  /* 0x0000040000047882 */ /* 0x000fc40000000000 */
[----:B-1----:R-:W-:-:S09]  /*dfa0*/  ULEA UR4, UR5, UR4, 0x18 ;  /* 0x0000000405047291 */ /* 0x002fd2000f8ec03f */
[----:B------:R-:W1:Y:S04]  /*dfb0*/  LDS.128 R4, [UR4+0x2e8d0] ;  /* 0x02e8d004ff047984 */ /* 0x000e680008000c00 */
[----:B-1----:R1:W-:Y:S01]  /*dfc0*/  STL [R1+0x14], R5 ;  /* 0x0000140501007387 */ /* 0x0023e20000100800 */
[----:B------:R-:W-:Y:S02]  /*dfd0*/  R2UR UR45, R7 ;  /* 0x00000000072d72ca */ /* 0x000fe400000e0000 */
[----:B------:R-:W-:Y:S01]  /*dfe0*/  R2UR UR36, R6 ;  /* 0x00000000062472ca */ /* 0x000fe200000e0000 */
[----:B------:R1:W-:Y:S01]  /*dff0*/  STL [R1+0x10], R4 ;  /* 0x0000100401007387 */ /* 0x0003e20000100800 */
[----:B------:R-:W-:Y:S06]  /*e000*/  BAR.ARV 0x4, 0x180 ;  /* 0x0106000000007b1d */ /* 0x000fec0000002000 */
[----:B------:R-:W-:Y:S07]  /*e010*/  BRA `(.L_x_189) ;  /* 0x0000000800247947 */ /* 0x000fee0003800000 */
.L_x_188:
[----:B0-----:R-:W0:Y:S01]  /*e020*/  S2R R2, SR_TID.X ;  /* 0x0000000000027919 */ /* 0x001e220000002100 */
[----:B------:R-:W-:Y:S01]  /*e030*/  ULDC UR4, c[0x0][0xc3c] ;  /* 0x00030f0000047ab9 */ /* 0x000fe20000000800 */
[----:B------:R-:W1:Y:S01]  /*e040*/  LDC R9, c[0x0][0xc38] ;  /* 0x00030e00ff097b82 */ /* 0x000e620000000800 */
[----:B0-----:R-:W-:-:S04]  /*e050*/  LOP3.LUT R5, R2, 0x1f, RZ, 0xc0, !PT ;  /* 0x0000001f02057812 */ /* 0x001fc800078ec0ff */
[----:B------:R-:W-:-:S04]  /*e060*/  ISETP.NE.AND P0, PT, R5, 0x1f, PT ;  /* 0x0000001f0500780c */ /* 0x000fc80003f05270 */
[----:B------:R-:W-:-:S13]  /*e070*/  ISETP.GE.OR P1, PT, R5, UR4, !P0 ;  /* 0x0000000405007c0c */ /* 0x000fda000c726670 */
[----:B------:R-:W0:Y:S02]  /*e080*/  @!P1 LDC.64 R2, c[0x0][0xc80] ;  /* 0x00032000ff029b82 */ /* 0x000e240000000a00 */
[----:B0-----:R-:W-:-:S05]  /*e090*/  @!P1 IMAD.WIDE.U32 R2, R5, 0x4, R2 ;  /* 0x0000000405029825 */ /* 0x001fca00078e0002 */
[----:B------:R-:W2:Y:S01]  /*e0a0*/  @!P1 LDG.E R0, desc[UR46][R2.64] ;  /* 0x0000002e02009981 */ /* 0x000ea2000c1e1900 */
[C---:B------:R-:W-:Y:S01]  /*e0b0*/  ISETP.NE.AND P1, PT, R5.reuse, RZ, PT ;  /* 0x000000ff0500720c */ /* 0x040fe20003f25270 */
[----:B------:R-:W-:Y:S01]  /*e0c0*/  UMOV UR45, URZ ;  /* 0x0000003f002d7c82 */ /* 0x000fe20008000000 */
[C---:B------:R-:W-:Y:S02]  /*e0d0*/  ISETP.GE.U32.AND P2, PT, R5.reuse, 0x2, PT ;  /* 0x000000020500780c */ /* 0x040fe40003f46070 */
[C---:B------:R-:W-:Y:S02]  /*e0e0*/  ISETP.GE.U32.AND P3, PT, R5.reuse, 0x4, PT ;  /* 0x000000040500780c */ /* 0x040fe40003f66070 */
[C---:B------:R-:W-:Y:S02]  /*e0f0*/  ISETP.GE.U32.AND P4, PT, R5.reuse, 0x8, PT ;  /* 0x000000080500780c */ /* 0x040fe40003f86070 */
[----:B------:R-:W-:Y:S01]  /*e100*/  ISETP.GE.U32.AND P5, PT, R5, 0x10, PT ;  /* 0x000000100500780c */ /* 0x000fe20003fa6070 */
[----:B--2---:R-:W0:Y:S02]  /*e110*/  SHFL.UP PT, R4, R0, 0x1, RZ ;  /* 0x0420000000047989 */ /* 0x004e2400000e00ff */
[----:B0-----:R-:W-:-:S05]  /*e120*/  SEL R7, R4, RZ, P1 ;  /* 0x000000ff04077207 */ /* 0x001fca0000800000 */
[----:B------:R-:W-:-:S05]  /*e130*/  IMAD.IADD R7, R0, 0x1, R7 ;  /* 0x0000000100077824 */ /* 0x000fca00078e0207 */
[----:B------:R-:W0:Y:S02]  /*e140*/  SHFL.UP PT, R4, R7, 0x2, RZ ;  /* 0x0440000007047989 */ /* 0x000e2400000e00ff */
[----:B0-----:R-:W-:-:S05]  /*e150*/  SEL R4, R4, RZ, P2 ;  /* 0x000000ff04047207 */ /* 0x001fca0001000000 */
[----:B------:R-:W-:-:S05]  /*e160*/  IMAD.IADD R4, R7, 0x1, R4 ;  /* 0x0000000107047824 */ /* 0x000fca00078e0204 */
[----:B------:R-:W0:Y:S02]  /*e170*/  SHFL.UP PT, R6, R4, 0x4, RZ ;  /* 0x0480000004067989 */ /* 0x000e2400000e00ff */
[----:B0-----:R-:W-:-:S05]  /*e180*/  SEL R3, R6, RZ, P3 ;  /* 0x000000ff06037207 */ /* 0x001fca0001800000 */
[----:B------:R-:W-:Y:S02]  /*e190*/  IMAD.IADD R3, R4, 0x1, R3 ;  /* 0x0000000104037824 */ /* 0x000fe400078e0203 */
[----:B------:R-:W0:Y:S03]  /*e1a0*/  S2R R4, SR_CTAID.X ;  /* 0x0000000000047919 */ /* 0x000e260000002500 */
[----:B------:R-:W2:Y:S02]  /*e1b0*/  SHFL.UP PT, R2, R3, 0x8, RZ ;  /* 0x0500000003027989 */ /* 0x000ea400000e00ff */
[----:B--2---:R-:W-:-:S05]  /*e1c0*/  SEL R2, R2, RZ, P4 ;  /* 0x000000ff02027207 */ /* 0x004fca0002000000 */
[----:B------:R-:W-:-:S05]  /*e1d0*/  IMAD.IADD R8, R3, 0x1, R2 ;  /* 0x0000000103087824 */ /* 0x000fca00078e0202 */
[----:B------:R-:W2:Y:S02]  /*e1e0*/  SHFL.UP PT, R2, R8, 0x10, RZ ;  /* 0x0600000008027989 */ /* 0x000ea400000e00ff */
[----:B--2---:R-:W-:-:S05]  /*e1f0*/  SEL R7, R2, RZ, P5 ;  /* 0x000000ff02077207 */ /* 0x004fca0002800000 */
[----:B------:R-:W-:-:S05]  /*e200*/  IMAD.IADD R2, R8, 0x1, R7 ;  /* 0x0000000108027824 */ /* 0x000fca00078e0207 */
[----:B------:R-:W1:Y:S02]  /*e210*/  SHFL.IDX PT, R6, R2, 0x1f, 0x1f ;  /* 0x03e01f0002067f89 */ /* 0x000e6400000e0000 */
[----:B-1----:R-:W-:Y:S02]  /*e220*/  IMAD R7, R6, R9, RZ ;  /* 0x0000000906077224 */ /* 0x002fe400078e02ff */
[----:B------:R-:W-:Y:S02]  /*e230*/  IMAD.MOV.U32 R6, RZ, RZ, RZ ;  /* 0x000000ffff067224 */ /* 0x000fe400078e00ff */
[----:B------:R-:W-:Y:S01]  /*e240*/  IMAD.MOV.U32 R10, RZ, RZ, R7 ;  /* 0x000000ffff0a7224 */ /* 0x000fe200078e0007 */
[----:B0-----:R-:W-:-:S13]  /*e250*/  ISETP.GT.AND P6, PT, R7, R4, PT ;  /* 0x000000040700720c */ /* 0x001fda0003fc4270 */
[----:B------:R-:W-:Y:S05]  /*e260*/  @P6 BRA `(.L_x_190) ;  /* 0x0000000000a46947 */ /* 0x000fea0003800000 */
[----:B------:R-:W-:Y:S01]  /*e270*/  IMAD.MOV.U32 R7, RZ, RZ, R10 ;  /* 0x000000ffff077224 */ /* 0x000fe200078e000a */
[----:B------:R-:W-:Y:S01]  /*e280*/  UMOV UR45, URZ ;  /* 0x0000003f002d7c82 */ /* 0x000fe20008000000 */
[----:B------:R-:W-:Y:S01]  /*e290*/  ULDC UR6, c[0x0][0xc3c] ;  /* 0x00030f0000067ab9 */ /* 0x000fe20000000800 */
[----:B------:R-:W-:-:S05]  /*e2a0*/  ULDC UR5, c[0x0][0xc3c] ;  /* 0x00030f0000057ab9 */ /* 0x000fca0000000800 */
.L_x_194:
[----:B------:R-:W-:-:S03]  /*e2b0*/  UIADD3 UR4, UR45, 0x1f, URZ ;  /* 0x0000001f2d047890 */ /* 0x000fc6000fffe03f */
[----:B------:R-:W-:Y:S01]  /*e2c0*/  UMOV UR45, UR5 ;  /* 0x00000005002d7c82 */ /* 0x000fe20008000000 */
[----:B------:R-:W-:-:S06]  /*e2d0*/  UISETP.GE.AND UP0, UPT, UR4, UR6, UPT ;  /* 0x000000060400728c */ /* 0x000fcc000bf06270 */
[----:B------:R-:W-:-:S13]  /*e2e0*/  PLOP3.LUT P6, PT, PT, PT, UP0, 0x40, 0x0 ;  /* 0x000000000000781c */ /* 0x000fda0003fce808 */
[----:B------:R-:W-:Y:S05]  /*e2f0*/  @!P6 BRA `(.L_x_191) ;  /* 0x000000040034e947 */ /* 0x000fea0003800000 */
[----:B------:R-:W-:Y:S01]  /*e300*/  UMOV UR45, UR4 ;  /* 0x00000004002d7c82 */ /* 0x000fe20008000000 */
[----:B------:R-:W-:Y:S01]  /*e310*/  BSSY B0, `(.L_x_192) ;  /* 0x0000008000007945 */ /* 0x000fe20003800000 */
[----:B------:R-:W-:Y:S02]  /*e320*/  VIADD R9, R5, UR45 ;  /* 0x0000002d05097c36 */ /* 0x000fe40008000000 */
[----:B------:R-:W-:-:S03]  /*e330*/  IMAD.MOV.U32 R0, RZ, RZ, RZ ;  /* 0x000000ffff007224 */ /* 0x000fc600078e00ff */
[----:B------:R-:W-:-:S13]  /*e340*/  ISETP.GE.OR P6, PT, R9, UR6, !P0 ;  /* 0x0000000609007c0c */ /* 0x000fda000c7c6670 */
[----:B------:R-:W-:Y:S05]  /*e350*/  @P6 BRA `(.L_x_193) ;  /* 0x00000000000c6947 */ /* 0x000fea0003800000 */
[----:B------:R-:W0:Y:S02]  /*e360*/  LDC.64 R2, c[0x0][0xc80] ;  /* 0x00032000ff027b82 */ /* 0x000e240000000a00 */
[----:B0-----:R-:W-:-:S05]  /*e370*/  IMAD.WIDE R2, R9, 0x4, R2 ;  /* 0x0000000409027825 */ /* 0x001fca00078e0202 */
[----:B------:R0:W5:Y:S02]  /*e380*/  LDG.E R0, desc[UR46][R2.64] ;  /* 0x0000002e02007981 */ /* 0x000164000c1e1900 */
.L_x_193:
[----:B------:R-:W-:Y:S05]  /*e390*/  BSYNC B0 ;  /* 0x0000000000007941 */ /* 0x000fea0003800000 */
.L_x_192:
[----:B0----5:R-:W0:Y:S02]  /*e3a0*/  SHFL.UP PT, R2, R0, 0x1, RZ ;  /* 0x0420000000027989 */ /* 0x021e2400000e00ff */
[----:B0-----:R-:W-:-:S05]  /*e3b0*/  SEL R3, R2, RZ, P1 ;  /* 0x000000ff02037207 */ /* 0x001fca0000800000 */
[----:B------:R-:W-:-:S05]  /*e3c0*/  IMAD.IADD R3, R0, 0x1, R3 ;  /* 0x0000000100037824 */ /* 0x000fca00078e0203 */
[----:B------:R-:W0:Y:S02]  /*e3d0*/  SHFL.UP PT, R2, R3, 0x2, RZ ;  /* 0x0440000003027989 */ /* 0x000e2400000e00ff */
        /* <DEDUP_REMOVED lines=11> */
[----:B------:R-:W0:Y:S03]  /*e490*/  LDC R9, c[0x0][0xc38] ;  /* 0x00030e00ff097b82 */ /* 0x000e260000000800 */
[----:B------:R-:W0:Y:S02]  /*e4a0*/  SHFL.IDX PT, R12, R2, 0x1f, 0x1f ;  /* 0x03e01f00020c7f89 */ /* 0x000e2400000e0000 */
[----:B0-----:R-:W-:-:S04]  /*e4b0*/  IMAD R12, R12, R9, RZ ;  /* 0x000000090c0c7224 */ /* 0x001fc800078e02ff */
[----:B------:R-:W-:-:S05]  /*e4c0*/  IMAD.IADD R7, R12, 0x1, R7 ;  /* 0x000000010c077824 */ /* 0x000fca00078e0207 */
[----:B------:R-:W-:-:S13]  /*e4d0*/  ISETP.GT.AND P6, PT, R7, R4, PT ;  /* 0x000000040700720c */ /* 0x000fda0003fc4270 */
[----:B------:R-:W-:Y:S05]  /*e4e0*/  @!P6 BRA `(.L_x_194) ;  /* 0xfffffffc0070e947 */ /* 0x000fea000383ffff */
[----:B------:R-:W-:-:S07]  /*e4f0*/  IMAD.MOV.U32 R10, RZ, RZ, R12 ;  /* 0x000000ffff0a7224 */ /* 0x000fce00078e000c */
.L_x_190:
[----:B------:R-:W-:-:S04]  /*e500*/  IMAD.IADD R8, R7, 0x1, -R10 ;  /* 0x0000000107087824 */ /* 0x000fc800078e0a0a */
[----:B------:R-:W-:-:S05]  /*e510*/  IMAD R3, R2, R9, R8 ;  /* 0x0000000902037224 */ /* 0x000fca00078e0208 */
[----:B------:R-:W-:-:S13]  /*e520*/  ISETP.GT.AND P0, PT, R3, R4, PT ;  /* 0x000000040300720c */ /* 0x000fda0003f04270 */
[----:B------:R-:W-:Y:S02]  /*e530*/  VOTEU.ANY UR5, UPT, !P0 ;  /* 0x0000000000057886 */ /* 0x000fe400040e0100 */
[----:B------:R-:W-:Y:S02]  /*e540*/  UPOPC UR4, UR5 ;  /* 0x00000005000472bf */ /* 0x000fe40008000000 */
[----:B------:R-:W-:-:S04]  /*e550*/  ISETP.NE.AND P0, PT, RZ, UR5, PT ;  /* 0x00000005ff007c0c */ /* 0x000fc8000bf05270 */
[----:B------:R-:W-:-:S05]  /*e560*/  IMAD.U32 R11, RZ, RZ, UR4 ;  /* 0x00000004ff0b7e24 */ /* 0x000fca000f8e00ff */
[----:B------:R-:W0:Y:S02]  /*e570*/  SHFL.IDX PT, R0, R0, R11, 0x1f ;  /* 0x00001f0b00007589 */ /* 0x000e2400000e0000 */
[----:B0-----:R-:W-:-:S04]  /*e580*/  IABS R7, R0 ;  /* 0x0000000000077213 */ /* 0x001fc80000000000 */
[----:B------:R-:W0:Y:S08]  /*e590*/  I2F.RP R10, R7 ;  /* 0x00000007000a7306 */ /* 0x000e300000209400 */
[----:B0-----:R-:W0:Y:S02]  /*e5a0*/  MUFU.RCP R10, R10 ;  /* 0x0000000a000a7308 */ /* 0x001e240000001000 */
[----:B0-----:R-:W-:-:S06]  /*e5b0*/  VIADD R3, R10, 0xffffffe ;  /* 0x0ffffffe0a037836 */ /* 0x001fcc0000000000 */
[----:B------:R-:W0:Y:S01]  /*e5c0*/  F2I.FTZ.U32.TRUNC.NTZ R3, R3 ;  /* 0x0000000300037305 */ /* 0x000e22000021f000 */
[----:B------:R-:W-:Y:S05]  /*e5d0*/  @!P0 BRA `(.L_x_195) ;  /* 0x00000000000c8947 */ /* 0x000fea0003800000 */
[----:B------:R-:W-:-:S06]  /*e5e0*/  UIADD3 UR5, UR4, -0x1, URZ ;  /* 0xffffffff04057890 */ /* 0x000fcc000fffe03f */
[----:B------:R-:W-:-:S05]  /*e5f0*/  IMAD.U32 R11, RZ, RZ, UR5 ;  /* 0x00000005ff0b7e24 */ /* 0x000fca000f8e00ff */
[----:B------:R1:W2:Y:S02]  /*e600*/  SHFL.IDX PT, R6, R2, R11, 0x1f ;  /* 0x00001f0b02067589 */ /* 0x0002a400000e0000 */
.L_x_195:
[--C-:B01----:R-:W-:Y:S01]  /*e610*/  IMAD.MOV R2, RZ, RZ, -R3.reuse ;  /* 0x000000ffff027224 */ /* 0x103fe200078e0a03 */
[----:B------:R-:W-:Y:S01]  /*e620*/  UIADD3 UR45, UR4, UR45, URZ ;  /* 0x0000002d042d7290 */ /* 0x000fe2000fffe03f */
[----:B--2---:R-:W-:Y:S02]  /*e630*/  IMAD R6, R6, R9, R8 ;  /* 0x0000000906067224 */ /* 0x004fe400078e0208 */
[----:B------:R-:W-:Y:S02]  /*e640*/  IMAD R9, R2, R7, RZ ;  /* 0x0000000702097224 */ /* 0x000fe400078e02ff */
[----:B------:R-:W-:Y:S01]  /*e650*/  IMAD.MOV.U32 R2, RZ, RZ, RZ ;  /* 0x000000ffff027224 */ /* 0x000fe200078e00ff */
[----:B------:R1:W-:Y:S03]  /*e660*/  STL [R1+0x10], R6 ;  /* 0x0000100601007387 */ /* 0x0003e60000100800 */
[----:B------:R-:W-:-:S04]  /*e670*/  IMAD.HI.U32 R2, R3, R9, R2 ;  /* 0x0000000903027227 */ /* 0x000fc800078e0002 */
[----:B------:R-:W-:Y:S01]  /*e680*/  IMAD.IADD R9, R4, 0x1, -R6 ;  /* 0x0000000104097824 */ /* 0x000fe200078e0a06 */
[----:B------:R-:W-:-:S04]  /*e690*/  IABS R4, R0 ;  /* 0x0000000000047213 */ /* 0x000fc80000000000 */
[----:B------:R-:W-:Y:S01]  /*e6a0*/  IABS R3, R9 ;  /* 0x0000000900037213 */ /* 0x000fe20000000000 */
[----:B------:R-:W-:-:S04]  /*e6b0*/  IMAD.MOV R4, RZ, RZ, -R4 ;  /* 0x000000ffff047224 */ /* 0x000fc800078e0a04 */
[----:B------:R-:W-:-:S04]  /*e6c0*/  IMAD.HI.U32 R2, R2, R3, RZ ;  /* 0x0000000302027227 */ /* 0x000fc800078e00ff */
[----:B------:R-:W-:Y:S01]  /*e6d0*/  IMAD R4, R2, R4, R3 ;  /* 0x0000000402047224 */ /* 0x000fe200078e0203 */
[----:B------:R-:W-:-:S04]  /*e6e0*/  LOP3.LUT R3, R9, R0, RZ, 0x3c, !PT ;  /* 0x0000000009037212 */ /* 0x000fc800078e3cff */
[----:B------:R-:W-:Y:S02]  /*e6f0*/  ISETP.GT.U32.AND P1, PT, R7, R4, PT ;  /* 0x000000040700720c */ /* 0x000fe40003f24070 */
[----:B------:R-:W-:-:S11]  /*e700*/  ISETP.GE.AND P2, PT, R3, RZ, PT ;  /* 0x000000ff0300720c */ /* 0x000fd60003f46270 */
[----:B------:R-:W-:Y:S02]  /*e710*/  @!P1 IMAD.IADD R4, R4, 0x1, -R7 ;  /* 0x0000000104049824 */ /* 0x000fe400078e0a07 */
[----:B------:R-:W-:Y:S01]  /*e720*/  @!P1 VIADD R2, R2, 0x1 ;  /* 0x0000000102029836 */ /* 0x000fe20000000000 */
[----:B------:R-:W-:Y:S02]  /*e730*/  ISETP.NE.AND P1, PT, R0, RZ, PT ;  /* 0x000000ff0000720c */ /* 0x000fe40003f25270 */
[----:B------:R-:W-:-:S13]  /*e740*/  ISETP.GE.U32.AND P0, PT, R4, R7, PT ;  /* 0x000000070400720c */ /* 0x000fda0003f06070 */
[----:B------:R-:W-:-:S04]  /*e750*/  @P0 VIADD R2, R2, 0x1 ;  /* 0x0000000102020836 */ /* 0x000fc80000000000 */
[----:B------:R-:W-:Y:S01]  /*e760*/  @!P2 IMAD.MOV R2, RZ, RZ, -R2 ;  /* 0x000000ffff02a224 */ /* 0x000fe200078e0a02 */
[----:B------:R-:W-:-:S04]  /*e770*/  @!P1 LOP3.LUT R2, RZ, R0, RZ, 0x33, !PT ;  /* 0x00000000ff029212 */ /* 0x000fc800078e33ff */
[----:B------:R-:W-:Y:S01]  /*e780*/  R2UR UR36, R2 ;  /* 0x00000000022472ca */ /* 0x000fe200000e0000 */
[----:B------:R-:W-:-:S04]  /*e790*/  IMAD.MOV R3, RZ, RZ, -R2 ;  /* 0x000000ffff037224 */ /* 0x000fc800078e0a02 */
[----:B------:R-:W-:-:S05]  /*e7a0*/  IMAD R0, R0, R3, R9 ;  /* 0x0000000300007224 */ /* 0x000fca00078e0209 */
[----:B------:R1:W-:Y:S01]  /*e7b0*/  STL [R1+0x14], R0 ;  /* 0x0000140001007387 */ /* 0x0003e20000100800 */
[----:B------:R-:W-:Y:S05]  /*e7c0*/  BRA `(.L_x_196) ;  /* 0x00000000000c7947 */ /* 0x000fea0003800000 */
.L_x_191:
[----:B------:R0:W-:Y:S01]  /*e7d0*/  STL [R1+0x10], R4 ;  /* 0x0000100401007387 */ /* 0x0001e20000100800 */
[----:B------:R-:W-:-:S03]  /*e7e0*/  UMOV UR36, URZ ;  /* 0x0000003f00247c82 */ /* 0x000fc60008000000 */
[----:B------:R0:W-:Y:S02]  /*e7f0*/  STL [R1+0x14], RZ ;  /* 0x000014ff01007387 */ /* 0x0001e40000100800 */
.L_x_196:
[----:B------:R-:W2:Y:S04]  /*e800*/  LDL R2, [R1+0x14] ;  /* 0x0000140001027983 */ /* 0x000ea80000100800 */
[----:B0-----:R-:W3:Y:S01]  /*e810*/  LDL R4, [R1+0x10] ;  /* 0x0000100001047983 */ /* 0x001ee20000100800 */
[----:B------:R-:W-:-:S13]  /*e820*/  ISETP.NE.AND P0, PT, R5, RZ, PT ;  /* 0x000000ff0500720c */ /* 0x000fda0003f05270 */
[----:B------:R-:W0:Y:S01]  /*e830*/  @!P0 S2R R3, SR_CgaCtaId ;  /* 0x0000000000038919 */ /* 0x000e220000008800 */
[----:B-1----:R-:W-:Y:S01]  /*e840*/  @!P0 MOV R0, 0x400 ;  /* 0x0000040000008802 */ /* 0x002fe20000000f00 */
[----:B------:R-:W-:Y:S02]  /*e850*/  IMAD.U32 R6, RZ, RZ, UR36 ;  /* 0x00000024ff067e24 */ /* 0x000fe4000f8e00ff */
[----:B------:R-:W-:Y:S01]  /*e860*/  IMAD.U32 R7, RZ, RZ, UR45 ;  /* 0x0000002dff077e24 */ /* 0x000fe2000f8e00ff */
[----:B0-----:R-:W-:Y:S01]  /*e870*/  @!P0 LEA R0, R3, R0, 0x18 ;  /* 0x0000000003008211 */ /* 0x001fe200078ec0ff */
[----:B--2---:R-:W-:-:S05]  /*e880*/  IMAD.MOV.U32 R5, RZ, RZ, R2 ;  /* 0x000000ffff057224 */ /* 0x004fca00078e0002 */
[----:B---3--:R2:W-:Y:S01]  /*e890*/  @!P0 STS.128 [R0+0x2e8d0], R4 ;  /* 0x02e8d00400008388 */ /* 0x0085e20000000c00 */
[----:B------:R-:W-:Y:S06]  /*e8a0*/  BAR.ARV 0x5, 0x180 ;  /* 0x0146000000007b1d */ /* 0x000fec0000002000 */
.L_x_189:
[----:B--2---:R-:W-:Y:S01]  /*e8b0*/  IMAD.MOV.U32 R0, RZ, RZ, 0x1 ;  /* 0x00000001ff007424 */ /* 0x004fe200078e00ff */
[----:B------:R-:W-:Y:S01]  /*e8c0*/  ULDC UR4, c[0x0][0xc3c] ;  /* 0x00030f0000047ab9 */ /* 0x000fe20000000800 */
[----:B------:R2:W-:Y:S01]  /*e8d0*/  STL [R1+0x28], RZ ;  /* 0x000028ff01007387 */ /* 0x0005e20000100800 */
[----:B------:R-:W-:-:S03]  /*e8e0*/  UISETP.GE.AND UP0, UPT, UR45, UR4, UPT ;  /* 0x000000042d00728c */ /* 0x000fc6000bf06270 */
[----:B------:R2:W-:Y:S03]  /*e8f0*/  STL [R1+0x4], R0 ;  /* 0x0000040001007387 */ /* 0x0005e60000100800 */
[----:B------:R-:W-:Y:S01]  /*e900*/  PLOP3.LUT P0, PT, PT, PT, UP0, 0x80, 0x0 ;  /* 0x000000000000781c */ /* 0x000fe20003f0f008 */
[----:B------:R2:W-:-:S12]  /*e910*/  STL [R1], RZ ;  /* 0x000000ff01007387 */ /* 0x0005d80000100800 */
[----:B--2---:R-:W-:Y:S05]  /*e920*/  @P0 BRA `(.L_x_197) ;  /* 0x0000004400a00947 */ /* 0x004fea0003800000 */
[----:B------:R-:W1:Y:S01]  /*e930*/  S2R R6, SR_TID.X ;  /* 0x0000000000067919 */ /* 0x000e620000002100 */
[----:B------:R-:W2:Y:S01]  /*e940*/  S2UR UR5, SR_CgaCtaId ;  /* 0x00000000000579c3 */ /* 0x000ea20000008800 */
[----:B------:R-:W-:Y:S01]  /*e950*/  UMOV UR4, 0x400 ;  /* 0x0000040000047882 */ /* 0x000fe20000000000 */
[----:B------:R-:W-:Y:S01]  /*e960*/  ULDC UR43, c[0x0][0xc] ;  /* 0x00000300002b7ab9 */ /* 0x000fe20000000800 */
[----:B------:R-:W-:Y:S02]  /*e970*/  ULOP3.LUT UR39, UR38, 0x1, URZ, 0xfc, !UPT ;  /* 0x0000000126277892 */ /* 0x000fe4000f8efc3f */
[----:B------:R-:W-:Y:S01]  /*e980*/  ULOP3.LUT UR44, UR38, 0x2, URZ, 0xfc, !UPT ;  /* 0x00000002262c7892 */ /* 0x000fe2000f8efc3f */
[----:B------:R-:W-:Y:S01]  /*e990*/  ULDC.64 UR52, c[0x0][0x198] ;  /* 0x0000660000347ab9 */ /* 0x000fe20000000a00 */
[----:B--2---:R-:W-:-:S06]  /*e9a0*/  ULEA UR4, UR5, UR4, 0x18 ;  /* 0x0000000405047291 */ /* 0x004fcc000f8ec03f */
[----:B------:R-:W-:Y:S01]  /*e9b0*/  IMAD.U32 R18, RZ, RZ, UR4 ;  /* 0x00000004ff127e24 */ /* 0x000fe2000f8e00ff */
[C---:B-1----:R-:W-:Y:S01]  /*e9c0*/  LOP3.LUT R4, R6.reuse, 0x7f, RZ, 0xc0, !PT ;  /* 0x0000007f06047812 */ /* 0x042fe200078ec0ff */
[C---:B------:R-:W-:Y:S01]  /*e9d0*/  IMAD.SHL.U32 R0, R6.reuse, 0x20, RZ ;  /* 0x0000002006007824 */ /* 0x040fe200078e00ff */
[C---:B------:R-:W-:Y:S01]  /*e9e0*/  LOP3.LUT P0, RZ, R6.reuse, 0x4, RZ, 0xc0, !PT ;  /* 0x0000000406ff7812 */ /* 0x040fe2000780c0ff */
[----:B------:R-:W-:Y:S01]  /*e9f0*/  IMAD.SHL.U32 R5, R6, 0x4, RZ ;  /* 0x0000000406057824 */ /* 0x000fe200078e00ff */
[----:B------:R-:W-:Y:S02]  /*ea00*/  SHF.R.U32.HI R3, RZ, 0x5, R4 ;  /* 0x00000005ff037819 */ /* 0x000fe40000011604 */
[----:B0-----:R-:W-:-:S04]  /*ea10*/  LOP3.LUT R2, R0, 0x80, RZ, 0xc0, !PT ;  /* 0x0000008000027812 */ /* 0x001fc800078ec0ff */
[----:B------:R-:W-:-:S04]  /*ea20*/  LOP3.LUT R2, R2, 0x10, R6, 0xf8, !PT ;  /* 0x0000001002027812 */ /* 0x000fc800078ef806 */
[----:B------:R-:W-:Y:S02]  /*ea30*/  LOP3.LUT R5, R2, 0x10, R5, 0x78, !PT ;  /* 0x0000001002057812 */ /* 0x000fe400078e7805 */
[C---:B------:R-:W-:Y:S02]  /*ea40*/  LOP3.LUT R2, R0.reuse, 0x60, RZ, 0xc0, !PT ;  /* 0x0000006000027812 */ /* 0x040fe400078ec0ff */
[----:B------:R-:W-:-:S03]  /*ea50*/  LOP3.LUT R0, R0, 0x100, RZ, 0xc0, !PT ;  /* 0x0000010000007812 */ /* 0x000fc600078ec0ff */
        /* <DEDUP_REMOVED lines=8> */
[----:B0-----:R-:W-:Y:S01]  /*eae0*/  LOP3.LUT R5, R3, 0xc00, R2, 0xf8, !PT ;  /* 0x00000c0003057812 */ /* 0x001fe200078ef802 */
[----:B------:R-:W-:Y:S01]  /*eaf0*/  IMAD.SHL.U32 R3, R6, 0x2, RZ ;  /* 0x0000000206037824 */ /* 0x000fe200078e00ff */
[----:B------:R-:W-:-:S03]  /*eb00*/  LOP3.LUT R2, R0, 0x3f0, RZ, 0xc0, !PT ;  /* 0x000003f000027812 */ /* 0x000fc600078ec0ff */
[----:B------:R0:W-:Y:S01]  /*eb10*/  STL [R1+0x20], R5 ;  /* 0x0000200501007387 */ /* 0x0001e20000100800 */
[----:B------:R-:W-:Y:S01]  /*eb20*/  LOP3.LUT R3, R2, 0x70, R3, 0x78, !PT ;  /* 0x0000007002037812 */ /* 0x000fe200078e7803 */
[----:B------:R-:W-:Y:S01]  /*eb30*/  IMAD.SHL.U32 R2, R4, 0x10, RZ ;  /* 0x0000001004027824 */ /* 0x000fe200078e00ff */
[----:B------:R-:W-:-:S04]  /*eb40*/  SHF.R.U32.HI R4, RZ, 0x3, R4 ;  /* 0x00000003ff047819 */ /* 0x000fc80000011604 */
[----:B------:R-:W-:Y:S01]  /*eb50*/  LOP3.LUT R3, R3, 0x400, R2, 0xf8, !PT ;  /* 0x0000040003037812 */ /* 0x000fe200078ef802 */
[----:B------:R-:W-:Y:S01]  /*eb60*/  IMAD.MOV.U32 R2, RZ, RZ, 0x40 ;  /* 0x00000040ff027424 */ /* 0x000fe200078e00ff */
[----:B------:R-:W-:Y:S01]  /*eb70*/  LOP3.LUT R4, R4, 0x70, R0, 0xf8, !PT ;  /* 0x0000007004047812 */ /* 0x000fe200078ef800 */
[----:B------:R-:W-:-:S03]  /*eb80*/  IMAD.MOV.U32 R0, RZ, RZ, 0x1 ;  /* 0x00000001ff007424 */ /* 0x000fc600078e00ff */
[----:B------:R-:W-:Y:S01]  /*eb90*/  SEL R2, R2, 0xffffffc0, !P0 ;  /* 0xffffffc002027807 */ /* 0x000fe20004000000 */
[----:B------:R-:W-:-:S05]  /*eba0*/  IMAD.IADD R2, R18, 0x1, R3 ;  /* 0x0000000112027824 */ /* 0x000fca00078e0203 */
[----:B------:R0:W-:Y:S04]  /*ebb0*/  STL [R1+0x24], R2 ;  /* 0x0000240201007387 */ /* 0x0001e80000100800 */
[----:B------:R0:W-:Y:S04]  /*ebc0*/  STL [R1], RZ ;  /* 0x000000ff01007387 */ /* 0x0001e80000100800 */
[----:B------:R0:W-:Y:S04]  /*ebd0*/  STL [R1+0x4], R0 ;  /* 0x0000040001007387 */ /* 0x0001e80000100800 */
[----:B------:R0:W-:Y:S02]  /*ebe0*/  STL [R1+0x28], RZ ;  /* 0x000028ff01007387 */ /* 0x0001e40000100800 */
.L_x_264:
[----:B------:R-:W-:Y:S01]  /*ebf0*/  ULDC.64 UR4, c[0x0][0xc88] ;  /* 0x0003220000047ab9 */ /* 0x000fe20000000a00 */
[----:B------:R-:W-:Y:S01]  /*ec00*/  ULDC.64 UR6, c[0x0][0xa18] ;  /* 0x0002860000067ab9 */ /* 0x000fe20000000a00 */
[----:B------:R-:W-:-:S06]  /*ec10*/  UIMAD.WIDE UR4, UR45, 0x4, UR4 ;  /* 0x000000042d0478a5 */ /* 0x000fcc000f8e0204 */
[----:B0-----:R-:W-:Y:S02]  /*ec20*/  IMAD.U32 R2, RZ, RZ, UR4 ;  /* 0x00000004ff027e24 */ /* 0x001fe4000f8e00ff */
[----:B------:R-:W-:Y:S01]  /*ec30*/  IMAD.U32 R3, RZ, RZ, UR5 ;  /* 0x00000005ff037e24 */ /* 0x000fe2000f8e00ff */
[----:B------:R-:W-:Y:S01]  /*ec40*/  UISETP.NE.U32.AND UP0, UPT, UR6, URZ, UPT ;  /* 0x0000003f0600728c */ /* 0x000fe2000bf05070 */
[----:B------:R-:W-:-:S03]  /*ec50*/  ULDC.64 UR4, c[0x0][0xa28] ;  /* 0x00028a0000047ab9 */ /* 0x000fc60000000a00 */
[----:B------:R-:W2:Y:S01]  /*ec60*/  LDG.E R2, desc[UR46][R2.64] ;  /* 0x0000002e02027981 */ /* 0x000ea2000c1e1900 */
[----:B------:R-:W-:Y:S02]  /*ec70*/  UISETP.NE.AND.EX UP0, UPT, UR7, URZ, UPT, UP0 ;  /* 0x0000003f0700728c */ /* 0x000fe4000bf05300 */
[----:B------:R-:W-:Y:S01]  /*ec80*/  UISETP.NE.U32.AND UP1, UPT, UR4, URZ, UPT ;  /* 0x0000003f0400728c */ /* 0x000fe2000bf25070 */
[----:B------:R-:W-:-:S03]  /*ec90*/  ULDC UR8, c[0x0][0x288] ;  /* 0x0000a20000087ab9 */ /* 0x000fc60000000800 */
[----:B------:R-:W-:Y:S01]  /*eca0*/  UISETP.NE.AND.EX UP1, UPT, UR5, URZ, UPT, UP1 ;  /* 0x0000003f0500728c */ /* 0x000fe2000bf25310 */
[----:B------:R-:W-:Y:S01]  /*ecb0*/  PLOP3.LUT P3, PT, PT, PT, UP0, 0x80, 0x0 ;  /* 0x000000000000781c */ /* 0x000fe20003f6f008 */
[----:B------:R-:W-:-:S04]  /*ecc0*/  IMAD.U32 R17, RZ, RZ, UR8 ;  /* 0x00000008ff117e24 */ /* 0x000fc8000f8e00ff */
[----:B------:R-:W-:Y:S02]  /*ecd0*/  PLOP3.LUT P2, PT, PT, PT, UP1, 0x80, 0x0 ;  /* 0x000000000000781c */ /* 0x000fe40003f4f018 */
[----:B--2---:R-:W-:-:S13]  /*ece0*/  R2UR UR48, R2 ;  /* 0x00000000023072ca */ /* 0x004fda00000e0000 */
[----:B------:R-:W-:Y:S02]  /*ecf0*/  USHF.R.S32.HI UR49, URZ, 0x1f, UR48 ;  /* 0x0000001f3f317899 */ /* 0x000fe40008011430 */
[----:B------:R-:W-:Y:S02]  /*ed00*/  USHF.L.U32 UR50, UR48, 0x2, URZ ;  /* 0x0000000230327899 */ /* 0x000fe4000800063f */
[----:B------:R-:W-:Y:S02]  /*ed10*/  USHF.L.U64.HI UR51, UR48, 0x2, UR49 ;  /* 0x0000000230337899 */ /* 0x000fe40008010231 */
[----:B------:R-:W-:Y:S02]  /*ed20*/  @UP0 UIADD3 UR6, UP3, UR50, UR6, URZ ;  /* 0x0000000632060290 */ /* 0x000fe4000ff7e03f */
[----:B------:R-:W-:Y:S02]  /*ed30*/  @UP1 ULEA UR4, UP2, UR48, UR4, 0x2 ;  /* 0x0000000430041291 */ /* 0x000fe4000f84103f */
[----:B------:R-:W-:-:S02]  /*ed40*/  @UP0 UIADD3.X UR7, UR51, UR7, URZ, UP3, !UPT ;  /* 0x0000000733070290 */ /* 0x000fc40009ffe43f */
[----:B------:R-:W-:Y:S01]  /*ed50*/  @UP1 ULEA.HI.X UR5, UR48, UR5, UR49, 0x2, UP2 ;  /* 0x0000000530051291 */ /* 0x000fe200090f1431 */
[----:B------:R-:W-:-:S03]  /*ed60*/  IMAD.U32 R2, RZ, RZ, UR6 ;  /* 0x00000006ff027e24 */ /* 0x000fc6000f8e00ff */
[----:B------:R-:W-:Y:S01]  /*ed70*/  IMAD.U32 R3, RZ, RZ, UR7 ;  /* 0x00000007ff037e24 */ /* 0x000fe2000f8e00ff */
[----:B------:R-:W-:-:S04]  /*ed80*/  ULDC.64 UR6, c[0x0][0xa08] ;  /* 0x0002820000067ab9 */ /* 0x000fc80000000a00 */
[----:B------:R0:W5:Y:S01]  /*ed90*/  @P3 LDG.E R17, desc[UR46][R2.64] ;  /* 0x0000002e02113981 */ /* 0x000162000c1e1900 */
[----:B------:R-:W-:Y:S01]  /*eda0*/  ISETP.NE.U32.AND P1, PT, RZ, UR6, PT ;  /* 0x00000006ff007c0c */ /* 0x000fe2000bf25070 */
[----:B------:R-:W-:Y:S01]  /*edb0*/  UIADD3 UR6, UP1, UR50, UR6, URZ ;  /* 0x0000000632067290 */ /* 0x000fe2000ff3e03f */
[----:B0-----:R-:W-:Y:S02]  /*edc0*/  IMAD.U32 R2, RZ, RZ, UR4 ;  /* 0x00000004ff027e24 */ /* 0x001fe4000f8e00ff */
[----:B------:R-:W-:Y:S01]  /*edd0*/  IMAD.U32 R3, RZ, RZ, UR5 ;  /* 0x00000005ff037e24 */ /* 0x000fe2000f8e00ff */
[----:B------:R-:W-:Y:S02]  /*ede0*/  ULDC.64 UR4, c[0x0][0xa00] ;  /* 0x0002800000047ab9 */ /* 0x000fe40000000a00 */
[----:B------:R-:W-:Y:S01]  /*edf0*/  ISETP.NE.U32.AND P0, PT, RZ, UR4, PT ;  /* 0x00000004ff007c0c */ /* 0x000fe2000bf05070 */
[----:B------:R-:W-:Y:S01]  /*ee00*/  UIADD3 UR4, UP0, UR50, UR4, URZ ;  /* 0x0000000432047290 */ /* 0x000fe2000ff1e03f */
[----:B------:R-:W-:Y:S01]  /*ee10*/  ISETP.NE.AND.EX P1, PT, RZ, UR7, PT, P1 ;  /* 0x00000007ff007c0c */ /* 0x000fe2000bf25310 */
[----:B-1----:R0:W2:Y:S01]  /*ee20*/  @P2 LDG.E R7, desc[UR46][R2.64] ;  /* 0x0000002e02072981 */ /* 0x0020a2000c1e1900 */
[----:B------:R-:W-:Y:S01]  /*ee30*/  ISETP.NE.AND.EX P0, PT, RZ, UR5, PT, P0 ;  /* 0x00000005ff007c0c */ /* 0x000fe2000bf05300 */
[----:B------:R-:W-:Y:S01]  /*ee40*/  UIADD3.X UR5, UR51, UR5, URZ, UP0, !UPT ;  /* 0x0000000533057290 */ /* 0x000fe200087fe43f */
[----:B------:R-:W-:Y:S01]  /*ee50*/  IMAD.U32 R4, RZ, RZ, UR6 ;  /* 0x00000006ff047e24 */ /* 0x000fe2000f8e00ff */
[----:B------:R-:W-:Y:S01]  /*ee60*/  UIADD3.X UR7, UR51, UR7, URZ, UP1, !UPT ;  /* 0x0000000733077290 */ /* 0x000fe20008ffe43f */
[----:B0-----:R-:W-:-:S03]  /*ee70*/  IMAD.U32 R2, RZ, RZ, UR4 ;  /* 0x00000004ff027e24 */ /* 0x001fc6000f8e00ff */
[----:B------:R-:W-:Y:S02]  /*ee80*/  IMAD.U32 R3, RZ, RZ, UR5 ;  /* 0x00000005ff037e24 */ /* 0x000fe4000f8e00ff */
[----:B------:R-:W-:-:S04]  /*ee90*/  IMAD.U32 R5, RZ, RZ, UR7 ;  /* 0x00000007ff057e24 */ /* 0x000fc8000f8e00ff */
[----:B------:R0:W5:Y:S04]  /*eea0*/  @P0 LDG.E R0, desc[UR46][R2.64] ;  /* 0x0000002e02000981 */ /* 0x000168000c1e1900 */
[----:B------:R0:W5:Y:S01]  /*eeb0*/  @P1 LDG.E R6, desc[UR46][R4.64] ;  /* 0x0000002e04061981 */ /* 0x000162000c1e1900 */
[----:B------:R-:W-:Y:S01]  /*eec0*/  UMOV UR41, URZ ;  /* 0x0000003f00297c82 */ /* 0x000fe20008000000 */
[----:B--2---:R-:W-:Y:S01]  /*eed0*/  @P2 R2UR UR41, R7 ;  /* 0x00000000072922ca */ /* 0x004fe200000e0000 */
[----:B0--3--:R-:W-:-:S14]  /*eee0*/  @P3 BRA `(.L_x_198) ;  /* 0x0000000000103947 */ /* 0x009fdc0003800000 */
[----:B------:R-:W-:Y:S05]  /*eef0*/  @!P0 BRA `(.L_x_198) ;  /* 0x00000000000c8947 */ /* 0x000fea0003800000 */
[----:B-----5:R-:W2:Y:S04]  /*ef00*/  LDG.E R17, desc[UR46][R2.64] ;  /* 0x0000002e02117981 */ /* 0x020ea8000c1e1900 */
[----:B------:R-:W2:Y:S02]  /*ef10*/  LDG.E R2, desc[UR46][R2.64+0x4] ;  /* 0x0000042e02027981 */ /* 0x000ea4000c1e1900 */
[----:B--2---:R-:W-:-:S07]  /*ef20*/  IMAD.IADD R17, R2, 0x1, -R17 ;  /* 0x0000000102117824 */ /* 0x004fce00078e0a11 */
.L_x_198:
[----:B------:R-:W-:Y:S01]  /*ef30*/  UMOV UR54, URZ ;  /* 0x0000003f00367c82 */ /* 0x000fe20008000000 */
[----:B-----5:R-:W-:Y:S01]  /*ef40*/  @P0 R2UR UR54, R0 ;  /* 0x00000000003602ca */ /* 0x020fe200000e0000 */
[----:B------:R-:W-:Y:S01]  /*ef50*/  IMAD.U32 R0, RZ, RZ, UR48 ;  /* 0x00000030ff007e24 */ /* 0x000fe2000f8e00ff */
[----:B------:R-:W-:Y:S01]  /*ef60*/  ULDC.64 UR6, c[0x0][0xa20] ;  /* 0x0002880000067ab9 */ /* 0x000fe20000000a00 */
[----:B------:R-:W-:Y:S01]  /*ef70*/  UMOV UR42, URZ ;  /* 0x0000003f002a7c82 */ /* 0x000fe20008000000 */
[----:B------:R-:W-:Y:S01]  /*ef80*/  ISETP.NE.U32.AND P0, PT, RZ, UR6, PT ;  /* 0x00000006ff007c0c */ /* 0x000fe2000bf05070 */
[----:B------:R-:W-:Y:S01]  /*ef90*/  ULDC.64 UR4, c[0x0][0x418] ;  /* 0x0001060000047ab9 */ /* 0x000fe20000000a00 */
[----:B------:R0:W-:Y:S01]  /*efa0*/  STL [R1+0x8], R0 ;  /* 0x0000080001007387 */ /* 0x0001e20000100800 */
[----:B------:R-:W-:Y:S01]  /*efb0*/  @P1 R2UR UR42, R6 ;  /* 0x00000000062a12ca */ /* 0x000fe200000e0000 */
[----:B------:R-:W-:Y:S01]  /*efc0*/  UISETP.NE.U32.AND UP0, UPT, UR4, URZ, UPT ;  /* 0x0000003f0400728c */ /* 0x000fe2000bf05070 */
[----:B------:R-:W-:-:S02]  /*efd0*/  ISETP.NE.AND.EX P0, PT, RZ, UR7, PT, P0 ;  /* 0x00000007ff007c0c */ /* 0x000fc4000bf05300 */
[----:B------:R-:W-:Y:S01]  /*efe0*/  ULDC UR4, c[0x0][0x424] ;  /* 0x0001090000047ab9 */ /* 0x000fe20000000800 */
[----:B------:R-:W-:-:S03]  /*eff0*/  UISETP.NE.AND.EX UP0, UPT, UR5, URZ, UPT, UP0 ;  /* 0x0000003f0500728c */ /* 0x000fc6000bf05300 */
[----:B------:R-:W-:Y:S01]  /*f000*/  ULDC UR5, c[0x0][0x2f0] ;  /* 0x0000bc0000057ab9 */ /* 0x000fe20000000800 */
[----:B------:R-:W-:-:S04]  /*f010*/  USEL UR4, UR4, 0x1, UP0 ;  /* 0x0000000104047887 */ /* 0x000fc80008000000 */
[----:B------:R-:W-:Y:S02]  /*f020*/  UIMAD UR4, UR4, UR5, URZ ;  /* 0x00000005040472a4 */ /* 0x000fe4000f8e023f */
[----:B------:R-:W-:Y:S01]  /*f030*/  UIADD3 UR42, UR42, UR41, URZ ;  /* 0x000000292a2a7290 */ /* 0x000fe2000fffe03f */
[----:B0-----:R-:W-:Y:S11]  /*f040*/  @!P0 BRA `(.L_x_199) ;  /* 0x00000000001c8947 */ /* 0x001ff60003800000 */
[----:B------:R-:W-:-:S04]  /*f050*/  UIADD3 UR4, UP0, UR50, UR6, URZ ;  /* 0x0000000632047290 */ /* 0x000fc8000ff1e03f */
[----:B------:R-:W-:Y:S02]  /*f060*/  UIADD3.X UR5, UR51, UR7, URZ, UP0, !UPT ;  /* 0x0000000733057290 */ /* 0x000fe400087fe43f */
[----:B------:R-:W-:-:S04]  /*f070*/  IMAD.U32 R2, RZ, RZ, UR4 ;  /* 0x00000004ff027e24 */ /* 0x000fc8000f8e00ff */
[----:B------:R-:W-:-:S05]  /*f080*/  IMAD.U32 R3, RZ, RZ, UR5 ;  /* 0x00000005ff037e24 */ /* 0x000fca000f8e00ff */
[----:B------:R-:W2:Y:S02]  /*f090*/  LDG.E R2, desc[UR46][R2.64] ;  /* 0x0000002e02027981 */ /* 0x000ea4000c1e1900 */
[----:B--2---:R-:W-:Y:S01]  /*f0a0*/  R2UR UR4, R2 ;  /* 0x00000000020472ca */ /* 0x004fe200000e0000 */
[----:B------:R-:W-:-:S14]  /*f0b0*/  BRA `(.L_x_200) ;  /* 0x0000000000187947 */ /* 0x000fdc0003800000 */
.L_x_199:
[----:B------:R-:W-:Y:S05]  /*f0c0*/  @!P1 BRA `(.L_x_200) ;  /* 0x0000000000149947 */ /* 0x000fea0003800000 */
[----:B------:R-:W2:Y:S04]  /*f0d0*/  LDG.E R0, desc[UR46][R4.64] ;  /* 0x0000002e04007981 */ /* 0x000ea8000c1e1900 */
[----:B------:R-:W3:Y:S01]  /*f0e0*/  LDG.E R2, desc[UR46][R4.64+0x4] ;  /* 0x0000042e04027981 */ /* 0x000ee2000c1e1900 */
[----:B--2---:R-:W-:Y:S02]  /*f0f0*/  R2UR UR5, R0 ;  /* 0x00000000000572ca */ /* 0x004fe400000e0000 */
[----:B---3--:R-:W-:-:S13]  /*f100*/  R2UR UR4, R2 ;  /* 0x00000000020472ca */ /* 0x008fda00000e0000 */
[----:B------:R-:W-:-:S12]  /*f110*/  UIADD3 UR4, -UR5, UR4, URZ ;  /* 0x0000000405047290 */ /* 0x000fd8000fffe13f */
.L_x_200:
[----:B------:R-:W-:Y:S01]  /*f120*/  UIADD3 UR41, -UR41, UR4, URZ ;  /* 0x0000000429297290 */ /* 0x000fe2000fffe13f */
[----:B------:R-:W-:Y:S02]  /*f130*/  BSSY B7, `(.L_x_201) ;  /* 0x0000345000077945 */ /* 0x000fe40003800000 */
[----:B------:R-:W-:Y:S01]  /*f140*/  UMOV UR4, URZ ;  /* 0x0000003f00047c82 */ /* 0x000fe20008000000 */
[----:B------:R-:W-:Y:S02]  /*f150*/  UIADD3 UR5, UR41, 0xdf, URZ ;  /* 0x000000df29057890 */ /* 0x000fe4000fffe03f */
[----:B------:R-:W-:Y:S02]  /*f160*/  ISETP.LT.AND P0, PT, RZ, UR41, PT ;  /* 0x00000029ff007c0c */ /* 0x000fe4000bf01270 */
[----:B------:R-:W-:-:S04]  /*f170*/  UIMAD.WIDE UR4, UR5, -0x6db6db6d, UR4 ;  /* 0x92492493050478a5 */ /* 0x000fc8000f8e0204 */
[----:B------:R-:W-:-:S04]  /*f180*/  USHF.R.U32.HI UR40, URZ, 0x1f, UR5 ;  /* 0x0000001f3f287899 */ /* 0x000fc80008011605 */
[----:B------:R-:W-:-:S03]  /*f190*/  ULEA.HI.SX32 UR40, UR5, UR40, 0x19 ;  /* 0x0000002805287291 */ /* 0x000fc6000f8fca3f */
[----:B------:R-:W-:Y:S09]  /*f1a0*/  @P0 BRA `(.L_x_202) ;  /* 0x0000000000480947 */ /* 0x000ff20003800000 */
[----:B------:R-:W0:Y:S02]  /*f1b0*/  S2R R0, SR_TID.X ;  /* 0x0000000000007919 */ /* 0x000e240000002100 */
[----:B0-----:R-:W-:-:S04]  /*f1c0*/  LOP3.LUT R0, R0, 0x7f, RZ, 0xc0, !PT ;  /* 0x0000007f00007812 */ /* 0x001fc800078ec0ff */
[----:B------:R-:W-:-:S13]  /*f1d0*/  ISETP.NE.AND P0, PT, R0, RZ, PT ;  /* 0x000000ff0000720c */ /* 0x000fda0003f05270 */
[----:B------:R-:W-:Y:S05]  /*f1e0*/  @P0 BRA `(.L_x_203) ;  /* 0x0000003000e40947 */ /* 0x000fea0003800000 */
[----:B------:R-:W0:Y:S01]  /*f1f0*/  S2R R5, SR_LANEID ;  /* 0x0000000000057919 */ /* 0x000e220000000000 */
[----:B------:R-:W-:Y:S01]  /*f200*/  VOTEU.ANY UR4, UPT, PT ;  /* 0x0000000000047886 */ /* 0x000fe200038e0100 */
[----:B------:R-:W1:Y:S01]  /*f210*/  LDC.64 R2, c[0x0][0xc60] ;  /* 0x00031800ff027b82 */ /* 0x000e620000000a00 */
[----:B------:R-:W0:Y:S02]  /*f220*/  FLO.U32 R0, UR4 ;  /* 0x0000000400007d00 */ /* 0x000e2400080e0000 */
[----:B0-----:R-:W-:-:S06]  /*f230*/  ISETP.EQ.U32.AND P0, PT, R0, R5, PT ;  /* 0x000000050000720c */ /* 0x001fcc0003f02070 */
[----:B------:R-:W1:Y:S07]  /*f240*/  POPC R5, UR4 ;  /* 0x0000000400057d09 */ /* 0x000e6e0008000000 */
[----:B-1----:R-:W2:Y:S01]  /*f250*/  @P0 ATOMG.E.ADD.STRONG.GPU PT, R3, desc[UR46][R2.64], R5 ;  /* 0x00000005020309a8 */ /* 0x002ea200081ee1ee */
[----:B------:R-:W0:Y:S02]  /*f260*/  S2R R4, SR_LTMASK ;  /* 0x0000000000047919 */ /* 0x000e240000003900 */
[----:B0-----:R-:W-:-:S04]  /*f270*/  LOP3.LUT R4, R4, UR4, RZ, 0xc0, !PT ;  /* 0x0000000404047c12 */ /* 0x001fc8000f8ec0ff */
[----:B------:R-:W0:Y:S01]  /*f280*/  POPC R7, R4 ;  /* 0x0000000400077309 */ /* 0x000e220000000000 */
[----:B--2---:R-:W0:Y:S02]  /*f290*/  SHFL.IDX PT, R0, R3, R0, 0x1f ;  /* 0x00001f0003007589 */ /* 0x004e2400000e0000 */
[----:B0-----:R-:W-:-:S05]  /*f2a0*/  IADD3 R0, R0, UR43, R7 ;  /* 0x0000002b00007c10 */ /* 0x001fca000fffe007 */
[----:B------:R0:W-:Y:S01]  /*f2b0*/  STL [R1+0x10], R0 ;  /* 0x0000100001007387 */ /* 0x0001e20000100800 */
[----:B------:R-:W-:Y:S05]  /*f2c0*/  BRA `(.L_x_203) ;  /* 0x0000003000ac7947 */ /* 0x000fea0003800000 */
.L_x_202:
[----:B------:R-:W-:Y:S01]  /*f2d0*/  VIADD R0, R18, 0x20400 ;  /* 0x0002040012007836 */ /* 0x000fe20000000000 */
[----:B------:R-:W-:Y:S04]  /*f2e0*/  BSSY B6, `(.L_x_204) ;  /* 0x0000013000067945 */ /* 0x000fe80003800000 */
[----:B------:R-:W-:-:S13]  /*f2f0*/  LOP3.LUT P0, RZ, R0, 0x3ff, RZ, 0xc0, !PT ;  /* 0x000003ff00ff7812 */ /* 0x000fda000780c0ff */
[----:B------:R-:W-:Y:S05]  /*f300*/  @!P0 BRA `(.L_x_205) ;  /* 0x0000000000408947 */ /* 0x000fea0003800000 */
[----:B------:R-:W-:Y:S01]  /*f310*/  MOV R2, 0x0 ;  /* 0x0000000000027802 */ /* 0x000fe20000000f00 */
        /* <DEDUP_REMOVED lines=15> */
.L_x_205:
[----:B------:R-:W-:Y:S05]  /*f410*/  BSYNC B6 ;  /* 0x0000000000067941 */ /* 0x000fea0003800000 */
.L_x_204:
[----:B------:R-:W2:Y:S01]  /*f420*/  LDL.LU R16, [R1+0xc] ;  /* 0x00000c0001107983 */ /* 0x000ea20000300800 */
[----:B------:R-:W-:Y:S01]  /*f430*/  VIADD R0, R18, 0xe400 ;  /* 0x0000e40012007836 */ /* 0x000fe20000000000 */
[----:B------:R-:W-:Y:S04]  /*f440*/  BSSY B6, `(.L_x_206) ;  /* 0x0000016000067945 */ /* 0x000fe80003800000 */
[----:B------:R-:W-:Y:S02]  /*f450*/  LOP3.LUT P0, RZ, R0, 0x3ff, RZ, 0xc0, !PT ;  /* 0x000003ff00ff7812 */ /* 0x000fe4000780c0ff */
[----:B--2---:R-:W-:-:S11]  /*f460*/  LOP3.LUT R16, R16, 0xfffffffe, RZ, 0xc0, !PT ;  /* 0xfffffffe10107812 */ /* 0x004fd600078ec0ff */
[----:B------:R-:W-:-:S05]  /*f470*/  @P0 LOP3.LUT R16, R16, 0x1, RZ, 0xfc, !PT ;  /* 0x0000000110100812 */ /* 0x000fca00078efcff */
[----:B------:R0:W-:Y:S01]  /*f480*/  STL [R1+0xc], R16 ;  /* 0x00000c1001007387 */ /* 0x0001e20000100800 */
[----:B------:R-:W-:Y:S05]  /*f490*/  @!P0 BRA `(.L_x_207) ;  /* 0x0000000000408947 */ /* 0x000fea0003800000 */
[----:B------:R-:W-:Y:S01]  /*f4a0*/  MOV R2, 0x0 ;  /* 0x0000000000027802 */ /* 0x000fe20000000f00 */
[----:B------:R-:W-:Y:S01]  /*f4b0*/  ULDC.64 UR6, c[0x4][0xc0] ;  /* 0x0100300000067ab9 */ /* 0x000fe20000000a00 */
[----:B------:R-:W-:Y:S01]  /*f4c0*/  ULDC.64 UR8, c[0x4][0xc8] ;  /* 0x0100320000087ab9 */ /* 0x000fe20000000a00 */
[----:B------:R-:W-:Y:S01]  /*f4d0*/  ULDC.64 UR4, c[0x4][0x10] ;  /* 0x0100040000047ab9 */ /* 0x000fe20000000a00 */
[----:B------:R-:W-:Y:S02]  /*f4e0*/  IMAD.U32 R4, RZ, RZ, UR6 ;  /* 0x00000006ff047e24 */ /* 0x000fe4000f8e00ff */
[----:B------:R-:W1:Y:S01]  /*f4f0*/  LDC.64 R2, c[0x4][R2] ;  /* 0x0100000002027b82 */ /* 0x000e620000000a00 */
        /* <DEDUP_REMOVED lines=9> */
[----:B01----:R-:W-:Y:S05]  /*f590*/  CALL.ABS.NOINC R2 ;  /* 0x0000000002007343 */ /* 0x003fea0003c00000 */
.L_x_207:
[----:B------:R-:W-:Y:S05]  /*f5a0*/  BSYNC B6 ;  /* 0x0000000000067941 */ /* 0x000fea0003800000 */
.L_x_206:
        /* <DEDUP_REMOVED lines=20> */
.L_x_209:
[----:B------:R-:W-:Y:S05]  /*f6f0*/  BSYNC B6 ;  /* 0x0000000000067941 */ /* 0x000fea0003800000 */
.L_x_208:
[----:B------:R-:W-:Y:S01]  /*f700*/  LOP3.LUT P6, RZ, R16, 0x1, RZ, 0xc0, !PT ;  /* 0x0000000110ff7812 */ /* 0x000fe200078cc0ff */
[----:B------:R-:W-:-:S12]  /*f710*/  BSSY B6, `(.L_x_210) ;  /* 0x0000012000067945 */ /* 0x000fd80003800000 */
        /* <DEDUP_REMOVED lines=17> */
.L_x_211:
[----:B------:R-:W-:Y:S05]  /*f830*/  BSYNC B6 ;  /* 0x0000000000067941 */ /* 0x000fea0003800000 */
.L_x_210:
[----:B------:R-:W2:Y:S01]  /*f840*/  LDL R19, [R1+0x8] ;  /* 0x0000080001137983 */ /* 0x000ea20000100800 */
[----:B------:R-:W-:Y:S02]  /*f850*/  ULDC.64 UR4, c[0x0][0x9f8] ;  /* 0x00027e0000047ab9 */ /* 0x000fe40000000a00 */
[----:B------:R-:W-:-:S04]  /*f860*/  UISETP.NE.U32.AND UP0, UPT, UR4, URZ, UPT ;  /* 0x0000003f0400728c */ /* 0x000fc8000bf05070 */
[----:B------:R-:W-:-:S06]  /*f870*/  UISETP.NE.AND.EX UP0, UPT, UR5, URZ, UPT, UP0 ;  /* 0x0000003f0500728c */ /* 0x000fcc000bf05300 */
[----:B------:R-:W-:-:S05]  /*f880*/  PLOP3.LUT P0, PT, PT, PT, UP0, 0x80, 0x0 ;  /* 0x000000000000781c */ /* 0x000fca0003f0f008 */
[----:B------:R-:W-:-:S04]  /*f890*/  @UP0 UIADD3 UR4, UP1, UR50, UR4, URZ ;  /* 0x0000000432040290 */ /* 0x000fc8000ff3e03f */
[----:B------:R-:W-:Y:S02]  /*f8a0*/  @UP0 UIADD3.X UR5, UR51, UR5, URZ, UP1, !UPT ;  /* 0x0000000533050290 */ /* 0x000fe40008ffe43f */
[----:B------:R-:W-:-:S04]  /*f8b0*/  IMAD.U32 R2, RZ, RZ, UR4 ;  /* 0x00000004ff027e24 */ /* 0x000fc8000f8e00ff */
[----:B------:R-:W-:Y:S01]  /*f8c0*/  IMAD.U32 R3, RZ, RZ, UR5 ;  /* 0x00000005ff037e24 */ /* 0x000fe2000f8e00ff */
[----:B------:R-:W1:Y:S01]  /*f8d0*/  S2R R0, SR_TID.X ;  /* 0x0000000000007919 */ /* 0x000e620000002100 */
[----:B------:R-:W-:-:S03]  /*f8e0*/  ULDC.64 UR4, c[0x0][0xa08] ;  /* 0x0002820000047ab9 */ /* 0x000fc60000000a00 */
[----:B--2---:R2:W3:Y:S01]  /*f8f0*/  @P0 LDG.E R19, desc[UR46][R2.64] ;  /* 0x0000002e02130981 */ /* 0x0044e2000c1e1900 */
[----:B-1----:R-:W-:-:S04]  /*f900*/  SHF.R.U32.HI R0, RZ, 0x5, R0 ;  /* 0x00000005ff007819 */ /* 0x002fc80000011600 */
[----:B------:R-:W-:Y:S01]  /*f910*/  LOP3.LUT R0, R0, 0x3, RZ, 0xc0, !PT ;  /* 0x0000000300007812 */ /* 0x000fe200078ec0ff */
[----:B--2---:R-:W1:Y:S01]  /*f920*/  LDC.64 R2, c[0x0][0x418] ;  /* 0x00010600ff027b82 */ /* 0x004e620000000a00 */
[----:B---3--:R-:W-:Y:S01]  /*f930*/  SHF.R.S32.HI R8, RZ, 0x1f, R19 ;  /* 0x0000001fff087819 */ /* 0x008fe20000011413 */
[----:B------:R2:W-:Y:S01]  /*f940*/  @P0 STL [R1+0x8], R19 ;  /* 0x0000081301000387 */ /* 0x0005e20000100800 */
[----:B-1----:R-:W-:Y:S01]  /*f950*/  LOP3.LUT P0, RZ, R2, UR4, RZ, 0xfc, !PT ;  /* 0x0000000402ff7c12 */ /* 0x002fe2000f80fcff */
[----:B------:R-:W-:Y:S02]  /*f960*/  UMOV UR4, 0xffffffff ;  /* 0xffffffff00047882 */ /* 0x000fe40000000000 */
[----:B------:R2:W-:Y:S01]  /*f970*/  STL [R1+0x18], R8 ;  /* 0x0000180801007387 */ /* 0x0005e20000100800 */
[----:B------:R-:W-:-:S04]  /*f980*/  LOP3.LUT P0, RZ, R3, UR5, RZ, 0xfc, P0 ;  /* 0x0000000503ff7c12 */ /* 0x000fc8000800fcff */
[----:B0-----:R-:W-:Y:S01]  /*f990*/  SEL R16, R19, RZ, !P0 ;  /* 0x000000ff13107207 */ /* 0x001fe20004000000 */
[----:B------:R-:W-:Y:S08]  /*f9a0*/  BRA.DIV UR4, `(.L_x_212) ;  /* 0x0000003a04fc7947 */ /* 0x000ff0000b800000 */
[----:B------:R0:W1:Y:S02]  /*f9b0*/  SHFL.IDX PT, R14, R0, RZ, 0x1f ;  /* 0x00001fff000e7589 */ /* 0x00006400000e0000 */
.L_x_283:
[----:B0-----:R-:W3:Y:S01]  /*f9c0*/  LDL.LU R0, [R1+0xc] ;  /* 0x00000c0001007983 */ /* 0x001ee20000300800 */
[----:B------:R-:W-:Y:S02]  /*f9d0*/  PLOP3.LUT P1, PT, PT, PT, PT, 0x8, 0x0 ;  /* 0x000000000000781c */ /* 0x000fe40003f2e170 */
[----:B-1----:R-:W-:Y:S02]  /*f9e0*/  ISETP.NE.AND P0, PT, R14, RZ, PT ;  /* 0x000000ff0e00720c */ /* 0x002fe40003f05270 */
[----:B---3--:R-:W-:-:S09]  /*f9f0*/  LOP3.LUT R0, R0, 0xfffffffe, RZ, 0xc0, !PT ;  /* 0xfffffffe00007812 */ /* 0x008fd200078ec0ff */
[----:B------:R-:W-:-:S05]  /*fa00*/  @P1 LOP3.LUT R0, R0, 0x1, RZ, 0xfc, !PT ;  /* 0x0000000100001812 */ /* 0x000fca00078efcff */
[----:B------:R0:W-:Y:S01]  /*fa10*/  STL [R1+0xc], R0 ;  /* 0x00000c0001007387 */ /* 0x0001e20000100800 */
[----:B------:R-:W-:Y:S05]  /*fa20*/  @P0 BRA `(.L_x_213) ;  /* 0x0000000400600947 */ /* 0x000fea0003800000 */
[----:B------:R-:W-:-:S06]  /*fa30*/  UIADD3 UR4, UR40, -0x1, URZ ;  /* 0xffffffff28047890 */ /* 0x000fcc000fffe03f */
[----:B0-----:R-:W-:Y:S01]  /*fa40*/  IMAD.U32 R0, RZ, RZ, UR4 ;  /* 0x00000004ff007e24 */ /* 0x001fe2000f8e00ff */
[----:B------:R-:W-:-:S03]  /*fa50*/  UMOV UR4, 0xffffffff ;  /* 0xffffffff00047882 */ /* 0x000fc60000000000 */
[----:B------:R-:W-:Y:S05]  /*fa60*/  BRA.DIV UR4, `(.L_x_214) ;  /* 0x0000003a04ec7947 */ /* 0x000fea000b800000 */
[----:B------:R-:W-:-:S13]  /*fa70*/  ELECT P6, URZ, PT ;  /* 0x00000000003f782f */ /* 0x000fda00038c0000 */
.L_x_286:
[----:B------:R-:W-:Y:S05]  /*fa80*/  @!P6 BRA `(.L_x_213) ;  /* 0x000000040048e947 */ /* 0x000fea0003800000 */
[----:B------:R-:W-:-:S04]  /*fa90*/  ISETP.NE.U32.AND P0, PT, R2, RZ, PT ;  /* 0x000000ff0200720c */ /* 0x000fc80003f05070 */
[----:B------:R-:W-:-:S13]  /*faa0*/  ISETP.NE.AND.EX P0, PT, R3, RZ, PT, P0 ;  /* 0x000000ff0300720c */ /* 0x000fda0003f05300 */
[----:B------:R-:W-:Y:S05]  /*fab0*/  @!P0 BRA `(.L_x_215) ;  /* 0x0000000000448947 */ /* 0x000fea0003800000 */
[----:B------:R-:W0:Y:S01]  /*fac0*/  LDC R7, c[0x0][0x43c] ;  /* 0x00010f00ff077b82 */ /* 0x000e220000000800 */
[----:B------:R-:W-:Y:S01]  /*fad0*/  ULDC.64 UR4, c[0x0][0x428] ;  /* 0x00010a0000047ab9 */ /* 0x000fe20000000a00 */
[----:B0-----:R-:W-:-:S13]  /*fae0*/  ISETP.NE.AND P0, PT, R7, 0x1, PT ;  /* 0x000000010700780c */ /* 0x001fda0003f05270 */
[----:B------:R-:W0:Y:S02]  /*faf0*/  @P0 LDC.64 R4, c[0x0][0x440] ;  /* 0x00011000ff040b82 */ /* 0x000e240000000a00 */
[----:B0-----:R-:W-:-:S04]  /*fb00*/  @P0 IMAD.HI.U32 R6, R0, R4, RZ ;  /* 0x0000000400060227 */ /* 0x001fc800078e00ff */
[----:B------:R-:W-:Y:S01]  /*fb10*/  IMAD.MOV.U32 R4, RZ, RZ, R0 ;  /* 0x000000ffff047224 */ /* 0x000fe200078e0000 */
[----:B------:R-:W-:Y:S01]  /*fb20*/  @P0 SHF.R.U32.HI R4, RZ, R5, R6 ;  /* 0x00000005ff040219 */ /* 0x000fe20000011606 */
[----:B------:R-:W-:-:S04]  /*fb30*/  IMAD R6, R8, UR4, RZ ;  /* 0x0000000408067c24 */ /* 0x000fc8000f8e02ff */
[----:B------:R-:W-:Y:S02]  /*fb40*/  IMAD.MOV R5, RZ, RZ, -R4 ;  /* 0x000000ffff057224 */ /* 0x000fe400078e0a04 */
[----:B------:R-:W-:Y:S02]  /*fb50*/  IMAD R6, R19, UR5, R6 ;  /* 0x0000000513067c24 */ /* 0x000fe4000f8e0206 */
[----:B------:R-:W-:Y:S01]  /*fb60*/  IMAD R0, R7, R5, R0 ;  /* 0x0000000507007224 */ /* 0x000fe200078e0200 */
[----:B------:R-:W-:-:S03]  /*fb70*/  SHF.R.S32.HI R5, RZ, 0x1f, R4 ;  /* 0x0000001fff057819 */ /* 0x000fc60000011404 */
[----:B------:R-:W-:-:S04]  /*fb80*/  IMAD.WIDE.U32 R4, R19, UR4, R4 ;  /* 0x0000000413047c25 */ /* 0x000fc8000f8e0004 */
[----:B------:R-:W-:Y:S01]  /*fb90*/  IMAD.IADD R6, R5, 0x1, R6 ;  /* 0x0000000105067824 */ /* 0x000fe200078e0206 */
[----:B------:R-:W-:-:S04]  /*fba0*/  LEA R2, P0, R4, R2, 0x2 ;  /* 0x0000000204027211 */ /* 0x000fc800078010ff */
[----:B------:R-:W-:-:S05]  /*fbb0*/  LEA.HI.X R3, R4, R3, R6, 0x2, P0 ;  /* 0x0000000304037211 */ /* 0x000fca00000f1406 */
[----:B------:R0:W5:Y:S04]  /*fbc0*/  LDG.E R16, desc[UR46][R2.64] ;  /* 0x0000002e02107981 */ /* 0x000168000c1e1900 */
.L_x_215:
[----:B0-----:R-:W3:Y:S04]  /*fbd0*/  LDL R3, [R1] ;  /* 0x0000000001037983 */ /* 0x001ee80000100800 */
[----:B------:R-:W4:Y:S01]  /*fbe0*/  LDL R2, [R1+0x4] ;  /* 0x0000040001027983 */ /* 0x000f220000100800 */
[----:B------:R-:W0:Y:S02]  /*fbf0*/  S2R R4, SR_TID.X ;  /* 0x0000000000047919 */ /* 0x000e240000002100 */
[----:B0-----:R-:W-:-:S04]  /*fc00*/  LOP3.LUT R4, R4, 0x7f, RZ, 0xc0, !PT ;  /* 0x0000007f04047812 */ /* 0x001fc800078ec0ff */
[----:B------:R-:W-:Y:S01]  /*fc10*/  ISETP.NE.AND P1, PT, R4, RZ, PT ;  /* 0x000000ff0400720c */ /* 0x000fe20003f25270 */
[----:B---3--:R-:W-:Y:S01]  /*fc20*/  IMAD R3, R3, 0x8, R18 ;  /* 0x0000000803037824 */ /* 0x008fe200078e0212 */
[----:B----4-:R-:W-:-:S04]  /*fc30*/  SHF.L.U32 R2, R2, 0x1f, RZ ;  /* 0x0000001f02027819 */ /* 0x010fc800000006ff */
[----:B------:R-:W0:Y:S02]  /*fc40*/  SYNCS.PHASECHK.TRANS64.TRYWAIT P0, [R3+URZ+0x2e880], R2 ;  /* 0x02e88002030075a7 */ /* 0x000e24000800017f */
[----:B0-----:R-:W-:Y:S05]  /*fc50*/  @!P0 BRA `(.L_x_216) ;  /* 0x0000003800908947 */ /* 0x001fea0003800000 */
.L_x_287:
[----:B------:R-:W-:Y:S05]  /*fc60*/  @P1 BRA `(.L_x_217) ;  /* 0x00000000001c1947 */ /* 0x000fea0003800000 */
[----:B------:R-:W1:Y:S02]  /*fc70*/  S2R R4, SR_TID.X ;  /* 0x0000000000047919 */ /* 0x000e640000002100 */
[----:B-1----:R-:W-:Y:S01]  /*fc80*/  LOP3.LUT R5, R4, 0x1f, RZ, 0xc0, !PT ;  /* 0x0000001f04057812 */ /* 0x002fe200078ec0ff */
[----:B------:R-:W-:-:S03]  /*fc90*/  IMAD.MOV.U32 R4, RZ, RZ, 0x7000 ;  /* 0x00007000ff047424 */ /* 0x000fc600078e00ff */
[----:B------:R-:W-:Y:S01]  /*fca0*/  ISETP.NE.AND P0, PT, R5, RZ, PT ;  /* 0x000000ff0500720c */ /* 0x000fe20003f05270 */
[----:B------:R1:W-:-:S12]  /*fcb0*/  SYNCS.ARRIVE.TRANS64 RZ, [R3+URZ+0x2e870], R4 ;  /* 0x02e8700403ff79a7 */ /* 0x0003d8000800003f */
[----:B-1----:R-:W-:Y:S05]  /*fcc0*/  @!P0 BRA `(.L_x_217) ;  /* 0x0000000000048947 */ /* 0x002fea0003800000 */
[----:B------:R-:W-:Y:S01]  /*fcd0*/  BPT.TRAP 0x1 ;  /* 0x000000040000795c */ /* 0x000fe20000300000 */
.L_x_217:
[----:B------:R-:W3:Y:S01]  /*fce0*/  LDL R5, [R1] ;  /* 0x0000000001057983 */ /* 0x000ee20000100800 */
[----:B------:R-:W-:Y:S01]  /*fcf0*/  IMAD.MOV.U32 R4, RZ, RZ, 0xe0 ;  /* 0x000000e0ff047424 */ /* 0x000fe200078e00ff */
[----:B------:R-:W-:Y:S01]  /*fd00*/  R2UR UR33, R3 ;  /* 0x00000000032172ca */ /* 0x000fe200000e0000 */
[----:B------:R-:W-:Y:S01]  /*fd10*/  UIADD3 UR4, UP0, UR52, 0x470, URZ ;  /* 0x0000047034047890 */ /* 0x000fe2000ff1e03f */
[----:B-----5:R-:W-:Y:S01]  /*fd20*/  R2UR UR37, R16 ;  /* 0x00000000102572ca */ /* 0x020fe200000e0000 */
[----:B------:R-:W-:Y:S01]  /*fd30*/  IMAD R0, R0, R4, UR42 ;  /* 0x0000002a00007e24 */ /* 0x000fe2000f8e0204 */
[----:B------:R-:W-:Y:S01]  /*fd40*/  UMOV UR6, 0x0 ;  /* 0x0000000000067882 */ /* 0x000fe20000000000 */
[----:B------:R-:W-:Y:S01]  /*fd50*/  UIADD3.X UR5, URZ, UR53, URZ, UP0, !UPT ;  /* 0x000000353f057290 */ /* 0x000fe200087fe43f */
[----:B------:R-:W-:Y:S02]  /*fd60*/  UMOV UR7, 0x14f00000 ;  /* 0x14f0000000077882 */ /* 0x000fe40000000000 */
[----:B------:R-:W-:Y:S01]  /*fd70*/  R2UR UR35, R0 ;  /* 0x00000000002372ca */ /* 0x000fe200000e0000 */
[----:B------:R-:W-:-:S04]  /*fd80*/  UMOV UR34, URZ ;  /* 0x0000003f00227c82 */ /* 0x000fc80008000000 */
[----:B------:R-:W-:Y:S01]  /*fd90*/  UIADD3 UR33, UR33, 0x2e870, URZ ;  /* 0x0002e87021217890 */ /* 0x000fe2000fffe03f */
[----:B---3--:R-:W-:-:S05]  /*fda0*/  IMAD R4, R5, 0x7000, R18 ;  /* 0x0000700005047824 */ /* 0x008fca00078e0212 */
[----:B------:R-:W-:-:S13]  /*fdb0*/  R2UR UR32, R4 ;  /* 0x00000000042072ca */ /* 0x000fda00000e0000 */
[----:B------:R-:W-:-:S09]  /*fdc0*/  UIADD3 UR32, UR32, 0xe400, URZ ;  /* 0x0000e40020207890 */ /* 0x000fd2000fffe03f */
[----:B------:R1:W-:Y:S01]  /*fdd0*/  UTMALDG.4D [UR32], [UR4], desc[UR6] ;  /* 0x00000620040075b4 */ /* 0x0003e20008019000 */
[----:B------:R-:W3:Y:S02]  /*fde0*/  SYNCS.PHASECHK.TRANS64.TRYWAIT P0, [R3+URZ+0x2e840], R2 ;  /* 0x02e84002030075a7 */ /* 0x000ee4000800017f */
[----:B-1-3--:R-:W-:Y:S05]  /*fdf0*/  @!P0 BRA `(.L_x_218) ;  /* 0x00000038003c8947 */ /* 0x00afea0003800000 */
.L_x_288:
[----:B------:R-:W-:Y:S05]  /*fe00*/  @P1 BRA `(.L_x_219) ;  /* 0x00000000001c1947 */ /* 0x000fea0003800000 */
[----:B------:R-:W3:Y:S01]  /*fe10*/  S2R R5, SR_TID.X ;  /* 0x0000000000057919 */ /* 0x000ee20000002100 */
[----:B01----:R-:W-:-:S04]  /*fe20*/  IMAD.MOV.U32 R2, RZ, RZ, 0x7000 ;  /* 0x00007000ff027424 */ /* 0x003fc800078e00ff */
[----:B------:R4:W-:Y:S01]  /*fe30*/  SYNCS.ARRIVE.TRANS64 RZ, [R3+URZ+0x2e830], R2 ;  /* 0x02e8300203ff79a7 */ /* 0x0009e2000800003f */
[----:B---3--:R-:W-:-:S04]  /*fe40*/  LOP3.LUT R5, R5, 0x1f, RZ, 0xc0, !PT ;  /* 0x0000001f05057812 */ /* 0x008fc800078ec0ff */
[----:B------:R-:W-:-:S13]  /*fe50*/  ISETP.NE.AND P0, PT, R5, RZ, PT ;  /* 0x000000ff0500720c */ /* 0x000fda0003f05270 */
[----:B----4-:R-:W-:Y:S05]  /*fe60*/  @!P0 BRA `(.L_x_219) ;  /* 0x0000000000048947 */ /* 0x010fea0003800000 */
[----:B------:R-:W-:Y:S01]  /*fe70*/  BPT.TRAP 0x1 ;  /* 0x000000040000795c */ /* 0x000fe20000300000 */
.L_x_219:
[----:B01----:R-:W3:Y:S01]  /*fe80*/  LDL.LU R2, [R1+0xc] ;  /* 0x00000c0001027983 */ /* 0x003ee20000300800 */
        /* <DEDUP_REMOVED lines=14> */
[----:B---3--:R-:W-:-:S04]  /*ff70*/  LOP3.LUT R2, R2, 0xfffffffe, RZ, 0xc0, !PT ;  /* 0xfffffffe02027812 */ /* 0x008fc800078ec0ff */
[----:B------:R-:W-:-:S05]  /*ff80*/  @P0 LOP3.LUT R2, R2, 0x1, RZ, 0xfc, !PT ;  /* 0x0000000102020812 */ /* 0x000fca00078efcff */
[----:B------:R1:W-:Y:S01]  /*ff90*/  STL [R1+0xc], R2 ;  /* 0x00000c0201007387 */ /* 0x0003e20000100800 */
[----:B------:R-:W-:Y:S01]  /*ffa0*/  NOP ;  /* 0x0000000000007918 */ /* 0x000fe20000000000 */
.L_x_213:
[----:B------:R-:W-:Y:S05]  /*ffb0*/  WARPSYNC.ALL ;  /* 0x0000000000007948 */ /* 0x000fea0003800000 */
[----:B0-----:R-:W-:Y:S01]  /*ffc0*/  VIADD R0, R18, 0x1c400 ;  /* 0x0001c40012007836 */ /* 0x001fe20000000000 */
[----:B-1----:R-:W-:Y:S01]  /*ffd0*/  USHF.R.S32.HI UR4, URZ, 0x1f, UR54 ;  /* 0x0000001f3f047899 */ /* 0x002fe20008011436 */
[----:B------:R-:W-:Y:S01]  /*ffe0*/  BAR.SYNC.DEFER_BLOCKING 0x8, 0x180 ;  /* 0x0206000000007b1d */ /* 0x000fe20000010000 */
[----:B------:R-:W-:Y:S02]  /*fff0*/  USHF.R.S32.HI UR37, URZ, 0x1f, UR36 ;  /* 0x0000001f3f257899 */ /* 0x000fe40008011424 */
[----:B------:R-:W-:-:S03]  /*10000*/  LOP3.LUT P0, RZ, R0, 0x3ff, RZ, 0xc0, !PT ;  /* 0x000003ff00ff7812 */ /* 0x000fc6000780c0ff */
[----:B------:R-:W-:Y:S01]  /*10010*/  ULDC.64 UR6, c[0x0][0x298] ;  /* 0x0000a60000067ab9 */ /* 0x000fe20000000a00 */
[----:B------:R-:W-:Y:S01]  /*10020*/  ULDC.64 UR8, c[0x0][0xa00] ;  /* 0x0002800000087ab9 */ /* 0x000fe20000000a00 */
[----:B------:R-:W-:Y:S01]  /*10030*/  UIMAD UR4, UR4, UR6, URZ ;  /* 0x00000006040472a4 */ /* 0x000fe2000f8e023f */
[----:B------:R-:W-:Y:S01]  /*10040*/  BSSY B6, `(.L_x_220) ;  /* 0x0000019000067945 */ /* 0x000fe20003800000 */
[----:B------:R-:W-:Y:S02]  /*10050*/  UISETP.NE.U32.AND UP0, UPT, UR8, URZ, UPT ;  /* 0x0000003f0800728c */ /* 0x000fe4000bf05070 */
[----:B------:R-:W-:Y:S02]  /*10060*/  UIMAD.WIDE.U32 UR56, UR54, UR6, URZ ;  /* 0x00000006363872a5 */ /* 0x000fe4000f8e003f */
[----:B------:R-:W-:Y:S02]  /*10070*/  UIMAD UR4, UR54, UR7, UR4 ;  /* 0x00000007360472a4 */ /* 0x000fe4000f8e0204 */
[----:B------:R-:W-:-:S02]  /*10080*/  UISETP.NE.AND.EX UP0, UPT, UR9, URZ, UPT, UP0 ;  /* 0x0000003f0900728c */ /* 0x000fc4000bf05300 */
[----:B------:R-:W-:Y:S02]  /*10090*/  UIADD3 UR51, UR57, UR4, URZ ;  /* 0x0000000439337290 */ /* 0x000fe4000fffe03f */
[----:B------:R-:W-:Y:S02]  /*100a0*/  USEL UR48, UR48, URZ, !UP0 ;  /* 0x0000003f30307287 */ /* 0x000fe4000c000000 */
[----:B------:R-:W-:Y:S01]  /*100b0*/  USEL UR49, UR49, URZ, !UP0 ;  /* 0x0000003f31317287 */ /* 0x000fe2000c000000 */
[----:B------:R-:W-:Y:S11]  /*100c0*/  @!P0 BRA `(.L_x_221) ;  /* 0x0000000000408947 */ /* 0x000ff60003800000 */
        /* <DEDUP_REMOVED lines=11> */
[----:B--2---:R-:W-:Y:S02]  /*10180*/  IMAD.MOV.U32 R8, RZ, RZ, 0x70 ;  /* 0x00000070ff087424 */ /* 0x004fe400078e00ff */
[----:B------:R-:W-:Y:S02]  /*10190*/  IMAD.MOV.U32 R12, RZ, RZ, 0x1 ;  /* 0x00000001ff0c7424 */ /* 0x000fe400078e00ff */
[----:B------:R-:W-:-:S07]  /*101a0*/  IMAD.MOV.U32 R13, RZ, RZ, RZ ;  /* 0x000000ffff0d7224 */ /* 0x000fce00078e00ff */
[----:B------:R-:W-:-:S07]  /*101b0*/  LEPC R20, `(.L_x_221) ;  /* 0x000000001014794e */ /* 0x000fce0000000000 */
[----:B0-----:R-:W-:Y:S05]  /*101c0*/  CALL.ABS.NOINC R2 ;  /* 0x0000000002007343 */ /* 0x001fea0003c00000 */
.L_x_221:
[----:B------:R-:W-:Y:S05]  /*101d0*/  BSYNC B6 ;  /* 0x0000000000067941 */ /* 0x000fea0003800000 */
.L_x_220:
[----:B------:R-:W3:Y:S01]  /*101e0*/  LDL.LU R0, [R1+0x14] ;  /* 0x0000140001007983 */ /* 0x000ee20000300800 */
[----:B------:R-:W0:Y:S01]  /*101f0*/  LDC R6, c[0x0][0x448] ;  /* 0x00011200ff067b82 */ /* 0x000e220000000800 */
[----:B------:R-:W-:Y:S02]  /*10200*/  ULDC.64 UR8, c[0x0][0x2d8] ;  /* 0x0000b60000087ab9 */ /* 0x000fe40000000a00 */
[----:B------:R1:W5:Y:S01]  /*10210*/  LDL R7, [R1+0x24] ;  /* 0x0000240001077983 */ /* 0x0003620000100800 */
[----:B------:R-:W4:Y:S01]  /*10220*/  S2R R2, SR_TID.X ;  /* 0x0000000000027919 */ /* 0x000f220000002100 */
[----:B--2---:R-:W2:Y:S01]  /*10230*/  S2R R19, SR_TID.X ;  /* 0x0000000000137919 */ /* 0x004ea20000002100 */
[----:B0-----:R-:W-:-:S13]  /*10240*/  ISETP.NE.AND P0, PT, R6, 0x1, PT ;  /* 0x000000010600780c */ /* 0x001fda0003f05270 */
[----:B------:R-:W0:Y:S01]  /*10250*/  @P0 LDC R3, c[0x0][0x450] ;  /* 0x00011400ff030b82 */ /* 0x000e220000000800 */
[----:B----4-:R-:W-:-:S04]  /*10260*/  LOP3.LUT R2, R2, 0x7f, RZ, 0xc0, !PT ;  /* 0x0000007f02027812 */ /* 0x010fc800078ec0ff */
[----:B------:R-:W-:Y:S01]  /*10270*/  SHF.R.U32.HI R2, RZ, 0x3, R2 ;  /* 0x00000003ff027819 */ /* 0x000fe20000011602 */
[----:B--2---:R-:W-:-:S05]  /*10280*/  IMAD.SHL.U32 R19, R19, 0x10, RZ ;  /* 0x0000001013137824 */ /* 0x004fca00078e00ff */
[----:B------:R-:W-:Y:S02]  /*10290*/  LOP3.LUT R19, R2, 0x70, R19, 0xf8, !PT ;  /* 0x0000007002137812 */ /* 0x000fe400078ef813 */
[----:B------:R-:W2:Y:S01]  /*102a0*/  @P0 LDC R2, c[0x0][0x44c] ;  /* 0x00011300ff020b82 */ /* 0x000ea20000000800 */
[----:B------:R-:W-:Y:S01]  /*102b0*/  UIMAD UR6, UR37, UR8, URZ ;  /* 0x00000008250672a4 */ /* 0x000fe2000f8e023f */
[----:B------:R-:W-:Y:S02]  /*102c0*/  UMOV UR50, UR56 ;  /* 0x0000003800327c82 */ /* 0x000fe40008000000 */
[----:B------:R-:W-:Y:S02]  /*102d0*/  UIMAD.WIDE.U32 UR4, UR36, UR8, UR50 ;  /* 0x00000008240472a5 */ /* 0x000fe4000f8e0032 */
[----:B------:R-:W-:-:S03]  /*102e0*/  UIMAD UR6, UR36, UR9, UR6 ;  /* 0x00000009240672a4 */ /* 0x000fc6000f8e0206 */
[----:B------:R-:W-:Y:S01]  /*102f0*/  ULDC.64 UR8, c[0x0][0x2e0] ;  /* 0x0000b80000087ab9 */ /* 0x000fe20000000a00 */
[----:B------:R-:W-:Y:S02]  /*10300*/  UIADD3 UR5, UR5, UR6, URZ ;  /* 0x0000000605057290 */ /* 0x000fe4000fffe03f */
[----:B------:R-:W-:Y:S02]  /*10310*/  UIMAD UR6, UR49, UR8, URZ ;  /* 0x00000008310672a4 */ /* 0x000fe4000f8e023f */
[----:B------:R-:W-:Y:S02]  /*10320*/  UIMAD.WIDE.U32 UR4, UR48, UR8, UR4 ;  /* 0x00000008300472a5 */ /* 0x000fe4000f8e0004 */
[----:B------:R-:W-:-:S03]  /*10330*/  UIMAD UR6, UR48, UR9, UR6 ;  /* 0x00000009300672a4 */ /* 0x000fc6000f8e0206 */
[----:B------:R-:W-:Y:S01]  /*10340*/  ULDC.64 UR8, c[0x0][0x2d0] ;  /* 0x0000b40000087ab9 */ /* 0x000fe20000000a00 */
[----:B------:R-:W-:Y:S01]  /*10350*/  UIADD3 UR5, UR5, UR6, URZ ;  /* 0x0000000605057290 */ /* 0x000fe2000fffe03f */
[----:B---3--:R-:W-:-:S05]  /*10360*/  IMAD.SHL.U32 R0, R0, 0x80, RZ ;  /* 0x0000008000007824 */ /* 0x008fca00078e00ff */
[----:B------:R-:W-:Y:S02]  /*10370*/  LOP3.LUT R4, R19, R0, RZ, 0xfc, !PT ;  /* 0x0000000013047212 */ /* 0x000fe400078efcff */
[----:B------:R-:W3:Y:S03]  /*10380*/  S2R R19, SR_TID.X ;  /* 0x0000000000137919 */ /* 0x000ee60000002100 */
[----:B--2---:R-:W-:-:S04]  /*10390*/  @P0 IMAD.HI.U32 R5, R4, R2, RZ ;  /* 0x0000000204050227 */ /* 0x004fc800078e00ff */
[----:B------:R-:W-:Y:S01]  /*103a0*/  IMAD.MOV.U32 R2, RZ, RZ, R4 ;  /* 0x000000ffff027224 */ /* 0x000fe200078e0004 */
[----:B0-----:R-:W-:-:S04]  /*103b0*/  @P0 SHF.R.U32.HI R2, RZ, R3, R5 ;  /* 0x00000003ff020219 */ /* 0x001fc80000011605 */
[--C-:B------:R-:W-:Y:S01]  /*103c0*/  SHF.R.S32.HI R5, RZ, 0x1f, R2.reuse ;  /* 0x0000001fff057819 */ /* 0x100fe20000011402 */
[----:B------:R-:W-:-:S04]  /*103d0*/  IMAD.MOV R3, RZ, RZ, -R2 ;  /* 0x000000ffff037224 */ /* 0x000fc800078e0a02 */
[----:B------:R-:W-:Y:S02]  /*103e0*/  IMAD R4, R6, R3, R4 ;  /* 0x0000000306047224 */ /* 0x000fe400078e0204 */
[----:B------:R-:W-:Y:S02]  /*103f0*/  IMAD R5, R5, UR8, RZ ;  /* 0x0000000805057c24 */ /* 0x000fe4000f8e02ff */
[----:B------:R-:W-:Y:S02]  /*10400*/  IMAD.U32 R3, RZ, RZ, UR8 ;  /* 0x00000008ff037e24 */ /* 0x000fe4000f8e00ff */
[C---:B------:R-:W-:Y:S02]  /*10410*/  IMAD R5, R2.reuse, UR9, R5 ;  /* 0x0000000902057c24 */ /* 0x040fe4000f8e0205 */
[----:B------:R-:W-:Y:S01]  /*10420*/  IMAD.WIDE.U32 R2, R2, R3, UR4 ;  /* 0x0000000402027e25 */ /* 0x000fe2000f8e0003 */
[----:B------:R-:W-:-:S03]  /*10430*/  ULDC.64 UR4, c[0x0][0x2c8] ;  /* 0x0000b20000047ab9 */ /* 0x000fc60000000a00 */
[----:B------:R-:W-:Y:S01]  /*10440*/  IMAD.IADD R3, R3, 0x1, R5 ;  /* 0x0000000103037824 */ /* 0x000fe200078e0205 */
[----:B------:R-:W-:Y:S01]  /*10450*/  SHF.R.S32.HI R5, RZ, 0x1f, R4 ;  /* 0x0000001fff057819 */ /* 0x000fe20000011404 */
[----:B---3--:R-:W-:-:S04]  /*10460*/  IMAD.SHL.U32 R8, R19, 0x10, RZ ;  /* 0x0000001013087824 */ /* 0x008fc800078e00ff */
[----:B------:R-:W-:Y:S02]  /*10470*/  IMAD R5, R5, UR4, RZ ;  /* 0x0000000405057c24 */ /* 0x000fe4000f8e02ff */
[----:B------:R-:W-:-:S04]  /*10480*/  IMAD.WIDE.U32 R2, R4, UR4, R2 ;  /* 0x0000000404027c25 */ /* 0x000fc8000f8e0002 */
        /* <DEDUP_REMOVED lines=10> */
[----:B-1----:R-:W-:Y:S06]  /*10530*/  BRA.DIV UR4, `(.L_x_222) ;  /* 0x0000003204807947 */ /* 0x002fec000b800000 */
[----:B------:R-:W0:Y:S01]  /*10540*/  SHFL.IDX PT, R5, R2, RZ, 0x181f ;  /* 0x00181fff02057589 */ /* 0x000e2200000e0000 */
[----:B------:R-:W-:Y:S02]  /*10550*/  IMAD R17, R17, R6, RZ ;  /* 0x0000000611117224 */ /* 0x000fe400078e02ff */
[----:B------:R-:W-:Y:S01]  /*10560*/  IMAD.IADD R0, R9, 0x1, R0 ;  /* 0x0000000109007824 */ /* 0x000fe200078e0200 */
[----:B------:R-:W1:Y:S04]  /*10570*/  SHFL.IDX PT, R4, R3, RZ, 0x181f ;  /* 0x00181fff03047589 */ /* 0x000e6800000e0000 */
[----:B------:R-:W-:-:S13]  /*10580*/  ISETP.GE.AND P1, PT, R0, R17, PT ;  /* 0x000000110000720c */ /* 0x000fda0003f26270 */
[----:B0-----:R-:W-:-:S05]  /*10590*/  @!P1 IADD3 R5, P2, R8, R5, RZ ;  /* 0x0000000508059210 */ /* 0x001fca0007f5e0ff */
[----:B-1----:R-:W-:-:S05]  /*105a0*/  @!P1 IMAD.X R4, RZ, RZ, R4, P2 ;  /* 0x000000ffff049224 */ /* 0x002fca00010e0604 */
[----:B------:R-:W-:-:S04]  /*105b0*/  @!P1 LOP3.LUT R5, R5, R4, RZ, 0x3c, !PT ;  /* 0x0000000405059212 */ /* 0x000fc800078e3cff */
[----:B------:R-:W-:-:S04]  /*105c0*/  @!P1 LOP3.LUT R4, R5, R4, RZ, 0x3c, !PT ;  /* 0x0000000405049212 */ /* 0x000fc800078e3cff */
[----:B------:R-:W-:-:S05]  /*105d0*/  @!P1 LOP3.LUT R5, R5, R4, RZ, 0x3c, !PT ;  /* 0x0000000405059212 */ /* 0x000fca00078e3cff */
[----:B------:R-:W-:Y:S01]  /*105e0*/  @!PT LDS RZ, [RZ] ;  /* 0x00000000fffff984 */ /* 0x000fe20000000800 */
[----:B-----5:R0:W-:Y:S02]  /*105f0*/  @!P1 LDGSTS.E.BYPASS.LTC128B.128 [R7+0x1c400], desc[UR46][R4.64], !P0 ;  /* 0x1c40000004079fae */ /* 0x0201e4000c101d6e */
[----:B0-----:R-:W-:Y:S02]  /*10600*/  VIADD R4, R0, 0x10 ;  /* 0x0000001000047836 */ /* 0x001fe40000000000 */
[----:B------:R-:W0:Y:S03]  /*10610*/  SHFL.IDX PT, R5, R2, 0x1, 0x181f ;  /* 0x00381f0002057f89 */ /* 0x000e2600000e0000 */
[----:B------:R-:W-:Y:S02]  /*10620*/  ISETP.GE.AND P1, PT, R4, R17, PT ;  /* 0x000000110400720c */ /* 0x000fe40003f26270 */
[----:B------:R-:W1:Y:S11]  /*10630*/  SHFL.IDX PT, R4, R3, 0x1, 0x181f ;  /* 0x00381f0003047f89 */ /* 0x000e7600000e0000 */
[----:B0-----:R-:W-:-:S05]  /*10640*/  @!P1 IADD3 R5, P2, R8, R5, RZ ;  /* 0x0000000508059210 */ /* 0x001fca0007f5e0ff */
[----:B-1----:R-:W-:-:S05]  /*10650*/  @!P1 IMAD.X R4, RZ, RZ, R4, P2 ;  /* 0x000000ffff049224 */ /* 0x002fca00010e0604 */
[----:B------:R-:W-:-:S04]  /*10660*/  @!P1 LOP3.LUT R5, R5, R4, RZ, 0x3c, !PT ;  /* 0x0000000405059212 */ /* 0x000fc800078e3cff */
[----:B------:R-:W-:-:S04]  /*10670*/  @!P1 LOP3.LUT R4, R5, R4, RZ, 0x3c, !PT ;  /* 0x0000000405049212 */ /* 0x000fc800078e3cff */
[----:B------:R-:W-:-:S05]  /*10680*/  @!P1 LOP3.LUT R5, R5, R4, RZ, 0x3c, !PT ;  /* 0x0000000405059212 */ /* 0x000fca00078e3cff */
[----:B------:R0:W-:Y:S02]  /*10690*/  @!P1 LDGSTS.E.BYPASS.LTC128B.128 [R7+0x1cc00], desc[UR46][R4.64], !P0 ;  /* 0x1cc0000004079fae */ /* 0x0001e4000c101d6e */
        /* <DEDUP_REMOVED lines=42> */
[----:B------:R-:W-:Y:S01]  /*10940*/  ISETP.GE.AND P1, PT, R4, R17, PT ;  /* 0x000000110400720c */ /* 0x000fe20003f26270 */
[----:B------:R-:W-:Y:S04]  /*10950*/  SHFL.IDX PT, R2, R2, 0x7, 0x181f ;  /* 0x00f81f0002027f89 */ /* 0x000fe800000e0000 */
[----:B------:R-:W1:Y:S04]  /*10960*/  SHFL.IDX PT, R4, R3, 0x6, 0x181f ;  /* 0x00d81f0003047f89 */ /* 0x000e6800000e0000 */
[----:B------:R-:W2:Y:S04]  /*10970*/  SHFL.IDX PT, R3, R3, 0x7, 0x181f ;  /* 0x00f81f0003037f89 */ /* 0x000ea800000e0000 */
[----:B0-----:R-:W-:-:S05]  /*10980*/  @!P1 IADD3 R5, P2, R8, R5, RZ ;  /* 0x0000000508059210 */ /* 0x001fca0007f5e0ff */
[----:B-1----:R-:W-:-:S05]  /*10990*/  @!P1 IMAD.X R4, RZ, RZ, R4, P2 ;  /* 0x000000ffff049224 */ /* 0x002fca00010e0604 */
[----:B------:R-:W-:-:S04]  /*109a0*/  @!P1 LOP3.LUT R5, R5, R4, RZ, 0x3c, !PT ;  /* 0x0000000405059212 */ /* 0x000fc800078e3cff */
[----:B------:R-:W-:-:S04]  /*109b0*/  @!P1 LOP3.LUT R4, R5, R4, RZ, 0x3c, !PT ;  /* 0x0000000405049212 */ /* 0x000fc800078e3cff */
[----:B------:R-:W-:-:S05]  /*109c0*/  @!P1 LOP3.LUT R5, R5, R4, RZ, 0x3c, !PT ;  /* 0x0000000405059212 */ /* 0x000fca00078e3cff */
[----:B--2---:R1:W-:Y:S02]  /*109d0*/  @!P1 LDGSTS.E.BYPASS.LTC128B.128 [R7+0x1f400], desc[UR46][R4.64], !P0 ;  /* 0x1f40000004079fae */ /* 0x0043e4000c101d6e */
.L_x_305:
[----:B------:R-:W-:-:S05]  /*109e0*/  VIADD R0, R0, 0x70 ;  /* 0x0000007000007836 */ /* 0x000fca0000000000 */
[----:B------:R-:W-:-:S13]  /*109f0*/  ISETP.GE.AND P1, PT, R0, R17, PT ;  /* 0x000000110000720c */ /* 0x000fda0003f26270 */
[----:B------:R-:W-:-:S05]  /*10a00*/  @!P1 IADD3 R2, P2, R8, R2, RZ ;  /* 0x0000000208029210 */ /* 0x000fca0007f5e0ff */
[----:B------:R-:W-:-:S05]  /*10a10*/  @!P1 IMAD.X R3, RZ, RZ, R3, P2 ;  /* 0x000000ffff039224 */ /* 0x000fca00010e0603 */
[----:B------:R-:W-:Y:S01]  /*10a20*/  @!PT LDS RZ, [RZ] ;  /* 0x00000000fffff984 */ /* 0x000fe20000000800 */
[----:B------:R-:W-:Y:S01]  /*10a30*/  @!PT LDS RZ, [RZ] ;  /* 0x00000000fffff984 */ /* 0x000fe20000000800 */
[----:B------:R-:W-:Y:S01]  /*10a40*/  @!PT LDS RZ, [RZ] ;  /* 0x00000000fffff984 */ /* 0x000fe20000000800 */
[----:B------:R2:W-:Y:S01]  /*10a50*/  @!P1 LDGSTS.E.BYPASS.LTC128B.128 [R7+0x1fc00], desc[UR46][R2.64], !P0 ;  /* 0x1fc0000002079fae */ /* 0x0005e2000c101d6e */
[----:B------:R-:W-:Y:S01]  /*10a60*/  PLOP3.LUT P0, PT, PT, PT, PT, 0x80, 0x0 ;  /* 0x000000000000781c */ /* 0x000fe20003f0f070 */
[----:B------:R-:W-:-:S12]  /*10a70*/  NOP ;  /* 0x0000000000007918 */ /* 0x000fd80000000000 */
.L_x_223:
[----:B------:R-:W-:Y:S02]  /*10a80*/  PLOP3.LUT P1, PT, P1, P0, PT, 0xa2, 0x0 ;  /* 0x000000000000781c */ /* 0x000fe40000f21472 */
[----:B------:R-:W-:-:S08]  /*10a90*/  @P0 R2UR P1, UR4, R18 ;  /* 0x00000000120402ca */ /* 0x000fd00000020000 */
[----:B------:R-:W-:-:S05]  /*10aa0*/  @P0 PLOP3.LUT P0, PT, P1, PT, PT, 0x80, 0x0 ;  /* 0x000000000000081c */ /* 0x000fca0000f0f070 */
[----:B------:R-:W-:Y:S01]  /*10ab0*/  @!P1 SYNCS.ARRIVE.TRANS64.RED.A0T1 RZ, [UR4+0x2e800], RZ ;  /* 0x02e800ffffff99a7 */ /* 0x000fe20008200404 */
[----:B------:R-:W-:Y:S07]  /*10ac0*/  @!P1 ARRIVES.LDGSTSBAR.64.TRANSCNT [UR4+0x2e800] ;  /* 0x02e80000ff0099b0 */ /* 0x000fee0008000a84 */
[----:B------:R-:W-:Y:S05]  /*10ad0*/  @P0 BRA.U.ANY `(.L_x_223) ;  /* 0xfffffffd00e80947 */ /* 0x000fea000393ffff */
[----:B--2---:R-:W2:Y:S02]  /*10ae0*/  LDL.LU R2, [R1+0x28] ;  /* 0x0000280001027983 */ /* 0x004ea40000300800 */
[----:B--2---:R-:W-:-:S05]  /*10af0*/  VIADD R2, R2, 0x1 ;  /* 0x0000000102027836 */ /* 0x004fca0000000000 */
[----:B------:R2:W-:Y:S01]  /*10b00*/  STL [R1+0x28], R2 ;  /* 0x0000280201007387 */ /* 0x0005e20000100800 */
[----:B------:R-:W-:-:S04]  /*10b10*/  LEA.HI R0, R2, R2, RZ, 0x1 ;  /* 0x0000000202007211 */ /* 0x000fc800078f08ff */
[----:B------:R-:W-:-:S05]  /*10b20*/  LOP3.LUT R0, R0, 0xfffffffe, RZ, 0xc0, !PT ;  /* 0xfffffffe00007812 */ /* 0x000fca00078ec0ff */
[----:B------:R-:W-:-:S05]  /*10b30*/  IMAD.IADD R0, R2, 0x1, -R0 ;  /* 0x0000000102007824 */ /* 0x000fca00078e0a00 */
[----:B------:R-:W-:Y:S01]  /*10b40*/  SHF.L.U32 R3, R0, 0x1f, RZ ;  /* 0x0000001f00037819 */ /* 0x000fe200000006ff */
[----:B------:R-:W-:Y:S01]  /*10b50*/  NOP ;  /* 0x0000000000007918 */ /* 0x000fe20000000000 */
[----:B------:R2:W-:Y:S01]  /*10b60*/  SYNCS.ARRIVE.TRANS64.A1T0 RZ, [R18+URZ+0x2e800], RZ ;  /* 0x02e800ff12ff79a7 */ /* 0x0005e2000810003f */
[----:B------:R-:W-:Y:S01]  /*10b70*/  BSSY B0, `(.L_x_224) ;  /* 0x0000003000007945 */ /* 0x000fe20003800000 */
[----:B------:R-:W3:Y:S03]  /*10b80*/  SYNCS.PHASECHK.TRANS64.TRYWAIT P0, [R18+URZ+0x2e820], R3 ;  /* 0x02e82003120075a7 */ /* 0x000ee6000800017f */
[----:B--23--:R-:W-:Y:S05]  /*10b90*/  @!P0 BRA `(.L_x_225) ;  /* 0x00000034008c8947 */ /* 0x00cfea0003800000 */
.L_x_306:
[----:B------:R-:W-:Y:S05]  /*10ba0*/  BSYNC B0 ;  /* 0x0000000000007941 */ /* 0x000fea0003800000 */
.L_x_224:
[----:B------:R-:W-:-:S06]  /*10bb0*/  UISETP.GE.AND UP0, UPT, UR41, 0xe1, UPT ;  /* 0x000000e12900788c */ /* 0x000fcc000bf06270 */
[----:B------:R-:W-:-:S13]  /*10bc0*/  PLOP3.LUT P0, PT, PT, PT, UP0, 0x80, 0x0 ;  /* 0x000000000000781c */ /* 0x000fda0003f0f008 */
[----:B------:R-:W-:Y:S05]  /*10bd0*/  @!P0 BRA `(.L_x_226) ;  /* 0x0000000c00f08947 */ /* 0x000fea0003800000 */
[----:B------:R3:W5:Y:S01]  /*10be0*/  LDL.LU R0, [R1+0x4] ;  /* 0x0000040001007983 */ /* 0x0007620000300800 */
[----:B------:R-:W-:-:S03]  /*10bf0*/  UIADD3 UR4, UR40, -0x2, URZ ;  /* 0xfffffffe28047890 */ /* 0x000fc6000fffe03f */
[----:B------:R3:W5:Y:S03]  /*10c00*/  LDL.LU R6, [R1] ;  /* 0x0000000001067983 */ /* 0x0007660000300800 */
[----:B------:R-:W-:-:S07]  /*10c10*/  IMAD.U32 R17, RZ, RZ, UR4 ;  /* 0x00000004ff117e24 */ /* 0x000fce000f8e00ff */
.L_x_246:
[----:B------:R-:W4:Y:S01]  /*10c20*/  LDL R2, [R1+0xc] ;  /* 0x00000c0001027983 */ /* 0x000f220000100800 */
[----:B--2--5:R-:W-:Y:S01]  /*10c30*/  VIADD R3, R6, 0x1 ;  /* 0x0000000106037836 */ /* 0x024fe20000000000 */
[----:B------:R-:W-:Y:S05]  /*10c40*/  YIELD ;  /* 0x0000000000007946 */ /* 0x000fea0003800000 */
[C---:B------:R-:W-:Y:S01]  /*10c50*/  ISETP.NE.AND P0, PT, R3.reuse, 0x2, PT ;  /* 0x000000020300780c */ /* 0x040fe20003f05270 */
[----:B------:R-:W-:Y:S03]  /*10c60*/  BSSY B0, `(.L_x_227) ;  /* 0x000006c000007945 */ /* 0x000fe60003800000 */
[----:B------:R-:W-:-:S02]  /*10c70*/  SEL R9, R3, RZ, P0 ;  /* 0x000000ff03097207 */ /* 0x000fc40000000000 */
[----:B----4-:R-:W-:Y:S02]  /*10c80*/  LOP3.LUT P1, RZ, R2, 0x1, RZ, 0xc0, !PT ;  /* 0x0000000102ff7812 */ /* 0x010fe4000782c0ff */
[----:B------:R-:W-:-:S04]  /*10c90*/  SEL R2, RZ, 0x1, P0 ;  /* 0x00000001ff027807 */ /* 0x000fc80000000000 */
[----:B------:R-:W-:-:S05]  /*10ca0*/  LOP3.LUT R8, R0, R2, RZ, 0x3c, !PT ;  /* 0x0000000200087212 */ /* 0x000fca00078e3cff */
[----:B------:R2:W-:Y:S04]  /*10cb0*/  STL [R1+0x4], R8 ;  /* 0x0000040801007387 */ /* 0x0005e80000100800 */
[----:B------:R2:W-:Y:S01]  /*10cc0*/  STL [R1], R9 ;  /* 0x0000000901007387 */ /* 0x0005e20000100800 */
[----:B------:R-:W-:Y:S05]  /*10cd0*/  @!P1 BRA `(.L_x_228) ;  /* 0x0000000400909947 */ /* 0x000fea0003800000 */
[----:B------:R-:W-:Y:S01]  /*10ce0*/  ULDC.64 UR4, c[0x0][0x418] ;  /* 0x0001060000047ab9 */ /* 0x000fe20000000a00 */
[----:B01----:R-:W-:Y:S01]  /*10cf0*/  IMAD.MOV.U32 R7, RZ, RZ, R17 ;  /* 0x000000ffff077224 */ /* 0x003fe200078e0011 */
[----:B------:R-:W-:-:S04]  /*10d00*/  ISETP.NE.U32.AND P0, PT, RZ, UR4, PT ;  /* 0x00000004ff007c0c */ /* 0x000fc8000bf05070 */
[----:B------:R-:W-:-:S13]  /*10d10*/  ISETP.NE.AND.EX P0, PT, RZ, UR5, PT, P0 ;  /* 0x00000005ff007c0c */ /* 0x000fda000bf05300 */
[----:B------:R-:W-:Y:S05]  /*10d20*/  @!P0 BRA `(.L_x_229) ;  /* 0x00000000004c8947 */ /* 0x000fea0003800000 */
[----:B------:R-:W4:Y:S01]  /*10d30*/  LDL R10, [R1+0x18] ;  /* 0x00001800010a7983 */ /* 0x000f220000100800 */
[----:B------:R-:W0:Y:S01]  /*10d40*/  LDC R7, c[0x0][0x43c] ;  /* 0x00010f00ff077b82 */ /* 0x000e220000000800 */
[----:B------:R-:W-:Y:S02]  /*10d50*/  ULDC.64 UR6, c[0x0][0x428] ;  /* 0x00010a0000067ab9 */ /* 0x000fe40000000a00 */
[----:B------:R-:W2:Y:S01]  /*10d60*/  LDL R5, [R1+0x8] ;  /* 0x0000080001057983 */ /* 0x000ea20000100800 */
[----:B0-----:R-:W-:-:S13]  /*10d70*/  ISETP.NE.AND P0, PT, R7, 0x1, PT ;  /* 0x000000010700780c */ /* 0x001fda0003f05270 */
[----:B------:R-:W0:Y:S02]  /*10d80*/  @P0 LDC.64 R2, c[0x0][0x440] ;  /* 0x00011000ff020b82 */ /* 0x000e240000000a00 */
[----:B0-----:R-:W-:-:S04]  /*10d90*/  @P0 IMAD.HI.U32 R4, R17, R2, RZ ;  /* 0x0000000211040227 */ /* 0x001fc800078e00ff */
[----:B------:R-:W-:Y:S01]  /*10da0*/  IMAD.MOV.U32 R2, RZ, RZ, R17 ;  /* 0x000000ffff027224 */ /* 0x000fe200078e0011 */
[----:B------:R-:W-:-:S05]  /*10db0*/  @P0 SHF.R.U32.HI R2, RZ, R3, R4 ;  /* 0x00000003ff020219 */ /* 0x000fca0000011604 */
[----:B------:R-:W-:-:S04]  /*10dc0*/  IMAD.MOV R3, RZ, RZ, -R2 ;  /* 0x000000ffff037224 */ /* 0x000fc800078e0a02 */
[----:B------:R-:W-:Y:S01]  /*10dd0*/  IMAD R7, R7, R3, R17 ;  /* 0x0000000307077224 */ /* 0x000fe200078e0211 */
[----:B------:R-:W-:Y:S01]  /*10de0*/  SHF.R.S32.HI R3, RZ, 0x1f, R2 ;  /* 0x0000001fff037819 */ /* 0x000fe20000011402 */
[----:B----4-:R-:W-:-:S04]  /*10df0*/  IMAD R4, R10, UR6, RZ ;  /* 0x000000060a047c24 */ /* 0x010fc8000f8e02ff */
[C---:B--2---:R-:W-:Y:S02]  /*10e00*/  IMAD R4, R5.reuse, UR7, R4 ;  /* 0x0000000705047c24 */ /* 0x044fe4000f8e0204 */
[----:B------:R-:W-:-:S04]  /*10e10*/  IMAD.WIDE.U32 R2, R5, UR6, R2 ;  /* 0x0000000605027c25 */ /* 0x000fc8000f8e0002 */
[----:B------:R-:W-:Y:S01]  /*10e20*/  IMAD.IADD R3, R4, 0x1, R3 ;  /* 0x0000000104037824 */ /* 0x000fe200078e0203 */
[----:B------:R-:W-:-:S04]  /*10e30*/  LEA R4, P0, R2, UR4, 0x2 ;  /* 0x0000000402047c11 */ /* 0x000fc8000f8010ff */
[----:B------:R-:W-:-:S05]  /*10e40*/  LEA.HI.X R5, R2, UR5, R3, 0x2, P0 ;  /* 0x0000000502057c11 */ /* 0x000fca00080f1403 */
[----:B------:R0:W5:Y:S04]  /*10e50*/  LDG.E R16, desc[UR46][R4.64] ;  /* 0x0000002e04107981 */ /* 0x000168000c1e1900 */
.L_x_229:
[----:B------:R-:W0:Y:S01]  /*10e60*/  S2R R2, SR_TID.X ;  /* 0x0000000000027919 */ /* 0x000e220000002100 */
[----:B------:R-:W-:Y:S01]  /*10e70*/  IMAD R3, R9, 0x8, R18 ;  /* 0x0000000809037824 */ /* 0x000fe200078e0212 */
[----:B------:R-:W-:Y:S01]  /*10e80*/  BSSY B1, `(.L_x_230) ;  /* 0x0000006000017945 */ /* 0x000fe20003800000 */
[----:B0-----:R-:W-:Y:S02]  /*10e90*/  LOP3.LUT R4, R2, 0x7f, RZ, 0xc0, !PT ;  /* 0x0000007f02047812 */ /* 0x001fe400078ec0ff */
[----:B------:R-:W-:Y:S02]  /*10ea0*/  SHF.L.U32 R2, R8, 0x1f, RZ ;  /* 0x0000001f08027819 */ /* 0x000fe400000006ff */
[----:B------:R-:W-:Y:S02]  /*10eb0*/  ISETP.NE.AND P1, PT, R4, RZ, PT ;  /* 0x000000ff0400720c */ /* 0x000fe40003f25270 */
[----:B------:R-:W0:Y:S02]  /*10ec0*/  SYNCS.PHASECHK.TRANS64.TRYWAIT P0, [R3+URZ+0x2e880], R2 ;  /* 0x02e88002030075a7 */ /* 0x000e24000800017f */
[----:B0-----:R-:W-:Y:S09]  /*10ed0*/  @!P0 BRA `(.L_x_231) ;  /* 0x0000003000d08947 */ /* 0x001ff20003800000 */
.L_x_307:
[----:B------:R-:W-:Y:S05]  /*10ee0*/  BSYNC B1 ;  /* 0x0000000000017941 */ /* 0x000fea0003800000 */
.L_x_230:
[----:B------:R-:W-:Y:S04]  /*10ef0*/  BSSY B1, `(.L_x_232) ;  /* 0x0000009000017945 */ /* 0x000fe80003800000 */
        /* <DEDUP_REMOVED lines=8> */
.L_x_233:
[----:B------:R-:W-:Y:S05]  /*10f80*/  BSYNC B1 ;  /* 0x0000000000017941 */ /* 0x000fea0003800000 */
.L_x_232:
[----:B------:R-:W4:Y:S01]  /*10f90*/  LDL R5, [R1] ;  /* 0x0000000001057983 */ /* 0x000f220000100800 */
[----:B--2---:R-:W-:Y:S01]  /*10fa0*/  IMAD.MOV.U32 R9, RZ, RZ, RZ ;  /* 0x000000ffff097224 */ /* 0x004fe200078e00ff */
[----:B------:R-:W-:Y:S01]  /*10fb0*/  UIADD3 UR4, UP0, UR52, 0x470, URZ ;  /* 0x0000047034047890 */ /* 0x000fe2000ff1e03f */
[----:B------:R-:W-:Y:S01]  /*10fc0*/  IMAD.MOV.U32 R4, RZ, RZ, 0xe0 ;  /* 0x000000e0ff047424 */ /* 0x000fe200078e00ff */
[----:B------:R-:W-:Y:S01]  /*10fd0*/  PLOP3.LUT P0, PT, PT, PT, PT, 0x80, 0x0 ;  /* 0x000000000000781c */ /* 0x000fe20003f0f070 */
[----:B------:R-:W-:Y:S01]  /*10fe0*/  UMOV UR6, 0x0 ;  /* 0x0000000000067882 */ /* 0x000fe20000000000 */
[----:B------:R-:W-:Y:S01]  /*10ff0*/  R2UR UR10, R9 ;  /* 0x00000000090a72ca */ /* 0x000fe200000e0000 */
[----:B------:R-:W-:Y:S01]  /*11000*/  IMAD R4, R7, R4, UR42 ;  /* 0x0000002a07047e24 */ /* 0x000fe2000f8e0204 */
[----:B------:R-:W-:Y:S01]  /*11010*/  UIADD3.X UR5, URZ, UR53, URZ, UP0, !UPT ;  /* 0x000000353f057290 */ /* 0x000fe200087fe43f */
[----:B------:R-:W-:Y:S01]  /*11020*/  VIADD R7, R3, 0x2e870 ;  /* 0x0002e87003077836 */ /* 0x000fe20000000000 */
[----:B------:R-:W-:Y:S01]  /*11030*/  UMOV UR7, 0x14f00000 ;  /* 0x14f0000000077882 */ /* 0x000fe20000000000 */
[----:B----4-:R-:W-:-:S04]  /*11040*/  IMAD R5, R5, 0x7000, R18 ;  /* 0x0000700005057824 */ /* 0x010fc800078e0212 */
[----:B------:R-:W-:-:S07]  /*11050*/  VIADD R8, R5, 0xe400 ;  /* 0x0000e40005087836 */ /* 0x000fce0000000000 */
.L_x_234:
        /* <DEDUP_REMOVED lines=10> */
[----:B------:R-:W1:Y:S01]  /*11100*/  SYNCS.PHASECHK.TRANS64.TRYWAIT P0, [R3+URZ+0x2e840], R2 ;  /* 0x02e84002030075a7 */ /* 0x000e62000800017f */
[----:B------:R-:W-:Y:S04]  /*11110*/  BSSY B1, `(.L_x_235) ;  /* 0x0000002000017945 */ /* 0x000fe80003800000 */
[----:B-1----:R-:W-:Y:S05]  /*11120*/  @!P0 BRA `(.L_x_236) ;  /* 0x0000003000508947 */ /* 0x002fea0003800000 */
.L_x_308:
[----:B------:R-:W-:Y:S05]  /*11130*/  BSYNC B1 ;  /* 0x0000000000017941 */ /* 0x000fea0003800000 */
.L_x_235:
[----:B------:R-:W-:Y:S01]  /*11140*/  BSSY B1, `(.L_x_237) ;  /* 0x000000b000017945 */ /* 0x000fe20003800000 */
[----:B------:R-:W-:Y:S02]  /*11150*/  IMAD.MOV.U32 R10, RZ, RZ, 0x0 ;  /* 0x00000000ff0a7424 */ /* 0x000fe400078e00ff */
[----:B------:R-:W-:Y:S01]  /*11160*/  IMAD.MOV.U32 R11, RZ, RZ, 0x14f00000 ;  /* 0x14f00000ff0b7424 */ /* 0x000fe200078e00ff */
[----:B------:R-:W-:Y:S06]  /*11170*/  @P1 BRA `(.L_x_238) ;  /* 0x00000000001c1947 */ /* 0x000fec0003800000 */
[----:B------:R-:W2:Y:S01]  /*11180*/  S2R R7, SR_TID.X ;  /* 0x0000000000077919 */ /* 0x000ea20000002100 */
[----:B01----:R-:W-:-:S04]  /*11190*/  IMAD.MOV.U32 R2, RZ, RZ, 0x7000 ;  /* 0x00007000ff027424 */ /* 0x003fc800078e00ff */
[----:B------:R4:W-:Y:S01]  /*111a0*/  SYNCS.ARRIVE.TRANS64 RZ, [R3+URZ+0x2e830], R2 ;  /* 0x02e8300203ff79a7 */ /* 0x0009e2000800003f */
[----:B--2---:R-:W-:-:S04]  /*111b0*/  LOP3.LUT R7, R7, 0x1f, RZ, 0xc0, !PT ;  /* 0x0000001f07077812 */ /* 0x004fc800078ec0ff */
[----:B------:R-:W-:-:S13]  /*111c0*/  ISETP.NE.AND P0, PT, R7, RZ, PT ;  /* 0x000000ff0700720c */ /* 0x000fda0003f05270 */
[----:B----4-:R-:W-:Y:S05]  /*111d0*/  @!P0 BRA `(.L_x_238) ;  /* 0x0000000000048947 */ /* 0x010fea0003800000 */
[----:B------:R-:W-:Y:S01]  /*111e0*/  BPT.TRAP 0x1 ;  /* 0x000000040000795c */ /* 0x000fe20000300000 */
.L_x_238:
[----:B------:R-:W-:Y:S05]  /*111f0*/  BSYNC B1 ;  /* 0x0000000000017941 */ /* 0x000fea0003800000 */
.L_x_237:
[----:B------:R-:W-:Y:S01]  /*11200*/  R2UR UR10, R9 ;  /* 0x00000000090a72ca */ /* 0x000fe200000e0000 */
[----:B------:R-:W-:Y:S01]  /*11210*/  UIADD3 UR4, UP0, UR52, 0x370, URZ ;  /* 0x0000037034047890 */ /* 0x000fe2000ff1e03f */
[----:B------:R-:W-:Y:S01]  /*11220*/  R2UR UR6, R10 ;  /* 0x000000000a0672ca */ /* 0x000fe200000e0000 */
[----:B------:R-:W-:Y:S01]  /*11230*/  VIADD R5, R5, 0x20400 ;  /* 0x0002040005057836 */ /* 0x000fe20000000000 */
[----:B------:R-:W-:Y:S01]  /*11240*/  R2UR UR7, R11 ;  /* 0x000000000b0772ca */ /* 0x000fe200000e0000 */
[----:B01----:R-:W-:Y:S01]  /*11250*/  VIADD R3, R3, 0x2e830 ;  /* 0x0002e83003037836 */ /* 0x003fe20000000000 */
[----:B------:R-:W-:Y:S01]  /*11260*/  PLOP3.LUT P0, PT, PT, PT, PT, 0x80, 0x0 ;  /* 0x000000000000781c */ /* 0x000fe20003f0f070 */
[----:B------:R-:W-:-:S12]  /*11270*/  UIADD3.X UR5, URZ, UR53, URZ, UP0, !UPT ;  /* 0x000000353f057290 */ /* 0x000fd800087fe43f */
.L_x_239:
        /* <DEDUP_REMOVED lines=9> */
[----:B----4-:R-:W-:Y:S05]  /*11310*/  @P0 BRA.U.ANY `(.L_x_239) ;  /* 0xfffffffd00d80947 */ /* 0x010fea000393ffff */
.L_x_228:
[----:B------:R-:W-:Y:S05]  /*11320*/  BSYNC B0 ;  /* 0x0000000000007941 */ /* 0x000fea0003800000 */
.L_x_227:
[----:B------:R-:W-:-:S06]  /*11330*/  UISETP.NE.AND UP0, UPT, UR39, 0x3, UPT ;  /* 0x000000032700788c */ /* 0x000fcc000bf05270 */
[----:B------:R-:W-:-:S13]  /*11340*/  PLOP3.LUT P0, PT, PT, PT, UP0, 0x80, 0x0 ;  /* 0x000000000000781c */ /* 0x000fda0003f0f008 */
[----:B------:R-:W-:Y:S05]  /*11350*/  @!P0 BRA `(.L_x_240) ;  /* 0x0000000000048947 */ /* 0x000fea0003800000 */
[----:B------:R-:W-:Y:S01]  /*11360*/  BPT.TRAP 0x1 ;  /* 0x000000040000795c */ /* 0x000fe20000300000 */
.L_x_240:
[----:B------:R-:W-:Y:S01]  /*11370*/  IMAD.U32 R2, RZ, RZ, UR44 ;  /* 0x0000002cff027e24 */ /* 0x000fe2000f8e00ff */
[----:B------:R-:W-:Y:S01]  /*11380*/  BSSY B0, `(.L_x_241) ;  /* 0x0000007000007945 */ /* 0x000fe20003800000 */
[----:B------:R-:W-:-:S03]  /*11390*/  IMAD R19, R6, 0x8, R18 ;  /* 0x0000000806137824 */ /* 0x000fc600078e0212 */
[----:B------:R-:W-:Y:S02]  /*113a0*/  ISETP.NE.AND P1, PT, R2, 0x3, PT ;  /* 0x000000030200780c */ /* 0x000fe40003f25270 */
[----:B------:R-:W-:-:S04]  /*113b0*/  LOP3.LUT R2, R0, 0x1, RZ, 0x3c, !PT ;  /* 0x0000000100027812 */ /* 0x000fc800078e3cff */
[----:B------:R-:W-:-:S04]  /*113c0*/  SHF.L.U32 R2, R2, 0x1f, RZ ;  /* 0x0000001f02027819 */ /* 0x000fc800000006ff */
[----:B------:R-:W4:Y:S02]  /*113d0*/  SYNCS.PHASECHK.TRANS64.TRYWAIT P0, [R19+URZ+0x2e870], R2 ;  /* 0x02e87002130075a7 */ /* 0x000f24000800017f */
[----:B----4-:R-:W-:Y:S05]  /*113e0*/  @!P0 BRA `(.L_x_242) ;  /* 0x0000002c00b48947 */ /* 0x010fea0003800000 */
.L_x_309:
[----:B------:R-:W-:Y:S05]  /*113f0*/  BSYNC B0 ;  /* 0x0000000000007941 */ /* 0x000fea0003800000 */
.L_x_241:
[----:B------:R-:W-:Y:S05]  /*11400*/  @!P1 BRA `(.L_x_243) ;  /* 0x0000000000049947 */ /* 0x000fea0003800000 */
[----:B------:R-:W-:Y:S01]  /*11410*/  BPT.TRAP 0x1 ;  /* 0x000000040000795c */ /* 0x000fe20000300000 */
.L_x_243:
[----:B----4-:R-:W-:Y:S01]  /*11420*/  SHF.L.U32 R2, R0, 0x1f, RZ ;  /* 0x0000001f00027819 */ /* 0x010fe200000006ff */
[----:B------:R-:W-:-:S03]  /*11430*/  IMAD R0, R6, 0x7000, RZ ;  /* 0x0000700006007824 */ /* 0x000fc600078e02ff */
[----:B------:R-:W4:Y:S02]  /*11440*/  SYNCS.PHASECHK.TRANS64.TRYWAIT P0, [R19+URZ+0x2e860], R2 ;  /* 0x02e86002130075a7 */ /* 0x000f24000800017f */
[----:B----4-:R-:W-:Y:S05]  /*11450*/  @!P0 BRA `(.L_x_244) ;  /* 0x0000002c00ac8947 */ /* 0x010fea0003800000 */
.L_x_310:
[----:B------:R-:W4:Y:S04]  /*11460*/  LDL R3, [R1+0x20] ;  /* 0x0000200001037983 */ /* 0x000f280000100800 */
[----:B------:R-:W5:Y:S01]  /*11470*/  LDL R12, [R1+0x1c] ;  /* 0x00001c00010c7983 */ /* 0x000f620000100800 */
[----:B------:R-:W-:Y:S05]  /*11480*/  WARPSYNC.ALL ;  /* 0x0000000000007948 */ /* 0x000fea0003800000 */
[----:B----4-:R-:W-:-:S02]  /*11490*/  LOP3.LUT R2, R0, R3, RZ, 0xfc, !PT ;  /* 0x0000000300027212 */ /* 0x010fc400078efcff */
[----:B------:R-:W4:Y:S01]  /*114a0*/  S2R R3, SR_TID.X ;  /* 0x0000000000037919 */ /* 0x000f220000002100 */
[C---:B-----5:R-:W-:Y:S02]  /*114b0*/  IADD3 R0, R18.reuse, R0, R12 ;  /* 0x0000000012007210 */ /* 0x060fe40007ffe00c */
[----:B------:R-:W-:-:S05]  /*114c0*/  IMAD.IADD R2, R18, 0x1, R2 ;  /* 0x0000000112027824 */ /* 0x000fca00078e0202 */
[----:B01----:R-:W2:Y:S01]  /*114d0*/  LDSM.16.MT88.4 R4, [R2+0xe400] ;  /* 0x00e400000204783b */ /* 0x003ea20000004200 */
[----:B----4-:R-:W-:Y:S01]  /*114e0*/  LOP3.LUT P0, RZ, R3, 0x4, RZ, 0xc0, !PT ;  /* 0x0000000403ff7812 */ /* 0x010fe2000780c0ff */
[----:B------:R-:W-:-:S05]  /*114f0*/  IMAD.MOV.U32 R3, RZ, RZ, 0x40 ;  /* 0x00000040ff037424 */ /* 0x000fca00078e00ff */
[----:B------:R-:W-:-:S05]  /*11500*/  SEL R3, R3, 0xffffffc0, !P0 ;  /* 0xffffffc003037807 */ /* 0x000fca0004000000 */
[----:B------:R-:W-:Y:S01]  /*11510*/  IMAD.IADD R3, R3, 0x1, R2 ;  /* 0x0000000103037824 */ /* 0x000fe200078e0202 */
[C-C-:B--2---:R-:W-:Y:S02]  /*11520*/  PRMT R8, R4.reuse, 0x6420, R5.reuse ;  /* 0x0000642004087816 */ /* 0x144fe40000000005 */
[----:B------:R-:W-:Y:S02]  /*11530*/  PRMT R9, R4, 0x7531, R5 ;  /* 0x0000753104097816 */ /* 0x000fe40000000005 */
[C-C-:B------:R-:W-:Y:S02]  /*11540*/  PRMT R10, R6.reuse, 0x6420, R7.reuse ;  /* 0x00006420060a7816 */ /* 0x140fe40000000007 */
[----:B------:R-:W-:Y:S02]  /*11550*/  PRMT R11, R6, 0x7531, R7 ;  /* 0x00007531060b7816 */ /* 0x000fe40000000007 */
[----:B------:R-:W0:Y:S04]  /*11560*/  LDSM.16.MT88.4 R4, [R3+0xe400] ;  /* 0x00e400000304783b */ /* 0x000e280000004200 */
[----:B------:R-:W-:Y:S01]  /*11570*/  STSM.16.M88.4 [R0+0x400], R8 ;  /* 0x0004000800007844 */ /* 0x000fe20000000200 */
[----:B0-----:R-:W-:-:S02]  /*11580*/  PRMT R12, R4, 0x6420, R5 ;  /* 0x00006420040c7816 */ /* 0x001fc40000000005 */
[----:B------:R-:W-:Y:S02]  /*11590*/  PRMT R13, R4, 0x7531, R5 ;  /* 0x00007531040d7816 */ /* 0x000fe40000000005 */
[C-C-:B------:R-:W-:Y:S02]  /*115a0*/  PRMT R14, R6.reuse, 0x6420, R7.reuse ;  /* 0x00006420060e7816 */ /* 0x140fe40000000007 */
[----:B------:R-:W-:-:S05]  /*115b0*/  PRMT R15, R6, 0x7531, R7 ;  /* 0x00007531060f7816 */ /* 0x000fca0000000007 */
[----:B------:R-:W-:Y:S04]  /*115c0*/  STSM.16.M88.4 [R0+0xc00], R12 ;  /* 0x000c000c00007844 */ /* 0x000fe80000000200 */
[----:B------:R-:W0:Y:S02]  /*115d0*/  LDSM.16.MT88.4 R8, [R2+0xf400] ;  /* 0x00f400000208783b */ /* 0x000e240000004200 */
        /* <DEDUP_REMOVED lines=65> */
[----:B------:R0:W-:Y:S02]  /*119f0*/  STSM.16.M88.4 [R0+0x6400], R4 ;  /* 0x0064000400007844 */ /* 0x0001e40000000200 */
[C-C-:B0-----:R-:W-:Y:S02]  /*11a00*/  PRMT R4, R8.reuse, 0x6420, R9.reuse ;  /* 0x0000642008047816 */ /* 0x141fe40000000009 */
[----:B------:R-:W-:-:S02]  /*11a10*/  PRMT R5, R8, 0x7531, R9 ;  /* 0x0000753108057816 */ /* 0x000fc40000000009 */
[C-C-:B------:R-:W-:Y:S02]  /*11a20*/  PRMT R6, R10.reuse, 0x6420, R11.reuse ;  /* 0x000064200a067816 */ /* 0x140fe4000000000b */
        /* <DEDUP_REMOVED lines=10> */
.L_x_245:
[----:B0-----:R-:W0:Y:S01]  /*11ad0*/  S2R R0, SR_TID.X ;  /* 0x0000000000007919 */ /* 0x001e220000002100 */
[----:B-1----:R1:W-:Y:S01]  /*11ae0*/  SYNCS.ARRIVE.TRANS64.A1T0 RZ, [R19+URZ+0x2e850], RZ ;  /* 0x02e850ff13ff79a7 */ /* 0x0023e2000810003f */
[----:B------:R4:W5:Y:S01]  /*11af0*/  LDL R6, [R1] ;  /* 0x0000000001067983 */ /* 0x0009620000100800 */
[----:B0-----:R-:W-:Y:S01]  /*11b00*/  LOP3.LUT R0, R0, 0x7f, RZ, 0xc0, !PT ;  /* 0x0000007f00007812 */ /* 0x001fe200078ec0ff */
[----:B------:R-:W-:Y:S03]  /*11b10*/  BAR.SYNC.DEFER_BLOCKING 0x2, 0x80 ;  /* 0x0082000000007b1d */ /* 0x000fe60000010000 */
[----:B------:R-:W-:-:S03]  /*11b20*/  ISETP.NE.AND P0, PT, R0, RZ, PT ;  /* 0x000000ff0000720c */ /* 0x000fc60003f05270 */
[----:B------:R4:W5:Y:S10]  /*11b30*/  LDL R0, [R1+0x4] ;  /* 0x0000040001007983 */ /* 0x0009740000100800 */
[----:B-1----:R-:W-:-:S05]  /*11b40*/  @!P0 VIADD R19, R19, 0x2e880 ;  /* 0x0002e88013138836 */ /* 0x002fca0000000000 */
[----:B------:R-:W-:-:S04]  /*11b50*/  @!P0 PRMT R19, RZ, 0x654, R19 ;  /* 0x00000654ff138816 */ /* 0x000fc80000000013 */
[----:B------:R4:W-:Y:S01]  /*11b60*/  @!P0 SYNCS.ARRIVE.TRANS64.RED.A1T0 RZ, [R19+URZ], RZ ;  /* 0x000000ff13ff89a7 */ /* 0x0009e2000810043f */
[C---:B------:R-:W-:Y:S01]  /*11b70*/  ISETP.GT.AND P0, PT, R17.reuse, RZ, PT ;  /* 0x000000ff1100720c */ /* 0x040fe20003f04270 */
[----:B------:R-:W-:-:S12]  /*11b80*/  VIADD R17, R17, 0xffffffff ;  /* 0xffffffff11117836 */ /* 0x000fd80000000000 */
[----:B----4-:R-:W-:Y:S05]  /*11b90*/  @P0 BRA `(.L_x_246) ;  /* 0xfffffff000200947 */ /* 0x010fea000383ffff */
.L_x_226:
[----:B------:R-:W4:Y:S01]  /*11ba0*/  S2R R2, SR_TID.X ;  /* 0x0000000000027919 */ /* 0x000f220000002100 */
[----:B------:R-:W-:Y:S01]  /*11bb0*/  BSSY B0, `(.L_x_247) ;  /* 0x0000011000007945 */ /* 0x000fe20003800000 */
[----:B----4-:R-:W-:-:S04]  /*11bc0*/  LOP3.LUT R2, R2, 0x7f, RZ, 0xc0, !PT ;  /* 0x0000007f02027812 */ /* 0x010fc800078ec0ff */
[----:B------:R-:W-:-:S13]  /*11bd0*/  ISETP.NE.AND P0, PT, R2, RZ, PT ;  /* 0x000000ff0200720c */ /* 0x000fda0003f05270 */
[----:B------:R-:W-:Y:S05]  /*11be0*/  @P0 BRA `(.L_x_248) ;  /* 0x0000000000340947 */ /* 0x000fea0003800000 */
[----:B01----:R-:W0:Y:S01]  /*11bf0*/  S2R R5, SR_LANEID ;  /* 0x0000000000057919 */ /* 0x003e220000000000 */
[----:B------:R-:W-:Y:S01]  /*11c00*/  VOTEU.ANY UR4, UPT, PT ;  /* 0x0000000000047886 */ /* 0x000fe200038e0100 */
[----:B--2---:R-:W1:Y:S01]  /*11c10*/  LDC.64 R2, c[0x0][0xc60] ;  /* 0x00031800ff027b82 */ /* 0x004e620000000a00 */
[----:B-----5:R-:W0:Y:S02]  /*11c20*/  FLO.U32 R0, UR4 ;  /* 0x0000000400007d00 */ /* 0x020e2400080e0000 */
        /* <DEDUP_REMOVED lines=8> */
[----:B------:R4:W-:Y:S02]  /*11cb0*/  STL [R1+0x10], R0 ;  /* 0x0000100001007387 */ /* 0x0009e40000100800 */
.L_x_248:
[----:B------:R-:W-:Y:S05]  /*11cc0*/  BSYNC B0 ;  /* 0x0000000000007941 */ /* 0x000fea0003800000 */
.L_x_247:
[----:B------:R-:W-:-:S06]  /*11cd0*/  UISETP.NE.AND UP0, UPT, UR39, 0x3, UPT ;  /* 0x000000032700788c */ /* 0x000fcc000bf05270 */
[----:B------:R-:W-:-:S13]  /*11ce0*/  PLOP3.LUT P1, PT, PT, PT, UP0, 0x80, 0x0 ;  /* 0x000000000000781c */ /* 0x000fda0003f2f008 */
[----:B------:R-:W-:Y:S05]  /*11cf0*/  @!P1 BRA `(.L_x_249) ;  /* 0x0000000000049947 */ /* 0x000fea0003800000 */
[----:B------:R-:W-:Y:S01]  /*11d00*/  BPT.TRAP 0x1 ;  /* 0x000000040000795c */ /* 0x000fe20000300000 */
.L_x_249:
[----:B------:R-:W2:Y:S04]  /*11d10*/  LDL R2, [R1+0x4] ;  /* 0x0000040001027983 */ /* 0x000ea80000100800 */
[----:B----45:R-:W4:Y:S01]  /*11d20*/  LDL R0, [R1] ;  /* 0x0000000001007983 */ /* 0x030f220000100800 */
[----:B------:R-:W-:Y:S01]  /*11d30*/  BSSY B0, `(.L_x_250) ;  /* 0x0000008000007945 */ /* 0x000fe20003800000 */
[----:B--2---:R-:W-:-:S04]  /*11d40*/  LOP3.LUT R3, R2, 0x1, RZ, 0x3c, !PT ;  /* 0x0000000102037812 */ /* 0x004fc800078e3cff */
[----:B------:R-:W-:Y:S01]  /*11d50*/  SHF.L.U32 R3, R3, 0x1f, RZ ;  /* 0x0000001f03037819 */ /* 0x000fe200000006ff */
[----:B----4-:R-:W-:-:S04]  /*11d60*/  IMAD R16, R0, 0x8, R18 ;  /* 0x0000000800107824 */ /* 0x010fc800078e0212 */
[----:B------:R-:W2:Y:S01]  /*11d70*/  SYNCS.PHASECHK.TRANS64.TRYWAIT P1, [R16+URZ+0x2e870], R3 ;  /* 0x02e87003100075a7 */ /* 0x000ea2000802017f */
[----:B------:R-:W-:-:S05]  /*11d80*/  IMAD.U32 R0, RZ, RZ, UR44 ;  /* 0x0000002cff007e24 */ /* 0x000fca000f8e00ff */
[----:B------:R-:W-:Y:S01]  /*11d90*/  ISETP.NE.AND P2, PT, R0, 0x3, PT ;  /* 0x000000030000780c */ /* 0x000fe20003f45270 */
[----:B--2---:R-:W-:-:S12]  /*11da0*/  @!P1 BRA `(.L_x_251) ;  /* 0x00000024006c9947 */ /* 0x004fd80003800000 */
.L_x_311:
[----:B------:R-:W-:Y:S05]  /*11db0*/  BSYNC B0 ;  /* 0x0000000000007941 */ /* 0x000fea0003800000 */
.L_x_250:
[----:B------:R-:W-:Y:S05]  /*11dc0*/  @!P2 BRA `(.L_x_252) ;  /* 0x000000000004a947 */ /* 0x000fea0003800000 */
[----:B------:R-:W-:Y:S01]  /*11dd0*/  BPT.TRAP 0x1 ;  /* 0x000000040000795c */ /* 0x000fe20000300000 */
.L_x_252:
[----:B------:R-:W2:Y:S02]  /*11de0*/  LDL R0, [R1+0x4] ;  /* 0x0000040001007983 */ /* 0x000ea40000100800 */
[----:B--2---:R-:W-:-:S04]  /*11df0*/  SHF.L.U32 R3, R0, 0x1f, RZ ;  /* 0x0000001f00037819 */ /* 0x004fc800000006ff */
[----:B------:R-:W2:Y:S02]  /*11e00*/  SYNCS.PHASECHK.TRANS64.TRYWAIT P1, [R16+URZ+0x2e860], R3 ;  /* 0x02e86003100075a7 */ /* 0x000ea4000802017f */
[----:B--2---:R-:W-:Y:S05]  /*11e10*/  @!P1 BRA `(.L_x_253) ;  /* 0x0000002400649947 */ /* 0x004fea0003800000 */
.L_x_312:
[----:B------:R-:W4:Y:S04]  /*11e20*/  LDL R17, [R1] ;  /* 0x0000000001117983 */ /* 0x000f280000100800 */
[----:B------:R-:W2:Y:S04]  /*11e30*/  LDL R2, [R1+0x20] ;  /* 0x0000200001027983 */ /* 0x000ea80000100800 */
[----:B------:R-:W5:Y:S01]  /*11e40*/  LDL R12, [R1+0x1c] ;  /* 0x00001c00010c7983 */ /* 0x000f620000100800 */
[----:B------:R-:W0:Y:S01]  /*11e50*/  S2R R9, SR_TID.X ;  /* 0x0000000000097919 */ /* 0x000e220000002100 */
[----:B------:R-:W-:Y:S05]  /*11e60*/  WARPSYNC.ALL ;  /* 0x0000000000007948 */ /* 0x000fea0003800000 */
[----:B------:R-:W-:Y:S01]  /*11e70*/  IMAD.MOV.U32 R13, RZ, RZ, 0x40 ;  /* 0x00000040ff0d7424 */ /* 0x000fe200078e00ff */
[----:B0-----:R-:W-:-:S04]  /*11e80*/  LOP3.LUT P1, RZ, R9, 0x4, RZ, 0xc0, !PT ;  /* 0x0000000409ff7812 */ /* 0x001fc8000782c0ff */
[----:B------:R-:W-:Y:S01]  /*11e90*/  SEL R13, R13, 0xffffffc0, !P1 ;  /* 0xffffffc00d0d7807 */ /* 0x000fe20004800000 */
[----:B----4-:R-:W-:-:S05]  /*11ea0*/  IMAD R0, R17, 0x7000, RZ ;  /* 0x0000700011007824 */ /* 0x010fca00078e02ff */
[----:B--2---:R-:W-:-:S05]  /*11eb0*/  LOP3.LUT R3, R0, R2, RZ, 0xfc, !PT ;  /* 0x0000000200037212 */ /* 0x004fca00078efcff */
[----:B------:R-:W-:-:S05]  /*11ec0*/  IMAD.IADD R2, R18, 0x1, R3 ;  /* 0x0000000112027824 */ /* 0x000fca00078e0203 */
[----:B-1----:R-:W0:Y:S01]  /*11ed0*/  LDSM.16.MT88.4 R4, [R2+0xe400] ;  /* 0x00e400000204783b */ /* 0x002e220000004200 */
[----:B------:R-:W-:Y:S01]  /*11ee0*/  IMAD.IADD R3, R13, 0x1, R2 ;  /* 0x000000010d037824 */ /* 0x000fe200078e0202 */
[----:B-----5:R-:W-:Y:S02]  /*11ef0*/  IADD3 R0, R18, R0, R12 ;  /* 0x0000000012007210 */ /* 0x020fe40007ffe00c */
[C-C-:B0-----:R-:W-:Y:S02]  /*11f00*/  PRMT R8, R4.reuse, 0x6420, R5.reuse ;  /* 0x0000642004087816 */ /* 0x141fe40000000005 */
[----:B------:R-:W-:Y:S02]  /*11f10*/  PRMT R9, R4, 0x7531, R5 ;  /* 0x0000753104097816 */ /* 0x000fe40000000005 */
[C-C-:B------:R-:W-:Y:S02]  /*11f20*/  PRMT R10, R6.reuse, 0x6420, R7.reuse ;  /* 0x00006420060a7816 */ /* 0x140fe40000000007 */
[----:B------:R-:W-:-:S02]  /*11f30*/  PRMT R11, R6, 0x7531, R7 ;  /* 0x00007531060b7816 */ /* 0x000fc40000000007 */
[----:B------:R-:W0:Y:S04]  /*11f40*/  LDSM.16.MT88.4 R4, [R3+0xe400] ;  /* 0x00e400000304783b */ /* 0x000e280000004200 */
[----:B------:R0:W-:Y:S02]  /*11f50*/  STSM.16.M88.4 [R0+0x400], R8 ;  /* 0x0004000800007844 */ /* 0x0001e40000000200 */
        /* <DEDUP_REMOVED lines=85> */
.L_x_254:
[----:B------:R-:W2:Y:S01]  /*124b0*/  LDL.LU R3, [R1+0x4] ;  /* 0x0000040001037983 */ /* 0x000ea20000300800 */
[----:B0-----:R-:W-:Y:S01]  /*124c0*/  SYNCS.ARRIVE.TRANS64.A1T0 RZ, [R16+URZ+0x2e850], RZ ;  /* 0x02e850ff10ff79a7 */ /* 0x001fe2000810003f */
[----:B-1----:R-:W-:-:S05]  /*124d0*/  @!P0 VIADD R0, R16, 0x2e880 ;  /* 0x0002e88010008836 */ /* 0x002fca0000000000 */
[----:B------:R-:W-:Y:S01]  /*124e0*/  @!P0 PRMT R0, RZ, 0x654, R0 ;  /* 0x00000654ff008816 */ /* 0x000fe20000000000 */
[----:B------:R-:W-:Y:S06]  /*124f0*/  BAR.SYNC.DEFER_BLOCKING 0x2, 0x80 ;  /* 0x0082000000007b1d */ /* 0x000fec0000010000 */
[----:B------:R0:W-:Y:S02]  /*12500*/  @!P0 SYNCS.ARRIVE.TRANS64.RED.A1T0 RZ, [R0+URZ], RZ ;  /* 0x000000ff00ff89a7 */ /* 0x0001e4000810043f */
[----:B0-----:R-:W-:-:S05]  /*12510*/  VIADD R0, R17, 0x1 ;  /* 0x0000000111007836 */ /* 0x001fca0000000000 */
[----:B------:R-:W-:-:S04]  /*12520*/  ISETP.NE.AND P0, PT, R0, 0x2, PT ;  /* 0x000000020000780c */ /* 0x000fc80003f05270 */
[----:B------:R-:W-:Y:S02]  /*12530*/  SEL R2, RZ, 0x1, P0 ;  /* 0x00000001ff027807 */ /* 0x000fe40000000000 */
[----:B------:R-:W-:-:S05]  /*12540*/  SEL R0, R0, RZ, P0 ;  /* 0x000000ff00007207 */ /* 0x000fca0000000000 */
[----:B------:R1:W-:Y:S01]  /*12550*/  STL [R1], R0 ;  /* 0x0000000001007387 */ /* 0x0003e20000100800 */
[----:B--2---:R-:W-:-:S05]  /*12560*/  LOP3.LUT R3, R3, R2, RZ, 0x3c, !PT ;  /* 0x0000000203037212 */ /* 0x004fca00078e3cff */
[----:B------:R1:W-:Y:S02]  /*12570*/  STL [R1+0x4], R3 ;  /* 0x0000040301007387 */ /* 0x0003e40000100800 */
.L_x_203:
[----:B------:R-:W-:Y:S05]  /*12580*/  BSYNC B7 ;  /* 0x0000000000077941 */ /* 0x000fea0003800000 */
.L_x_201:
[----:B01----:R-:W2:Y:S02]  /*12590*/  LDL R0, [R1+0xc] ;  /* 0x00000c0001007983 */ /* 0x003ea40000100800 */
[----:B--2---:R-:W-:-:S13]  /*125a0*/  LOP3.LUT P0, RZ, R0, 0x2, RZ, 0xc0, !PT ;  /* 0x0000000200ff7812 */ /* 0x004fda000780c0ff */
[----:B------:R-:W-:Y:S05]  /*125b0*/  @!P0 BRA `(.L_x_255) ;  /* 0x0000000000348947 */ /* 0x000fea0003800000 */
[----:B------:R-:W0:Y:S08]  /*125c0*/  S2UR UR5, SR_CgaCtaId ;  /* 0x00000000000579c3 */ /* 0x000e300000008800 */
[----:B------:R-:W-:Y:S06]  /*125d0*/  BAR.SYNC.DEFER_BLOCKING 0x5, 0x180 ;  /* 0x0146000000007b1d */ /* 0x000fec0000010000 */
[----:B------:R-:W-:-:S02]  /*125e0*/  UMOV UR4, 0x400 ;  /* 0x0000040000047882 */ /* 0x000fc40000000000 */
[----:B0-----:R-:W-:-:S06]  /*125f0*/  ULEA UR4, UR5, UR4, 0x18 ;  /* 0x0000000405047291 */ /* 0x001fcc000f8ec03f */
[----:B------:R-:W-:-:S05]  /*12600*/  IMAD.U32 R18, RZ, RZ, UR4 ;  /* 0x00000004ff127e24 */ /* 0x000fca000f8e00ff */
[----:B------:R-:W0:Y:S04]  /*12610*/  LDS.128 R4, [R18+0x2e8d0] ;  /* 0x02e8d00012047984 */ /* 0x000e280000000c00 */
[----:B0-----:R0:W-:Y:S01]  /*12620*/  STL.64 [R1+0x10], R4 ;  /* 0x0000100401007387 */ /* 0x0011e20000100a00 */
[----:B------:R-:W-:Y:S02]  /*12630*/  IMAD.MOV.U32 R2, RZ, RZ, R7 ;  /* 0x000000ffff027224 */ /* 0x000fe400078e0007 */
[----:B------:R-:W-:-:S03]  /*12640*/  IMAD.MOV.U32 R0, RZ, RZ, R6 ;  /* 0x000000ffff007224 */ /* 0x000fc600078e0006 */
[----:B------:R-:W-:Y:S02]  /*12650*/  R2UR UR45, R2 ;  /* 0x00000000022d72ca */ /* 0x000fe400000e0000 */
[----:B------:R-:W-:Y:S01]  /*12660*/  R2UR UR36, R0 ;  /* 0x00000000002472ca */ /* 0x000fe200000e0000 */
[----:B------:R-:W-:Y:S06]  /*12670*/  BAR.ARV 0x4, 0x180 ;  /* 0x0106000000007b1d */ /* 0x000fec0000002000 */
[----:B------:R-:W-:Y:S08]  /*12680*/  BRA `(.L_x_256) ;  /* 0x0000000800387947 */ /* 0x000ff00003800000 */
.L_x_255:
[----:B------:R-:W0:Y:S01]  /*12690*/  S2R R2, SR_TID.X ;  /* 0x0000000000027919 */ /* 0x000e220000002100 */
[----:B------:R-:W-:Y:S01]  /*126a0*/  ULDC UR4, c[0x0][0xc3c] ;  /* 0x00030f0000047ab9 */ /* 0x000fe20000000800 */
[----:B------:R-:W2:Y:S01]  /*126b0*/  LDL.LU R0, [R1+0x10] ;  /* 0x0000100001007983 */ /* 0x000ea20000300800 */
[----:B0-----:R-:W-:-:S04]  /*126c0*/  LOP3.LUT R6, R2, 0x1f, RZ, 0xc0, !PT ;  /* 0x0000001f02067812 */ /* 0x001fc800078ec0ff */
[C---:B------:R-:W-:Y:S01]  /*126d0*/  ISETP.NE.AND P0, PT, R6.reuse, 0x1f, PT ;  /* 0x0000001f0600780c */ /* 0x040fe20003f05270 */
[----:B------:R-:W-:-:S05]  /*126e0*/  VIADD R5, R6, UR45 ;  /* 0x0000002d06057c36 */ /* 0x000fca0008000000 */
[----:B------:R-:W-:Y:S01]  /*126f0*/  ISETP.GE.OR P1, PT, R5, UR4, !P0 ;  /* 0x0000000405007c0c */ /* 0x000fe2000c726670 */
[----:B------:R-:W-:-:S12]  /*12700*/  ULDC UR4, c[0x0][0xc3c] ;  /* 0x00030f0000047ab9 */ /* 0x000fd80000000800 */
[----:B------:R-:W0:Y:S02]  /*12710*/  @!P1 LDC.64 R2, c[0x0][0xc80] ;  /* 0x00032000ff029b82 */ /* 0x000e240000000a00 */
[----:B0-----:R-:W-:-:S04]  /*12720*/  @!P1 IMAD.WIDE R2, R5, 0x4, R2 ;  /* 0x0000000405029825 */ /* 0x001fc800078e0202 */
[----:B------:R-:W-:-:S06]  /*12730*/  IMAD.MOV.U32 R5, RZ, RZ, RZ ;  /* 0x000000ffff057224 */ /* 0x000fcc00078e00ff */
[----:B------:R-:W4:Y:S01]  /*12740*/  @!P1 LDG.E R5, desc[UR46][R2.64] ;  /* 0x0000002e02059981 */ /* 0x000f22000c1e1900 */
[C---:B------:R-:W-:Y:S02]  /*12750*/  ISETP.NE.AND P1, PT, R6.reuse, RZ, PT ;  /* 0x000000ff0600720c */ /* 0x040fe40003f25270 */
[C---:B------:R-:W-:Y:S02]  /*12760*/  ISETP.GE.U32.AND P2, PT, R6.reuse, 0x2, PT ;  /* 0x000000020600780c */ /* 0x040fe40003f46070 */
[C---:B------:R-:W-:Y:S02]  /*12770*/  ISETP.GE.U32.AND P3, PT, R6.reuse, 0x4, PT ;  /* 0x000000040600780c */ /* 0x040fe40003f66070 */
[C---:B------:R-:W-:Y:S02]  /*12780*/  ISETP.GE.U32.AND P4, PT, R6.reuse, 0x8, PT ;  /* 0x000000080600780c */ /* 0x040fe40003f86070 */
[----:B------:R-:W-:Y:S01]  /*12790*/  ISETP.GE.U32.AND P5, PT, R6, 0x10, PT ;  /* 0x000000100600780c */ /* 0x000fe20003fa6070 */
[----:B--2---:R-:W-:-:S02]  /*127a0*/  IMAD.MOV.U32 R10, RZ, RZ, R0 ;  /* 0x000000ffff0a7224 */ /* 0x004fc400078e0000 */
[----:B----4-:R-:W0:Y:S02]  /*127b0*/  SHFL.UP PT, R0, R5, 0x1, RZ ;  /* 0x0420000005007989 */ /* 0x010e2400000e00ff */
        /* <DEDUP_REMOVED lines=12> */
[----:B------:R-:W1:Y:S04]  /*12880*/  SHFL.UP PT, R0, R9, 0x10, RZ ;  /* 0x0600000009007989 */ /* 0x000e6800000e00ff */
[----:B------:R-:W-:Y:S01]  /*12890*/  SHFL.IDX PT, R4, R10, 0x1, 0x1f ;  /* 0x00201f000a047f89 */ /* 0x000fe200000e0000 */
[----:B-1----:R-:W-:-:S05]  /*128a0*/  SEL R0, R0, RZ, P5 ;  /* 0x000000ff00007207 */ /* 0x002fca0002800000 */
[----:B------:R-:W-:-:S05]  /*128b0*/  IMAD.IADD R2, R9, 0x1, R0 ;  /* 0x0000000109027824 */ /* 0x000fca00078e0200 */
[----:B------:R-:W0:Y:S04]  /*128c0*/  SHFL.IDX PT, R6, R2, 0x1f, 0x1f ;  /* 0x03e01f0002067f89 */ /* 0x000e2800000e0000 */
[----:B------:R-:W1:Y:S01]  /*128d0*/  SHFL.IDX PT, R0, R10, RZ, 0x1f ;  /* 0x00001fff0a007589 */ /* 0x000e6200000e0000 */
[----:B0-----:R-:W-:-:S04]  /*128e0*/  IMAD R6, R6, R3, RZ ;  /* 0x0000000306067224 */ /* 0x001fc800078e02ff */
[----:B------:R-:W-:-:S05]  /*128f0*/  IMAD.IADD R4, R4, 0x1, R6 ;  /* 0x0000000104047824 */ /* 0x000fca00078e0206 */
[----:B-1----:R-:W-:-:S13]  /*12900*/  ISETP.GT.AND P6, PT, R4, R0, PT ;  /* 0x000000000400720c */ /* 0x002fda0003fc4270 */
[----:B------:R-:W-:Y:S05]  /*12910*/  @P6 BRA `(.L_x_257) ;  /* 0x0000000000906947 */ /* 0x000fea0003800000 */
.L_x_261:
[----:B------:R-:W-:-:S04]  /*12920*/  UIADD3 UR45, UR45, 0x1f, URZ ;  /* 0x0000001f2d2d7890 */ /* 0x000fc8000fffe03f */
[----:B------:R-:W-:-:S06]  /*12930*/  UISETP.GE.AND UP0, UPT, UR45, UR4, UPT ;  /* 0x000000042d00728c */ /* 0x000fcc000bf06270 */
[----:B------:R-:W-:-:S13]  /*12940*/  PLOP3.LUT P6, PT, PT, PT, UP0, 0x40, 0x0 ;  /* 0x000000000000781c */ /* 0x000fda0003fce808 */
[----:B------:R-:W-:Y:S05]  /*12950*/  @!P6 BRA `(.L_x_258) ;  /* 0x000000040038e947 */ /* 0x000fea0003800000 */
[----:B------:R-:W0:Y:S01]  /*12960*/  S2R R2, SR_TID.X ;  /* 0x0000000000027919 */ /* 0x000e220000002100 */
[----:B------:R-:W-:Y:S01]  /*12970*/  BSSY B0, `(.L_x_259) ;  /* 0x0000009000007945 */ /* 0x000fe20003800000 */
[----:B------:R-:W-:Y:S01]  /*12980*/  IMAD.MOV.U32 R5, RZ, RZ, RZ ;  /* 0x000000ffff057224 */ /* 0x000fe200078e00ff */
[----:B0-----:R-:W-:-:S05]  /*12990*/  LOP3.LUT R2, R2, 0x1f, RZ, 0xc0, !PT ;  /* 0x0000001f02027812 */ /* 0x001fca00078ec0ff */
[----:B------:R-:W-:-:S05]  /*129a0*/  VIADD R7, R2, UR45 ;  /* 0x0000002d02077c36 */ /* 0x000fca0008000000 */
[----:B------:R-:W-:-:S13]  /*129b0*/  ISETP.GE.OR P6, PT, R7, UR4, !P0 ;  /* 0x0000000407007c0c */ /* 0x000fda000c7c6670 */
[----:B------:R-:W-:Y:S05]  /*129c0*/  @P6 BRA `(.L_x_260) ;  /* 0x00000000000c6947 */ /* 0x000fea0003800000 */
[----:B------:R-:W0:Y:S02]  /*129d0*/  LDC.64 R2, c[0x0][0xc80] ;  /* 0x00032000ff027b82 */ /* 0x000e240000000a00 */
[----:B0-----:R-:W-:-:S05]  /*129e0*/  IMAD.WIDE R2, R7, 0x4, R2 ;  /* 0x0000000407027825 */ /* 0x001fca00078e0202 */
[----:B------:R0:W5:Y:S02]  /*129f0*/  LDG.E R5, desc[UR46][R2.64] ;  /* 0x0000002e02057981 */ /* 0x000164000c1e1900 */
.L_x_260:
[----:B------:R-:W-:Y:S05]  /*12a00*/  BSYNC B0 ;  /* 0x0000000000007941 */ /* 0x000fea0003800000 */
.L_x_259:
        /* <DEDUP_REMOVED lines=21> */
.L_x_257:
[----:B------:R-:W-:-:S04]  /*12b60*/  IMAD.IADD R6, R4, 0x1, -R6 ;  /* 0x0000000104067824 */ /* 0x000fc800078e0a06 */
[----:B------:R-:W-:-:S05]  /*12b70*/  IMAD R7, R2, R3, R6 ;  /* 0x0000000302077224 */ /* 0x000fca00078e0206 */
[----:B------:R-:W-:Y:S01]  /*12b80*/  ISETP.GT.AND P0, PT, R7, R0, PT ;  /* 0x000000000700720c */ /* 0x000fe20003f04270 */
[----:B------:R-:W-:-:S12]  /*12b90*/  IMAD.MOV.U32 R7, RZ, RZ, RZ ;  /* 0x000000ffff077224 */ /* 0x000fd800078e00ff */
[----:B------:R-:W-:Y:S02]  /*12ba0*/  VOTEU.ANY UR5, UPT, !P0 ;  /* 0x0000000000057886 */ /* 0x000fe400040e0100 */
[----:B------:R-:W-:Y:S02]  /*12bb0*/  UPOPC UR4, UR5 ;  /* 0x00000005000472bf */ /* 0x000fe40008000000 */
[----:B------:R-:W-:-:S04]  /*12bc0*/  ISETP.NE.AND P0, PT, RZ, UR5, PT ;  /* 0x00000005ff007c0c */ /* 0x000fc8000bf05270 */
[----:B------:R-:W-:-:S06]  /*12bd0*/  IMAD.U32 R4, RZ, RZ, UR4 ;  /* 0x00000004ff047e24 */ /* 0x000fcc000f8e00ff */
[----:B------:R0:W1:Y:S03]  /*12be0*/  SHFL.IDX PT, R4, R5, R4, 0x1f ;  /* 0x00001f0405047589 */ /* 0x00006600000e0000 */
[----:B------:R-:W-:Y:S05]  /*12bf0*/  @!P0 BRA `(.L_x_262) ;  /* 0x00000000000c8947 */ /* 0x000fea0003800000 */
[----:B------:R-:W-:-:S06]  /*12c00*/  UIADD3 UR5, UR4, -0x1, URZ ;  /* 0xffffffff04057890 */ /* 0x000fcc000fffe03f */
[----:B------:R-:W-:-:S06]  /*12c10*/  IMAD.U32 R7, RZ, RZ, UR5 ;  /* 0x00000005ff077e24 */ /* 0x000fcc000f8e00ff */
[----:B------:R2:W4:Y:S02]  /*12c20*/  SHFL.IDX PT, R7, R2, R7, 0x1f ;  /* 0x00001f0702077589 */ /* 0x00052400000e0000 */
.L_x_262:
[----:B01----:R-:W-:Y:S01]  /*12c30*/  IABS R5, R4 ;  /* 0x0000000400057213 */ /* 0x003fe20000000000 */
[----:B----4-:R-:W-:Y:S01]  /*12c40*/  IMAD R9, R7, R3, R6 ;  /* 0x0000000307097224 */ /* 0x010fe200078e0206 */
[----:B------:R-:W-:Y:S02]  /*12c50*/  UIADD3 UR45, UR4, UR45, URZ ;  /* 0x0000002d042d7290 */ /* 0x000fe4000fffe03f */
[----:B------:R-:W0:Y:S01]  /*12c60*/  I2F.RP R7, R5 ;  /* 0x0000000500077306 */ /* 0x000e220000209400 */
[----:B------:R-:W-:Y:S01]  /*12c70*/  IMAD.IADD R0, R0, 0x1, -R9 ;  /* 0x0000000100007824 */ /* 0x000fe200078e0a09 */
[----:B------:R1:W-:Y:S06]  /*12c80*/  STL [R1+0x10], R9 ;  /* 0x0000100901007387 */ /* 0x0003ec0000100800 */
[----:B0-----:R-:W0:Y:S02]  /*12c90*/  MUFU.RCP R7, R7 ;  /* 0x0000000700077308 */ /* 0x001e240000001000 */
[----:B0-----:R-:W-:-:S06]  /*12ca0*/  VIADD R8, R7, 0xffffffe ;  /* 0x0ffffffe07087836 */ /* 0x001fcc0000000000 */
[----:B------:R-:W2:Y:S02]  /*12cb0*/  F2I.FTZ.U32.TRUNC.NTZ R3, R8 ;  /* 0x0000000800037305 */ /* 0x000ea4000021f000 */
[----:B--2---:R-:W-:-:S04]  /*12cc0*/  IMAD.MOV R2, RZ, RZ, -R3 ;  /* 0x000000ffff027224 */ /* 0x004fc800078e0a03 */
[----:B------:R-:W-:Y:S02]  /*12cd0*/  IMAD R6, R2, R5, RZ ;  /* 0x0000000502067224 */ /* 0x000fe400078e02ff */
[----:B------:R-:W-:-:S04]  /*12ce0*/  IMAD.MOV.U32 R2, RZ, RZ, RZ ;  /* 0x000000ffff027224 */ /* 0x000fc800078e00ff */
[----:B------:R-:W-:Y:S01]  /*12cf0*/  IMAD.HI.U32 R2, R3, R6, R2 ;  /* 0x0000000603027227 */ /* 0x000fe200078e0002 */
[----:B------:R-:W-:Y:S02]  /*12d00*/  IABS R6, R4 ;  /* 0x0000000400067213 */ /* 0x000fe40000000000 */
[----:B------:R-:W-:-:S03]  /*12d10*/  IABS R3, R0 ;  /* 0x0000000000037213 */ /* 0x000fc60000000000 */
[----:B------:R-:W-:Y:S02]  /*12d20*/  IMAD.MOV R6, RZ, RZ, -R6 ;  /* 0x000000ffff067224 */ /* 0x000fe400078e0a06 */
        /* <DEDUP_REMOVED lines=17> */
.L_x_258:
[----:B------:R0:W-:Y:S01]  /*12e40*/  STL [R1+0x10], R0 ;  /* 0x0000100001007387 */ /* 0x0001e20000100800 */
[----:B------:R-:W-:Y:S01]  /*12e50*/  ULDC UR45, c[0x0][0xc3c] ;  /* 0x00030f00002d7ab9 */ /* 0x000fe20000000800 */
[----:B------:R-:W-:Y:S02]  /*12e60*/  UMOV UR36, URZ ;  /* 0x0000003f00247c82 */ /* 0x000fe40008000000 */
[----:B------:R0:W-:Y:S03]  /*12e70*/  STL [R1+0x14], RZ ;  /* 0x000014ff01007387 */ /* 0x0001e60000100800 */
.L_x_263:
[----:B------:R-:W2:Y:S04]  /*12e80*/  LDL R3, [R1+0x10] ;  /* 0x0000100001037983 */ /* 0x000ea80000100800 */
[----:B------:R-:W4:Y:S01]  /*12e90*/  LDL R2, [R1+0x14] ;  /* 0x0000140001027983 */ /* 0x000f220000100800 */
[----:B------:R-:W-:Y:S02]  /*12ea0*/  IMAD.U32 R6, RZ, RZ, UR36 ;  /* 0x00000024ff067e24 */ /* 0x000fe4000f8e00ff */
[----:B------:R-:W-:Y:S01]  /*12eb0*/  IMAD.U32 R7, RZ, RZ, UR45 ;  /* 0x0000002dff077e24 */ /* 0x000fe2000f8e00ff */
[----:B01----:R-:W0:Y:S02]  /*12ec0*/  S2R R0, SR_TID.X ;  /* 0x0000000000007919 */ /* 0x003e240000002100 */
[----:B0-----:R-:W-:Y:S01]  /*12ed0*/  LOP3.LUT R0, R0, 0x1f, RZ, 0xc0, !PT ;  /* 0x0000001f00007812 */ /* 0x001fe200078ec0ff */
[----:B------:R-:W-:Y:S03]  /*12ee0*/  BAR.SYNC.DEFER_BLOCKING 0x4, 0x180 ;  /* 0x0106000000007b1d */ /* 0x000fe60000010000 */
[----:B------:R-:W-:-:S13]  /*12ef0*/  ISETP.NE.AND P0, PT, R0, RZ, PT ;  /* 0x000000ff0000720c */ /* 0x000fda0003f05270 */
[----:B------:R-:W-:Y:S01]  /*12f00*/  @!P0 MOV R0, 0x400 ;  /* 0x0000040000008802 */ /* 0x000fe20000000f00 */
[----:B--2---:R-:W-:Y:S02]  /*12f10*/  IMAD.MOV.U32 R4, RZ, RZ, R3 ;  /* 0x000000ffff047224 */ /* 0x004fe400078e0003 */
[----:B------:R-:W0:Y:S01]  /*12f20*/  @!P0 S2R R3, SR_CgaCtaId ;  /* 0x0000000000038919 */ /* 0x000e220000008800 */
[----:B----4-:R-:W-:Y:S01]  /*12f30*/  IMAD.MOV.U32 R5, RZ, RZ, R2 ;  /* 0x000000ffff057224 */ /* 0x010fe200078e0002 */
[----:B0-----:R-:W-:-:S05]  /*12f40*/  @!P0 LEA R18, R3, R0, 0x18 ;  /* 0x0000000003128211 */ /* 0x001fca00078ec0ff */
[----:B------:R1:W-:Y:S01]  /*12f50*/  @!P0 STS.128 [R18+0x2e8d0], R4 ;  /* 0x02e8d00412008388 */ /* 0x0003e20000000c00 */
[----:B------:R-:W-:Y:S06]  /*12f60*/  BAR.ARV 0x5, 0x180 ;  /* 0x0146000000007b1d */ /* 0x000fec0000002000 */
.L_x_256:
[----:B------:R-:W-:Y:S02]  /*12f70*/  ULDC UR4, c[0x0][0xc3c] ;  /* 0x00030f0000047ab9 */ /* 0x000fe40000000800 */
[----:B------:R-:W-:-:S06]  /*12f80*/  UISETP.GE.AND UP0, UPT, UR45, UR4, UPT ;  /* 0x000000042d00728c */ /* 0x000fcc000bf06270 */
[----:B------:R-:W-:-:S13]  /*12f90*/  PLOP3.LUT P0, PT, PT, PT, UP0, 0x80, 0x0 ;  /* 0x000000000000781c */ /* 0x000fda0003f0f008 */
[----:B------:R-:W-:Y:S05]  /*12fa0*/  @!P0 BRA `(.L_x_264) ;  /* 0xffffffbc00108947 */ /* 0x000fea000383ffff */
.L_x_197:
[----:B------:R-:W2:Y:S01]  /*12fb0*/  LDL.LU R0, [R1+0x28] ;  /* 0x0000280001007983 */ /* 0x000ea20000300800 */
[----:B------:R-:W-:Y:S01]  /*12fc0*/  BSSY B0, `(.L_x_265) ;  /* 0x000000b000007945 */ /* 0x000fe20003800000 */
[----:B01----:R-:W0:Y:S01]  /*12fd0*/  S2R R5, SR_CgaCtaId ;  /* 0x0000000000057919 */ /* 0x003e220000008800 */
[----:B--2---:R-:W-:-:S05]  /*12fe0*/  VIADD R0, R0, 0x1 ;  /* 0x0000000100007836 */ /* 0x004fca0000000000 */
[----:B------:R-:W-:-:S04]  /*12ff0*/  LEA.HI R2, R0, R0, RZ, 0x1 ;  /* 0x0000000000027211 */ /* 0x000fc800078f08ff */
[----:B------:R-:W-:-:S05]  /*13000*/  LOP3.LUT R3, R2, 0xfffffffe, RZ, 0xc0, !PT ;  /* 0xfffffffe02037812 */ /* 0x000fca00078ec0ff */
[----:B------:R-:W-:Y:S01]  /*13010*/  IMAD.IADD R3, R0, 0x1, -R3 ;  /* 0x0000000100037824 */ /* 0x000fe200078e0a03 */
[----:B------:R-:W-:-:S04]  /*13020*/  MOV R0, 0x400 ;  /* 0x0000040000007802 */ /* 0x000fc80000000f00 */
[----:B0-----:R-:W-:Y:S02]  /*13030*/  LEA R0, R5, R0, 0x18 ;  /* 0x0000000005007211 */ /* 0x001fe400078ec0ff */
[----:B------:R-:W-:-:S04]  /*13040*/  SHF.L.U32 R3, R3, 0x1f, RZ ;  /* 0x0000001f03037819 */ /* 0x000fc800000006ff */
[----:B------:R-:W0:Y:S02]  /*13050*/  SYNCS.PHASECHK.TRANS64.TRYWAIT P0, [R0+URZ+0x2e820], R3 ;  /* 0x02e82003000075a7 */ /* 0x000e24000800017f */
[----:B0-----:R-:W-:Y:S05]  /*13060*/  @!P0 BRA `(.L_x_266) ;  /* 0x0000001000e48947 */ /* 0x001fea0003800000 */
.L_x_313:
[----:B------:R-:W-:Y:S05]  /*13070*/  BSYNC B0 ;  /* 0x0000000000007941 */ /* 0x000fea0003800000 */
.L_x_265:
[----:B------:R-:W-:-:S03]  /*13080*/  UMOV UR4, 0xffffffff ;  /* 0xffffffff00047882 */ /* 0x000fc60000000000 */
[----:B------:R-:W-:Y:S05]  /*13090*/  BRA.DIV UR4, `(.L_x_267) ;  /* 0x0000001204ec7947 */ /* 0x000fea000b800000 */
[----:B------:R-:W1:Y:S02]  /*130a0*/  S2R R2, SR_TID.X ;  /* 0x0000000000027919 */ /* 0x000e640000002100 */
[----:B-1----:R-:W-:-:S04]  /*130b0*/  SHF.R.U32.HI R2, RZ, 0x5, R2 ;  /* 0x00000005ff027819 */ /* 0x002fc80000011602 */
[----:B------:R-:W-:-:S05]  /*130c0*/  LOP3.LUT R2, R2, 0x3, RZ, 0xc0, !PT ;  /* 0x0000000302027812 */ /* 0x000fca00078ec0ff */
[----:B------:R1:W2:Y:S02]  /*130d0*/  SHFL.IDX PT, R14, R2, RZ, 0x1f ;  /* 0x00001fff020e7589 */ /* 0x0002a400000e0000 */
.L_x_316:
[----:B--2---:R-:W-:Y:S01]  /*130e0*/  ISETP.NE.AND P0, PT, R14, RZ, PT ;  /* 0x000000ff0e00720c */ /* 0x004fe20003f05270 */
[----:B------:R-:W-:-:S12]  /*130f0*/  BSSY B0, `(.L_x_268) ;  /* 0x000002e000007945 */ /* 0x000fd80003800000 */
[----:B------:R-:W-:Y:S05]  /*13100*/  @P0 BRA `(.L_x_269) ;  /* 0x0000000000b00947 */ /* 0x000fea0003800000 */
[----:B------:R-:W-:-:S03]  /*13110*/  UMOV UR4, 0xffffffff ;  /* 0xffffffff00047882 */ /* 0x000fc60000000000 */
[----:B------:R-:W-:Y:S05]  /*13120*/  BRA.DIV UR4, `(.L_x_270) ;  /* 0x0000001204fc7947 */ /* 0x000fea000b800000 */
[----:B------:R-:W-:-:S13]  /*13130*/  ELECT P6, URZ, PT ;  /* 0x00000000003f782f */ /* 0x000fda00038c0000 */
.L_x_319:
[----:B------:R-:W-:Y:S05]  /*13140*/  @!P6 BRA `(.L_x_269) ;  /* 0x0000000000a0e947 */ /* 0x000fea0003800000 */
[----:B------:R-:W-:-:S06]  /*13150*/  ULOP3.LUT UR4, UR38, 0x2, URZ, 0xfc, !UPT ;  /* 0x0000000226047892 */ /* 0x000fcc000f8efc3f */
[----:B-1----:R-:W-:-:S05]  /*13160*/  IMAD.U32 R2, RZ, RZ, UR4 ;  /* 0x00000004ff027e24 */ /* 0x002fca000f8e00ff */
[----:B------:R-:W-:-:S13]  /*13170*/  ISETP.NE.AND P0, PT, R2, 0x3, PT ;  /* 0x000000030200780c */ /* 0x000fda0003f05270 */
[----:B------:R-:W-:Y:S05]  /*13180*/  @!P0 BRA `(.L_x_271) ;  /* 0x0000000000048947 */ /* 0x000fea0003800000 */
[----:B------:R-:W-:Y:S01]  /*13190*/  BPT.TRAP 0x1 ;  /* 0x000000040000795c */ /* 0x000fe20000300000 */
.L_x_271:
[----:B0-----:R-:W2:Y:S04]  /*131a0*/  LDL R3, [R1] ;  /* 0x0000000001037983 */ /* 0x001ea80000100800 */
[----:B------:R-:W4:Y:S01]  /*131b0*/  LDL.LU R7, [R1+0x4] ;  /* 0x0000040001077983 */ /* 0x000f220000300800 */
[----:B------:R-:W-:-:S04]  /*131c0*/  VIADD R2, R0, 0x2e840 ;  /* 0x0002e84000027836 */ /* 0x000fc80000000000 */
[C---:B--2---:R-:W-:Y:S02]  /*131d0*/  IMAD R6, R3.reuse, 0x8, R2 ;  /* 0x0000000803067824 */ /* 0x044fe400078e0202 */
[----:B------:R-:W-:Y:S01]  /*131e0*/  VIADD R3, R3, 0x1 ;  /* 0x0000000103037836 */ /* 0x000fe20000000000 */
[----:B----4-:R-:W-:-:S04]  /*131f0*/  SHF.L.U32 R5, R7, 0x1f, RZ ;  /* 0x0000001f07057819 */ /* 0x010fc800000006ff */
[C---:B------:R-:W-:Y:S01]  /*13200*/  ISETP.NE.AND P2, PT, R3.reuse, 0x2, PT ;  /* 0x000000020300780c */ /* 0x040fe20003f45270 */
[----:B------:R-:W0:Y:S03]  /*13210*/  SYNCS.PHASECHK.TRANS64.TRYWAIT P1, [R6+URZ], R5 ;  /* 0x00000005060075a7 */ /* 0x000e26000802017f */
[----:B------:R-:W-:Y:S02]  /*13220*/  SEL R4, RZ, 0x1, P2 ;  /* 0x00000001ff047807 */ /* 0x000fe40001000000 */
[----:B------:R-:W-:Y:S02]  /*13230*/  SEL R3, R3, RZ, P2 ;  /* 0x000000ff03037207 */ /* 0x000fe40001000000 */
[----:B------:R-:W-:-:S03]  /*13240*/  LOP3.LUT R4, R7, R4, RZ, 0x3c, !PT ;  /* 0x0000000407047212 */ /* 0x000fc600078e3cff */
[----:B------:R-:W-:Y:S01]  /*13250*/  IMAD R7, R3, 0x8, R2 ;  /* 0x0000000803077824 */ /* 0x000fe200078e0202 */
[----:B------:R-:W-:Y:S01]  /*13260*/  SHF.L.U32 R2, R4, 0x1f, RZ ;  /* 0x0000001f04027819 */ /* 0x000fe200000006ff */
[----:B0-----:R-:W-:Y:S06]  /*13270*/  @!P1 BRA `(.L_x_272) ;  /* 0x0000001000c89947 */ /* 0x001fec0003800000 */
.L_x_320:
[----:B------:R-:W1:Y:S02]  /*13280*/  SYNCS.PHASECHK.TRANS64.TRYWAIT P1, [R7+URZ], R2 ;  /* 0x00000002070075a7 */ /* 0x000e64000802017f */
[----:B-1----:R-:W-:Y:S05]  /*13290*/  @!P1 BRA `(.L_x_273) ;  /* 0x0000001000d49947 */ /* 0x002fea0003800000 */
.L_x_321:
[----:B------:R-:W-:Y:S05]  /*132a0*/  @!P0 BRA `(.L_x_274) ;  /* 0x0000000000048947 */ /* 0x000fea0003800000 */
[----:B------:R-:W-:Y:S01]  /*132b0*/  BPT.TRAP 0x1 ;  /* 0x000000040000795c */ /* 0x000fe20000300000 */
.L_x_274:
[----:B------:R-:W2:Y:S02]  /*132c0*/  LDL.LU R4, [R1] ;  /* 0x0000000001047983 */ /* 0x000ea40000300800 */
[----:B--2---:R-:W-:-:S04]  /*132d0*/  IMAD R4, R4, 0x8, R0 ;  /* 0x0000000804047824 */ /* 0x004fc800078e0200 */
[----:B------:R-:W2:Y:S02]  /*132e0*/  SYNCS.PHASECHK.TRANS64.TRYWAIT P1, [R4+URZ+0x2e860], R5 ;  /* 0x02e86005040075a7 */ /* 0x000ea4000802017f */
[----:B--2---:R-:W-:Y:S05]  /*132f0*/  @!P1 BRA `(.L_x_275) ;  /* 0x0000001000d09947 */ /* 0x004fea0003800000 */
.L_x_322:
[----:B------:R-:W-:Y:S05]  /*13300*/  @!P0 BRA `(.L_x_276) ;  /* 0x0000000000048947 */ /* 0x000fea0003800000 */
[----:B------:R-:W-:Y:S01]  /*13310*/  BPT.TRAP 0x1 ;  /* 0x000000040000795c */ /* 0x000fe20000300000 */
.L_x_276:
[----:B------:R-:W-:-:S04]  /*13320*/  IMAD R3, R3, 0x8, R0 ;  /* 0x0000000803037824 */ /* 0x000fc800078e0200 */
[----:B------:R-:W4:Y:S02]  /*13330*/  SYNCS.PHASECHK.TRANS64.TRYWAIT P1, [R3+URZ+0x2e860], R2 ;  /* 0x02e86002030075a7 */ /* 0x000f24000802017f */
[----:B----4-:R-:W-:Y:S05]  /*13340*/  @!P1 BRA `(.L_x_277) ;  /* 0x0000001000d09947 */ /* 0x010fea0003800000 */
.L_x_323:
[----:B------:R-:W-:Y:S05]  /*13350*/  @!P0 BRA `(.L_x_278) ;  /* 0x0000000000048947 */ /* 0x000fea0003800000 */
[----:B------:R-:W-:Y:S01]  /*13360*/  BPT.TRAP 0x1 ;  /* 0x000000040000795c */ /* 0x000fe20000300000 */
.L_x_278:
[----:B------:R-:W5:Y:S02]  /*13370*/  SYNCS.PHASECHK.TRANS64.TRYWAIT P0, [R4+URZ+0x2e880], R5 ;  /* 0x02e88005040075a7 */ /* 0x000f64000800017f */
[----:B-----5:R-:W-:Y:S05]  /*13380*/  @!P0 BRA `(.L_x_279) ;  /* 0x0000001000d48947 */ /* 0x020fea0003800000 */
.L_x_280:
[----:B------:R0:W0:Y:S02]  /*13390*/  SYNCS.PHASECHK.TRANS64.TRYWAIT P0, [R3+URZ+0x2e880], R2 ;  /* 0x02e88002030075a7 */ /* 0x000024000800017f */
[----:B0-----:R-:W-:Y:S05]  /*133a0*/  @!P0 NANOSLEEP.SYNCS 0x989680 ;  /* 0x009896800000895d */ /* 0x001fea0003900000 */
[----:B------:R-:W0:Y:S02]  /*133b0*/  @!P0 SYNCS.PHASECHK.TRANS64 P0, [R3+URZ+0x2e880], R2 ;  /* 0x02e88002030085a7 */ /* 0x000e24000800007f */
[----:B0-----:R-:W-:Y:S05]  /*133c0*/  @!P0 BRA `(.L_x_280) ;  /* 0xfffffffc00f08947 */ /* 0x001fea000383ffff */
.L_x_269:
[----:B------:R-:W-:Y:S05]  /*133d0*/  BSYNC B0 ;  /* 0x0000000000007941 */ /* 0x000fea0003800000 */
.L_x_268:
[----:B------:R-:W-:Y:S05]  /*133e0*/  EXIT ;  /* 0x000000000000794d */ /* 0x000fea0003800000 */
.L_x_147:
[----:B0-----:R0:W1:Y:S02]  /*133f0*/  SYNCS.PHASECHK.TRANS64.TRYWAIT P1, [R2+URZ+0x2e800], R11 ;  /* 0x02e8000b020075a7 */ /* 0x001064000802017f */
[----:B-1----:R-:W-:Y:S05]  /*13400*/  @!P1 NANOSLEEP.SYNCS 0x989680 ;  /* 0x009896800000995d */ /* 0x002fea0003900000 */
[----:B------:R-:W1:Y:S02]  /*13410*/  @!P1 SYNCS.PHASECHK.TRANS64 P1, [R2+URZ+0x2e800], R11 ;  /* 0x02e8000b020095a7 */ /* 0x000e64000802007f */
[----:B-1----:R-:W-:Y:S05]  /*13420*/  @!P1 BRA `(.L_x_147) ;  /* 0xfffffffc00f09947 */ /* 0x002fea000383ffff */
[----:B------:R-:W-:Y:S05]  /*13430*/  BRA `(.L_x_281) ;  /* 0xfffffee400587947 */ /* 0x000fea000383ffff */
.L_x_151:
[----:B--2---:R2:W3:Y:S02]  /*13440*/  SYNCS.PHASECHK.TRANS64.TRYWAIT P1, [R5+URZ+0x2e830], R6 ;  /* 0x02e83006050075a7 */ /* 0x0044e4000802017f */
[----:B---3--:R-:W-:Y:S05]  /*13450*/  @!P1 NANOSLEEP.SYNCS 0x989680 ;  /* 0x009896800000995d */ /* 0x008fea0003900000 */
[----:B------:R-:W3:Y:S02]  /*13460*/  @!P1 SYNCS.PHASECHK.TRANS64 P1, [R5+URZ+0x2e830], R6 ;  /* 0x02e83006050095a7 */ /* 0x000ee4000802007f */
[----:B---3--:R-:W-:Y:S05]  /*13470*/  @!P1 BRA `(.L_x_151) ;  /* 0xfffffffc00f09947 */ /* 0x008fea000383ffff */
[----:B------:R-:W-:Y:S05]  /*13480*/  BRA `(.L_x_150) ;  /* 0xfffffee400887947 */ /* 0x000fea000383ffff */
.L_x_156:
[----:B-1----:R-:W-:-:S04]  /*13490*/  IMAD.U32 R3, RZ, RZ, UR6 ;  /* 0x00000006ff037e24 */ /* 0x002fc8000f8e00ff */
[----:B------:R1:W2:Y:S03]  /*134a0*/  SYNCS.PHASECHK.TRANS64.TRYWAIT P1, [R3+URZ+0x2e830], R2 ;  /* 0x02e83002030075a7 */ /* 0x0002a6000802017f */
[----:B--2---:R-:W-:Y:S05]  /*134b0*/  @!P1 NANOSLEEP.SYNCS 0x989680 ;  /* 0x009896800000995d */ /* 0x004fea0003900000 */
[----:B------:R-:W2:Y:S02]  /*134c0*/  @!P1 SYNCS.PHASECHK.TRANS64 P1, [R3+URZ+0x2e830], R2 ;  /* 0x02e83002030095a7 */ /* 0x000ea4000802007f */
[----:B--2---:R-:W-:Y:S05]  /*134d0*/  @!P1 BRA `(.L_x_156) ;  /* 0xfffffffc00ec9947 */ /* 0x004fea000383ffff */
[----:B------:R-:W-:Y:S05]  /*134e0*/  BRA `(.L_x_153) ;  /* 0xffffff3000707947 */ /* 0x000fea000383ffff */
.L_x_160:
[----:B-1----:R-:W-:-:S04]  /*134f0*/  IMAD.U32 R3, RZ, RZ, UR6 ;  /* 0x00000006ff037e24 */ /* 0x002fc8000f8e00ff */
[----:B------:R1:W2:Y:S03]  /*13500*/  SYNCS.PHASECHK.TRANS64.TRYWAIT P1, [R3+URZ+0x2e850], R2 ;  /* 0x02e85002030075a7 */ /* 0x0002a6000802017f */
[----:B--2---:R-:W-:Y:S05]  /*13510*/  @!P1 NANOSLEEP.SYNCS 0x989680 ;  /* 0x009896800000995d */ /* 0x004fea0003900000 */
[----:B------:R-:W2:Y:S02]  /*13520*/  @!P1 SYNCS.PHASECHK.TRANS64 P1, [R3+URZ+0x2e850], R2 ;  /* 0x02e85002030095a7 */ /* 0x000ea4000802007f */
[----:B--2---:R-:W-:Y:S05]  /*13530*/  @!P1 BRA `(.L_x_160) ;  /* 0xfffffffc00ec9947 */ /* 0x004fea000383ffff */
[----:B------:R-:W-:Y:S05]  /*13540*/  BRA `(.L_x_157) ;  /* 0xffffff3c00707947 */ /* 0x000fea000383ffff */
.L_x_166:
[----:B-1----:R1:W2:Y:S02]  /*13550*/  SYNCS.PHASECHK.TRANS64.TRYWAIT P1, [R13+URZ+0x2e850], R0 ;  /* 0x02e850000d0075a7 */ /* 0x0022a4000802017f */
[----:B--2---:R-:W-:Y:S05]  /*13560*/  @!P1 NANOSLEEP.SYNCS 0x989680 ;  /* 0x009896800000995d */ /* 0x004fea0003900000 */
[----:B------:R-:W2:Y:S02]  /*13570*/  @!P1 SYNCS.PHASECHK.TRANS64 P1, [R13+URZ+0x2e850], R0 ;  /* 0x02e850000d0095a7 */ /* 0x000ea4000802007f */
[----:B--2---:R-:W-:Y:S05]  /*13580*/  @!P1 BRA `(.L_x_166) ;  /* 0xfffffffc00f09947 */ /* 0x004fea000383ffff */
[----:B------:R-:W-:Y:S05]  /*13590*/  BRA `(.L_x_165) ;  /* 0xffffff7400647947 */ /* 0x000fea000383ffff */
.L_x_212:
[----:B------:R-:W-:Y:S02]  /*135a0*/  IMAD.MOV.U32 R13, RZ, RZ, R0 ;  /* 0x000000ffff0d7224 */ /* 0x000fe400078e0000 */
[----:B------:R-:W-:Y:S02]  /*135b0*/  IMAD.MOV.U32 R12, RZ, RZ, RZ ;  /* 0x000000ffff0c7224 */ /* 0x000fe400078e00ff */
[----:B------:R-:W-:Y:S02]  /*135c0*/  IMAD.MOV.U32 R11, RZ, RZ, 0x1f ;  /* 0x0000001fff0b7424 */ /* 0x000fe400078e00ff */
[----:B------:R-:W-:-:S07]  /*135d0*/  IMAD.MOV.U32 R15, RZ, RZ, -0x1 ;  /* 0xffffffffff0f7424 */ /* 0x000fce00078e00ff */
[----:B--2---:R-:W-:Y:S05]  /*135e0*/  WARPSYNC.COLLECTIVE R15, `(.L_x_282) ;  /* 0x000000000f087348 */ /* 0x004fea0003c00000 */
[----:B------:R0:W1:Y:S02]  /*135f0*/  SHFL.IDX P6, R14, R13, R12, R11 ;  /* 0x0000000c0d0e7389 */ /* 0x00006400000c000b */
[----:B012---:R-:W-:Y:S01]  /*13600*/  ENDCOLLECTIVE ;  /* 0x000000000000791b */ /* 0x007fe20003800000 */
.L_x_282:
[----:B------:R-:W-:Y:S05]  /*13610*/  BRA `(.L_x_283) ;  /* 0xffffffc000e87947 */ /* 0x000fea000383ffff */
.L_x_214:
[----:B------:R-:W-:Y:S01]  /*13620*/  BSSY B0, `(.L_x_284) ;  /* 0x0000006000007945 */ /* 0x000fe20003800000 */
[----:B------:R-:W-:-:S07]  /*13630*/  IMAD.MOV.U32 R15, RZ, RZ, -0x1 ;  /* 0xffffffffff0f7424 */ /* 0x000fce00078e00ff */
[----:B--2---:R-:W-:Y:S05]  /*13640*/  WARPSYNC.COLLECTIVE R15, `(.L_x_285) ;  /* 0x000000000f0c7348 */ /* 0x004fea0003c00000 */
[----:B------:R-:W-:Y:S02]  /*13650*/  ELECT P6, UR62, PT ;  /* 0x00000000003e782f */ /* 0x000fe400038c0000 */
[----:B------:R-:W-:Y:S01]  /*13660*/  MOV R14, UR62 ;  /* 0x0000003e000e7c02 */ /* 0x000fe20008000f00 */
[----:B--2---:R-:W-:Y:S10]  /*13670*/  ENDCOLLECTIVE ;  /* 0x000000000000791b */ /* 0x004ff40003800000 */
.L_x_285:
[----:B------:R-:W-:Y:S05]  /*13680*/  BSYNC B0 ;  /* 0x0000000000007941 */ /* 0x000fea0003800000 */
.L_x_284:
[----:B------:R-:W-:Y:S05]  /*13690*/  BRA `(.L_x_286) ;  /* 0xffffffc000f87947 */ /* 0x000fea000383ffff */
.L_x_216:
[----:B0-----:R0:W1:Y:S02]  /*136a0*/  SYNCS.PHASECHK.TRANS64.TRYWAIT P0, [R3+URZ+0x2e880], R2 ;  /* 0x02e88002030075a7 */ /* 0x001064000800017f */
[----:B-1----:R-:W-:Y:S05]  /*136b0*/  @!P0 NANOSLEEP.SYNCS 0x989680 ;  /* 0x009896800000895d */ /* 0x002fea0003900000 */
[----:B------:R-:W1:Y:S02]  /*136c0*/  @!P0 SYNCS.PHASECHK.TRANS64 P0, [R3+URZ+0x2e880], R2 ;  /* 0x02e88002030085a7 */ /* 0x000e64000800007f */
[----:B-1----:R-:W-:Y:S05]  /*136d0*/  @!P0 BRA `(.L_x_216) ;  /* 0xfffffffc00f08947 */ /* 0x002fea000383ffff */
[----:B------:R-:W-:Y:S05]  /*136e0*/  BRA `(.L_x_287) ;  /* 0xffffffc4005c7947 */ /* 0x000fea000383ffff */
.L_x_218:
[----:B-1----:R1:W3:Y:S02]  /*136f0*/  SYNCS.PHASECHK.TRANS64.TRYWAIT P0, [R3+URZ+0x2e840], R2 ;  /* 0x02e84002030075a7 */ /* 0x0022e4000800017f */
[----:B---3--:R-:W-:Y:S05]  /*13700*/  @!P0 NANOSLEEP.SYNCS 0x989680 ;  /* 0x009896800000895d */ /* 0x008fea0003900000 */
[----:B------:R-:W3:Y:S02]  /*13710*/  @!P0 SYNCS.PHASECHK.TRANS64 P0, [R3+URZ+0x2e840], R2 ;  /* 0x02e84002030085a7 */ /* 0x000ee4000800007f */
[----:B---3--:R-:W-:Y:S05]  /*13720*/  @!P0 BRA `(.L_x_218) ;  /* 0xfffffffc00f08947 */ /* 0x008fea000383ffff */
[----:B------:R-:W-:Y:S05]  /*13730*/  BRA `(.L_x_288) ;  /* 0xffffffc400b07947 */ /* 0x000fea000383ffff */
.L_x_222:
[----:B------:R-:W-:Y:S02]  /*13740*/  IMAD.MOV.U32 R13, RZ, RZ, R3 ;  /* 0x000000ffff0d7224 */ /* 0x000fe400078e0003 */
[----:B------:R-:W-:Y:S02]  /*13750*/  IMAD.MOV.U32 R12, RZ, RZ, RZ ;  /* 0x000000ffff0c7224 */ /* 0x000fe400078e00ff */
[----:B------:R-:W-:Y:S02]  /*13760*/  IMAD.MOV.U32 R11, RZ, RZ, 0x181f ;  /* 0x0000181fff0b7424 */ /* 0x000fe400078e00ff */
[----:B------:R-:W-:Y:S02]  /*13770*/  IMAD.MOV.U32 R15, RZ, RZ, -0x1 ;  /* 0xffffffffff0f7424 */ /* 0x000fe400078e00ff */
[----:B------:R-:W-:Y:S02]  /*13780*/  IMAD R17, R17, R6, RZ ;  /* 0x0000000611117224 */ /* 0x000fe400078e02ff */
[----:B------:R-:W-:-:S07]  /*13790*/  IMAD.IADD R0, R9, 0x1, R0 ;  /* 0x0000000109007824 */ /* 0x000fce00078e0200 */
[----:B-----5:R-:W-:Y:S05]  /*137a0*/  WARPSYNC.COLLECTIVE R15, `(.L_x_289) ;  /* 0x000000000f087348 */ /* 0x020fea0003c00000 */
[----:B------:R0:W1:Y:S02]  /*137b0*/  SHFL.IDX P6, R14, R13, R12, R11 ;  /* 0x0000000c0d0e7389 */ /* 0x00006400000c000b */
[----:B01---5:R-:W-:Y:S01]  /*137c0*/  ENDCOLLECTIVE ;  /* 0x000000000000791b */ /* 0x023fe20003800000 */
.L_x_289:
[C---:B------:R-:W-:Y:S01]  /*137d0*/  VIADD R6, R0.reuse, 0x60 ;  /* 0x0000006000067836 */ /* 0x040fe20000000000 */
[----:B------:R-:W-:Y:S01]  /*137e0*/  ISETP.GE.AND P1, PT, R0, R17, PT ;  /* 0x000000110000720c */ /* 0x000fe20003f26270 */
[----:B------:R-:W-:Y:S02]  /*137f0*/  IMAD.MOV.U32 R13, RZ, RZ, R2 ;  /* 0x000000ffff0d7224 */ /* 0x000fe400078e0002 */
[----:B------:R-:W-:-:S10]  /*13800*/  IMAD.MOV.U32 R4, RZ, RZ, R14 ;  /* 0x000000ffff047224 */ /* 0x000fd400078e000e */
[----:B------:R-:W-:Y:S05]  /*13810*/  WARPSYNC.COLLECTIVE R15, `(.L_x_290) ;  /* 0x000000000f087348 */ /* 0x000fea0003c00000 */
[----:B------:R0:W1:Y:S02]  /*13820*/  SHFL.IDX P6, R14, R13, R12, R11 ;  /* 0x0000000c0d0e7389 */ /* 0x00006400000c000b */
[----:B01----:R-:W-:Y:S01]  /*13830*/  ENDCOLLECTIVE ;  /* 0x000000000000791b */ /* 0x003fe20003800000 */
.L_x_290:
[----:B------:R-:W-:Y:S02]  /*13840*/  IMAD.MOV.U32 R13, RZ, RZ, R3 ;  /* 0x000000ffff0d7224 */ /* 0x000fe400078e0003 */
[----:B------:R-:W-:Y:S02]  /*13850*/  IMAD.MOV.U32 R12, RZ, RZ, 0x1 ;  /* 0x00000001ff0c7424 */ /* 0x000fe400078e00ff */
[----:B------:R-:W-:-:S07]  /*13860*/  IMAD.MOV.U32 R5, RZ, RZ, R14 ;  /* 0x000000ffff057224 */ /* 0x000fce00078e000e */
[----:B------:R-:W-:Y:S05]  /*13870*/  WARPSYNC.COLLECTIVE R15, `(.L_x_291) ;  /* 0x000000000f087348 */ /* 0x000fea0003c00000 */
[----:B------:R0:W1:Y:S02]  /*13880*/  SHFL.IDX P6, R14, R13, R12, R11 ;  /* 0x0000000c0d0e7389 */ /* 0x00006400000c000b */
[----:B01----:R-:W-:Y:S01]  /*13890*/  ENDCOLLECTIVE ;  /* 0x000000000000791b */ /* 0x003fe20003800000 */
.L_x_291:
        /* <DEDUP_REMOVED lines=9> */
[----:B------:R0:W-:Y:S02]  /*13930*/  @!P1 LDGSTS.E.BYPASS.LTC128B.128 [R7+0x1c400], desc[UR46][R4.64], !P0 ;  /* 0x1c40000004079fae */ /* 0x0001e4000c101d6e */
[----:B0-----:R-:W-:-:S05]  /*13940*/  VIADD R4, R0, 0x10 ;  /* 0x0000001000047836 */ /* 0x001fca0000000000 */
[----:B------:R-:W-:Y:S01]  /*13950*/  ISETP.GE.AND P1, PT, R4, R17, PT ;  /* 0x000000110400720c */ /* 0x000fe20003f26270 */
[----:B------:R-:W-:-:S12]  /*13960*/  IMAD.MOV.U32 R4, RZ, RZ, R14 ;  /* 0x000000ffff047224 */ /* 0x000fd800078e000e */
[----:B------:R-:W-:Y:S05]  /*13970*/  WARPSYNC.COLLECTIVE R15, `(.L_x_292) ;  /* 0x000000000f087348 */ /* 0x000fea0003c00000 */
[----:B------:R0:W1:Y:S02]  /*13980*/  SHFL.IDX P6, R14, R13, R12, R11 ;  /* 0x0000000c0d0e7389 */ /* 0x00006400000c000b */
[----:B01----:R-:W-:Y:S01]  /*13990*/  ENDCOLLECTIVE ;  /* 0x000000000000791b */ /* 0x003fe20003800000 */
.L_x_292:
[----:B------:R-:W-:Y:S02]  /*139a0*/  IMAD.MOV.U32 R13, RZ, RZ, R3 ;  /* 0x000000ffff0d7224 */ /* 0x000fe400078e0003 */
[----:B------:R-:W-:Y:S02]  /*139b0*/  IMAD.MOV.U32 R12, RZ, RZ, 0x2 ;  /* 0x00000002ff0c7424 */ /* 0x000fe400078e00ff */
[----:B------:R-:W-:-:S07]  /*139c0*/  IMAD.MOV.U32 R5, RZ, RZ, R14 ;  /* 0x000000ffff057224 */ /* 0x000fce00078e000e */
[----:B------:R-:W-:Y:S05]  /*139d0*/  WARPSYNC.COLLECTIVE R15, `(.L_x_293) ;  /* 0x000000000f087348 */ /* 0x000fea0003c00000 */
[----:B------:R0:W1:Y:S02]  /*139e0*/  SHFL.IDX P6, R14, R13, R12, R11 ;  /* 0x0000000c0d0e7389 */ /* 0x00006400000c000b */
[----:B01----:R-:W-:Y:S01]  /*139f0*/  ENDCOLLECTIVE ;  /* 0x000000000000791b */ /* 0x003fe20003800000 */
.L_x_293:
        /* <DEDUP_REMOVED lines=16> */
.L_x_294:
[----:B------:R-:W-:Y:S02]  /*13b00*/  IMAD.MOV.U32 R13, RZ, RZ, R3 ;  /* 0x000000ffff0d7224 */ /* 0x000fe400078e0003 */
[----:B------:R-:W-:Y:S02]  /*13b10*/  IMAD.MOV.U32 R12, RZ, RZ, 0x3 ;  /* 0x00000003ff0c7424 */ /* 0x000fe400078e00ff */
[----:B------:R-:W-:-:S07]  /*13b20*/  IMAD.MOV.U32 R5, RZ, RZ, R14 ;  /* 0x000000ffff057224 */ /* 0x000fce00078e000e */
[----:B------:R-:W-:Y:S05]  /*13b30*/  WARPSYNC.COLLECTIVE R15, `(.L_x_295) ;  /* 0x000000000f087348 */ /* 0x000fea0003c00000 */
[----:B------:R0:W1:Y:S02]  /*13b40*/  SHFL.IDX P6, R14, R13, R12, R11 ;  /* 0x0000000c0d0e7389 */ /* 0x00006400000c000b */
[----:B01----:R-:W-:Y:S01]  /*13b50*/  ENDCOLLECTIVE ;  /* 0x000000000000791b */ /* 0x003fe20003800000 */
.L_x_295:
        /* <DEDUP_REMOVED lines=16> */
.L_x_296:
[----:B------:R-:W-:Y:S02]  /*13c60*/  IMAD.MOV.U32 R13, RZ, RZ, R3 ;  /* 0x000000ffff0d7224 */ /* 0x000fe400078e0003 */
[----:B------:R-:W-:Y:S02]  /*13c70*/  IMAD.MOV.U32 R12, RZ, RZ, 0x4 ;  /* 0x00000004ff0c7424 */ /* 0x000fe400078e00ff */
[----:B------:R-:W-:-:S07]  /*13c80*/  IMAD.MOV.U32 R5, RZ, RZ, R14 ;  /* 0x000000ffff057224 */ /* 0x000fce00078e000e */
[----:B------:R-:W-:Y:S05]  /*13c90*/  WARPSYNC.COLLECTIVE R15, `(.L_x_297) ;  /* 0x000000000f087348 */ /* 0x000fea0003c00000 */
[----:B------:R0:W1:Y:S02]  /*13ca0*/  SHFL.IDX P6, R14, R13, R12, R11 ;  /* 0x0000000c0d0e7389 */ /* 0x00006400000c000b */
[----:B01----:R-:W-:Y:S01]  /*13cb0*/  ENDCOLLECTIVE ;  /* 0x000000000000791b */ /* 0x003fe20003800000 */
.L_x_297:
        /* <DEDUP_REMOVED lines=16> */
.L_x_298:
[----:B------:R-:W-:Y:S02]  /*13dc0*/  IMAD.MOV.U32 R13, RZ, RZ, R3 ;  /* 0x000000ffff0d7224 */ /* 0x000fe400078e0003 */
[----:B------:R-:W-:Y:S02]  /*13dd0*/  IMAD.MOV.U32 R12, RZ, RZ, 0x5 ;  /* 0x00000005ff0c7424 */ /* 0x000fe400078e00ff */
[----:B------:R-:W-:-:S07]  /*13de0*/  IMAD.MOV.U32 R5, RZ, RZ, R14 ;  /* 0x000000ffff057224 */ /* 0x000fce00078e000e */
[----:B------:R-:W-:Y:S05]  /*13df0*/  WARPSYNC.COLLECTIVE R15, `(.L_x_299) ;  /* 0x000000000f087348 */ /* 0x000fea0003c00000 */
[----:B------:R0:W1:Y:S02]  /*13e00*/  SHFL.IDX P6, R14, R13, R12, R11 ;  /* 0x0000000c0d0e7389 */ /* 0x00006400000c000b */
[----:B01----:R-:W-:Y:S01]  /*13e10*/  ENDCOLLECTIVE ;  /* 0x000000000000791b */ /* 0x003fe20003800000 */
.L_x_299:
        /* <DEDUP_REMOVED lines=16> */
.L_x_300:
[----:B------:R-:W-:Y:S02]  /*13f20*/  IMAD.MOV.U32 R13, RZ, RZ, R3 ;  /* 0x000000ffff0d7224 */ /* 0x000fe400078e0003 */
[----:B------:R-:W-:Y:S02]  /*13f30*/  IMAD.MOV.U32 R12, RZ, RZ, 0x6 ;  /* 0x00000006ff0c7424 */ /* 0x000fe400078e00ff */
[----:B------:R-:W-:-:S07]  /*13f40*/  IMAD.MOV.U32 R5, RZ, RZ, R14 ;  /* 0x000000ffff057224 */ /* 0x000fce00078e000e */
[----:B------:R-:W-:Y:S05]  /*13f50*/  WARPSYNC.COLLECTIVE R15, `(.L_x_301) ;  /* 0x000000000f087348 */ /* 0x000fea0003c00000 */
[----:B------:R0:W1:Y:S02]  /*13f60*/  SHFL.IDX P6, R14, R13, R12, R11 ;  /* 0x0000000c0d0e7389 */ /* 0x00006400000c000b */
[----:B01----:R-:W-:Y:S01]  /*13f70*/  ENDCOLLECTIVE ;  /* 0x000000000000791b */ /* 0x003fe20003800000 */
.L_x_301:
        /* <DEDUP_REMOVED lines=15> */
.L_x_302:
[----:B------:R-:W-:Y:S02]  /*14070*/  IMAD.MOV.U32 R13, RZ, RZ, R3 ;  /* 0x000000ffff0d7224 */ /* 0x000fe400078e0003 */
[----:B------:R-:W-:Y:S02]  /*14080*/  IMAD.MOV.U32 R12, RZ, RZ, 0x7 ;  /* 0x00000007ff0c7424 */ /* 0x000fe400078e00ff */
[----:B------:R-:W-:-:S07]  /*14090*/  IMAD.MOV.U32 R5, RZ, RZ, R14 ;  /* 0x000000ffff057224 */ /* 0x000fce00078e000e */
[----:B------:R-:W-:Y:S05]  /*140a0*/  WARPSYNC.COLLECTIVE R15, `(.L_x_303) ;  /* 0x000000000f087348 */ /* 0x000fea0003c00000 */
[----:B------:R0:W1:Y:S02]  /*140b0*/  SHFL.IDX P6, R14, R13, R12, R11 ;  /* 0x0000000c0d0e7389 */ /* 0x00006400000c000b */
[----:B01----:R-:W-:Y:S01]  /*140c0*/  ENDCOLLECTIVE ;  /* 0x000000000000791b */ /* 0x003fe20003800000 */
.L_x_303:
        /* <DEDUP_REMOVED lines=10> */
.L_x_304:
[----:B------:R-:W-:Y:S01]  /*14170*/  @!PT LDS RZ, [RZ] ;  /* 0x00000000fffff984 */ /* 0x000fe20000000800 */
[----:B------:R-:W-:Y:S01]  /*14180*/  @!PT LDS RZ, [RZ] ;  /* 0x00000000fffff984 */ /* 0x000fe20000000800 */
[----:B------:R-:W-:Y:S01]  /*14190*/  @!PT LDS RZ, [RZ] ;  /* 0x00000000fffff984 */ /* 0x000fe20000000800 */
[----:B------:R0:W-:Y:S01]  /*141a0*/  @!P1 LDGSTS.E.BYPASS.LTC128B.128 [R7+0x1f400], desc[UR46][R4.64], !P0 ;  /* 0x1f40000004079fae */ /* 0x0001e2000c101d6e */
[----:B------:R-:W-:Y:S01]  /*141b0*/  IMAD.MOV.U32 R2, RZ, RZ, R14 ;  /* 0x000000ffff027224 */ /* 0x000fe200078e000e */
[----:B------:R-:W-:Y:S06]  /*141c0*/  BRA `(.L_x_305) ;  /* 0xffffffc800047947 */ /* 0x000fec000383ffff */
.L_x_225:
[----:B--2---:R2:W3:Y:S02]  /*141d0*/  SYNCS.PHASECHK.TRANS64.TRYWAIT P0, [R18+URZ+0x2e820], R3 ;  /* 0x02e82003120075a7 */ /* 0x0044e4000800017f */
[----:B---3--:R-:W-:Y:S05]  /*141e0*/  @!P0 NANOSLEEP.SYNCS 0x989680 ;  /* 0x009896800000895d */ /* 0x008fea0003900000 */
[----:B------:R-:W3:Y:S02]  /*141f0*/  @!P0 SYNCS.PHASECHK.TRANS64 P0, [R18+URZ+0x2e820], R3 ;  /* 0x02e82003120085a7 */ /* 0x000ee4000800007f */
[----:B---3--:R-:W-:Y:S05]  /*14200*/  @!P0 BRA `(.L_x_225) ;  /* 0xfffffffc00f08947 */ /* 0x008fea000383ffff */
[----:B------:R-:W-:Y:S05]  /*14210*/  BRA `(.L_x_306) ;  /* 0xffffffc800607947 */ /* 0x000fea000383ffff */
.L_x_231:
[----:B0-----:R0:W1:Y:S02]  /*14220*/  SYNCS.PHASECHK.TRANS64.TRYWAIT P0, [R3+URZ+0x2e880], R2 ;  /* 0x02e88002030075a7 */ /* 0x001064000800017f */
[----:B-1----:R-:W-:Y:S05]  /*14230*/  @!P0 NANOSLEEP.SYNCS 0x989680 ;  /* 0x009896800000895d */ /* 0x002fea0003900000 */
[----:B------:R-:W1:Y:S02]  /*14240*/  @!P0 SYNCS.PHASECHK.TRANS64 P0, [R3+URZ+0x2e880], R2 ;  /* 0x02e88002030085a7 */ /* 0x000e64000800007f */
[----:B-1----:R-:W-:Y:S05]  /*14250*/  @!P0 BRA `(.L_x_231) ;  /* 0xfffffffc00f08947 */ /* 0x002fea000383ffff */
[----:B------:R-:W-:Y:S05]  /*14260*/  BRA `(.L_x_307) ;  /* 0xffffffcc001c7947 */ /* 0x000fea000383ffff */
.L_x_236:
[----:B-1----:R1:W2:Y:S02]  /*14270*/  SYNCS.PHASECHK.TRANS64.TRYWAIT P0, [R3+URZ+0x2e840], R2 ;  /* 0x02e84002030075a7 */ /* 0x0022a4000800017f */
[----:B--2---:R-:W-:Y:S05]  /*14280*/  @!P0 NANOSLEEP.SYNCS 0x989680 ;  /* 0x009896800000895d */ /* 0x004fea0003900000 */
[----:B------:R-:W2:Y:S02]  /*14290*/  @!P0 SYNCS.PHASECHK.TRANS64 P0, [R3+URZ+0x2e840], R2 ;  /* 0x02e84002030085a7 */ /* 0x000ea4000800007f */
[----:B--2---:R-:W-:Y:S05]  /*142a0*/  @!P0 BRA `(.L_x_236) ;  /* 0xfffffffc00f08947 */ /* 0x004fea000383ffff */
[----:B------:R-:W-:Y:S05]  /*142b0*/  BRA `(.L_x_308) ;  /* 0xffffffcc009c7947 */ /* 0x000fea000383ffff */
.L_x_242:
[----:B----4-:R4:W0:Y:S02]  /*142c0*/  SYNCS.PHASECHK.TRANS64.TRYWAIT P0, [R19+URZ+0x2e870], R2 ;  /* 0x02e87002130075a7 */ /* 0x010824000800017f */
[----:B0-----:R-:W-:Y:S05]  /*142d0*/  @!P0 NANOSLEEP.SYNCS 0x989680 ;  /* 0x009896800000895d */ /* 0x001fea0003900000 */
[----:B------:R-:W0:Y:S02]  /*142e0*/  @!P0 SYNCS.PHASECHK.TRANS64 P0, [R19+URZ+0x2e870], R2 ;  /* 0x02e87002130085a7 */ /* 0x000e24000800007f */
[----:B0-----:R-:W-:Y:S05]  /*142f0*/  @!P0 BRA `(.L_x_242) ;  /* 0xfffffffc00f08947 */ /* 0x001fea000383ffff */
[----:B------:R-:W-:Y:S05]  /*14300*/  BRA `(.L_x_309) ;  /* 0xffffffd000387947 */ /* 0x000fea000383ffff */
.L_x_244:
[----:B----4-:R4:W0:Y:S02]  /*14310*/  SYNCS.PHASECHK.TRANS64.TRYWAIT P0, [R19+URZ+0x2e860], R2 ;  /* 0x02e86002130075a7 */ /* 0x010824000800017f */
[----:B0-----:R-:W-:Y:S05]  /*14320*/  @!P0 NANOSLEEP.SYNCS 0x989680 ;  /* 0x009896800000895d */ /* 0x001fea0003900000 */
[----:B------:R-:W0:Y:S02]  /*14330*/  @!P0 SYNCS.PHASECHK.TRANS64 P0, [R19+URZ+0x2e860], R2 ;  /* 0x02e86002130085a7 */ /* 0x000e24000800007f */
[----:B0-----:R-:W-:Y:S05]  /*14340*/  @!P0 BRA `(.L_x_244) ;  /* 0xfffffffc00f08947 */ /* 0x001fea000383ffff */
[----:B------:R-:W-:Y:S05]  /*14350*/  BRA `(.L_x_310) ;  /* 0xffffffd000407947 */ /* 0x000fea000383ffff */
.L_x_251:
[----:B--2---:R2:W4:Y:S02]  /*14360*/  SYNCS.PHASECHK.TRANS64.TRYWAIT P1, [R16+URZ+0x2e870], R3 ;  /* 0x02e87003100075a7 */ /* 0x004524000802017f */
[----:B----4-:R-:W-:Y:S05]  /*14370*/  @!P1 NANOSLEEP.SYNCS 0x989680 ;  /* 0x009896800000995d */ /* 0x010fea0003900000 */
[----:B------:R-:W4:Y:S02]  /*14380*/  @!P1 SYNCS.PHASECHK.TRANS64 P1, [R16+URZ+0x2e870], R3 ;  /* 0x02e87003100095a7 */ /* 0x000f24000802007f */
[----:B----4-:R-:W-:Y:S05]  /*14390*/  @!P1 BRA `(.L_x_251) ;  /* 0xfffffffc00f09947 */ /* 0x010fea000383ffff */
[----:B------:R-:W-:Y:S05]  /*143a0*/  BRA `(.L_x_311) ;  /* 0xffffffd800807947 */ /* 0x000fea000383ffff */
.L_x_253:
[----:B--2---:R2:W4:Y:S02]  /*143b0*/  SYNCS.PHASECHK.TRANS64.TRYWAIT P1, [R16+URZ+0x2e860], R3 ;  /* 0x02e86003100075a7 */ /* 0x004524000802017f */
[----:B----4-:R-:W-:Y:S05]  /*143c0*/  @!P1 NANOSLEEP.SYNCS 0x989680 ;  /* 0x009896800000995d */ /* 0x010fea0003900000 */
[----:B------:R-:W4:Y:S02]  /*143d0*/  @!P1 SYNCS.PHASECHK.TRANS64 P1, [R16+URZ+0x2e860], R3 ;  /* 0x02e86003100095a7 */ /* 0x000f24000802007f */
[----:B----4-:R-:W-:Y:S05]  /*143e0*/  @!P1 BRA `(.L_x_253) ;  /* 0xfffffffc00f09947 */ /* 0x010fea000383ffff */
[----:B------:R-:W-:Y:S05]  /*143f0*/  BRA `(.L_x_312) ;  /* 0xffffffd800887947 */ /* 0x000fea000383ffff */
.L_x_266:
[----:B0-----:R0:W1:Y:S02]  /*14400*/  SYNCS.PHASECHK.TRANS64.TRYWAIT P0, [R0+URZ+0x2e820], R3 ;  /* 0x02e82003000075a7 */ /* 0x001064000800017f */
[----:B-1----:R-:W-:Y:S05]  /*14410*/  @!P0 NANOSLEEP.SYNCS 0x989680 ;  /* 0x009896800000895d */ /* 0x002fea0003900000 */
[----:B------:R-:W1:Y:S02]  /*14420*/  @!P0 SYNCS.PHASECHK.TRANS64 P0, [R0+URZ+0x2e820], R3 ;  /* 0x02e82003000085a7 */ /* 0x000e64000800007f */
[----:B-1----:R-:W-:Y:S05]  /*14430*/  @!P0 BRA `(.L_x_266) ;  /* 0xfffffffc00f08947 */ /* 0x002fea000383ffff */
[----:B------:R-:W-:Y:S05]  /*14440*/  BRA `(.L_x_313) ;  /* 0xffffffec00087947 */ /* 0x000fea000383ffff */
.L_x_267:
[----:B------:R-:W1:Y:S01]  /*14450*/  S2R R2, SR_TID.X ;  /* 0x0000000000027919 */ /* 0x000e620000002100 */
[----:B------:R-:W-:Y:S01]  /*14460*/  BSSY B0, `(.L_x_314) ;  /* 0x000000a000007945 */ /* 0x000fe20003800000 */
[----:B------:R-:W-:Y:S02]  /*14470*/  IMAD.MOV.U32 R12, RZ, RZ, RZ ;  /* 0x000000ffff0c7224 */ /* 0x000fe400078e00ff */
[----:B------:R-:W-:Y:S02]  /*14480*/  IMAD.MOV.U32 R11, RZ, RZ, 0x1f ;  /* 0x0000001fff0b7424 */ /* 0x000fe400078e00ff */
[----:B------:R-:W-:Y:S01]  /*14490*/  IMAD.MOV.U32 R15, RZ, RZ, -0x1 ;  /* 0xffffffffff0f7424 */ /* 0x000fe200078e00ff */
[----:B-1----:R-:W-:-:S04]  /*144a0*/  SHF.R.U32.HI R2, RZ, 0x5, R2 ;  /* 0x00000005ff027819 */ /* 0x002fc80000011602 */
[----:B------:R-:W-:-:S05]  /*144b0*/  LOP3.LUT R2, R2, 0x3, RZ, 0xc0, !PT ;  /* 0x0000000302027812 */ /* 0x000fca00078ec0ff */
[----:B------:R-:W-:-:S07]  /*144c0*/  IMAD.MOV.U32 R13, RZ, RZ, R2 ;  /* 0x000000ffff0d7224 */ /* 0x000fce00078e0002 */
[----:B0--3--:R-:W-:Y:S05]  /*144d0*/  WARPSYNC.COLLECTIVE R15, `(.L_x_315) ;  /* 0x000000000f087348 */ /* 0x009fea0003c00000 */
[----:B------:R1:W2:Y:S02]  /*144e0*/  SHFL.IDX P6, R14, R13, R12, R11 ;  /* 0x0000000c0d0e7389 */ /* 0x0002a400000c000b */
[----:B0123--:R-:W-:Y:S01]  /*144f0*/  ENDCOLLECTIVE ;  /* 0x000000000000791b */ /* 0x00ffe20003800000 */
.L_x_315:
[----:B------:R-:W-:Y:S05]  /*14500*/  BSYNC B0 ;  /* 0x0000000000007941 */ /* 0x000fea0003800000 */
.L_x_314:
[----:B------:R-:W-:Y:S05]  /*14510*/  BRA `(.L_x_316) ;  /* 0xffffffe800f07947 */ /* 0x000fea000383ffff */
.L_x_270:
[----:B------:R-:W-:Y:S01]  /*14520*/  BSSY B1, `(.L_x_317) ;  /* 0x0000006000017945 */ /* 0x000fe20003800000 */
[----:B------:R-:W-:-:S07]  /*14530*/  IMAD.MOV.U32 R15, RZ, RZ, -0x1 ;  /* 0xffffffffff0f7424 */ /* 0x000fce00078e00ff */
[----:B01-3--:R-:W-:Y:S05]  /*14540*/  WARPSYNC.COLLECTIVE R15, `(.L_x_318) ;  /* 0x000000000f0c7348 */ /* 0x00bfea0003c00000 */
[----:B------:R-:W-:Y:S02]  /*14550*/  ELECT P6, UR62, PT ;  /* 0x00000000003e782f */ /* 0x000fe400038c0000 */
[----:B------:R-:W-:Y:S01]  /*14560*/  MOV R14, UR62 ;  /* 0x0000003e000e7c02 */ /* 0x000fe20008000f00 */
[----:B01-3--:R-:W-:Y:S10]  /*14570*/  ENDCOLLECTIVE ;  /* 0x000000000000791b */ /* 0x00bff40003800000 */
.L_x_318:
[----:B------:R-:W-:Y:S05]  /*14580*/  BSYNC B1 ;  /* 0x0000000000017941 */ /* 0x000fea0003800000 */
.L_x_317:
[----:B------:R-:W-:Y:S05]  /*14590*/  BRA `(.L_x_319) ;  /* 0xffffffe800e87947 */ /* 0x000fea000383ffff */
.L_x_272:
[----:B0-----:R0:W1:Y:S02]  /*145a0*/  SYNCS.PHASECHK.TRANS64.TRYWAIT P1, [R6+URZ], R5 ;  /* 0x00000005060075a7 */ /* 0x001064000802017f */
[----:B-1----:R-:W-:Y:S05]  /*145b0*/  @!P1 NANOSLEEP.SYNCS 0x989680 ;  /* 0x009896800000995d */ /* 0x002fea0003900000 */
[----:B------:R-:W1:Y:S02]  /*145c0*/  @!P1 SYNCS.PHASECHK.TRANS64 P1, [R6+URZ], R5 ;  /* 0x00000005060095a7 */ /* 0x000e64000802007f */
[----:B-1----:R-:W-:Y:S05]  /*145d0*/  @!P1 BRA `(.L_x_272) ;  /* 0xfffffffc00f09947 */ /* 0x002fea000383ffff */
[----:B------:R-:W-:Y:S05]  /*145e0*/  BRA `(.L_x_320) ;  /* 0xffffffec00247947 */ /* 0x000fea000383ffff */
.L_x_273:
[----:B-1----:R1:W2:Y:S02]  /*145f0*/  SYNCS.PHASECHK.TRANS64.TRYWAIT P1, [R7+URZ], R2 ;  /* 0x00000002070075a7 */ /* 0x0022a4000802017f */
[----:B--2---:R-:W-:Y:S05]  /*14600*/  @!P1 NANOSLEEP.SYNCS 0x989680 ;  /* 0x009896800000995d */ /* 0x004fea0003900000 */
[----:B------:R-:W2:Y:S02]  /*14610*/  @!P1 SYNCS.PHASECHK.TRANS64 P1, [R7+URZ], R2 ;  /* 0x00000002070095a7 */ /* 0x000ea4000802007f */
[----:B--2---:R-:W-:Y:S05]  /*14620*/  @!P1 BRA `(.L_x_273) ;  /* 0xfffffffc00f09947 */ /* 0x004fea000383ffff */
[----:B------:R-:W-:Y:S05]  /*14630*/  BRA `(.L_x_321) ;  /* 0xffffffec00187947 */ /* 0x000fea000383ffff */
.L_x_275:
[----:B--2---:R2:W4:Y:S02]  /*14640*/  SYNCS.PHASECHK.TRANS64.TRYWAIT P1, [R4+URZ+0x2e860], R5 ;  /* 0x02e86005040075a7 */ /* 0x004524000802017f */
[----:B----4-:R-:W-:Y:S05]  /*14650*/  @!P1 NANOSLEEP.SYNCS 0x989680 ;  /* 0x009896800000995d */ /* 0x010fea0003900000 */
[----:B------:R-:W4:Y:S02]  /*14660*/  @!P1 SYNCS.PHASECHK.TRANS64 P1, [R4+URZ+0x2e860], R5 ;  /* 0x02e86005040095a7 */ /* 0x000f24000802007f */
[----:B----4-:R-:W-:Y:S05]  /*14670*/  @!P1 BRA `(.L_x_275) ;  /* 0xfffffffc00f09947 */ /* 0x010fea000383ffff */
[----:B------:R-:W-:Y:S05]  /*14680*/  BRA `(.L_x_322) ;  /* 0xffffffec001c7947 */ /* 0x000fea000383ffff */
.L_x_277:
[----:B----4-:R4:W0:Y:S02]  /*14690*/  SYNCS.PHASECHK.TRANS64.TRYWAIT P1, [R3+URZ+0x2e860], R2 ;  /* 0x02e86002030075a7 */ /* 0x010824000802017f */
[----:B0-----:R-:W-:Y:S05]  /*146a0*/  @!P1 NANOSLEEP.SYNCS 0x989680 ;  /* 0x009896800000995d */ /* 0x001fea0003900000 */
[----:B------:R-:W0:Y:S02]  /*146b0*/  @!P1 SYNCS.PHASECHK.TRANS64 P1, [R3+URZ+0x2e860], R2 ;  /* 0x02e86002030095a7 */ /* 0x000e24000802007f */
[----:B0-----:R-:W-:Y:S05]  /*146c0*/  @!P1 BRA `(.L_x_277) ;  /* 0xfffffffc00f09947 */ /* 0x001fea000383ffff */
[----:B------:R-:W-:Y:S05]  /*146d0*/  BRA `(.L_x_323) ;  /* 0xffffffec001c7947 */ /* 0x000fea000383ffff */
.L_x_279:
[----:B------:R0:W0:Y:S02]  /*146e0*/  SYNCS.PHASECHK.TRANS64.TRYWAIT P0, [R4+URZ+0x2e880], R5 ;  /* 0x02e88005040075a7 */ /* 0x000024000800017f */
[----:B0-----:R-:W-:Y:S05]  /*146f0*/  @!P0 NANOSLEEP.SYNCS 0x989680 ;  /* 0x009896800000895d */ /* 0x001fea0003900000 */
[----:B------:R-:W0:Y:S02]  /*14700*/  @!P0 SYNCS.PHASECHK.TRANS64 P0, [R4+URZ+0x2e880], R5 ;  /* 0x02e88005040085a7 */ /* 0x000e24000800007f */
[----:B0-----:R-:W-:Y:S05]  /*14710*/  @!P0 BRA `(.L_x_279) ;  /* 0xfffffffc00f08947 */ /* 0x001fea000383ffff */
[----:B------:R-:W-:Y:S05]  /*14720*/  BRA `(.L_x_280) ;  /* 0xffffffec00187947 */ /* 0x000fea000383ffff */
.L_x_324:
        /* <DEDUP_REMOVED lines=13> */
.L_x_2678:


//--------------------- .text._ZN7cutlass13device_kernelIN5flash11enable_sm90INS1_16FlashAttnFwdSm90INS1_25CollectiveMainloopFwdSm90ILi2EN4cute5tupleIJNS5_1CILi1EEES8_S8_EEENS6_IJNS7_ILi128EEENS7_ILi224EEESA_EEELi128ENS_12float_e4m3_tEfNS_4arch4Sm90ELb0ELb0ELb1ELb1ELb0ELb1ELb0ELb1ELb1ELb1ELb0ELb0EEENS1_21CollectiveEpilogueFwdINS6_IJSA_SA_SB_EEES9_NS_10bfloat16_tESF_Li256ELb1ELb1ELb0ELb1EEENS1_36VarlenDynamicPersistentTileSchedulerILi128ELi224ELi256ELi128ELb0ELb1ELb1ELb0ELb1ELb1EEEEEEEEEvNT_6ParamsE --------------------------
	.section	.text._ZN7cutlass13device_kernelIN5flash11enable_sm90INS1_16FlashAttnFwdSm90INS1_25CollectiveMainloopFwdSm90ILi2EN4cute5tupleIJNS5_1CILi1EEES8_S8_EEENS6_IJNS7_ILi128EEENS7_ILi224EEESA_EEELi128ENS_12float_e4m3_tEfNS_4arch4Sm90ELb0ELb0ELb1ELb1ELb0ELb1ELb0ELb1ELb1ELb1ELb0ELb0EEENS1_21CollectiveEpilogueFwdINS6_IJSA_SA_SB_EEES9_NS_10bfloat16_tESF_Li256ELb1ELb1ELb0ELb1EEENS1_36VarlenDynamicPersistentTileSchedulerILi128ELi224ELi256ELi128ELb0ELb1ELb1ELb0ELb1ELb1EEEEEEEEEvNT_6ParamsE,"ax",@progbits
	.align	128
.text._ZN7cutlass13device_kernelIN5flash11enable_sm90INS1_16FlashAttnFwdSm90INS1_25CollectiveMainloopFwdSm90ILi2EN4cute5tupleIJNS5_1CILi1EEES8_S8_EEENS6_IJNS7_ILi128EEENS7_ILi224EEESA_EEELi128ENS_12float_e4m3_tEfNS_4arch4Sm90ELb0ELb0ELb1ELb1ELb0ELb1ELb0ELb1ELb1ELb1ELb0ELb0EEENS1_21CollectiveEpilogueFwdINS6_IJSA_SA_SB_EEES9_NS_10bfloat16_tESF_Li256ELb1ELb1ELb0ELb1EEENS1_36VarlenDynamicPersistentTileSchedulerILi128ELi224ELi256ELi128ELb0ELb1ELb1ELb0ELb1ELb1EEEEEEEEEvNT_6ParamsE:
        .type           _ZN7cutlass13device_kernelIN5flash11enable_sm90INS1_16FlashAttnFwdSm90INS1_25CollectiveMainloopFwdSm90ILi2EN4cute5tupleIJNS5_1CILi1EEES8_S8_EEENS6_IJNS7_ILi128EEENS7_ILi224EEESA_EEELi128ENS_12float_e4m3_tEfNS_4arch4Sm90ELb0ELb0ELb1ELb1ELb0ELb1ELb0ELb1ELb1ELb1ELb0ELb0EEENS1_21CollectiveEpilogueFwdINS6_IJSA_SA_SB_EEES9_NS_10bfloat16_tESF_Li256ELb1ELb1ELb0ELb1EEENS1_36VarlenDynamicPersistentTileSchedulerILi128ELi224ELi256ELi128ELb0ELb1ELb1ELb0ELb1ELb1EEEEEEEEEvNT_6ParamsE,@function
        .size           _ZN7cutlass13device_kernelIN5flash11enable_sm90INS1_16FlashAttnFwdSm90INS1_25CollectiveMainloopFwdSm90ILi2EN4cute5tupleIJNS5_1CILi1EEES8_S8_EEENS6_IJNS7_ILi128EEENS7_ILi224EEESA_EEELi128ENS_12float_e4m3_tEfNS_4arch4Sm90ELb0ELb0ELb1ELb1ELb0ELb1ELb0ELb1ELb1ELb1ELb0ELb0EEENS1_21CollectiveEpilogueFwdINS6_IJSA_SA_SB_EEES9_NS_10bfloat16_tESF_Li256ELb1ELb1ELb0ELb1EEENS1_36VarlenDynamicPersistentTileSchedulerILi128ELi224ELi256ELi128ELb0ELb1ELb1ELb0ELb1ELb1EEEEEEEEEvNT_6ParamsE,(.L_x_2679 - _ZN7cutlass13device_kernelIN5flash11enable_sm90INS1_16FlashAttnFwdSm90INS1_25CollectiveMainloopFwdSm90ILi2EN4cute5tupleIJNS5_1CILi1EEES8_S8_EEENS6_IJNS7_ILi128EEENS7_ILi224EEESA_EEELi128ENS_12float_e4m3_tEfNS_4arch4Sm90ELb0ELb0ELb1ELb1ELb0ELb1ELb0ELb1ELb1ELb1ELb0ELb0EEENS1_21CollectiveEpilogueFwdINS6_IJSA_SA_SB_EEES9_NS_10bfloat16_tESF_Li256ELb1ELb1ELb0ELb1EEENS1_36VarlenDynamicPersistentTileSchedulerILi128ELi224ELi256ELi128ELb0ELb1ELb1ELb0ELb1ELb1EEEEEEEEEvNT_6ParamsE)
        .other          _ZN7cutlass13device_kernelIN5flash11enable_sm90INS1_16FlashAttnFwdSm90INS1_25CollectiveMainloopFwdSm90ILi2EN4cute5tupleIJNS5_1CILi1EEES8_S8_EEENS6_IJNS7_ILi128EEENS7_ILi224EEESA_EEELi128ENS_12float_e4m3_tEfNS_4arch4Sm90ELb0ELb0ELb1ELb1ELb0ELb1ELb0ELb1ELb1ELb1ELb0ELb0EEENS1_21CollectiveEpilogueFwdINS6_IJSA_SA_SB_EEES9_NS_10bfloat16_tESF_Li256ELb1ELb1ELb0ELb1EEENS1_36VarlenDynamicPersistentTileSchedulerILi128ELi224ELi256ELi128ELb0ELb1ELb1ELb0ELb1ELb1EEEEEEEEEvNT_6ParamsE,@"STO_CUDA_ENTRY STV_DEFAULT"
_ZN7cutlass13device_kernelIN5flash11enable_sm90INS1_16FlashAttnFwdSm90INS1_25CollectiveMainloopFwdSm90ILi2EN4cute5tupleIJNS5_1CILi1EEES8_S8_EEENS6_IJNS7_ILi128EEENS7_ILi224EEESA_EEELi128ENS_12float_e4m3_tEfNS_4arch4Sm90ELb0ELb0ELb1ELb1ELb0ELb1ELb0ELb1ELb1ELb1ELb0ELb0EEENS1_21CollectiveEpilogueFwdINS6_IJSA_SA_SB_EEES9_NS_10bfloat16_tESF_Li256ELb1ELb1ELb0ELb1EEENS1_36VarlenDynamicPersistentTileSchedulerILi128ELi224ELi256ELi128ELb0ELb1ELb1ELb0ELb1ELb1EEEEEEEEEvNT_6ParamsE:
        /* <DEDUP_REMOVED lines=13> */
[----:B------:R-:W-:Y:S02]  /*00d0*/  UIADD3 UR10, UP2, UR4, 0x570, URZ ;  /* 0x00000570040a7890 */ /* 0x000fe4000ff5e03f */
[----:B------:R-:W-:Y:S02]  /*00e0*/  UIADD3 UR4, UP3, UR4, 0x670, URZ ;  /* 0x0000067004047890 */ /* 0x000fe4000ff7e03f */
[----:B------:R-:W-:-:S02]  /*00f0*/  UIADD3.X UR7, URZ, UR5, URZ, UP0, !UPT ;  /* 0x000000053f077290 */ /* 0x000fc400087fe43f */
[----:B------:R-:W-:Y:S02]  /*0100*/  UIADD3.X UR9, URZ, UR5, URZ, UP1, !UPT ;  /* 0x000000053f097290 */ /* 0x000fe40008ffe43f */
[----:B------:R-:W-:Y:S02]  /*0110*/  UIADD3.X UR11, URZ, UR5, URZ, UP2, !UPT ;  /* 0x000000053f0b7290 */ /* 0x000fe400097fe43f */
[----:B------:R-:W-:-:S03]  /*0120*/  UIADD3.X UR5, URZ, UR5, URZ, UP3, !UPT ;  /* 0x000000053f057290 */ /* 0x000fc60009ffe43f */
[----:B------:R0:W-:Y:S02]  /*0130*/  UTMACCTL.PF [UR6] ;  /* 0x00000000060079b9 */ /* 0x0001e40008040000 */
[----:B------:R0:W-:Y:S02]  /*0140*/  UTMACCTL.PF [UR8] ;  /* 0x00000000080079b9 */ /* 0x0001e40008040000 */
[----:B------:R0:W-:Y:S02]  /*0150*/  UTMACCTL.PF [UR10] ;  /* 0x000000000a0079b9 */ /* 0x0001e40008040000 */
[----:B------:R0:W-:Y:S02]  /*0160*/  UTMACCTL.PF [UR4] ;  /* 0x00000000040079b9 */ /* 0x0001e40008040000 */
[----:B0-----:R-:W-:Y:S01]  /*0170*/  NOP ;  /* 0x0000000000007918 */ /* 0x001fe20000000000 */
.L_x_326:
[----:B------:R-:W-:Y:S05]  /*0180*/  BSYNC B0 ;  /* 0x0000000000007941 */ /* 0x000fea0003800000 */
.L_x_325:
        /* <DEDUP_REMOVED lines=41> */
.L_x_327:
        /* <DEDUP_REMOVED lines=22> */
.L_x_328:
        /* <DEDUP_REMOVED lines=18> */
.L_x_329:
        /* <DEDUP_REMOVED lines=22> */
.L_x_330:
        /* <DEDUP_REMOVED lines=22> */
.L_x_331:
[----:B0-----:R-:W-:Y:S01]  /*0960*/  UMOV UR4, 0x1 ;  /* 0x0000000100047882 */ /* 0x001fe20000000000 */
[----:B------:R-:W-:Y:S01]  /*0970*/  PLOP3.LUT P0, PT, PT, PT, UP0, 0x80, 0x0 ;  /* 0x000000000000781c */ /* 0x000fe20003f0f008 */
[----:B------:R-:W-:Y:S01]  /*0980*/  USEL UR4, UR4, 0x2, !UP0 ;  /* 0x0000000204047887 */ /* 0x000fe2000c000000 */
[----:B------:R-:W-:Y:S01]  /*0990*/  NOP ;  /* 0x0000000000007918 */ /* 0x000fe20000000000 */
[----:B------:R-:W-:Y:S01]  /*09a0*/  ULDC.64 UR60, c[0x0][0x208] ;  /* 0x00008200003c7ab9 */ /* 0x000fe20000000a00 */
[----:B------:R-:W-:Y:S03]  /*09b0*/  BSSY B8, `(.L_x_332) ;  /* 0x0002424000087945 */ /* 0x000fe60003800000 */
[----:B------:R-:W-:-:S05]  /*09c0*/  IMAD.U32 R2, RZ, RZ, UR4 ;  /* 0x00000004ff027e24 */ /* 0x000fca000f8e00ff */
[----:B------:R0:W-:Y:S01]  /*09d0*/  STL [R1+0xb8], R2 ;  /* 0x0000b80201007387 */ /* 0x0001e20000100800 */
[----:B-12-4-:R-:W-:Y:S06]  /*09e0*/  BAR.SYNC.DEFER_BLOCKING 0x0 ;  /* 0x0000000000007b1d */ /* 0x016fec0000010000 */
[----:B------:R-:W-:Y:S05]  /*09f0*/  @!P0 BRA `(.L_x_333) ;  /* 0x000001dc00308947 */ /* 0x000fea0003800000 */
.L_x_334:
[----:B------:R-:W-:-:S08]  /*0a00*/  NOP ;  /* 0x0000000000007918 */ /* 0x000fd00000000000 */
[----:B------:R-:W1:Y:S02]  /*0a10*/  USETMAXREG.TRY_ALLOC.CTAPOOL UP0, 0xf0 ;  /* 0x000000f0000079c8 */ /* 0x000e640008000600 */
[----:B-1----:R-:W-:-:S13]  /*0a20*/  PLOP3.LUT P0, PT, PT, PT, UP0, 0x80, 0x0 ;  /* 0x000000000000781c */ /* 0x002fda0003f0f008 */
[----:B------:R-:W-:Y:S05]  /*0a30*/  @!P0 BRA `(.L_x_334) ;  /* 0xfffffffc00f08947 */ /* 0x000fea000383ffff */
[----:B------:R-:W1:Y:S01]  /*0a40*/  S2R R0, SR_TID.X ;  /* 0x0000000000007919 */ /* 0x000e620000002100 */
[----:B------:R-:W2:Y:S01]  /*0a50*/  S2UR UR5, SR_CgaCtaId ;  /* 0x00000000000579c3 */ /* 0x000ea20000008800 */
[----:B------:R-:W-:-:S07]  /*0a60*/  UMOV UR4, 0x400 ;  /* 0x0000040000047882 */ /* 0x000fce0000000000 */
[----:B------:R-:W-:Y:S06]  /*0a70*/  BAR.ARV 0x8, 0x180 ;  /* 0x0206000000007b1d */ /* 0x000fec0000002000 */
[----:B--2---:R-:W-:-:S06]  /*0a80*/  ULEA UR4, UR5, UR4, 0x18 ;  /* 0x0000000405047291 */ /* 0x004fcc000f8ec03f */
[----:B------:R-:W-:Y:S01]  /*0a90*/  MOV R16, UR4 ;  /* 0x0000000400107c02 */ /* 0x000fe20008000f00 */
[----:B------:R-:W-:Y:S01]  /*0aa0*/  ULDC UR4, c[0x0][0xc3c] ;  /* 0x00030f0000047ab9 */ /* 0x000fe20000000800 */
[----:B-1----:R-:W-:-:S04]  /*0ab0*/  SHF.R.U32.HI R0, RZ, 0x7, R0 ;  /* 0x00000007ff007819 */ /* 0x002fc80000011600 */
[----:B------:R-:W-:Y:S01]  /*0ac0*/  ISETP.NE.AND P0, PT, R0, 0x1, PT ;  /* 0x000000010000780c */ /* 0x000fe20003f05270 */
[----:B------:R-:W-:-:S05]  /*0ad0*/  IMAD.U32 R0, RZ, RZ, UR5 ;  /* 0x00000005ff007e24 */ /* 0x000fca000f8e00ff */
[----:B------:R-:W-:Y:S07]  /*0ae0*/  STL [R1+0x74], R0 ;  /* 0x0000740001007387 */ /* 0x000fee0000100800 */
[----:B------:R-:W-:Y:S08]  /*0af0*/  @!P0 BAR.ARV 0x9, 0x100 ;  /* 0x0244000000008b1d */ /* 0x000ff00000002000 */
[----:B------:R-:W-:Y:S06]  /*0b00*/  BAR.SYNC.DEFER_BLOCKING 0x5, 0x180 ;  /* 0x0146000000007b1d */ /* 0x000fec0000010000 */
[----:B------:R-:W1:Y:S02]  /*0b10*/  LDS.128 R12, [R16+0x2e8d0] ;  /* 0x02e8d000100c7984 */ /* 0x000e640000000c00 */
[----:B------:R-:W-:Y:S06]  /*0b20*/  BAR.ARV 0x4, 0x180 ;  /* 0x0106000000007b1d */ /* 0x000fec0000002000 */
[----:B-1----:R-:W-:-:S13]  /*0b30*/  ISETP.GE.AND P0, PT, R15, UR4, PT ;  /* 0x000000040f007c0c */ /* 0x002fda000bf06270 */
[----:B------:R-:W-:Y:S05]  /*0b40*/  @P0 BRA `(.L_x_335) ;  /* 0x0000024000280947 */ /* 0x000fea0003800000 */
[----:B0-----:R-:W2:Y:S01]  /*0b50*/  LDL R2, [R1+0xb8] ;  /* 0x0000b80001027983 */ /* 0x001ea20000100800 */
[----:B------:R-:W-:Y:S02]  /*0b60*/  IMAD.MOV.U32 R231, RZ, RZ, RZ ;  /* 0x000000ffffe77224 */ /* 0x000fe400078e00ff */
[----:B------:R-:W-:Y:S01]  /*0b70*/  IMAD.MOV.U32 R235, RZ, RZ, RZ ;  /* 0x000000ffffeb7224 */ /* 0x000fe200078e00ff */
[----:B------:R-:W0:Y:S01]  /*0b80*/  S2R R0, SR_TID.X ;  /* 0x0000000000007919 */ /* 0x000e220000002100 */
[----:B------:R-:W-:Y:S02]  /*0b90*/  IMAD.MOV.U32 R232, RZ, RZ, RZ ;  /* 0x000000ffffe87224 */ /* 0x000fe400078e00ff */
[----:B0-----:R-:W-:-:S05]  /*0ba0*/  VIADD R11, R0, 0xffffff80 ;  /* 0xffffff80000b7836 */ /* 0x001fca0000000000 */
[----:B------:R-:W-:Y:S02]  /*0bb0*/  SHF.R.S32.HI R0, RZ, 0x1f, R11 ;  /* 0x0000001fff007819 */ /* 0x000fe4000001140b */
[----:B--2---:R-:W-:Y:S02]  /*0bc0*/  R2UR UR4, R2 ;  /* 0x00000000020472ca */ /* 0x004fe400000e0000 */
[----:B------:R-:W-:-:S04]  /*0bd0*/  LEA.HI R2, R0, R11, RZ, 0x7 ;  /* 0x0000000b00027211 */ /* 0x000fc800078f38ff */
[----:B------:R-:W-:Y:S02]  /*0be0*/  LOP3.LUT R3, R2, 0xffffff80, RZ, 0xc0, !PT ;  /* 0xffffff8002037812 */ /* 0x000fe400078ec0ff */
[----:B------:R-:W-:-:S03]  /*0bf0*/  SHF.R.S32.HI R12, RZ, 0x7, R2 ;  /* 0x00000007ff0c7819 */ /* 0x000fc60000011402 */
[----:B------:R-:W-:Y:S01]  /*0c00*/  IMAD.IADD R17, R11, 0x1, -R3 ;  /* 0x000000010b117824 */ /* 0x000fe200078e0a03 */
[----:B------:R-:W-:Y:S01]  /*0c10*/  LEA.HI R3, R0, R11, RZ, 0x4 ;  /* 0x0000000b00037211 */ /* 0x000fe200078f20ff */
[----:B------:R-:W-:Y:S01]  /*0c20*/  ULOP3.LUT UR4, UR4, 0x1, URZ, 0xfc, !UPT ;  /* 0x0000000104047892 */ /* 0x000fe2000f8efc3f */
[----:B------:R-:W-:Y:S02]  /*0c30*/  LEA.HI R2, R2, R12, RZ, 0x1 ;  /* 0x0000000c02027211 */ /* 0x000fe400078f08ff */
[----:B------:R-:W-:Y:S02]  /*0c40*/  SHF.R.S32.HI R6, RZ, 0x4, R3 ;  /* 0x00000004ff067819 */ /* 0x000fe40000011403 */
[----:B------:R-:W-:Y:S02]  /*0c50*/  SHF.R.S32.HI R7, RZ, 0x1f, R17 ;  /* 0x0000001fff077819 */ /* 0x000fe40000011411 */
[----:B------:R-:W-:Y:S02]  /*0c60*/  LEA.HI R4, R3, R6, RZ, 0x1 ;  /* 0x0000000603047211 */ /* 0x000fe400078f08ff */
[----:B------:R-:W-:-:S02]  /*0c70*/  LEA.HI R8, R7, R17, RZ, 0x2 ;  /* 0x0000001107087211 */ /* 0x000fc400078f10ff */
[----:B------:R-:W-:Y:S02]  /*0c80*/  LOP3.LUT R5, R4, 0x1ffffffe, RZ, 0xc0, !PT ;  /* 0x1ffffffe04057812 */ /* 0x000fe400078ec0ff */
[----:B------:R-:W-:Y:S02]  /*0c90*/  LEA.HI R4, R0, R11, RZ, 0x5 ;  /* 0x0000000b00047211 */ /* 0x000fe400078f28ff */
[--C-:B------:R-:W-:Y:S01]  /*0ca0*/  SHF.R.S32.HI R9, RZ, 0x2, R8.reuse ;  /* 0x00000002ff097819 */ /* 0x100fe20000011408 */
[----:B------:R-:W-:Y:S01]  /*0cb0*/  IMAD.IADD R5, R6, 0x1, -R5 ;  /* 0x0000000106057824 */ /* 0x000fe200078e0a05 */
[----:B------:R-:W-:Y:S01]  /*0cc0*/  SHF.R.S32.HI R10, RZ, 0x1f, R8 ;  /* 0x0000001fff0a7819 */ /* 0x000fe20000011408 */
[----:B------:R-:W-:Y:S01]  /*0cd0*/  IMAD.SHL.U32 R4, R4, 0x20, RZ ;  /* 0x0000002004047824 */ /* 0x000fe200078e00ff */
[----:B------:R-:W-:Y:S02]  /*0ce0*/  LOP3.LUT R3, R3, 0x3fffff0, RZ, 0xc0, !PT ;  /* 0x03fffff003037812 */ /* 0x000fe400078ec0ff */
[----:B------:R-:W-:-:S02]  /*0cf0*/  LEA.HI R10, R10, R9, RZ, 0x3 ;  /* 0x000000090a0a7211 */ /* 0x000fc400078f18ff */
[----:B------:R-:W-:Y:S01]  /*0d00*/  LOP3.LUT R18, R4, 0xfffffc00, RZ, 0xc0, !PT ;  /* 0xfffffc0004127812 */ /* 0x000fe200078ec0ff */
[----:B------:R-:W-:Y:S01]  /*0d10*/  IMAD.IADD R3, R11, 0x1, -R3 ;  /* 0x000000010b037824 */ /* 0x000fe200078e0a03 */
[----:B------:R-:W-:Y:S02]  /*0d20*/  LOP3.LUT R10, R10, 0xfffffff8, RZ, 0xc0, !PT ;  /* 0xfffffff80a0a7812 */ /* 0x000fe400078ec0ff */
[----:B------:R-:W-:Y:S02]  /*0d30*/  LOP3.LUT R8, R8, 0x7ffffffc, RZ, 0xc0, !PT ;  /* 0x7ffffffc08087812 */ /* 0x000fe400078ec0ff */
[----:B------:R-:W-:Y:S02]  /*0d40*/  LEA.HI R7, R7, R17, RZ, 0x5 ;  /* 0x0000001107077211 */ /* 0x000fe400078f28ff */
[----:B------:R-:W-:Y:S01]  /*0d50*/  LOP3.LUT R4, R2, 0x3fffffe, RZ, 0xc0, !PT ;  /* 0x03fffffe02047812 */ /* 0x000fe200078ec0ff */
[----:B------:R-:W-:Y:S01]  /*0d60*/  IMAD.IADD R8, R17, 0x1, -R8 ;  /* 0x0000000111087824 */ /* 0x000fe200078e0a08 */
[----:B------:R-:W-:Y:S01]  /*0d70*/  LEA R2, R3, R18, 0x6 ;  /* 0x0000001203027211 */ /* 0x000fe200078e30ff */
[----:B------:R-:W-:Y:S01]  /*0d80*/  IMAD.MOV.U32 R17, RZ, RZ, RZ ;  /* 0x000000ffff117224 */ /* 0x000fe200078e00ff */
[----:B------:R-:W-:Y:S01]  /*0d90*/  IADD3 R10, R9, -R10, RZ ;  /* 0x8000000a090a7210 */ /* 0x000fe20007ffe0ff */
[----:B------:R-:W-:Y:S01]  /*0da0*/  IMAD.MOV.U32 R9, RZ, RZ, -0x2 ;  /* 0xfffffffeff097424 */ /* 0x000fe200078e00ff */
[----:B------:R-:W-:Y:S01]  /*0db0*/  SHF.R.S32.HI R7, RZ, 0x5, R7 ;  /* 0x00000005ff077819 */ /* 0x000fe20000011407 */
[----:B------:R-:W-:Y:S01]  /*0dc0*/  IMAD.IADD R4, R12, 0x1, -R4 ;  /* 0x000000010c047824 */ /* 0x000fe200078e0a04 */
[----:B------:R-:W-:Y:S01]  /*0dd0*/  LEA R3, R5, R2, 0x3 ;  /* 0x0000000205037211 */ /* 0x000fe200078e18ff */
[----:B------:R-:W-:-:S02]  /*0de0*/  IMAD R2, R8, R9, 0xe0 ;  /* 0x000000e008027424 */ /* 0x000fc400078e0209 */
[----:B------:R-:W-:Y:S02]  /*0df0*/  IMAD R7, R7, 0x10, R10 ;  /* 0x0000001007077824 */ /* 0x000fe400078e020a */
[----:B------:R0:W-:Y:S02]  /*0e00*/  STL [R1+0xac], R3 ;  /* 0x0000ac0301007387 */ /* 0x0001e40000100800 */
[----:B------:R-:W-:Y:S02]  /*0e10*/  IMAD R10, R4, 0x40, R7 ;  /* 0x00000040040a7824 */ /* 0x000fe400078e0207 */
[----:B------:R1:W-:Y:S04]  /*0e20*/  STL [R1+0xa4], R2 ;  /* 0x0000a40201007387 */ /* 0x0003e80000100800 */
[----:B------:R2:W-:Y:S01]  /*0e30*/  STL [R1+0x54], R13 ;  /* 0x0000540d01007387 */ /* 0x0005e20000100800 */
[----:B0-----:R-:W-:-:S03]  /*0e40*/  LEA.HI R3, R0, R11, RZ, 0x2 ;  /* 0x0000000b00037211 */ /* 0x001fc600078f10ff */
[----:B------:R-:W-:Y:S01]  /*0e50*/  STL [R1+0x58], R14 ;  /* 0x0000580e01007387 */ /* 0x000fe20000100800 */
[----:B------:R-:W-:Y:S02]  /*0e60*/  LEA.HI R0, R0, R11, RZ, 0x3 ;  /* 0x0000000b00007211 */ /* 0x000fe400078f18ff */
[----:B-1----:R-:W-:Y:S01]  /*0e70*/  MOV R2, UR4 ;  /* 0x0000000400027c02 */ /* 0x002fe20008000f00 */
[----:B------:R-:W-:Y:S01]  /*0e80*/  STL [R1+0x5c], R15 ;  /* 0x00005c0f01007387 */ /* 0x000fe20000100800 */
[----:B------:R-:W-:Y:S01]  /*0e90*/  LOP3.LUT R4, R3, 0xfffffffc, RZ, 0xc0, !PT ;  /* 0xfffffffc03047812 */ /* 0x000fe200078ec0ff */
[----:B------:R-:W-:Y:S01]  /*0ea0*/  UMOV UR4, URZ ;  /* 0x0000003f00047c82 */ /* 0x000fe20008000000 */
[--C-:B------:R-:W-:Y:S01]  /*0eb0*/  SHF.R.S32.HI R228, RZ, 0x2, R3.reuse ;  /* 0x00000002ffe47819 */ /* 0x100fe20000011403 */
[----:B------:R-:W-:Y:S01]  /*0ec0*/  STL [R1+0xa0], R10 ;  /* 0x0000a00a01007387 */ /* 0x000fe20000100800 */
[----:B------:R-:W-:Y:S01]  /*0ed0*/  SHF.R.S32.HI R3, RZ, 0x1f, R3 ;  /* 0x0000001fff037819 */ /* 0x000fe20000011403 */
[----:B------:R-:W-:-:S02]  /*0ee0*/  IMAD.IADD R4, R11, 0x1, -R4 ;  /* 0x000000010b047824 */ /* 0x000fc400078e0a04 */
[----:B------:R0:W-:Y:S01]  /*0ef0*/  STL [R1+0x44], R2 ;  /* 0x0000440201007387 */ /* 0x0001e20000100800 */
[C---:B--2---:R-:W-:Y:S01]  /*0f00*/  VIADD R13, R228.reuse, 0x40 ;  /* 0x00000040e40d7836 */ /* 0x044fe20000000000 */
[----:B------:R-:W-:Y:S01]  /*0f10*/  LEA.HI R3, R3, R228, RZ, 0x3 ;  /* 0x000000e403037211 */ /* 0x000fe200078f18ff */
[----:B------:R-:W-:Y:S01]  /*0f20*/  VIADD R12, R228, 0x80 ;  /* 0x00000080e40c7836 */ /* 0x000fe20000000000 */
[C---:B------:R-:W-:Y:S01]  /*0f30*/  SHF.L.U32 R18, R4.reuse, 0x4, RZ ;  /* 0x0000000404127819 */ /* 0x040fe200000006ff */
[----:B------:R-:W-:Y:S01]  /*0f40*/  IMAD.SHL.U32 R22, R4, 0x8, RZ ;  /* 0x0000000804167824 */ /* 0x000fe200078e00ff */
[----:B------:R-:W-:Y:S02]  /*0f50*/  LOP3.LUT R3, R3, 0xfffffff8, RZ, 0xc0, !PT ;  /* 0xfffffff803037812 */ /* 0x000fe400078ec0ff */
[----:B------:R-:W-:Y:S02]  /*0f60*/  SHF.R.S32.HI R6, RZ, 0x1f, R12 ;  /* 0x0000001fff067819 */ /* 0x000fe4000001140c */
[----:B0-----:R-:W-:Y:S01]  /*0f70*/  LOP3.LUT R2, R0, 0xfffffff8, RZ, 0xc0, !PT ;  /* 0xfffffff800027812 */ /* 0x001fe200078ec0ff */
[----:B------:R-:W-:Y:S01]  /*0f80*/  IMAD.IADD R229, R228, 0x1, -R3 ;  /* 0x00000001e4e57824 */ /* 0x000fe200078e0a03 */
[----:B------:R-:W-:-:S02]  /*0f90*/  SHF.R.S32.HI R0, RZ, 0x3, R0 ;  /* 0x00000003ff007819 */ /* 0x000fc40000011400 */
[----:B------:R-:W-:Y:S01]  /*0fa0*/  IADD3 R9, R11, -R2, RZ ;  /* 0x800000020b097210 */ /* 0x000fe20007ffe0ff */
[----:B------:R-:W-:Y:S01]  /*0fb0*/  VIADD R11, R228, 0xc0 ;  /* 0x000000c0e40b7836 */ /* 0x000fe20000000000 */
[----:B------:R-:W-:Y:S02]  /*0fc0*/  LEA.HI R0, R4, R4, RZ, 0x1 ;  /* 0x0000000404007211 */ /* 0x000fe400078f08ff */
[----:B------:R-:W-:Y:S01]  /*0fd0*/  SHF.R.S32.HI R2, RZ, 0x1f, R13 ;  /* 0x0000001fff027819 */ /* 0x000fe2000001140d */
[----:B------:R-:W-:Y:S01]  /*0fe0*/  IMAD.SHL.U32 R7, R11, 0x80, RZ ;  /* 0x000000800b077824 */ /* 0x000fe200078e00ff */
[----:B------:R-:W-:Y:S01]  /*0ff0*/  LOP3.LUT R5, R0, 0x1ffffffe, RZ, 0xc0, !PT ;  /* 0x1ffffffe00057812 */ /* 0x000fe200078ec0ff */
[----:B------:R-:W-:Y:S01]  /*1000*/  IMAD.SHL.U32 R9, R9, 0x8, RZ ;  /* 0x0000000809097824 */ /* 0x000fe200078e00ff */
[----:B------:R-:W-:Y:S01]  /*1010*/  SHF.R.S32.HI R0, RZ, 0x1f, R228 ;  /* 0x0000001fff007819 */ /* 0x000fe200000114e4 */
[----:B------:R-:W-:Y:S01]  /*1020*/  IMAD.SHL.U32 R0, R13, 0x80, RZ ;  /* 0x000000800d007824 */ /* 0x000fe200078e00ff */
[----:B------:R-:W-:Y:S01]  /*1030*/  LEA.HI R2, R2, R13, RZ, 0x3 ;  /* 0x0000000d02027211 */ /* 0x000fe200078f18ff */
[----:B------:R-:W-:Y:S01]  /*1040*/  IMAD.IADD R5, R4, 0x1, -R5 ;  /* 0x0000000104057824 */ /* 0x000fe200078e0a05 */
[----:B------:R-:W-:Y:S01]  /*1050*/  LOP3.LUT R3, R7, 0x380, RZ, 0xc0, !PT ;  /* 0x0000038007037812 */ /* 0x000fe200078ec0ff */
[----:B------:R-:W-:Y:S01]  /*1060*/  STL [R1+0x64], R9 ;  /* 0x0000640901007387 */ /* 0x000fe20000100800 */
[----:B------:R-:W-:Y:S01]  /*1070*/  SHF.L.U32 R4, R12, 0x7, RZ ;  /* 0x000000070c047819 */ /* 0x000fe200000006ff */
[----:B------:R-:W-:Y:S01]  /*1080*/  IMAD.SHL.U32 R2, R2, 0x80, RZ ;  /* 0x0000008002027824 */ /* 0x000fe200078e00ff */
[----:B------:R-:W-:-:S02]  /*1090*/  SHF.R.S32.HI R3, RZ, 0x1f, R9 ;  /* 0x0000001fff037819 */ /* 0x000fc40000011409 */
[----:B------:R-:W-:Y:S02]  /*10a0*/  LOP3.LUT R0, R0, 0x380, RZ, 0xc0, !PT ;  /* 0x0000038000007812 */ /* 0x000fe400078ec0ff */
[----:B------:R-:W-:Y:S01]  /*10b0*/  LOP3.LUT R4, R4, 0x380, RZ, 0xc0, !PT ;  /* 0x0000038004047812 */ /* 0x000fe200078ec0ff */
[----:B------:R-:W-:Y:S01]  /*10c0*/  VIADD R4, R9, 0x40 ;  /* 0x0000004009047836 */ /* 0x000fe20000000000 */
[----:B------:R-:W-:Y:S01]  /*10d0*/  SHF.R.S32.HI R8, RZ, 0x1f, R11 ;  /* 0x0000001fff087819 */ /* 0x000fe2000001140b */
[----:B------:R0:W-:Y:S01]  /*10e0*/  STL [R1+0xb4], R3 ;  /* 0x0000b40301007387 */ /* 0x0001e20000100800 */
[----:B------:R-:W-:Y:S02]  /*10f0*/  LEA.HI R6, R6, R12, RZ, 0x3 ;  /* 0x0000000c06067211 */ /* 0x000fe400078f18ff */
[----:B------:R-:W-:Y:S01]  /*1100*/  LOP3.LUT R2, R2, 0xfffffc00, RZ, 0xc0, !PT ;  /* 0xfffffc0002027812 */ /* 0x000fe200078ec0ff */
[----:B------:R1:W-:Y:S01]  /*1110*/  STL [R1+0x7c], R4 ;  /* 0x00007c0401007387 */ /* 0x0003e20000100800 */
[----:B------:R-:W-:Y:S01]  /*1120*/  IADD3 R230, R22, 0x20, RZ ;  /* 0x0000002016e67810 */ /* 0x000fe20007ffe0ff */
[----:B------:R-:W-:Y:S01]  /*1130*/  IMAD.SHL.U32 R6, R6, 0x80, RZ ;  /* 0x0000008006067824 */ /* 0x000fe200078e00ff */
[----:B------:R-:W-:Y:S01]  /*1140*/  LEA.HI R8, R8, R11, RZ, 0x3 ;  /* 0x0000000b08087211 */ /* 0x000fe200078f18ff */
[----:B------:R2:W-:Y:S01]  /*1150*/  STL [R1+0x68], R2 ;  /* 0x0000680201007387 */ /* 0x0005e20000100800 */
[----:B------:R-:W-:-:S02]  /*1160*/  SHF.R.S32.HI R19, RZ, 0x1f, R18 ;  /* 0x0000001fff137819 */ /* 0x000fc40000011412 */
[----:B0-----:R-:W-:Y:S02]  /*1170*/  SHF.R.U32.HI R3, RZ, 0x3, R0 ;  /* 0x00000003ff037819 */ /* 0x001fe40000011600 */
[----:B------:R-:W-:Y:S02]  /*1180*/  LOP3.LUT R0, R0, 0x70, R18, 0xf8, !PT ;  /* 0x0000007000007812 */ /* 0x000fe400078ef812 */
[----:B-1----:R-:W-:Y:S02]  /*1190*/  SHF.R.S32.HI R4, RZ, 0x1f, R4 ;  /* 0x0000001fff047819 */ /* 0x002fe40000011404 */
[----:B------:R-:W-:Y:S02]  /*11a0*/  LOP3.LUT R3, R2, R0, R3, 0xf6, !PT ;  /* 0x0000000002037212 */ /* 0x000fe400078ef603 */
[----:B------:R-:W-:Y:S01]  /*11b0*/  SHF.R.S32.HI R0, RZ, 0x1f, R230 ;  /* 0x0000001fff007819 */ /* 0x000fe200000114e6 */
[----:B------:R0:W-:Y:S01]  /*11c0*/  STL [R1+0xb0], R4 ;  /* 0x0000b00401007387 */ /* 0x0001e20000100800 */
[----:B------:R-:W-:-:S02]  /*11d0*/  SHF.L.U32 R8, R8, 0x7, RZ ;  /* 0x0000000708087819 */ /* 0x000fc400000006ff */
[----:B--2---:R-:W-:Y:S01]  /*11e0*/  LOP3.LUT R2, R6, 0xfffffc00, RZ, 0xc0, !PT ;  /* 0xfffffc0006027812 */ /* 0x004fe200078ec0ff */
[----:B------:R1:W-:Y:S01]  /*11f0*/  STL [R1+0x98], R0 ;  /* 0x0000980001007387 */ /* 0x0003e20000100800 */
[----:B------:R-:W-:-:S03]  /*1200*/  SHF.R.S32.HI R23, RZ, 0x1f, R22 ;  /* 0x0000001fff177819 */ /* 0x000fc60000011416 */
[----:B------:R2:W-:Y:S01]  /*1210*/  STL [R1+0x70], R2 ;  /* 0x0000700201007387 */ /* 0x0005e20000100800 */
[----:B0-----:R-:W-:Y:S01]  /*1220*/  LOP3.LUT R4, R8, 0xfffffc00, RZ, 0xc0, !PT ;  /* 0xfffffc0008047812 */ /* 0x001fe200078ec0ff */
[----:B-1----:R-:W-:-:S04]  /*1230*/  IMAD.IADD R0, R16, 0x1, R3 ;  /* 0x0000000110007824 */ /* 0x002fc800078e0203 */
[----:B------:R-:W-:Y:S01]  /*1240*/  STL [R1+0x6c], R4 ;  /* 0x00006c0401007387 */ /* 0x000fe20000100800 */
[----:B--2---:R-:W-:-:S03]  /*1250*/  IMAD R2, R5, 0x8, R10 ;  /* 0x0000000805027824 */ /* 0x004fc600078e020a */
[----:B------:R0:W-:Y:S04]  /*1260*/  STL [R1+0x9c], R0 ;  /* 0x00009c0001007387 */ /* 0x0001e80000100800 */
[----:B------:R1:W-:Y:S01]  /*1270*/  STL [R1+0xa8], R2 ;  /* 0x0000a80201007387 */ /* 0x0003e20000100800 */
[----:B0-----:R-:W-:-:S05]  /*1280*/  IMAD.U32 R0, RZ, RZ, UR4 ;  /* 0x00000004ff007e24 */ /* 0x001fca000f8e00ff */
[----:B------:R1:W-:Y:S02]  /*1290*/  STL [R1+0x94], R0 ;  /* 0x0000940001007387 */ /* 0x0003e40000100800 */
.L_x_506:
[----:B-12---:R-:W2:Y:S01]  /*12a0*/  LDL.LU R0, [R1+0x5c] ;  /* 0x00005c0001007983 */ /* 0x006ea20000300800 */
[----:B------:R-:W2:Y:S01]  /*12b0*/  LDC.64 R2, c[0x0][0xc88] ;  /* 0x00032200ff027b82 */ /* 0x000ea20000000a00 */
[----:B------:R-:W-:Y:S05]  /*12c0*/  YIELD ;  /* 0x0000000000007946 */ /* 0x000fea0003800000 */
[----:B------:R-:W-:Y:S01]  /*12d0*/  ULDC.64 UR4, c[0x0][0xa28] ;  /* 0x00028a0000047ab9 */ /* 0x000fe20000000a00 */
[----:B------:R-:W-:Y:S01]  /*12e0*/  ULDC.64 UR8, c[0x0][0xa18] ;  /* 0x0002860000087ab9 */ /* 0x000fe20000000a00 */
[----:B------:R-:W-:Y:S01]  /*12f0*/  ISETP.NE.U32.AND P1, PT, RZ, UR4, PT ;  /* 0x00000004ff007c0c */ /* 0x000fe2000bf25070 */
[----:B------:R-:W-:Y:S01]  /*1300*/  ULDC.64 UR6, c[0x0][0xa08] ;  /* 0x0002820000067ab9 */ /* 0x000fe20000000a00 */
[----:B--2---:R-:W-:-:S05]  /*1310*/  IMAD.WIDE R2, R0, 0x4, R2 ;  /* 0x0000000400027825 */ /* 0x004fca00078e0202 */
[----:B------:R0:W2:Y:S01]  /*1320*/  LDG.E R0, desc[UR60][R2.64] ;  /* 0x0000003c02007981 */ /* 0x0000a2000c1e1900 */
[----:B------:R-:W-:Y:S01]  /*1330*/  ISETP.NE.AND.EX P1, PT, RZ, UR5, PT, P1 ;  /* 0x00000005ff007c0c */ /* 0x000fe2000bf25310 */
[----:B------:R-:W-:Y:S01]  /*1340*/  IMAD.MOV.U32 R29, RZ, RZ, RZ ;  /* 0x000000ffff1d7224 */ /* 0x000fe200078e00ff */
[----:B------:R-:W-:-:S04]  /*1350*/  ISETP.NE.U32.AND P0, PT, RZ, UR6, PT ;  /* 0x00000006ff007c0c */ /* 0x000fc8000bf05070 */
[----:B------:R-:W-:Y:S01]  /*1360*/  ISETP.NE.AND.EX P0, PT, RZ, UR7, PT, P0 ;  /* 0x00000007ff007c0c */ /* 0x000fe2000bf05300 */
[----:B0-----:R-:W-:Y:S01]  /*1370*/  IMAD.MOV.U32 R3, RZ, RZ, RZ ;  /* 0x000000ffff037224 */ /* 0x001fe200078e00ff */
[----:B--2---:R-:W-:Y:S01]  /*1380*/  SHF.R.S32.HI R6, RZ, 0x1f, R0 ;  /* 0x0000001fff067819 */ /* 0x004fe20000011400 */
[----:B------:R-:W-:Y:S04]  /*1390*/  STL [R1+0x78], R0 ;  /* 0x0000780001007387 */ /* 0x000fe80000100800 */
[C---:B---3--:R-:W-:Y:S02]  /*13a0*/  @P1 LEA R4, P2, R0.reuse, UR4, 0x2 ;  /* 0x0000000400041c11 */ /* 0x048fe4000f8410ff */
[C---:B------:R-:W-:Y:S01]  /*13b0*/  SHF.L.U32 R31, R0.reuse, 0x2, RZ ;  /* 0x00000002001f7819 */ /* 0x040fe200000006ff */
[----:B------:R0:W-:Y:S01]  /*13c0*/  STL [R1+0x8c], R6 ;  /* 0x00008c0601007387 */ /* 0x0001e20000100800 */
[----:B------:R-:W-:-:S02]  /*13d0*/  @P1 LEA.HI.X R5, R0, UR5, R6, 0x2, P2 ;  /* 0x0000000500051c11 */ /* 0x000fc400090f1406 */
[----:B------:R-:W-:Y:S02]  /*13e0*/  ISETP.NE.U32.AND P2, PT, RZ, UR8, PT ;  /* 0x00000008ff007c0c */ /* 0x000fe4000bf45070 */
[----:B------:R-:W-:Y:S01]  /*13f0*/  SHF.L.U64.HI R30, R0, 0x2, R6 ;  /* 0x00000002001e7819 */ /* 0x000fe20000010206 */
[----:B------:R1:W5:Y:S01]  /*1400*/  @P1 LDG.E R3, desc[UR60][R4.64] ;  /* 0x0000003c04031981 */ /* 0x000362000c1e1900 */
[----:B------:R-:W-:Y:S01]  /*1410*/  ISETP.NE.AND.EX P2, PT, RZ, UR9, PT, P2 ;  /* 0x00000009ff007c0c */ /* 0x000fe2000bf45320 */
[----:B------:R-:W-:Y:S01]  /*1420*/  ULDC UR4, c[0x0][0x288] ;  /* 0x0000a20000047ab9 */ /* 0x000fe20000000800 */
[----:B------:R-:W-:Y:S01]  /*1430*/  IADD3 R8, P3, R31, UR6, RZ ;  /* 0x000000061f087c10 */ /* 0x000fe2000ff7e0ff */
[----:B------:R-:W-:Y:S01]  /*1440*/  IMAD.U32 R134, RZ, RZ, UR4 ;  /* 0x00000004ff867e24 */ /* 0x000fe2000f8e00ff */
[----:B------:R-:W-:Y:S01]  /*1450*/  ULDC.64 UR4, c[0x0][0x418] ;  /* 0x0001060000047ab9 */ /* 0x000fe20000000a00 */
[----:B------:R1:W-:Y:S01]  /*1460*/  STL [R1+0x84], R31 ;  /* 0x0000841f01007387 */ /* 0x0003e20000100800 */
[----:B------:R-:W-:-:S07]  /*1470*/  IADD3.X R9, R30, UR7, RZ, P3, !PT ;  /* 0x000000071e097c10 */ /* 0x000fce0009ffe4ff */
[----:B0-----:R-:W-:Y:S01]  /*1480*/  @P2 IADD3 R6, P1, R31, UR8, RZ ;  /* 0x000000081f062c10 */ /* 0x001fe2000ff3e0ff */
[----:B------:R1:W5:Y:S03]  /*1490*/  @P0 LDG.E R29, desc[UR60][R8.64] ;  /* 0x0000003c081d0981 */ /* 0x000366000c1e1900 */
[----:B------:R-:W-:Y:S01]  /*14a0*/  @P2 IADD3.X R7, R30, UR9, RZ, P1, !PT ;  /* 0x000000091e072c10 */ /* 0x000fe20008ffe4ff */
[----:B------:R-:W-:Y:S01]  /*14b0*/  UISETP.NE.U32.AND UP0, UPT, UR4, URZ, UPT ;  /* 0x0000003f0400728c */ /* 0x000fe2000bf05070 */
[----:B------:R1:W-:Y:S02]  /*14c0*/  STL [R1+0x88], R30 ;  /* 0x0000881e01007387 */ /* 0x0003e40000100800 */
[----:B------:R-:W-:Y:S02]  /*14d0*/  ULDC UR4, c[0x0][0x424] ;  /* 0x0001090000047ab9 */ /* 0x000fe40000000800 */
[----:B------:R1:W5:Y:S01]  /*14e0*/  @P2 LDG.E R134, desc[UR60][R6.64] ;  /* 0x0000003c06862981 */ /* 0x000362000c1e1900 */
[----:B------:R-:W-:-:S03]  /*14f0*/  UISETP.NE.AND.EX UP0, UPT, UR5, URZ, UPT, UP0 ;  /* 0x0000003f0500728c */ /* 0x000fc6000bf05300 */
[----:B------:R-:W-:Y:S01]  /*1500*/  ULDC UR5, c[0x0][0x2f0] ;  /* 0x0000bc0000057ab9 */ /* 0x000fe20000000800 */
[----:B------:R-:W-:-:S04]  /*1510*/  USEL UR4, UR4, 0x1, UP0 ;  /* 0x0000000104047887 */ /* 0x000fc80008000000 */
[----:B------:R-:W-:-:S03]  /*1520*/  UIMAD UR4, UR4, UR5, URZ ;  /* 0x00000005040472a4 */ /* 0x000fc6000f8e023f */
[----:B------:R-:W-:Y:S02]  /*1530*/  ULDC UR5, c[0x0][0x348] ;  /* 0x0000d20000057ab9 */ /* 0x000fe40000000800 */
[----:B------:R-:W-:Y:S01]  /*1540*/  MOV R2, UR5 ;  /* 0x0000000500027c02 */ /* 0x000fe20008000f00 */
[----:B------:R-:W-:Y:S02]  /*1550*/  IMAD.U32 R26, RZ, RZ, UR4 ;  /* 0x00000004ff1a7e24 */ /* 0x000fe4000f8e00ff */
[----:B------:R-:W-:Y:S01]  /*1560*/  IMAD.MOV.U32 R27, RZ, RZ, R0 ;  /* 0x000000ffff1b7224 */ /* 0x000fe200078e0000 */
[----:B-1--4-:R-:W-:Y:S06]  /*1570*/  @P2 BRA `(.L_x_336) ;  /* 0x0000000000242947 */ /* 0x012fec0003800000 */
[----:B------:R-:W-:Y:S02]  /*1580*/  ULDC.64 UR4, c[0x0][0xa00] ;  /* 0x0002800000047ab9 */ /* 0x000fe40000000a00 */
[----:B------:R-:W-:-:S04]  /*1590*/  ISETP.NE.U32.AND P1, PT, RZ, UR4, PT ;  /* 0x00000004ff007c0c */ /* 0x000fc8000bf25070 */
[----:B------:R-:W-:-:S13]  /*15a0*/  ISETP.NE.AND.EX P1, PT, RZ, UR5, PT, P1 ;  /* 0x00000005ff007c0c */ /* 0x000fda000bf25310 */
[----:B------:R-:W-:Y:S05]  /*15b0*/  @!P1 BRA `(.L_x_336) ;  /* 0x0000000000149947 */ /* 0x000fea0003800000 */
[----:B------:R-:W0:Y:S02]  /*15c0*/  LDC.64 R4, c[0x0][0xa00] ;  /* 0x00028000ff047b82 */ /* 0x000e240000000a00 */
[----:B0-----:R-:W-:-:S05]  /*15d0*/  IMAD.WIDE R4, R27, 0x4, R4 ;  /* 0x000000041b047825 */ /* 0x001fca00078e0204 */
[----:B-----5:R-:W2:Y:S04]  /*15e0*/  LDG.E R134, desc[UR60][R4.64] ;  /* 0x0000003c04867981 */ /* 0x020ea8000c1e1900 */
[----:B------:R-:W2:Y:S02]  /*15f0*/  LDG.E R7, desc[UR60][R4.64+0x4] ;  /* 0x0000043c04077981 */ /* 0x000ea4000c1e1900 */
[----:B--2---:R-:W-:-:S07]  /*1600*/  IMAD.IADD R134, R7, 0x1, -R134 ;  /* 0x0000000107867824 */ /* 0x004fce00078e0a86 */
.L_x_336:
[----:B------:R-:W2:Y:S01]  /*1610*/  LDL R28, [R1+0x58] ;  /* 0x00005800011c7983 */ /* 0x000ea20000100800 */
[----:B------:R-:W-:Y:S02]  /*1620*/  ULDC.64 UR4, c[0x0][0xa20] ;  /* 0x0002880000047ab9 */ /* 0x000fe40000000a00 */
[----:B------:R-:W-:Y:S01]  /*1630*/  ISETP.NE.U32.AND P1, PT, RZ, UR4, PT ;  /* 0x00000004ff007c0c */ /* 0x000fe2000bf25070 */
[----:B------:R-:W3:Y:S03]  /*1640*/  LDL R0, [R1+0x54] ;  /* 0x0000540001007983 */ /* 0x000ee60000100800 */
[----:B------:R-:W-:Y:S01]  /*1650*/  ISETP.NE.AND.EX P1, PT, RZ, UR5, PT, P1 ;  /* 0x00000005ff007c0c */ /* 0x000fe2000bf25310 */
[----:B--2---:R0:W-:Y:S04]  /*1660*/  STL [R1+0x80], R28 ;  /* 0x0000801c01007387 */ /* 0x0041e80000100800 */
[----:B---3--:R0:W-:Y:S08]  /*1670*/  STL [R1+0x90], R0 ;  /* 0x0000900001007387 */ /* 0x0081f00000100800 */
[----:B------:R-:W-:Y:S05]  /*1680*/  @!P1 BRA `(.L_x_337) ;  /* 0x0000000000109947 */ /* 0x000fea0003800000 */
[----:B------:R-:W-:-:S04]  /*1690*/  IADD3 R4, P0, R31, UR4, RZ ;  /* 0x000000041f047c10 */ /* 0x000fc8000ff1e0ff */
[----:B------:R-:W-:-:S05]  /*16a0*/  IADD3.X R5, R30, UR5, RZ, P0, !PT ;  /* 0x000000051e057c10 */ /* 0x000fca00087fe4ff */
[----:B------:R1:W5:Y:S01]  /*16b0*/  LDG.E R26, desc[UR60][R4.64] ;  /* 0x0000003c041a7981 */ /* 0x000362000c1e1900 */
[----:B------:R-:W-:Y:S05]  /*16c0*/  BRA `(.L_x_338) ;  /* 0x0000000000107947 */ /* 0x000fea0003800000 */
.L_x_337:
[----:B------:R-:W-:Y:S05]  /*16d0*/  @!P0 BRA `(.L_x_338) ;  /* 0x00000000000c8947 */ /* 0x000fea0003800000 */
[----:B------:R-:W2:Y:S04]  /*16e0*/  LDG.E R5, desc[UR60][R8.64] ;  /* 0x0000003c08057981 */ /* 0x000ea8000c1e1900 */
[----:B------:R-:W2:Y:S02]  /*16f0*/  LDG.E R26, desc[UR60][R8.64+0x4] ;  /* 0x0000043c081a7981 */ /* 0x000ea4000c1e1900 */
[----:B--2---:R-:W-:-:S07]  /*1700*/  IADD3 R26, -R5, R26, RZ ;  /* 0x0000001a051a7210 */ /* 0x004fce0007ffe1ff */
.L_x_338:
[----:B------:R-:W-:Y:S02]  /*1710*/  ULDC.64 UR4, c[0x0][0xa10] ;  /* 0x0002840000047ab9 */ /* 0x000fe40000000a00 */
[----:B------:R-:W-:-:S04]  /*1720*/  ISETP.NE.U32.AND P0, PT, RZ, UR4, PT ;  /* 0x00000004ff007c0c */ /* 0x000fc8000bf05070 */
[----:B------:R-:W-:Y:S01]  /*1730*/  ISETP.NE.AND.EX P0, PT, RZ, UR5, PT, P0 ;  /* 0x00000005ff007c0c */ /* 0x000fe2000bf05300 */
[----:B-----5:R-:W-:Y:S01]  /*1740*/  IMAD.IADD R3, R26, 0x1, -R3 ;  /* 0x000000011a037824 */ /* 0x020fe200078e0a03 */
[----:B------:R-:W-:-:S11]  /*1750*/  ULDC.64 UR4, c[0x0][0xa30] ;  /* 0x00028c0000047ab9 */ /* 0x000fd60000000a00 */
[----:B-1----:R-:W1:Y:S02]  /*1760*/  @P0 LDC.64 R4, c[0x0][0xa10] ;  /* 0x00028400ff040b82 */ /* 0x002e640000000a00 */
[----:B-1----:R-:W-:-:S05]  /*1770*/  @P0 IMAD.WIDE R4, R27, 0x4, R4 ;  /* 0x000000041b040825 */ /* 0x002fca00078e0204 */
[----:B0-----:R-:W2:Y:S04]  /*1780*/  @P0 LDG.E R0, desc[UR60][R4.64] ;  /* 0x0000003c04000981 */ /* 0x001ea8000c1e1900 */
[----:B------:R0:W2:Y:S01]  /*1790*/  @P0 LDG.E R9, desc[UR60][R4.64+0x4] ;  /* 0x0000043c04090981 */ /* 0x0000a2000c1e1900 */
[----:B------:R-:W-:Y:S01]  /*17a0*/  ISETP.NE.U32.AND P1, PT, RZ, UR4, PT ;  /* 0x00000004ff007c0c */ /* 0x000fe2000bf25070 */
[----:B------:R-:W-:-:S03]  /*17b0*/  IMAD.MOV.U32 R121, RZ, RZ, R26 ;  /* 0x000000ffff797224 */ /* 0x000fc600078e001a */
[----:B------:R-:W-:Y:S01]  /*17c0*/  ISETP.NE.AND.EX P1, PT, RZ, UR5, PT, P1 ;  /* 0x00000005ff007c0c */ /* 0x000fe2000bf25310 */
[----:B0-----:R-:W-:-:S12]  /*17d0*/  IMAD.MOV.U32 R4, RZ, RZ, RZ ;  /* 0x000000ffff047224 */ /* 0x001fd800078e00ff */
[----:B------:R-:W-:-:S04]  /*17e0*/  @P1 IADD3 R6, P2, R31, UR4, RZ ;  /* 0x000000041f061c10 */ /* 0x000fc8000ff5e0ff */
[----:B------:R-:W-:-:S05]  /*17f0*/  @P1 IADD3.X R7, R30, UR5, RZ, P2, !PT ;  /* 0x000000051e071c10 */ /* 0x000fca00097fe4ff */
[----:B------:R0:W5:Y:S01]  /*1800*/  @P1 LDG.E R121, desc[UR60][R6.64] ;  /* 0x0000003c06791981 */ /* 0x000162000c1e1900 */
[----:B--2---:R-:W-:Y:S02]  /*1810*/  @P0 IMAD.IADD R2, R9, 0x1, -R0 ;  /* 0x0000000109020824 */ /* 0x004fe400078e0a00 */
[----:B------:R-:W-:-:S03]  /*1820*/  IMAD.MOV R0, RZ, RZ, -R3 ;  /* 0x000000ffff007224 */ /* 0x000fc600078e0a03 */
[----:B------:R-:W-:Y:S02]  /*1830*/  IADD3 R138, R3, R2, RZ ;  /* 0x00000002038a7210 */ /* 0x000fe40007ffe0ff */
[----:B------:R-:W-:-:S03]  /*1840*/  VIMNMX R0, RZ, R0, !PT ;  /* 0x00000000ff007248 */ /* 0x000fc60007fe0100 */
[----:B------:R-:W-:Y:S01]  /*1850*/  VIADD R5, R138, 0xdf ;  /* 0x000000df8a057836 */ /* 0x000fe20000000000 */
[----:B------:R-:W-:-:S03]  /*1860*/  SHF.R.U32.HI R24, RZ, 0x5, R0 ;  /* 0x00000005ff187819 */ /* 0x000fc60000011600 */
[----:B------:R-:W-:-:S04]  /*1870*/  IMAD.HI R4, R5, -0x6db6db6d, R4 ;  /* 0x9249249305047827 */ /* 0x000fc800078e0204 */
[----:B------:R-:W-:Y:S01]  /*1880*/  IMAD.WIDE.U32 R24, R24, 0x24924925, RZ ;  /* 0x2492492518187825 */ /* 0x000fe200078e00ff */
[----:B------:R-:W-:-:S03]  /*1890*/  SHF.R.U32.HI R139, RZ, 0x1f, R4 ;  /* 0x0000001fff8b7819 */ /* 0x000fc60000011604 */
[----:B------:R-:W-:Y:S01]  /*18a0*/  IMAD.MOV.U32 R24, RZ, RZ, R25 ;  /* 0x000000ffff187224 */ /* 0x000fe200078e0019 */
[----:B------:R-:W-:-:S03]  /*18b0*/  LEA.HI.SX32 R139, R4, R139, 0x19 ;  /* 0x0000008b048b7211 */ /* 0x000fc600078fcaff */
[----:B------:R-:W-:Y:S02]  /*18c0*/  IMAD.MOV.U32 R25, RZ, RZ, R24 ;  /* 0x000000ffff197224 */ /* 0x000fe400078e0018 */
[----:B------:R-:W-:-:S05]  /*18d0*/  IMAD R3, R139, 0xe0, -R3 ;  /* 0x000000e08b037824 */ /* 0x000fca00078e0a03 */
[----:B------:R-:W-:-:S04]  /*18e0*/  VIMNMX R3, R3, R2, PT ;  /* 0x0000000203037248 */ /* 0x000fc80003fe0100 */
[----:B------:R-:W-:-:S13]  /*18f0*/  ISETP.GT.AND P0, PT, R3, R0, PT ;  /* 0x000000000300720c */ /* 0x000fda0003f04270 */
[----:B------:R-:W-:Y:S01]  /*1900*/  @P0 IADD3 R5, R3, 0xdf, RZ ;  /* 0x000000df03050810 */ /* 0x000fe20007ffe0ff */
[----:B------:R-:W-:-:S04]  /*1910*/  @P0 IMAD.MOV.U32 R4, RZ, RZ, RZ ;  /* 0x000000ffff040224 */ /* 0x000fc800078e00ff */
[----:B------:R-:W-:-:S05]  /*1920*/  @P0 IMAD.HI R4, R5, -0x6db6db6d, R4 ;  /* 0x9249249305040827 */ /* 0x000fca00078e0204 */
[----:B------:R-:W-:-:S04]  /*1930*/  @P0 SHF.R.U32.HI R3, RZ, 0x1f, R4 ;  /* 0x0000001fff030819 */ /* 0x000fc80000011604 */
[----:B------:R-:W-:Y:S02]  /*1940*/  @P0 LEA.HI.SX32 R25, R4, R3, 0x19 ;  /* 0x0000000304190211 */ /* 0x000fe400078fcaff */
[----:B------:R-:W-:Y:S02]  /*1950*/  PLOP3.LUT P0, PT, PT, PT, PT, 0x80, 0x0 ;  /* 0x000000000000781c */ /* 0x000fe40003f0f070 */
[----:B------:R-:W-:-:S13]  /*1960*/  ISETP.GT.AND P1, PT, R25, R24, PT ;  /* 0x000000181900720c */ /* 0x000fda0003f24270 */
[----:B0-----:R-:W-:Y:S05]  /*1970*/  @!P1 BRA `(.L_x_339) ;  /* 0x000000a800e49947 */ /* 0x001fea0003800000 */
[----:B------:R-:W-:Y:S01]  /*1980*/  IADD3 R0, R16, 0x20400, RZ ;  /* 0x0002040010007810 */ /* 0x000fe20007ffe0ff */
[----:B------:R-:W-:Y:S03]  /*1990*/  BSSY B6, `(.L_x_340) ;  /* 0x0000013000067945 */ /* 0x000fe60003800000 */
[----:B------:R-:W-:-:S13]  /*19a0*/  LOP3.LUT P0, RZ, R0, 0x3ff, RZ, 0xc0, !PT ;  /* 0x000003ff00ff7812 */ /* 0x000fda000780c0ff */
[----:B------:R-:W-:Y:S05]  /*19b0*/  @!P0 BRA `(.L_x_341) ;  /* 0x0000000000408947 */ /* 0x000fea0003800000 */
        /* <DEDUP_REMOVED lines=9> */
[----:B------:R-:W-:Y:S01]  /*1a50*/  IMAD.U32 R6, RZ, RZ, UR4 ;  /* 0x00000004ff067e24 */ /* 0x000fe2000f8e00ff */
[----:B------:R-:W-:Y:S01]  /*1a60*/  MOV R12, 0x1 ;  /* 0x00000001000c7802 */ /* 0x000fe20000000f00 */
[----:B------:R-:W-:-:S02]  /*1a70*/  IMAD.U32 R11, RZ, RZ, UR7 ;  /* 0x00000007ff0b7e24 */ /* 0x000fc4000f8e00ff */
[----:B------:R-:W-:Y:S02]  /*1a80*/  IMAD.MOV.U32 R8, RZ, RZ, 0x70 ;  /* 0x00000070ff087424 */ /* 0x000fe400078e00ff */
[----:B0-----:R-:W-:-:S07]  /*1a90*/  IMAD.MOV.U32 R13, RZ, RZ, RZ ;  /* 0x000000ffff0d7224 */ /* 0x001fce00078e00ff */
[----:B------:R-:W-:-:S07]  /*1aa0*/  LEPC R20, `(.L_x_341) ;  /* 0x000000001014794e */ /* 0x000fce0000000000 */
[----:B-1---5:R-:W-:Y:S05]  /*1ab0*/  CALL.ABS.NOINC R14 ;  /* 0x000000000e007343 */ /* 0x022fea0003c00000 */
.L_x_341:
[----:B------:R-:W-:Y:S05]  /*1ac0*/  BSYNC B6 ;  /* 0x0000000000067941 */ /* 0x000fea0003800000 */
.L_x_340:
[----:B------:R-:W-:Y:S01]  /*1ad0*/  VIADD R0, R16, 0xe400 ;  /* 0x0000e40010007836 */ /* 0x000fe20000000000 */
[----:B------:R-:W-:Y:S04]  /*1ae0*/  BSSY B6, `(.L_x_342) ;  /* 0x0000013000067945 */ /* 0x000fe80003800000 */
[----:B------:R-:W-:-:S13]  /*1af0*/  LOP3.LUT P0, RZ, R0, 0x3ff, RZ, 0xc0, !PT ;  /* 0x000003ff00ff7812 */ /* 0x000fda000780c0ff */
[----:B------:R-:W-:Y:S05]  /*1b00*/  @!P0 BRA `(.L_x_343) ;  /* 0x0000000000408947 */ /* 0x000fea0003800000 */
[----:B------:R-:W-:Y:S01]  /*1b10*/  MOV R0, 0x0 ;  /* 0x0000000000007802 */ /* 0x000fe20000000f00 */
[----:B------:R-:W-:Y:S01]  /*1b20*/  ULDC.64 UR4, c[0x4][0xc0] ;  /* 0x0100300000047ab9 */ /* 0x000fe20000000a00 */
[----:B------:R-:W-:Y:S01]  /*1b30*/  ULDC.64 UR6, c[0x4][0x20] ;  /* 0x0100080000067ab9 */ /* 0x000fe20000000a00 */
[----:B------:R-:W-:Y:S01]  /*1b40*/  IMAD.U32 R4, RZ, RZ, UR4 ;  /* 0x00000004ff047e24 */ /* 0x000fe2000f8e00ff */
[----:B------:R0:W1:Y:S01]  /*1b50*/  LDC.64 R14, c[0x4][R0] ;  /* 0x01000000000e7b82 */ /* 0x0000620000000a00 */
[----:B------:R-:W-:Y:S01]  /*1b60*/  MOV R5, UR5 ;  /* 0x0000000500057c02 */ /* 0x000fe20008000f00 */
        /* <DEDUP_REMOVED lines=9> */
[----:B-1---5:R-:W-:Y:S05]  /*1c00*/  CALL.ABS.NOINC R14 ;  /* 0x000000000e007343 */ /* 0x022fea0003c00000 */
.L_x_343:
[----:B------:R-:W-:Y:S05]  /*1c10*/  BSYNC B6 ;  /* 0x0000000000067941 */ /* 0x000fea0003800000 */
.L_x_342:
[----:B------:R-:W-:Y:S01]  /*1c20*/  ULDC.64 UR4, c[0x0][0x9f8] ;  /* 0x00027e0000047ab9 */ /* 0x000fe20000000a00 */
[----:B------:R-:W2:Y:S01]  /*1c30*/  LDL R56, [R1+0x68] ;  /* 0x0000680001387983 */ /* 0x000ea20000100800 */
[----:B------:R-:W-:Y:S01]  /*1c40*/  ISETP.NE.U32.AND P0, PT, RZ, UR4, PT ;  /* 0x00000004ff007c0c */ /* 0x000fe2000bf05070 */
[----:B------:R-:W0:Y:S01]  /*1c50*/  LDC.64 R44, c[0x0][0x300] ;  /* 0x0000c000ff2c7b82 */ /* 0x000e220000000a00 */
[----:B------:R-:W-:Y:S01]  /*1c60*/  IADD3 R103, R29, R26, RZ ;  /* 0x0000001a1d677210 */ /* 0x000fe20007ffe0ff */
[----:B------:R-:W3:Y:S01]  /*1c70*/  LDL R54, [R1+0x70] ;  /* 0x0000700001367983 */ /* 0x000ee20000100800 */
[----:B------:R-:W-:Y:S01]  /*1c80*/  ISETP.NE.AND.EX P0, PT, RZ, UR5, PT, P0 ;  /* 0x00000005ff007c0c */ /* 0x000fe2000bf05300 */
[----:B------:R-:W-:Y:S02]  /*1c90*/  ULDC.64 UR6, c[0x0][0xa08] ;  /* 0x0002820000067ab9 */ /* 0x000fe40000000a00 */
[----:B------:R-:W4:Y:S01]  /*1ca0*/  LDL R52, [R1+0x6c] ;  /* 0x00006c0001347983 */ /* 0x000f220000100800 */
[----:B------:R-:W-:Y:S01]  /*1cb0*/  SHF.R.S32.HI R8, RZ, 0x1f, R28 ;  /* 0x0000001fff087819 */ /* 0x000fe2000001141c */
[----:B------:R-:W1:Y:S08]  /*1cc0*/  LDC.64 R38, c[0x0][0x3f8] ;  /* 0x0000fe00ff267b82 */ /* 0x000e700000000a00 */
[----:B------:R-:W-:-:S04]  /*1cd0*/  @P0 IADD3 R4, P1, R31, UR4, RZ ;  /* 0x000000041f040c10 */ /* 0x000fc8000ff3e0ff */
[----:B------:R-:W-:Y:S01]  /*1ce0*/  @P0 IADD3.X R5, R30, UR5, RZ, P1, !PT ;  /* 0x000000051e050c10 */ /* 0x000fe20008ffe4ff */
[----:B------:R-:W1:Y:S01]  /*1cf0*/  S2R R20, SR_TID.X ;  /* 0x0000000000147919 */ /* 0x000e620000002100 */
[----:B------:R-:W-:Y:S01]  /*1d00*/  SHF.R.S32.HI R33, RZ, 0x1f, R103 ;  /* 0x0000001fff217819 */ /* 0x000fe20000011467 */
[----:B------:R-:W-:Y:S02]  /*1d10*/  ULDC.64 UR4, c[0x0][0x308] ;  /* 0x0000c20000047ab9 */ /* 0x000fe40000000a00 */
[----:B------:R1:W2:Y:S01]  /*1d20*/  @P0 LDG.E R27, desc[UR60][R4.64] ;  /* 0x0000003c041b0981 */ /* 0x0002a2000c1e1900 */
[-C--:B0-----:R-:W-:Y:S01]  /*1d30*/  IMAD.WIDE.U32 R6, R103, R44.reuse, RZ ;  /* 0x0000002c67067225 */ /* 0x081fe200078e00ff */
[----:B------:R-:W-:Y:S02]  /*1d40*/  ISETP.NE.U32.AND P0, PT, RZ, UR6, PT ;  /* 0x00000006ff007c0c */ /* 0x000fe4000bf05070 */
[----:B------:R-:W-:Y:S01]  /*1d50*/  SHF.L.U64.HI R107, R44, 0x6, R45 ;  /* 0x000000062c6b7819 */ /* 0x000fe2000001022d */
[----:B------:R-:W-:Y:S01]  /*1d60*/  IMAD R0, R33, R44, RZ ;  /* 0x0000002c21007224 */ /* 0x000fe200078e02ff */
[----:B------:R-:W-:Y:S01]  /*1d70*/  ISETP.NE.AND.EX P0, PT, RZ, UR7, PT, P0 ;  /* 0x00000007ff007c0c */ /* 0x000fe2000bf05300 */
[C---:B------:R-:W-:Y:S01]  /*1d80*/  VIADD R15, R228.reuse, 0x80 ;  /* 0x00000080e40f7836 */ /* 0x040fe20000000000 */
[----:B------:R-:W-:Y:S01]  /*1d90*/  IADD3 R13, R228, 0xc0, RZ ;  /* 0x000000c0e40d7810 */ /* 0x000fe20007ffe0ff */
[----:B------:R-:W-:Y:S01]  /*1da0*/  IMAD R3, R103, R45, R0 ;  /* 0x0000002d67037224 */ /* 0x000fe200078e0200 */
[----:B-1----:R-:W-:Y:S01]  /*1db0*/  SHF.L.U64.HI R12, R38, 0x6, R39 ;  /* 0x00000006260c7819 */ /* 0x002fe20000010227 */
[----:B------:R-:W-:Y:S01]  /*1dc0*/  IMAD R0, R8, UR4, RZ ;  /* 0x0000000408007c24 */ /* 0x000fe2000f8e02ff */
[----:B------:R-:W-:Y:S01]  /*1dd0*/  SHF.R.S32.HI R123, RZ, 0x1f, R15 ;  /* 0x0000001fff7b7819 */ /* 0x000fe2000001140f */
[----:B------:R-:W-:Y:S01]  /*1de0*/  IMAD.IADD R7, R7, 0x1, R3 ;  /* 0x0000000107077824 */ /* 0x000fe200078e0203 */
[----:B------:R-:W-:Y:S01]  /*1df0*/  SHF.R.S32.HI R122, RZ, 0x1f, R13 ;  /* 0x0000001fff7a7819 */ /* 0x000fe2000001140d */
[----:B------:R-:W-:-:S02]  /*1e00*/  IMAD R3, R28, UR5, R0 ;  /* 0x000000051c037c24 */ /* 0x000fc4000f8e0200 */
[----:B------:R-:W-:Y:S01]  /*1e10*/  IMAD.WIDE.U32 R4, R28, UR4, R6 ;  /* 0x000000041c047c25 */ /* 0x000fe2000f8e0006 */
[----:B------:R-:W-:-:S03]  /*1e20*/  ULDC.64 UR4, c[0x0][0x310] ;  /* 0x0000c40000047ab9 */ /* 0x000fc60000000a00 */
[----:B------:R-:W-:Y:S02]  /*1e30*/  IMAD.IADD R5, R5, 0x1, R3 ;  /* 0x0000000105057824 */ /* 0x000fe400078e0203 */
[----:B------:R-:W-:Y:S02]  /*1e40*/  IMAD.SHL.U32 R106, R44, 0x40, RZ ;  /* 0x000000402c6a7824 */ /* 0x000fe400078e00ff */
[C---:B------:R-:W-:Y:S02]  /*1e50*/  VIADD R59, R228.reuse, 0xc0 ;  /* 0x000000c0e43b7836 */ /* 0x040fe40000000000 */
[C---:B------:R-:W-:Y:S01]  /*1e60*/  IMAD.WIDE.U32 R132, R228.reuse, R44, R106 ;  /* 0x0000002ce4847225 */ /* 0x040fe200078e006a */
[----:B------:R-:W-:Y:S02]  /*1e70*/  SHF.R.U32.HI R30, RZ, 0x7, R20 ;  /* 0x00000007ff1e7819 */ /* 0x000fe40000011614 */
[----:B------:R-:W0:Y:S01]  /*1e80*/  LDC.64 R20, c[0x0][0x408] ;  /* 0x00010200ff147b82 */ /* 0x000e220000000a00 */
[----:B------:R-:W-:Y:S01]  /*1e90*/  VIADD R26, R228, 0x80 ;  /* 0x00000080e41a7836 */ /* 0x000fe20000000000 */
[----:B------:R-:W-:Y:S01]  /*1ea0*/  ISETP.NE.AND P6, PT, R30, 0x1, PT ;  /* 0x000000011e00780c */ /* 0x000fe20003fc5270 */
[----:B------:R-:W-:-:S02]  /*1eb0*/  VIADD R58, R228, 0x40 ;  /* 0x00000040e43a7836 */ /* 0x000fc40000000000 */
[----:B------:R-:W-:Y:S01]  /*1ec0*/  IMAD.SHL.U32 R59, R59, 0x80, RZ ;  /* 0x000000803b3b7824 */ /* 0x000fe200078e00ff */
[----:B------:R-:W-:Y:S01]  /*1ed0*/  SHF.L.U32 R26, R26, 0x7, RZ ;  /* 0x000000071a1a7819 */ /* 0x000fe200000006ff */
[----:B------:R-:W-:-:S03]  /*1ee0*/  IMAD.WIDE.U32 R94, R38, 0xe0, RZ ;  /* 0x000000e0265e7825 */ /* 0x000fc600078e00ff */
[----:B------:R-:W-:Y:S01]  /*1ef0*/  LOP3.LUT R59, R59, 0x380, RZ, 0xc0, !PT ;  /* 0x000003803b3b7812 */ /* 0x000fe200078ec0ff */
[----:B------:R-:W-:Y:S01]  /*1f00*/  IMAD.WIDE.U32 R104, R228, R44, R18 ;  /* 0x0000002ce4687225 */ /* 0x000fe200078e0012 */
[----:B------:R-:W-:Y:S02]  /*1f10*/  LOP3.LUT R26, R26, 0x380, RZ, 0xc0, !PT ;  /* 0x000003801a1a7812 */ /* 0x000fe400078ec0ff */
[----:B------:R-:W-:Y:S01]  /*1f20*/  SHF.R.U32.HI R140, RZ, 0x3, R59 ;  /* 0x00000003ff8c7819 */ /* 0x000fe2000001163b */
[----:B------:R-:W-:Y:S01]  /*1f30*/  IMAD R13, R45, 0xe0, RZ ;  /* 0x000000e02d0d7824 */ /* 0x000fe200078e02ff */
[----:B------:R-:W-:Y:S01]  /*1f40*/  SHF.R.U32.HI R141, RZ, 0x3, R26 ;  /* 0x00000003ff8d7819 */ /* 0x000fe2000001161a */
[----:B------:R-:W-:-:S04]  /*1f50*/  IMAD.WIDE.U32 R126, R44, 0xe0, RZ ;  /* 0x000000e02c7e7825 */ /* 0x000fc800078e00ff */
[----:B------:R-:W-:Y:S02]  /*1f60*/  VIADD R32, R228, 0x40 ;  /* 0x00000040e4207836 */ /* 0x000fe40000000000 */
[----:B------:R-:W-:Y:S02]  /*1f70*/  VIADD R135, R30, 0x8 ;  /* 0x000000081e877836 */ /* 0x000fe40000000000 */
[----:B0-----:R-:W-:Y:S01]  /*1f80*/  IMAD.WIDE.U32 R10, R228, R20, R18 ;  /* 0x00000014e40a7225 */ /* 0x001fe200078e0012 */
[----:B------:R-:W-:-:S03]  /*1f90*/  SHF.R.S32.HI R124, RZ, 0x1f, R32 ;  /* 0x0000001fff7c7819 */ /* 0x000fc60000011420 */
[----:B------:R-:W-:Y:S01]  /*1fa0*/  IMAD.WIDE.U32 R100, R20, 0xe0, RZ ;  /* 0x000000e014647825 */ /* 0x000fe200078e00ff */
[----:B------:R-:W-:-:S03]  /*1fb0*/  MOV R98, R10 ;  /* 0x0000000a00627202 */ /* 0x000fc60000000f00 */
[----:B------:R-:W-:Y:S02]  /*1fc0*/  IMAD.SHL.U32 R58, R58, 0x80, RZ ;  /* 0x000000803a3a7824 */ /* 0x000fe400078e00ff */
[----:B------:R-:W-:-:S03]  /*1fd0*/  IMAD.SHL.U32 R10, R38, 0x40, RZ ;  /* 0x00000040260a7824 */ /* 0x000fc600078e00ff */
[----:B------:R-:W-:Y:S01]  /*1fe0*/  LOP3.LUT R58, R58, 0x380, RZ, 0xc0, !PT ;  /* 0x000003803a3a7812 */ /* 0x000fe200078ec0ff */
[----:B------:R-:W-:-:S03]  /*1ff0*/  IMAD.IADD R40, R127, 0x1, R13 ;  /* 0x000000017f287824 */ /* 0x000fc600078e020d */
[----:B------:R-:W-:Y:S02]  /*2000*/  SHF.R.U32.HI R58, RZ, 0x3, R58 ;  /* 0x00000003ff3a7819 */ /* 0x000fe4000001163a */
[----:B--2---:R-:W-:Y:S02]  /*2010*/  SHF.R.S32.HI R0, RZ, 0x1f, R27 ;  /* 0x0000001fff007819 */ /* 0x004fe4000001141b */
[----:B------:R-:W-:Y:S02]  /*2020*/  SEL R7, R27, RZ, !P0 ;  /* 0x000000ff1b077207 */ /* 0x000fe40004000000 */
[----:B------:R-:W-:Y:S01]  /*2030*/  SEL R6, R0, RZ, !P0 ;  /* 0x000000ff00067207 */ /* 0x000fe20004000000 */
[----:B------:R-:W0:Y:S01]  /*2040*/  LDC R27, c[0x0][0x3f4] ;  /* 0x0000fd00ff1b7b82 */ /* 0x000e220000000800 */
[----:B------:R-:W-:Y:S01]  /*2050*/  IADD3 R102, P0, R228, R103, RZ ;  /* 0x00000067e4667210 */ /* 0x000fe20007f1e0ff */
[----:B------:R-:W-:-:S04]  /*2060*/  IMAD.WIDE.U32 R46, R7, UR4, R4 ;  /* 0x00000004072e7c25 */ /* 0x000fc8000f8e0004 */
[----:B------:R-:W-:-:S04]  /*2070*/  IMAD R0, R6, UR4, RZ ;  /* 0x0000000406007c24 */ /* 0x000fc8000f8e02ff */
[----:B------:R-:W-:Y:S01]  /*2080*/  IMAD R53, R7, UR5, R0 ;  /* 0x0000000507357c24 */ /* 0x000fe2000f8e0200 */
[----:B------:R-:W-:Y:S05]  /*2090*/  @!P6 WARPSYNC.ALL ;  /* 0x000000000000e948 */ /* 0x000fea0003800000 */
[----:B------:R-:W-:Y:S02]  /*20a0*/  ULDC.64 UR4, c[0x0][0x330] ;  /* 0x0000cc0000047ab9 */ /* 0x000fe40000000a00 */
[----:B------:R-:W-:Y:S02]  /*20b0*/  IMAD R0, R8, UR4, RZ ;  /* 0x0000000408007c24 */ /* 0x000fe4000f8e02ff */
[----:B------:R-:W-:-:S04]  /*20c0*/  IMAD.WIDE.U32 R4, R28, UR4, R18 ;  /* 0x000000041c047c25 */ /* 0x000fc8000f8e0012 */
[----:B------:R-:W-:Y:S01]  /*20d0*/  IMAD R49, R28, UR5, R0 ;  /* 0x000000051c317c24 */ /* 0x000fe2000f8e0200 */
[----:B------:R-:W-:Y:S01]  /*20e0*/  SHF.R.S32.HI R28, RZ, 0x1f, R228 ;  /* 0x0000001fff1c7819 */ /* 0x000fe200000114e4 */
[----:B------:R-:W-:Y:S01]  /*20f0*/  ULDC.64 UR4, c[0x0][0x338] ;  /* 0x0000ce0000047ab9 */ /* 0x000fe20000000a00 */
[----:B------:R-:W-:Y:S01]  /*2100*/  MOV R48, R4 ;  /* 0x0000000400307202 */ /* 0x000fe20000000f00 */
[----:B------:R-:W-:Y:S01]  /*2110*/  IMAD R3, R6, UR4, RZ ;  /* 0x0000000406037c24 */ /* 0x000fe2000f8e02ff */
[----:B0-----:R-:W-:Y:S01]  /*2120*/  ISETP.GE.AND P2, PT, R18, R27, PT ;  /* 0x0000001b1200720c */ /* 0x001fe20003f46270 */
[C---:B------:R-:W-:Y:S01]  /*2130*/  IMAD R0, R28.reuse, R38, RZ ;  /* 0x000000261c007224 */ /* 0x040fe200078e02ff */
[----:B------:R-:W-:Y:S01]  /*2140*/  SHF.L.U32 R120, R27, 0x1, RZ ;  /* 0x000000011b787819 */ /* 0x000fe200000006ff */
[----:B------:R-:W-:Y:S02]  /*2150*/  IMAD R15, R28, R44, RZ ;  /* 0x0000002c1c0f7224 */ /* 0x000fe400078e02ff */
[----:B------:R-:W-:-:S02]  /*2160*/  IMAD R93, R228, R39, R0 ;  /* 0x00000027e45d7224 */ /* 0x000fc400078e0200 */
[C---:B------:R-:W-:Y:S02]  /*2170*/  IMAD R0, R28.reuse, R20, RZ ;  /* 0x000000141c007224 */ /* 0x040fe400078e02ff */
[----:B------:R-:W-:Y:S02]  /*2180*/  IMAD.X R103, R28, 0x1, R33, P0 ;  /* 0x000000011c677824 */ /* 0x000fe400000e0621 */
[----:B------:R-:W0:Y:S01]  /*2190*/  S2R R28, SR_TID.X ;  /* 0x00000000001c7919 */ /* 0x000e220000002100 */
[----:B------:R-:W-:Y:S02]  /*21a0*/  IMAD.IADD R49, R5, 0x1, R49 ;  /* 0x0000000105317824 */ /* 0x000fe400078e0231 */
[----:B------:R-:W-:Y:S01]  /*21b0*/  IMAD R55, R7, UR5, R3 ;  /* 0x0000000507377c24 */ /* 0x000fe2000f8e0203 */
[----:B------:R-:W-:Y:S01]  /*21c0*/  SEL R3, R27, RZ, P2 ;  /* 0x000000ff1b037207 */ /* 0x000fe20001000000 */
[----:B------:R-:W-:-:S04]  /*21d0*/  IMAD.WIDE.U32 R48, R7, UR4, R48 ;  /* 0x0000000407307c25 */ /* 0x000fc8000f8e0030 */
[----:B------:R-:W-:Y:S01]  /*21e0*/  IMAD R99, R228, R21, R0 ;  /* 0x00000015e4637224 */ /* 0x000fe200078e0200 */
[----:B------:R-:W-:Y:S01]  /*21f0*/  IADD3 R3, R18, R3, RZ ;  /* 0x0000000312037210 */ /* 0x000fe20007ffe0ff */
[----:B------:R-:W-:-:S04]  /*2200*/  IMAD.WIDE.U32 R6, R228, R20, R22 ;  /* 0x00000014e4067225 */ /* 0x000fc800078e0016 */
[----:B------:R-:W-:Y:S01]  /*2210*/  IMAD.WIDE.U32 R8, R228, R38, R18 ;  /* 0x00000026e4087225 */ /* 0x000fe200078e0012 */
[----:B------:R-:W-:Y:S01]  /*2220*/  IADD3 R41, P0, R106, R132, RZ ;  /* 0x000000846a297210 */ /* 0x000fe20007f1e0ff */
[----:B------:R-:W-:Y:S01]  /*2230*/  ULDC UR4, c[0x0][0x2f4] ;  /* 0x0000bd0000047ab9 */ /* 0x000fe20000000800 */
[----:B------:R-:W-:Y:S01]  /*2240*/  P2R R0, PR, RZ, 0x4 ;  /* 0x00000004ff007803 */ /* 0x000fe20000000000 */
[----:B------:R-:W-:Y:S01]  /*2250*/  IMAD.IADD R97, R7, 0x1, R99 ;  /* 0x0000000107617824 */ /* 0x000fe200078e0263 */
[----:B-----5:R-:W-:Y:S01]  /*2260*/  SHF.R.S32.HI R7, RZ, 0x1f, R121 ;  /* 0x0000001fff077819 */ /* 0x020fe20000011479 */
[----:B------:R-:W-:Y:S01]  /*2270*/  IMAD.MOV.U32 R92, RZ, RZ, R8 ;  /* 0x000000ffff5c7224 */ /* 0x000fe200078e0008 */
[----:B------:R-:W-:Y:S01]  /*2280*/  SHF.R.S32.HI R8, RZ, 0x1f, R3 ;  /* 0x0000001fff087819 */ /* 0x000fe20000011403 */
[----:B------:R-:W-:Y:S02]  /*2290*/  IMAD.MOV.U32 R96, RZ, RZ, R6 ;  /* 0x000000ffff607224 */ /* 0x000fe400078e0006 */
[-C--:B------:R-:W-:Y:S01]  /*22a0*/  IMAD R6, R7, R38.reuse, RZ ;  /* 0x0000002607067224 */ /* 0x080fe200078e02ff */
[----:B------:R-:W-:Y:S01]  /*22b0*/  LEA.HI R14, R8, R3, RZ, 0x4 ;  /* 0x00000003080e7211 */ /* 0x000fe200078f20ff */
[----:B------:R-:W-:Y:S01]  /*22c0*/  IMAD.WIDE.U32 R4, R228, R38, R22 ;  /* 0x00000026e4047225 */ /* 0x000fe200078e0016 */
[----:B------:R-:W-:-:S03]  /*22d0*/  SHF.L.U64.HI R8, R20, 0x6, R21 ;  /* 0x0000000614087819 */ /* 0x000fc60000010215 */
[----:B------:R-:W-:Y:S01]  /*22e0*/  IMAD.SHL.U32 R3, R229, 0x80, RZ ;  /* 0x00000080e5037824 */ /* 0x000fe200078e00ff */
[----:B0-----:R-:W-:Y:S01]  /*22f0*/  IADD3 R28, R28, -0x80, RZ ;  /* 0xffffff801c1c7810 */ /* 0x001fe20007ffe0ff */
[----:B------:R-:W-:Y:S02]  /*2300*/  IMAD R31, R121, R39, R6 ;  /* 0x00000027791f7224 */ /* 0x000fe400078e0206 */
[----:B------:R-:W-:Y:S01]  /*2310*/  IMAD.IADD R5, R5, 0x1, R93 ;  /* 0x0000000105057824 */ /* 0x000fe200078e025d */
[----:B------:R-:W-:Y:S01]  /*2320*/  SHF.R.S32.HI R57, RZ, 0x1f, R28 ;  /* 0x0000001fff397819 */ /* 0x000fe2000001141c */
[----:B------:R-:W-:Y:S01]  /*2330*/  IMAD R6, R7, R20, RZ ;  /* 0x0000001407067224 */ /* 0x000fe200078e02ff */
[----:B------:R-:W-:Y:S01]  /*2340*/  LOP3.LUT R3, R3, 0x380, RZ, 0xc0, !PT ;  /* 0x0000038003037812 */ /* 0x000fe200078ec0ff */
[----:B------:R-:W-:Y:S01]  /*2350*/  IMAD.IADD R99, R99, 0x1, R11 ;  /* 0x0000000163637824 */ /* 0x000fe200078e020b */
[----:B------:R-:W-:Y:S01]  /*2360*/  LEA.HI R57, R57, R28, RZ, 0x5 ;  /* 0x0000001c39397211 */ /* 0x000fe200078f28ff */
[----:B------:R-:W-:Y:S01]  /*2370*/  IMAD.WIDE.U32 R50, R121, R38, R4 ;  /* 0x0000002679327225 */ /* 0x000fe200078e0004 */
[----:B------:R-:W-:-:S02]  /*2380*/  SHF.L.U64.HI R7, R20, 0x7, R21 ;  /* 0x0000000714077819 */ /* 0x000fc40000010215 */
[C---:B------:R-:W-:Y:S01]  /*2390*/  SHF.L.U32 R5, R20.reuse, 0x7, RZ ;  /* 0x0000000714057819 */ /* 0x040fe200000006ff */
[C---:B------:R-:W-:Y:S01]  /*23a0*/  IMAD R29, R121.reuse, R21, R6 ;  /* 0x00000015791d7224 */ /* 0x040fe200078e0206 */
[----:B------:R-:W-:Y:S01]  /*23b0*/  SHF.R.U32.HI R43, RZ, 0x3, R3 ;  /* 0x00000003ff2b7819 */ /* 0x000fe20000011603 */
[----:B------:R-:W-:Y:S01]  /*23c0*/  IMAD.SHL.U32 R6, R20, 0x40, RZ ;  /* 0x0000004014067824 */ /* 0x000fe200078e00ff */
[----:B------:R-:W-:Y:S01]  /*23d0*/  SHF.L.U64.HI R11, R38, 0x7, R39 ;  /* 0x00000007260b7819 */ /* 0x000fe20000010227 */
[----:B------:R-:W-:-:S04]  /*23e0*/  IMAD.WIDE.U32 R96, R121, R20, R96 ;  /* 0x0000001479607225 */ /* 0x000fc800078e0060 */
[----:B------:R-:W-:Y:S01]  /*23f0*/  IMAD.WIDE.U32 R98, R121, R20, R98 ;  /* 0x0000001479627225 */ /* 0x000fe200078e0062 */
[----:B------:R-:W-:-:S03]  /*2400*/  LOP3.LUT R20, R3, 0x30, R18, 0xf8, !PT ;  /* 0x0000003003147812 */ /* 0x000fc600078ef812 */
[----:B------:R-:W-:Y:S01]  /*2410*/  IMAD.SHL.U32 R57, R57, 0x20, RZ ;  /* 0x0000002039397824 */ /* 0x000fe200078e00ff */
[----:B------:R-:W-:Y:S01]  /*2420*/  LOP3.LUT R20, R20, R43, RZ, 0x3c, !PT ;  /* 0x0000002b14147212 */ /* 0x000fe200078e3cff */
[C---:B------:R-:W-:Y:S02]  /*2430*/  IMAD R15, R228.reuse, R45, R15 ;  /* 0x0000002de40f7224 */ /* 0x040fe400078e020f */
[----:B------:R-:W-:Y:S01]  /*2440*/  VIADD R28, R228, 0x40 ;  /* 0x00000040e41c7836 */ /* 0x000fe20000000000 */
[----:B------:R-:W-:Y:S01]  /*2450*/  LOP3.LUT R57, R57, 0xfffffc00, RZ, 0xc0, !PT ;  /* 0xfffffc0039397812 */ /* 0x000fe200078ec0ff */
[----:B------:R-:W-:Y:S02]  /*2460*/  IMAD.IADD R93, R93, 0x1, R9 ;  /* 0x000000015d5d7824 */ /* 0x000fe400078e0209 */
[----:B------:R-:W-:Y:S01]  /*2470*/  IMAD R21, R21, 0xe0, RZ ;  /* 0x000000e015157824 */ /* 0x000fe200078e02ff */
[----:B------:R-:W-:Y:S01]  /*2480*/  LOP3.LUT R26, R26, 0x70, R14, 0xf8, !PT ;  /* 0x000000701a1a7812 */ /* 0x000fe200078ef80e */
[----:B------:R-:W-:Y:S01]  /*2490*/  IMAD.IADD R42, R15, 0x1, R133 ;  /* 0x000000010f2a7824 */ /* 0x000fe200078e0285 */
[----:B------:R-:W-:Y:S01]  /*24a0*/  LOP3.LUT R27, R14, 0xfffffff0, RZ, 0xc0, !PT ;  /* 0xfffffff00e1b7812 */ /* 0x000fe200078ec0ff */
[----:B------:R-:W-:Y:S01]  /*24b0*/  IMAD.IADD R34, R57, 0x1, R20 ;  /* 0x0000000139227824 */ /* 0x000fe200078e0214 */
[----:B------:R-:W-:Y:S01]  /*24c0*/  LOP3.LUT R20, R3, 0x70, R14, 0xf8, !PT ;  /* 0x0000007003147812 */ /* 0x000fe200078ef80e */
[----:B------:R-:W-:-:S02]  /*24d0*/  IMAD.SHL.U32 R28, R28, 0x80, RZ ;  /* 0x000000801c1c7824 */ /* 0x000fc400078e00ff */
[----:B------:R-:W-:Y:S02]  /*24e0*/  VIADD R4, R18, 0x40 ;  /* 0x0000004012047836 */ /* 0x000fe40000000000 */
[----:B------:R-:W-:Y:S01]  /*24f0*/  IMAD R39, R39, 0xe0, RZ ;  /* 0x000000e027277824 */ /* 0x000fe200078e02ff */
[----:B------:R-:W-:Y:S01]  /*2500*/  IADD3 R32, R51, R31, RZ ;  /* 0x0000001f33207210 */ /* 0x000fe20007ffe0ff */
[----:B------:R-:W-:Y:S01]  /*2510*/  IMAD.SHL.U32 R9, R38, 0x80, RZ ;  /* 0x0000008026097824 */ /* 0x000fe200078e00ff */
[----:B------:R-:W-:Y:S01]  /*2520*/  IADD3 R30, R97, R29, RZ ;  /* 0x0000001d611e7210 */ /* 0x000fe20007ffe0ff */
[----:B------:R-:W-:Y:S01]  /*2530*/  IMAD.WIDE.U32 R92, R121, R38, R92 ;  /* 0x00000026795c7225 */ /* 0x000fe200078e005c */
[----:B------:R-:W-:Y:S02]  /*2540*/  LOP3.LUT R28, R28, 0x380, RZ, 0xc0, !PT ;  /* 0x000003801c1c7812 */ /* 0x000fe400078ec0ff */
[----:B------:R-:W-:Y:S01]  /*2550*/  SHF.L.U64.HI R45, R44, 0x7, R45 ;  /* 0x000000072c2d7819 */ /* 0x000fe2000001022d */
[----:B------:R-:W-:Y:S01]  /*2560*/  IMAD.X R38, R42, 0x1, R107, P0 ;  /* 0x000000012a267824 */ /* 0x000fe200000e066b */
[----:B------:R-:W-:-:S02]  /*2570*/  IADD3 R37, P0, R41, R106, RZ ;  /* 0x0000006a29257210 */ /* 0x000fc40007f1e0ff */
[----:B------:R-:W-:Y:S01]  /*2580*/  LOP3.LUT R20, R20, R43, RZ, 0x3c, !PT ;  /* 0x0000002b14147212 */ /* 0x000fe200078e3cff */
[----:B------:R-:W-:Y:S01]  /*2590*/  IMAD.IADD R35, R105, 0x1, R15 ;  /* 0x0000000169237824 */ /* 0x000fe200078e020f */
[----:B------:R-:W-:Y:S01]  /*25a0*/  IADD3 R36, R101, R21, RZ ;  /* 0x0000001565247210 */ /* 0x000fe20007ffe0ff */
[----:B------:R-:W-:Y:S01]  /*25b0*/  IMAD.X R33, R38, 0x1, R107, P0 ;  /* 0x0000000126217824 */ /* 0x000fe200000e066b */
[--C-:B------:R-:W-:Y:S02]  /*25c0*/  LOP3.LUT R15, R59, 0x70, R14.reuse, 0xf8, !PT ;  /* 0x000000703b0f7812 */ /* 0x100fe400078ef80e */
[--C-:B------:R-:W-:Y:S02]  /*25d0*/  LOP3.LUT R13, R28, 0x70, R14.reuse, 0xf8, !PT ;  /* 0x000000701c0d7812 */ /* 0x100fe400078ef80e */
[----:B------:R-:W-:Y:S02]  /*25e0*/  IADD3 R21, P0, R46, R104, RZ ;  /* 0x000000682e157210 */ /* 0x000fe40007f1e0ff */
[----:B------:R-:W-:Y:S01]  /*25f0*/  IADD3 R116, R57, R20, RZ ;  /* 0x0000001439747210 */ /* 0x000fe20007ffe0ff */
[----:B------:R-:W-:Y:S01]  /*2600*/  IMAD.IADD R20, R47, 0x1, R53 ;  /* 0x000000012f147824 */ /* 0x000fe200078e0235 */
[----:B------:R-:W-:-:S02]  /*2610*/  SHF.R.S32.HI R28, RZ, 0x4, R14 ;  /* 0x00000004ff1c7819 */ /* 0x000fc4000001140e */
[----:B------:R-:W-:Y:S02]  /*2620*/  LOP3.LUT R113, R15, R140, RZ, 0x3c, !PT ;  /* 0x0000008c0f717212 */ /* 0x000fe400078e3cff */
[----:B------:R-:W-:Y:S01]  /*2630*/  LOP3.LUT R115, R13, R58, RZ, 0x3c, !PT ;  /* 0x0000003a0d737212 */ /* 0x000fe200078e3cff */
[--C-:B------:R-:W-:Y:S01]  /*2640*/  IMAD.X R13, R35, 0x1, R20.reuse, P0 ;  /* 0x00000001230d7824 */ /* 0x100fe200000e0614 */
[----:B------:R-:W-:Y:S02]  /*2650*/  IADD3 R15, P3, R46, 0x40, RZ ;  /* 0x000000402e0f7810 */ /* 0x000fe40007f7e0ff */
[----:B------:R-:W-:Y:S02]  /*2660*/  IADD3 R14, P2, R21, 0x40, RZ ;  /* 0x00000040150e7810 */ /* 0x000fe40007f5e0ff */
[----:B------:R-:W-:Y:S01]  /*2670*/  LOP3.LUT R114, R26, R141, RZ, 0x3c, !PT ;  /* 0x0000008d1a727212 */ /* 0x000fe200078e3cff */
[----:B------:R-:W-:Y:S01]  /*2680*/  IMAD.IADD R39, R95, 0x1, R39 ;  /* 0x000000015f277824 */ /* 0x000fe200078e0227 */
[----:B------:R-:W-:Y:S01]  /*2690*/  SHF.R.S32.HI R26, RZ, 0x1f, R27 ;  /* 0x0000001fff1a7819 */ /* 0x000fe2000001141b */
[----:B------:R-:W-:Y:S01]  /*26a0*/  IMAD.IADD R31, R31, 0x1, R93 ;  /* 0x000000011f1f7824 */ /* 0x000fe200078e025d */
[----:B------:R-:W-:Y:S01]  /*26b0*/  ISETP.GE.AND P0, PT, R18, UR4, PT ;  /* 0x0000000412007c0c */ /* 0x000fe2000bf06270 */
[----:B------:R-:W-:Y:S01]  /*26c0*/  IMAD.IADD R29, R29, 0x1, R99 ;  /* 0x000000011d1d7824 */ /* 0x000fe200078e0263 */
[----:B------:R-:W-:Y:S01]  /*26d0*/  @!P6 BAR.SYNC.DEFER_BLOCKING 0x9, 0x100 ;  /* 0x024400000000eb1d */ /* 0x000fe20000010000 */
[----:B------:R-:W-:Y:S01]  /*26e0*/  ISETP.GE.AND P1, PT, R4, UR4, PT ;  /* 0x0000000404007c0c */ /* 0x000fe2000bf26270 */
[----:B------:R-:W-:Y:S01]  /*26f0*/  IMAD.IADD R115, R56, 0x1, R115 ;  /* 0x0000000138737824 */ /* 0x000fe200078e0273 */
[----:B---3--:R-:W-:Y:S01]  /*2700*/  IADD3 R114, R54, R114, RZ ;  /* 0x0000007236727210 */ /* 0x008fe20007ffe0ff */
[----:B----4-:R-:W-:Y:S01]  /*2710*/  IMAD.IADD R113, R52, 0x1, R113 ;  /* 0x0000000134717824 */ /* 0x010fe200078e0271 */
[----:B------:R-:W-:Y:S01]  /*2720*/  IADD3 R110, R49, R55, RZ ;  /* 0x00000037316e7210 */ /* 0x000fe20007ffe0ff */
[----:B------:R-:W-:-:S02]  /*2730*/  IMAD.X R108, RZ, RZ, R20, P3 ;  /* 0x000000ffff6c7224 */ /* 0x000fc400018e0614 */
[----:B------:R-:W-:-:S07]  /*2740*/  IMAD.X R109, RZ, RZ, R13, P2 ;  /* 0x000000ffff6d7224 */ /* 0x000fce00010e060d */
.L_x_427:
[----:B------:R-:W0:Y:S01]  /*2750*/  LDC R130, c[0x0][0x3f4] ;  /* 0x0000fd00ff827b82 */ /* 0x000e220000000800 */
[----:B------:R-:W-:Y:S01]  /*2760*/  VIADD R25, R25, 0xffffffff ;  /* 0xffffffff19197836 */ /* 0x000fe20000000000 */
[----:B------:R-:W-:Y:S05]  /*2770*/  YIELD ;  /* 0x0000000000007946 */ /* 0x000fea0003800000 */
[----:B------:R-:W-:Y:S01]  /*2780*/  IMAD R117, R17, 0x7000, R34 ;  /* 0x0000700011757824 */ /* 0x000fe200078e0222 */
[----:B------:R-:W-:Y:S01]  /*2790*/  ISETP.GT.AND P3, PT, R25, R24, PT ;  /* 0x000000181900720c */ /* 0x000fe20003f64270 */
[----:B------:R-:W-:Y:S02]  /*27a0*/  BSSY B0, `(.L_x_344) ;  /* 0x000093e000007945 */ /* 0x000fe40003800000 */
[----:B------:R-:W-:Y:S01]  /*27b0*/  IMAD.IADD R118, R16, 0x1, R117 ;  /* 0x0000000110767824 */ /* 0x000fe200078e0275 */
[----:B------:R-:W-:-:S02]  /*27c0*/  P2R R112, PR, RZ, 0x8 ;  /* 0x00000008ff707803 */ /* 0x000fc40000000000 */
[----:B0-----:R-:W-:-:S13]  /*27d0*/  ISETP.GE.AND P2, PT, R130, 0x1, PT ;  /* 0x000000018200780c */ /* 0x001fda0003f46270 */
[----:B------:R-:W-:Y:S05]  /*27e0*/  @!P2 BRA `(.L_x_345) ;  /* 0x0000008c002ca947 */ /* 0x000fea0003800000 */
[----:B------:R-:W-:Y:S01]  /*27f0*/  ULDC.U8 UR4, c[0x0][0x410] ;  /* 0x0001040000047ab9 */ /* 0x000fe20000000000 */
[----:B------:R-:W-:Y:S01]  /*2800*/  SHF.R.S32.HI R53, RZ, 0x1f, R25 ;  /* 0x0000001fff357819 */ /* 0x000fe20000011419 */
[-C--:B------:R-:W-:Y:S01]  /*2810*/  IMAD R52, R40, R25.reuse, RZ ;  /* 0x0000001928347224 */ /* 0x080fe200078e02ff */
[----:B------:R-:W-:Y:S01]  /*2820*/  ISETP.NE.AND P2, PT, RZ, UR4, PT ;  /* 0x00000004ff007c0c */ /* 0x000fe2000bf45270 */
[-C--:B------:R-:W-:Y:S02]  /*2830*/  IMAD R54, R39, R25.reuse, RZ ;  /* 0x0000001927367224 */ /* 0x080fe400078e02ff */
[----:B------:R-:W-:Y:S02]  /*2840*/  IMAD R55, R36, R25, RZ ;  /* 0x0000001924377224 */ /* 0x000fe400078e02ff */
[C---:B------:R-:W-:Y:S02]  /*2850*/  IMAD R131, R53.reuse, R126, R52 ;  /* 0x0000007e35837224 */ /* 0x040fe400078e0234 */
[----:B------:R-:W-:-:S02]  /*2860*/  IMAD R125, R53, R94, R54 ;  /* 0x0000005e357d7224 */ /* 0x000fc400078e0236 */
[----:B------:R-:W-:Y:S02]  /*2870*/  IMAD R111, R53, R100, R55 ;  /* 0x00000064356f7224 */ /* 0x000fe400078e0237 */
[----:B------:R-:W-:Y:S02]  /*2880*/  IMAD R119, R25, -0xe0, R2 ;  /* 0xffffff2019777824 */ /* 0x000fe400078e0202 */
[----:B------:R-:W-:-:S03]  /*2890*/  IMAD.WIDE.U32 R52, R94, R25, RZ ;  /* 0x000000195e347225 */ /* 0x000fc600078e00ff */
[----:B------:R-:W-:Y:S01]  /*28a0*/  VIMNMX R119, R119, 0xe0, PT ;  /* 0x000000e077777848 */ /* 0x000fe20003fe0100 */
[----:B------:R-:W-:Y:S01]  /*28b0*/  IMAD.WIDE.U32 R128, R126, R25, RZ ;  /* 0x000000197e807225 */ /* 0x000fe200078e00ff */
[----:B------:R-:W-:-:S03]  /*28c0*/  IADD3 R125, R53, R125, RZ ;  /* 0x0000007d357d7210 */ /* 0x000fc60007ffe0ff */
[----:B------:R-:W-:-:S04]  /*28d0*/  IMAD.WIDE.U32 R54, R100, R25, RZ ;  /* 0x0000001964367225 */ /* 0x000fc800078e00ff */
[----:B------:R-:W-:Y:S02]  /*28e0*/  IMAD.IADD R131, R129, 0x1, R131 ;  /* 0x0000000181837824 */ /* 0x000fe400078e0283 */
[----:B------:R-:W-:Y:S01]  /*28f0*/  IMAD.IADD R111, R55, 0x1, R111 ;  /* 0x00000001376f7824 */ /* 0x000fe200078e026f */
[----:B------:R-:W-:Y:S06]  /*2900*/  @!P2 BRA `(.L_x_346) ;  /* 0x00000044002ca947 */ /* 0x000fec0003800000 */
[----:B------:R-:W-:Y:S01]  /*2910*/  ISETP.GE.AND P2, PT, R228, R119, PT ;  /* 0x00000077e400720c */ /* 0x000fe20003f46270 */
[----:B------:R-:W-:Y:S01]  /*2920*/  BSSY B1, `(.L_x_347) ;  /* 0x0000017000017945 */ /* 0x000fe20003800000 */
[----:B------:R-:W-:Y:S02]  /*2930*/  CS2R R72, SRZ ;  /* 0x0000000000487805 */ /* 0x000fe4000001ff00 */
[----:B------:R-:W-:Y:S02]  /*2940*/  CS2R R80, SRZ ;  /* 0x0000000000507805 */ /* 0x000fe4000001ff00 */
[----:B------:R-:W-:Y:S02]  /*2950*/  CS2R R84, SRZ ;  /* 0x0000000000547805 */ /* 0x000fe4000001ff00 */
[----:B------:R-:W-:Y:S02]  /*2960*/  CS2R R82, SRZ ;  /* 0x0000000000527805 */ /* 0x000fe4000001ff00 */
[----:B------:R-:W-:-:S03]  /*2970*/  CS2R R86, SRZ ;  /* 0x0000000000567805 */ /* 0x000fc6000001ff00 */
[----:B------:R-:W-:Y:S05]  /*2980*/  @P2 BRA `(.L_x_348) ;  /* 0x0000000000402947 */ /* 0x000fea0003800000 */
[----:B------:R-:W-:Y:S01]  /*2990*/  ULDC.64 UR4, c[0x0][0x3e8] ;  /* 0x0000fa0000047ab9 */ /* 0x000fe20000000a00 */
[----:B------:R-:W-:Y:S02]  /*29a0*/  CS2R R84, SRZ ;  /* 0x0000000000547805 */ /* 0x000fe4000001ff00 */
[----:B------:R-:W-:Y:S02]  /*29b0*/  IADD3 R56, P3, P4, R50, UR4, R52 ;  /* 0x0000000432387c10 */ /* 0x000fe4000fc7e034 */
[----:B------:R-:W-:Y:S02]  /*29c0*/  CS2R R86, SRZ ;  /* 0x0000000000567805 */ /* 0x000fe4000001ff00 */
[----:B------:R-:W-:Y:S01]  /*29d0*/  IADD3.X R57, R32, UR5, R125, P3, P4 ;  /* 0x0000000520397c10 */ /* 0x000fe20009fe847d */
[----:B------:R-:W-:Y:S02]  /*29e0*/  ULDC.64 UR4, c[0x0][0x400] ;  /* 0x0001000000047ab9 */ /* 0x000fe40000000a00 */
[----:B------:R-:W-:-:S04]  /*29f0*/  IADD3 R58, P3, P4, R96, UR4, R54 ;  /* 0x00000004603a7c10 */ /* 0x000fc8000fc7e036 */
[----:B------:R-:W-:Y:S02]  /*2a00*/  IADD3.X R59, R30, UR5, R111, P3, P4 ;  /* 0x000000051e3b7c10 */ /* 0x000fe40009fe846f */
[----:B------:R-:W-:Y:S02]  /*2a10*/  ISETP.GE.AND P3, PT, R22, R130, PT ;  /* 0x000000821600720c */ /* 0x000fe40003f66270 */
[----:B------:R-:W-:Y:S02]  /*2a20*/  CS2R R80, SRZ ;  /* 0x0000000000507805 */ /* 0x000fe4000001ff00 */
[----:B------:R-:W-:-:S09]  /*2a30*/  CS2R R82, SRZ ;  /* 0x0000000000527805 */ /* 0x000fd2000001ff00 */
[----:B------:R0:W5:Y:S04]  /*2a40*/  @!P3 LDG.E.64 R84, desc[UR60][R56.64] ;  /* 0x0000003c3854b981 */ /* 0x000168000c1e1b00 */
[----:B------:R0:W5:Y:S01]  /*2a50*/  @!P3 LDG.E.64 R86, desc[UR60][R58.64] ;  /* 0x0000003c3a56b981 */ /* 0x000162000c1e1b00 */
[----:B------:R-:W-:-:S13]  /*2a60*/  ISETP.GE.AND P3, PT, R230, R130, PT ;  /* 0x00000082e600720c */ /* 0x000fda0003f66270 */
[----:B------:R0:W5:Y:S04]  /*2a70*/  @!P3 LDG.E.64 R80, desc[UR60][R56.64+0x20] ;  /* 0x0000203c3850b981 */ /* 0x000168000c1e1b00 */
[----:B------:R0:W5:Y:S02]  /*2a80*/  @!P3 LDG.E.64 R82, desc[UR60][R58.64+0x20] ;  /* 0x0000203c3a52b981 */ /* 0x000164000c1e1b00 */
.L_x_348:
[----:B------:R-:W-:Y:S05]  /*2a90*/  BSYNC B1 ;  /* 0x0000000000017941 */ /* 0x000fea0003800000 */
.L_x_347:
[----:B0-----:R-:W-:Y:S01]  /*2aa0*/  VIADD R56, R228, 0x40 ;  /* 0x00000040e4387836 */ /* 0x001fe20000000000 */
[----:B------:R-:W-:Y:S01]  /*2ab0*/  BSSY B1, `(.L_x_349) ;  /* 0x0000024000017945 */ /* 0x000fe20003800000 */
[----:B------:R-:W-:Y:S02]  /*2ac0*/  CS2R R76, SRZ ;  /* 0x00000000004c7805 */ /* 0x000fe4000001ff00 */
[----:B------:R-:W-:Y:S02]  /*2ad0*/  CS2R R74, SRZ ;  /* 0x00000000004a7805 */ /* 0x000fe4000001ff00 */
[----:B------:R-:W-:Y:S02]  /*2ae0*/  CS2R R64, SRZ ;  /* 0x0000000000407805 */ /* 0x000fe4000001ff00 */
[----:B------:R-:W-:Y:S02]  /*2af0*/  ISETP.GE.AND P3, PT, R56, R119, PT ;  /* 0x000000773800720c */ /* 0x000fe40003f66270 */
[----:B------:R-:W-:-:S02]  /*2b00*/  CS2R R56, SRZ ;  /* 0x0000000000387805 */ /* 0x000fc4000001ff00 */
[----:B------:R-:W-:Y:S02]  /*2b10*/  CS2R R68, SRZ ;  /* 0x0000000000447805 */ /* 0x000fe4000001ff00 */
[----:B------:R-:W-:Y:S02]  /*2b20*/  CS2R R66, SRZ ;  /* 0x0000000000427805 */ /* 0x000fe4000001ff00 */
[----:B------:R-:W-:Y:S02]  /*2b30*/  CS2R R70, SRZ ;  /* 0x0000000000467805 */ /* 0x000fe4000001ff00 */
[----:B------:R-:W-:Y:S02]  /*2b40*/  CS2R R60, SRZ ;  /* 0x00000000003c7805 */ /* 0x000fe4000001ff00 */
[----:B------:R-:W-:Y:S02]  /*2b50*/  CS2R R58, SRZ ;  /* 0x00000000003a7805 */ /* 0x000fe4000001ff00 */
[----:B------:R-:W-:Y:S01]  /*2b60*/  CS2R R62, SRZ ;  /* 0x00000000003e7805 */ /* 0x000fe2000001ff00 */
[----:B-----5:R-:W-:Y:S01]  /*2b70*/  IMAD.MOV.U32 R136, RZ, RZ, R80 ;  /* 0x000000ffff887224 */ /* 0x020fe200078e0050 */
[----:B------:R-:W-:-:S02]  /*2b80*/  MOV R150, R84 ;  /* 0x0000005400967202 */ /* 0x000fc40000000f00 */
[----:B------:R-:W-:Y:S01]  /*2b90*/  CS2R R78, SRZ ;  /* 0x00000000004e7805 */ /* 0x000fe2000001ff00 */
[----:B------:R-:W-:Y:S06]  /*2ba0*/  @P3 BRA `(.L_x_350) ;  /* 0x0000000000503947 */ /* 0x000fec0003800000 */
[----:B------:R-:W-:Y:S01]  /*2bb0*/  IADD3 R88, P4, P5, R50, R52, R10 ;  /* 0x0000003432587210 */ /* 0x000fe20007d9e00a */
[----:B------:R-:W-:Y:S01]  /*2bc0*/  ULDC.64 UR4, c[0x0][0x3e8] ;  /* 0x0000fa0000047ab9 */ /* 0x000fe20000000a00 */
[----:B------:R-:W-:Y:S02]  /*2bd0*/  CS2R R76, SRZ ;  /* 0x00000000004c7805 */ /* 0x000fe4000001ff00 */
[----:B------:R-:W-:Y:S02]  /*2be0*/  CS2R R78, SRZ ;  /* 0x00000000004e7805 */ /* 0x000fe4000001ff00 */
[----:B------:R-:W-:Y:S02]  /*2bf0*/  IADD3.X R73, R32, R125, R12, P4, P5 ;  /* 0x0000007d20497210 */ /* 0x000fe400027ea40c */
[----:B------:R-:W-:-:S04]  /*2c00*/  IADD3 R90, P4, P5, R96, R54, R6 ;  /* 0x00000036605a7210 */ /* 0x000fc80007d9e006 */
[----:B------:R-:W-:Y:S02]  /*2c10*/  IADD3.X R72, R30, R111, R8, P4, P5 ;  /* 0x0000006f1e487210 */ /* 0x000fe400027ea408 */
[----:B------:R-:W-:-:S04]  /*2c20*/  IADD3 R88, P4, R88, UR4, RZ ;  /* 0x0000000458587c10 */ /* 0x000fc8000ff9e0ff */
[----:B------:R-:W-:Y:S01]  /*2c30*/  IADD3.X R89, R73, UR5, RZ, P4, !PT ;  /* 0x0000000549597c10 */ /* 0x000fe2000a7fe4ff */
[----:B------:R-:W-:Y:S02]  /*2c40*/  ULDC.64 UR4, c[0x0][0x400] ;  /* 0x0001000000047ab9 */ /* 0x000fe40000000a00 */
[----:B------:R-:W-:-:S04]  /*2c50*/  IADD3 R90, P4, R90, UR4, RZ ;  /* 0x000000045a5a7c10 */ /* 0x000fc8000ff9e0ff */
[----:B------:R-:W-:Y:S02]  /*2c60*/  IADD3.X R91, R72, UR5, RZ, P4, !PT ;  /* 0x00000005485b7c10 */ /* 0x000fe4000a7fe4ff */
        /* <DEDUP_REMOVED lines=8> */
.L_x_350:
[----:B------:R-:W-:Y:S05]  /*2cf0*/  BSYNC B1 ;  /* 0x0000000000017941 */ /* 0x000fea0003800000 */
.L_x_349:
[----:B0-----:R-:W-:Y:S01]  /*2d00*/  VIADD R88, R228, 0x80 ;  /* 0x00000080e4587836 */ /* 0x001fe20000000000 */
[----:B------:R-:W-:Y:S04]  /*2d10*/  BSSY B1, `(.L_x_351) ;  /* 0x0000018000017945 */ /* 0x000fe80003800000 */
[----:B------:R-:W-:-:S04]  /*2d20*/  ISETP.GE.AND P4, PT, R88, R119, PT ;  /* 0x000000775800720c */ /* 0x000fc80003f86270 */
[----:B------:R-:W-:-:S09]  /*2d30*/  P2R R145, PR, RZ, 0x10 ;  /* 0x00000010ff917803 */ /* 0x000fd20000000000 */
[----:B------:R-:W-:Y:S05]  /*2d40*/  @P4 BRA `(.L_x_352) ;  /* 0x0000000000504947 */ /* 0x000fea0003800000 */
        /* <DEDUP_REMOVED lines=20> */
.L_x_352:
[----:B------:R-:W-:Y:S05]  /*2e90*/  BSYNC B1 ;  /* 0x0000000000017941 */ /* 0x000fea0003800000 */
.L_x_351:
[----:B0-----:R-:W-:Y:S01]  /*2ea0*/  VIADD R88, R228, 0xc0 ;  /* 0x000000c0e4587836 */ /* 0x001fe20000000000 */
[----:B------:R-:W-:Y:S04]  /*2eb0*/  BSSY B1, `(.L_x_353) ;  /* 0x000001d000017945 */ /* 0x000fe80003800000 */
[----:B------:R-:W-:-:S13]  /*2ec0*/  ISETP.GE.AND P4, PT, R88, R119, PT ;  /* 0x000000775800720c */ /* 0x000fda0003f86270 */
[----:B------:R-:W-:Y:S05]  /*2ed0*/  @P4 BRA `(.L_x_354) ;  /* 0x0000000000684947 */ /* 0x000fea0003800000 */
[----:B------:R-:W0:Y:S01]  /*2ee0*/  LDC.64 R56, c[0x0][0x3f8] ;  /* 0x0000fe00ff387b82 */ /* 0x000e220000000a00 */
[----:B------:R-:W-:Y:S01]  /*2ef0*/  IMAD.MOV.U32 R53, RZ, RZ, R125 ;  /* 0x000000ffff357224 */ /* 0x000fe200078e007d */
[----:B------:R-:W-:Y:S01]  /*2f00*/  ULDC.64 UR4, c[0x0][0x3e8] ;  /* 0x0000fa0000047ab9 */ /* 0x000fe20000000a00 */
[----:B------:R-:W-:Y:S01]  /*2f10*/  IMAD.MOV.U32 R55, RZ, RZ, R111 ;  /* 0x000000ffff377224 */ /* 0x000fe200078e006f */
[----:B------:R-:W-:Y:S02]  /*2f20*/  CS2R R60, SRZ ;  /* 0x00000000003c7805 */ /* 0x000fe4000001ff00 */
[----:B------:R-:W-:Y:S01]  /*2f30*/  CS2R R62, SRZ ;  /* 0x00000000003e7805 */ /* 0x000fe2000001ff00 */
[----:B0-----:R-:W-:-:S04]  /*2f40*/  IMAD.WIDE.U32 R52, R56, 0xc0, R52 ;  /* 0x000000c038347825 */ /* 0x001fc800078e0034 */
[----:B------:R-:W-:Y:S01]  /*2f50*/  IMAD R57, R57, 0xc0, RZ ;  /* 0x000000c039397824 */ /* 0x000fe200078e02ff */
[----:B------:R-:W-:-:S04]  /*2f60*/  IADD3 R52, P5, P6, R50, UR4, R52 ;  /* 0x0000000432347c10 */ /* 0x000fc8000febe034 */
[----:B------:R-:W-:Y:S02]  /*2f70*/  IADD3 R53, R53, R57, RZ ;  /* 0x0000003935357210 */ /* 0x000fe40007ffe0ff */
[----:B------:R-:W0:Y:S02]  /*2f80*/  LDC.64 R56, c[0x0][0x408] ;  /* 0x00010200ff387b82 */ /* 0x000e240000000a00 */
[----:B------:R-:W-:Y:S01]  /*2f90*/  IADD3.X R53, R32, UR5, R53, P5, P6 ;  /* 0x0000000520357c10 */ /* 0x000fe2000afec435 */
[----:B------:R-:W-:Y:S01]  /*2fa0*/  ULDC.64 UR4, c[0x0][0x400] ;  /* 0x0001000000047ab9 */ /* 0x000fe20000000a00 */
[----:B0-----:R-:W-:-:S04]  /*2fb0*/  IMAD.WIDE.U32 R54, R56, 0xc0, R54 ;  /* 0x000000c038367825 */ /* 0x001fc800078e0036 */
[----:B------:R-:W-:Y:S01]  /*2fc0*/  IMAD R57, R57, 0xc0, RZ ;  /* 0x000000c039397824 */ /* 0x000fe200078e02ff */
[----:B------:R-:W-:-:S03]  /*2fd0*/  IADD3 R54, P5, P6, R96, UR4, R54 ;  /* 0x0000000460367c10 */ /* 0x000fc6000febe036 */
[----:B------:R-:W-:-:S05]  /*2fe0*/  IMAD.IADD R55, R55, 0x1, R57 ;  /* 0x0000000137377824 */ /* 0x000fca00078e0239 */
        /* <DEDUP_REMOVED lines=9> */
.L_x_354:
[----:B------:R-:W-:Y:S05]  /*3080*/  BSYNC B1 ;  /* 0x0000000000017941 */ /* 0x000fea0003800000 */
.L_x_353:
[----:B0-----:R-:W2:Y:S01]  /*3090*/  LDL R52, [R1+0x44] ;  /* 0x0000440001347983 */ /* 0x001ea20000100800 */
[----:B------:R-:W-:Y:S01]  /*30a0*/  IMAD.MOV.U32 R154, RZ, RZ, R82 ;  /* 0x000000ffff9a7224 */ /* 0x000fe200078e0052 */
[----:B------:R-:W-:Y:S01]  /*30b0*/  MOV R155, R86 ;  /* 0x00000056009b7202 */ /* 0x000fe20000000f00 */
[----:B-----5:R-:W-:Y:S01]  /*30c0*/  IMAD.MOV.U32 R146, RZ, RZ, R72 ;  /* 0x000000ffff927224 */ /* 0x020fe200078e0048 */
[----:B------:R-:W-:Y:S01]  /*30d0*/  MOV R148, R78 ;  /* 0x0000004e00947202 */ /* 0x000fe20000000f00 */
[----:B------:R-:W-:Y:S01]  /*30e0*/  IMAD.MOV.U32 R149, RZ, RZ, R76 ;  /* 0x000000ffff957224 */ /* 0x000fe200078e004c */
[----:B------:R-:W-:Y:S01]  /*30f0*/  MOV R144, R70 ;  /* 0x0000004600907202 */ /* 0x000fe20000000f00 */
[----:B------:R-:W-:Y:S01]  /*3100*/  IMAD.MOV.U32 R147, RZ, RZ, R74 ;  /* 0x000000ffff937224 */ /* 0x000fe200078e004a */
[----:B------:R-:W-:Y:S01]  /*3110*/  MOV R91, R62 ;  /* 0x0000003e005b7202 */ /* 0x000fe20000000f00 */
[----:B------:R-:W-:Y:S02]  /*3120*/  IMAD.MOV.U32 R137, RZ, RZ, R64 ;  /* 0x000000ffff897224 */ /* 0x000fe400078e0040 */
[----:B------:R-:W-:-:S02]  /*3130*/  IMAD.MOV.U32 R143, RZ, RZ, R68 ;  /* 0x000000ffff8f7224 */ /* 0x000fc400078e0044 */
[----:B------:R-:W-:Y:S02]  /*3140*/  IMAD.MOV.U32 R142, RZ, RZ, R66 ;  /* 0x000000ffff8e7224 */ /* 0x000fe400078e0042 */
[----:B------:R-:W-:Y:S02]  /*3150*/  IMAD.MOV.U32 R88, RZ, RZ, R56 ;  /* 0x000000ffff587224 */ /* 0x000fe400078e0038 */
[----:B------:R-:W-:Y:S02]  /*3160*/  IMAD.MOV.U32 R90, RZ, RZ, R60 ;  /* 0x000000ffff5a7224 */ /* 0x000fe400078e003c */
[----:B------:R-:W-:Y:S01]  /*3170*/  IMAD.MOV.U32 R89, RZ, RZ, R58 ;  /* 0x000000ffff597224 */ /* 0x000fe200078e003a */
[----:B--2---:R-:W-:-:S13]  /*3180*/  R2UR UR4, R52 ;  /* 0x00000000340472ca */ /* 0x004fda00000e0000 */
[----:B------:R-:W-:-:S06]  /*3190*/  UISETP.NE.AND UP0, UPT, UR4, 0x3, UPT ;  /* 0x000000030400788c */ /* 0x000fcc000bf05270 */
[----:B------:R-:W-:-:S13]  /*31a0*/  PLOP3.LUT P5, PT, PT, PT, UP0, 0x80, 0x0 ;  /* 0x000000000000781c */ /* 0x000fda0003faf008 */
[----:B------:R-:W-:Y:S05]  /*31b0*/  @!P5 BRA `(.L_x_355) ;  /* 0x000000000004d947 */ /* 0x000fea0003800000 */
[----:B------:R-:W-:Y:S01]  /*31c0*/  BPT.TRAP 0x1 ;  /* 0x000000040000795c */ /* 0x000fe20000300000 */
.L_x_355:
[----:B------:R-:W-:Y:S01]  /*31d0*/  IMAD R111, R17, 0x8, R16 ;  /* 0x00000008116f7824 */ /* 0x000fe200078e0210 */
[----:B------:R-:W-:Y:S01]  /*31e0*/  SHF.L.U32 R125, R231, 0x1f, RZ ;  /* 0x0000001fe77d7819 */ /* 0x000fe200000006ff */
[----:B------:R-:W-:Y:S03]  /*31f0*/  BSSY B1, `(.L_x_356) ;  /* 0x0000003000017945 */ /* 0x000fe60003800000 */
[----:B------:R-:W0:Y:S02]  /*3200*/  SYNCS.PHASECHK.TRANS64.TRYWAIT P6, [R111+URZ+0x2e890], R125 ;  /* 0x02e8907d6f0075a7 */ /* 0x000e2400080c017f */
[----:B0-----:R-:W-:Y:S05]  /*3210*/  @!P6 BRA `(.L_x_357) ;  /* 0x00000218007ce947 */ /* 0x001fea0003800000 */
.L_x_633:
[----:B------:R-:W-:Y:S05]  /*3220*/  BSYNC B1 ;  /* 0x0000000000017941 */ /* 0x000fea0003800000 */
.L_x_356:
[----:B------:R-:W-:Y:S01]  /*3230*/  BSSY B1, `(.L_x_358) ;  /* 0x00000ed000017945 */ /* 0x000fe20003800000 */
[----:B------:R-:W-:-:S03]  /*3240*/  IMAD R151, R17, 0x7000, R34 ;  /* 0x0000700011977824 */ /* 0x000fc600078e0222 */
[----:B------:R-:W-:Y:S05]  /*3250*/  @P2 BRA `(.L_x_359) ;  /* 0x0000000c00a82947 */ /* 0x000fea0003800000 */
[----:B------:R-:W-:Y:S01]  /*3260*/  IADD3 R152, P2, R104, R128, RZ ;  /* 0x0000008068987210 */ /* 0x000fe20007f5e0ff */
[----:B------:R-:W-:Y:S04]  /*3270*/  BSSY B2, `(.L_x_360) ;  /* 0x0000073000027945 */ /* 0x000fe80003800000 */
[----:B------:R-:W-:Y:S01]  /*3280*/  IMAD.X R153, R131, 0x1, R35, P2 ;  /* 0x0000000183997824 */ /* 0x000fe200010e0623 */
[----:B------:R-:W-:Y:S07]  /*3290*/  @P0 BRA `(.L_x_361) ;  /* 0x0000000400c00947 */ /* 0x000fee0003800000 */
[----:B------:R1:W2:Y:S01]  /*32a0*/  LDS.128 R52, [R118+0x20400] ;  /* 0x0204000076347984 */ /* 0x0002a20000000c00 */
[----:B------:R-:W-:Y:S01]  /*32b0*/  ISETP.GE.AND P2, PT, R22, R130, PT ;  /* 0x000000821600720c */ /* 0x000fe20003f46270 */
[----:B------:R-:W-:-:S12]  /*32c0*/  BSSY B3, `(.L_x_362) ;  /* 0x0000069000037945 */ /* 0x000fd80003800000 */
[----:B-1----:R-:W-:Y:S05]  /*32d0*/  @P2 BRA `(.L_x_363) ;  /* 0x00000004009c2947 */ /* 0x002fea0003800000 */
[----:B------:R-:W-:Y:S02]  /*32e0*/  SHF.R.U32.HI R84, RZ, 0x8, R85 ;  /* 0x00000008ff547819 */ /* 0x000fe40000011655 */
[----:B------:R-:W-:Y:S02]  /*32f0*/  SHF.R.U32.HI R86, RZ, 0x8, R87 ;  /* 0x00000008ff567819 */ /* 0x000fe40000011657 */
[----:B------:R-:W-:Y:S01]  /*3300*/  SHF.R.U32.HI R159, RZ, 0x10, R85 ;  /* 0x00000010ff9f7819 */ /* 0x000fe20000011655 */
[----:B------:R-:W-:Y:S01]  /*3310*/  IMAD.SHL.U32 R84, R84, 0x100, RZ ;  /* 0x0000010054547824 */ /* 0x000fe200078e00ff */
[----:B------:R-:W-:Y:S02]  /*3320*/  LOP3.LUT R85, R85, 0xff0000ff, RZ, 0xc0, !PT ;  /* 0xff0000ff55557812 */ /* 0x000fe400078ec0ff */
[----:B------:R-:W-:Y:S02]  /*3330*/  SHF.R.U32.HI R157, RZ, 0x10, R87 ;  /* 0x00000010ff9d7819 */ /* 0x000fe40000011657 */
[----:B------:R-:W-:-:S02]  /*3340*/  LOP3.LUT R156, R87, 0xff0000ff, RZ, 0xc0, !PT ;  /* 0xff0000ff579c7812 */ /* 0x000fc400078ec0ff */
[----:B------:R-:W-:Y:S01]  /*3350*/  SHF.L.U32 R87, R86, 0x8, RZ ;  /* 0x0000000856577819 */ /* 0x000fe200000006ff */
[----:B--2---:R-:W-:Y:S01]  /*3360*/  IMAD.MOV.U32 R86, RZ, RZ, R52 ;  /* 0x000000ffff567224 */ /* 0x004fe200078e0034 */
[----:B------:R-:W-:Y:S01]  /*3370*/  LOP3.LUT R85, R85, 0xff00, R84, 0xf8, !PT ;  /* 0x0000ff0055557812 */ /* 0x000fe200078ef854 */
[----:B------:R-:W-:Y:S01]  /*3380*/  IMAD.U32 R84, R159, 0x10000, RZ ;  /* 0x000100009f547824 */ /* 0x000fe200078e00ff */
[----:B------:R-:W-:Y:S01]  /*3390*/  LOP3.LUT R158, R156, 0xff00, R87, 0xf8, !PT ;  /* 0x0000ff009c9e7812 */ /* 0x000fe200078ef857 */
[----:B------:R-:W-:Y:S01]  /*33a0*/  IMAD.U32 R87, R157, 0x10000, RZ ;  /* 0x000100009d577824 */ /* 0x000fe200078e00ff */
[----:B------:R-:W-:Y:S02]  /*33b0*/  F2FP.F16.E4M3.UNPACK_B R156, R155.H1 ;  /* 0x0000009bff9c723e */ /* 0x000fe400030006ff */
[-C--:B------:R-:W-:Y:S02]  /*33c0*/  F2FP.F16.E4M3.UNPACK_B R52, R53.reuse ;  /* 0x00000035ff34723e */ /* 0x080fe400020006ff */
[----:B------:R-:W-:Y:S01]  /*33d0*/  LOP3.LUT R84, R85, 0xff0000, R84, 0xf8, !PT ;  /* 0x00ff000055547812 */ /* 0x000fe200078ef854 */
[----:B------:R-:W-:Y:S01]  /*33e0*/  HADD2.F32 R160, -RZ, R156.H0_H0 ;  /* 0x2000009cffa07230 */ /* 0x000fe20000004100 */
[----:B------:R-:W-:Y:S01]  /*33f0*/  LOP3.LUT R85, R158, 0xff0000, R87, 0xf8, !PT ;  /* 0x00ff00009e557812 */ /* 0x000fe200078ef857 */
[--C-:B------:R-:W-:Y:S01]  /*3400*/  HADD2.F32 R87, -RZ, R52.reuse.H1_H1 ;  /* 0x30000034ff577230 */ /* 0x100fe20000004100 */
[----:B------:R-:W-:Y:S01]  /*3410*/  F2FP.F16.E4M3.UNPACK_B R158, R150.H1 ;  /* 0x00000096ff9e723e */ /* 0x000fe200030006ff */
[----:B------:R-:W-:Y:S01]  /*3420*/  HADD2.F32 R52, -RZ, R52.H0_H0 ;  /* 0x20000034ff347230 */ /* 0x000fe20000004100 */
[----:B------:R-:W-:Y:S01]  /*3430*/  F2FP.F16.E4M3.UNPACK_B R53, R53.H1 ;  /* 0x00000035ff35723e */ /* 0x000fe200030006ff */
[----:B------:R-:W-:-:S02]  /*3440*/  HADD2.F32 R161, -RZ, R156.H1_H1 ;  /* 0x3000009cffa17230 */ /* 0x000fc40000004100 */
[-C--:B------:R-:W-:Y:S01]  /*3450*/  FMUL.FTZ R163, R87, R160.reuse ;  /* 0x000000a057a37220 */ /* 0x080fe20000410000 */
[--C-:B------:R-:W-:Y:S02]  /*3460*/  HADD2.F32 R159, -RZ, R158.reuse.H0_H0 ;  /* 0x2000009eff9f7230 */ /* 0x100fe40000004100 */
[C---:B------:R-:W-:Y:S01]  /*3470*/  FMUL.FTZ R160, R52.reuse, R160 ;  /* 0x000000a034a07220 */ /* 0x040fe20000410000 */
[--C-:B------:R-:W-:Y:S01]  /*3480*/  HADD2.F32 R157, -RZ, R53.reuse.H1_H1 ;  /* 0x30000035ff9d7230 */ /* 0x100fe20000004100 */
[----:B------:R-:W-:Y:S01]  /*3490*/  F2FP.F16.E4M3.UNPACK_B R155, R155 ;  /* 0x0000009bff9b723e */ /* 0x000fe200020006ff */
[----:B------:R-:W-:Y:S02]  /*34a0*/  HADD2.F32 R156, -RZ, R53.H0_H0 ;  /* 0x20000035ff9c7230 */ /* 0x000fe40000004100 */
[----:B------:R-:W-:Y:S01]  /*34b0*/  FFMA.FTZ R52, R52, R159, -R163 ;  /* 0x0000009f34347223 */ /* 0x000fe200000108a3 */
[----:B------:R-:W-:Y:S02]  /*34c0*/  HADD2.F32 R158, -RZ, R158.H1_H1 ;  /* 0x3000009eff9e7230 */ /* 0x000fe40000004100 */
[----:B------:R-:W-:Y:S01]  /*34d0*/  FMUL.FTZ R163, R157, R161 ;  /* 0x000000a19da37220 */ /* 0x000fe20000410000 */
[----:B------:R-:W-:Y:S01]  /*34e0*/  FFMA.FTZ R53, R87, R159, R160 ;  /* 0x0000009f57357223 */ /* 0x000fe200000100a0 */
[C---:B------:R-:W-:Y:S01]  /*34f0*/  FMUL.FTZ R162, R156.reuse, R161 ;  /* 0x000000a19ca27220 */ /* 0x040fe20000410000 */
[----:B------:R-:W-:Y:S01]  /*3500*/  F2FP.F16.E4M3.UNPACK_B R87, R86.H1 ;  /* 0x00000056ff57723e */ /* 0x000fe200030006ff */
[----:B------:R-:W-:Y:S01]  /*3510*/  FFMA.FTZ R163, R156, R158, -R163 ;  /* 0x0000009e9ca37223 */ /* 0x000fe200000108a3 */
[----:B------:R-:W-:Y:S01]  /*3520*/  F2FP.F16.E4M3.UNPACK_B R86, R86 ;  /* 0x00000056ff56723e */ /* 0x000fe200020006ff */
[----:B------:R-:W-:Y:S01]  /*3530*/  FFMA.FTZ R164, R157, R158, R162 ;  /* 0x0000009e9da47223 */ /* 0x000fe200000100a2 */
[--C-:B------:R-:W-:Y:S01]  /*3540*/  HADD2.F32 R159, -RZ, R155.reuse.H1_H1 ;  /* 0x3000009bff9f7230 */ /* 0x100fe20000004100 */
[----:B------:R-:W-:Y:S01]  /*3550*/  F2FP.F16.E4M3.UNPACK_B R157, R150 ;  /* 0x00000096ff9d723e */ /* 0x000fe200020006ff */
[----:B------:R-:W-:-:S02]  /*3560*/  HADD2.F32 R158, -RZ, R155.H0_H0 ;  /* 0x2000009bff9e7230 */ /* 0x000fc40000004100 */
[--C-:B------:R-:W-:Y:S02]  /*3570*/  HADD2.F32 R155, -RZ, R87.reuse.H0_H0 ;  /* 0x20000057ff9b7230 */ /* 0x100fe40000004100 */
[----:B------:R-:W-:Y:S02]  /*3580*/  HADD2.F32 R156, -RZ, R87.H1_H1 ;  /* 0x30000057ff9c7230 */ /* 0x000fe40000004100 */
[--C-:B------:R-:W-:Y:S02]  /*3590*/  HADD2.F32 R150, -RZ, R86.reuse.H1_H1 ;  /* 0x30000056ff967230 */ /* 0x100fe40000004100 */
[-C--:B------:R-:W-:Y:S01]  /*35a0*/  FMUL.FTZ R161, R155, R159.reuse ;  /* 0x0000009f9ba17220 */ /* 0x080fe20000410000 */
[----:B------:R-:W-:Y:S02]  /*35b0*/  HADD2.F32 R87, -RZ, R86.H0_H0 ;  /* 0x20000056ff577230 */ /* 0x000fe40000004100 */
[----:B------:R-:W-:Y:S01]  /*35c0*/  FMUL.FTZ R162, R156, R159 ;  /* 0x0000009f9ca27220 */ /* 0x000fe20000410000 */
[----:B------:R-:W-:-:S02]  /*35d0*/  HADD2.F32 R86, -RZ, R157.H1_H1 ;  /* 0x3000009dff567230 */ /* 0x000fc40000004100 */
[-C--:B------:R-:W-:Y:S01]  /*35e0*/  FMUL.FTZ R160, R150, R158.reuse ;  /* 0x0000009e96a07220 */ /* 0x080fe20000410000 */
[----:B------:R-:W-:Y:S02]  /*35f0*/  HADD2.F32 R157, -RZ, R157.H0_H0 ;  /* 0x2000009dff9d7230 */ /* 0x000fe40000004100 */
[----:B------:R-:W-:Y:S01]  /*3600*/  FMUL.FTZ R159, R87, R158 ;  /* 0x0000009e579f7220 */ /* 0x000fe20000410000 */
[-C--:B------:R-:W-:Y:S01]  /*3610*/  FFMA.FTZ R155, R155, R86.reuse, -R162 ;  /* 0x000000569b9b7223 */ /* 0x080fe200000108a2 */
[----:B------:R-:W-:Y:S01]  /*3620*/  FFMA.FTZ R156, R156, R86, R161 ;  /* 0x000000569c9c7223 */ /* 0x000fe200000100a1 */
[-C--:B------:R-:W-:Y:S01]  /*3630*/  FFMA.FTZ R86, R87, R157.reuse, -R160 ;  /* 0x0000009d57567223 */ /* 0x080fe200000108a0 */
[----:B------:R-:W-:Y:S01]  /*3640*/  FFMA.FTZ R87, R150, R157, R159 ;  /* 0x0000009d96577223 */ /* 0x000fe2000001009f */
[----:B------:R-:W-:Y:S02]  /*3650*/  F2FP.F16.E4M3.UNPACK_B R157, R55.H1 ;  /* 0x00000037ff9d723e */ /* 0x000fe400030006ff */
[----:B------:R-:W-:-:S02]  /*3660*/  F2FP.SATFINITE.E4M3.F32.PACK_AB_MERGE_C R150, R164, R163, RZ ;  /* 0x000000a3a496723e */ /* 0x000fc400048070ff */
[----:B------:R-:W-:Y:S01]  /*3670*/  F2FP.SATFINITE.E4M3.F32.PACK_AB_MERGE_C R155, R156, R155, RZ ;  /* 0x0000009b9c9b723e */ /* 0x000fe200048070ff */
[--C-:B------:R-:W-:Y:S01]  /*3680*/  HADD2.F32 R158, -RZ, R157.reuse.H0_H0 ;  /* 0x2000009dff9e7230 */ /* 0x100fe20000004100 */
[-C--:B------:R-:W-:Y:S01]  /*3690*/  F2FP.F16.E4M3.UNPACK_B R163, R85.reuse.H1 ;  /* 0x00000055ffa3723e */ /* 0x080fe200030006ff */
[----:B------:R-:W-:Y:S01]  /*36a0*/  HADD2.F32 R157, -RZ, R157.H1_H1 ;  /* 0x3000009dff9d7230 */ /* 0x000fe20000004100 */
[----:B------:R-:W-:Y:S02]  /*36b0*/  F2FP.F16.E4M3.UNPACK_B R156, R54.H1 ;  /* 0x00000036ff9c723e */ /* 0x000fe400030006ff */
[----:B------:R-:W-:Y:S01]  /*36c0*/  F2FP.F16.E4M3.UNPACK_B R162, R85 ;  /* 0x00000055ffa2723e */ /* 0x000fe200020006ff */
[----:B------:R-:W-:Y:S01]  /*36d0*/  HADD2.F32 R165, -RZ, R163.H1_H1 ;  /* 0x300000a3ffa57230 */ /* 0x000fe20000004100 */
[-C--:B------:R-:W-:Y:S01]  /*36e0*/  F2FP.F16.E4M3.UNPACK_B R159, R84.reuse ;  /* 0x00000054ff9f723e */ /* 0x080fe200020006ff */
[----:B------:R-:W-:Y:S01]  /*36f0*/  HADD2.F32 R85, -RZ, R156.H1_H1 ;  /* 0x3000009cff557230 */ /* 0x000fe20000004100 */
[----:B------:R-:W-:Y:S01]  /*3700*/  F2FP.F16.E4M3.UNPACK_B R160, R84.H1 ;  /* 0x00000054ffa0723e */ /* 0x000fe200030006ff */
[----:B------:R-:W-:-:S02]  /*3710*/  HADD2.F32 R164, -RZ, R162.H1_H1 ;  /* 0x300000a2ffa47230 */ /* 0x000fc40000004100 */
[-C--:B------:R-:W-:Y:S01]  /*3720*/  FMUL.FTZ R167, R157, R165.reuse ;  /* 0x000000a59da77220 */ /* 0x080fe20000410000 */
[----:B------:R-:W-:Y:S02]  /*3730*/  HADD2.F32 R156, -RZ, R156.H0_H0 ;  /* 0x2000009cff9c7230 */ /* 0x000fe40000004100 */
[----:B------:R-:W-:Y:S01]  /*3740*/  FMUL.FTZ R166, R158, R165 ;  /* 0x000000a59ea67220 */ /* 0x000fe20000410000 */
[----:B------:R-:W-:Y:S02]  /*3750*/  HADD2.F32 R84, -RZ, R159.H1_H1 ;  /* 0x3000009fff547230 */ /* 0x000fe40000004100 */
[-C--:B------:R-:W-:Y:S01]  /*3760*/  FMUL.FTZ R165, R85, R164.reuse ;  /* 0x000000a455a57220 */ /* 0x080fe20000410000 */
[----:B------:R-:W-:Y:S01]  /*3770*/  F2FP.F16.E4M3.UNPACK_B R55, R55 ;  /* 0x00000037ff37723e */ /* 0x000fe200020006ff */
[C---:B------:R-:W-:Y:S01]  /*3780*/  FMUL.FTZ R164, R156.reuse, R164 ;  /* 0x000000a49ca47220 */ /* 0x040fe20000410000 */
[----:B------:R-:W-:Y:S01]  /*3790*/  F2FP.F16.E4M3.UNPACK_B R54, R54 ;  /* 0x00000036ff36723e */ /* 0x000fe200020006ff */
[----:B------:R-:W-:Y:S01]  /*37a0*/  FFMA.FTZ R165, R156, R84, -R165 ;  /* 0x000000549ca57223 */ /* 0x000fe200000108a5 */
[----:B------:R-:W-:-:S02]  /*37b0*/  HADD2.F32 R161, -RZ, R160.H1_H1 ;  /* 0x300000a0ffa17230 */ /* 0x000fc40000004100 */
[----:B------:R-:W-:Y:S01]  /*37c0*/  FFMA.FTZ R164, R85, R84, R164 ;  /* 0x0000005455a47223 */ /* 0x000fe200000100a4 */
[--C-:B------:R-:W-:Y:S01]  /*37d0*/  HADD2.F32 R84, -RZ, R55.reuse.H0_H0 ;  /* 0x20000037ff547230 */ /* 0x100fe20000004100 */
[----:B------:R-:W-:Y:S01]  /*37e0*/  F2FP.SATFINITE.E4M3.F32.PACK_AB_MERGE_C R53, R53, R52, R150 ;  /* 0x000000343535723e */ /* 0x000fe20004807096 */
[----:B------:R-:W-:Y:S02]  /*37f0*/  HADD2.F32 R85, -RZ, R55.H1_H1 ;  /* 0x30000037ff557230 */ /* 0x000fe40000004100 */
[-C--:B------:R-:W-:Y:S01]  /*3800*/  FFMA.FTZ R167, R158, R161.reuse, -R167 ;  /* 0x000000a19ea77223 */ /* 0x080fe200000108a7 */
[--C-:B------:R-:W-:Y:S02]  /*3810*/  HADD2.F32 R55, -RZ, R54.reuse.H0_H0 ;  /* 0x20000036ff377230 */ /* 0x100fe40000004100 */
[----:B------:R-:W-:Y:S01]  /*3820*/  FFMA.FTZ R166, R157, R161, R166 ;  /* 0x000000a19da67223 */ /* 0x000fe200000100a6 */
[----:B------:R-:W-:Y:S01]  /*3830*/  HADD2.F32 R163, -RZ, R163.H0_H0 ;  /* 0x200000a3ffa37230 */ /* 0x000fe20000004100 */
[----:B------:R-:W-:Y:S01]  /*3840*/  F2FP.SATFINITE.E4M3.F32.PACK_AB_MERGE_C R164, R164, R165, RZ ;  /* 0x000000a5a4a4723e */ /* 0x000fe200048070ff */
[----:B------:R-:W-:Y:S01]  /*3850*/  HADD2.F32 R54, -RZ, R54.H1_H1 ;  /* 0x30000036ff367230 */ /* 0x000fe20000004100 */
[----:B------:R-:W-:Y:S01]  /*3860*/  F2FP.SATFINITE.E4M3.F32.PACK_AB_MERGE_C R52, R87, R86, R155 ;  /* 0x000000565734723e */ /* 0x000fe2000480709b */
[----:B------:R-:W-:-:S02]  /*3870*/  HADD2.F32 R162, -RZ, R162.H0_H0 ;  /* 0x200000a2ffa27230 */ /* 0x000fc40000004100 */
[-C--:B------:R-:W-:Y:S01]  /*3880*/  FMUL.FTZ R161, R85, R163.reuse ;  /* 0x000000a355a17220 */ /* 0x080fe20000410000 */
[----:B------:R-:W-:Y:S02]  /*3890*/  HADD2.F32 R160, -RZ, R160.H0_H0 ;  /* 0x200000a0ffa07230 */ /* 0x000fe40000004100 */
[----:B------:R-:W-:Y:S01]  /*38a0*/  FMUL.FTZ R158, R84, R163 ;  /* 0x000000a3549e7220 */ /* 0x000fe20000410000 */
[----:B------:R-:W-:Y:S02]  /*38b0*/  HADD2.F32 R159, -RZ, R159.H0_H0 ;  /* 0x2000009fff9f7230 */ /* 0x000fe40000004100 */
[-C--:B------:R-:W-:Y:S01]  /*38c0*/  FMUL.FTZ R156, R54, R162.reuse ;  /* 0x000000a2369c7220 */ /* 0x080fe20000410000 */
[----:B------:R-:W-:Y:S01]  /*38d0*/  FMUL.FTZ R157, R55, R162 ;  /* 0x000000a2379d7220 */ /* 0x000fe20000410000 */
[-C--:B------:R-:W-:Y:S01]  /*38e0*/  FFMA.FTZ R161, R84, R160.reuse, -R161 ;  /* 0x000000a054a17223 */ /* 0x080fe200000108a1 */
[----:B------:R-:W-:Y:S01]  /*38f0*/  FFMA.FTZ R158, R85, R160, R158 ;  /* 0x000000a0559e7223 */ /* 0x000fe2000001009e */
[-C--:B------:R-:W-:Y:S01]  /*3900*/  FFMA.FTZ R156, R55, R159.reuse, -R156 ;  /* 0x0000009f379c7223 */ /* 0x080fe2000001089c */
[----:B------:R-:W-:Y:S01]  /*3910*/  FFMA.FTZ R157, R54, R159, R157 ;  /* 0x0000009f369d7223 */ /* 0x000fe2000001009d */
[----:B------:R-:W-:-:S04]  /*3920*/  F2FP.SATFINITE.E4M3.F32.PACK_AB_MERGE_C R166, R166, R167, RZ ;  /* 0x000000a7a6a6723e */ /* 0x000fc800048070ff */
[----:B------:R-:W-:Y:S02]  /*3930*/  F2FP.SATFINITE.E4M3.F32.PACK_AB_MERGE_C R54, R157, R156, R164 ;  /* 0x0000009c9d36723e */ /* 0x000fe400048070a4 */
[----:B------:R-:W-:-:S07]  /*3940*/  F2FP.SATFINITE.E4M3.F32.PACK_AB_MERGE_C R55, R158, R161, R166 ;  /* 0x000000a19e37723e */ /* 0x000fce00048070a6 */
.L_x_363:
[----:B------:R-:W-:Y:S05]  /*3950*/  BSYNC B3 ;  /* 0x0000000000037941 */ /* 0x000fea0003800000 */
.L_x_362:
[----:B------:R-:W-:Y:S02]  /*3960*/  ULDC.64 UR4, c[0x0][0x2e8] ;  /* 0x0000ba0000047ab9 */ /* 0x000fe40000000a00 */
[----:B------:R-:W-:-:S04]  /*3970*/  IADD3 R84, P2, P6, R152, UR4, R46 ;  /* 0x0000000498547c10 */ /* 0x000fc8000fe5e02e */
[----:B------:R-:W-:-:S05]  /*3980*/  IADD3.X R85, R153, UR5, R20, P2, P6 ;  /* 0x0000000599557c10 */ /* 0x000fca00097ec414 */
[----:B--2---:R1:W-:Y:S04]  /*3990*/  STG.E.128 desc[UR60][R84.64], R52 ;  /* 0x0000003454007986 */ /* 0x0043e8000c101d3c */
.L_x_361:
[----:B------:R-:W-:Y:S05]  /*39a0*/  BSYNC B2 ;  /* 0x0000000000027941 */ /* 0x000fea0003800000 */
.L_x_360:
[----:B------:R-:W-:Y:S05]  /*39b0*/  @P1 BRA `(.L_x_359) ;  /* 0x0000000400d01947 */ /* 0x000fea0003800000 */
[----:B------:R-:W-:Y:S01]  /*39c0*/  LOP3.LUT P2, RZ, R229, 0x4, RZ, 0xc0, !PT ;  /* 0x00000004e5ff7812 */ /* 0x000fe2000784c0ff */
[----:B------:R-:W-:Y:S01]  /*39d0*/  BSSY B2, `(.L_x_364) ;  /* 0x000006e000027945 */ /* 0x000fe20003800000 */
[----:B-1----:R-:W-:-:S11]  /*39e0*/  IADD3 R53, R151, 0x40, RZ ;  /* 0x0000004097357810 */ /* 0x002fd60007ffe0ff */
[----:B------:R-:W-:Y:S01]  /*39f0*/  @P2 VIADD R53, R151, 0xffffffc0 ;  /* 0xffffffc097352836 */ /* 0x000fe20000000000 */
[----:B------:R-:W-:-:S03]  /*3a00*/  ISETP.GE.AND P2, PT, R230, R130, PT ;  /* 0x00000082e600720c */ /* 0x000fc60003f46270 */
[----:B------:R-:W-:-:S06]  /*3a10*/  IMAD.IADD R53, R16, 0x1, R53 ;  /* 0x0000000110357824 */ /* 0x000fcc00078e0235 */
[----:B------:R-:W1:Y:S04]  /*3a20*/  LDS.128 R52, [R53+0x20400] ;  /* 0x0204000035347984 */ /* 0x000e680000000c00 */
[----:B------:R-:W-:Y:S05]  /*3a30*/  @P2 BRA `(.L_x_365) ;  /* 0x00000004009c2947 */ /* 0x000fea0003800000 */
[--C-:B------:R-:W-:Y:S02]  /*3a40*/  SHF.R.U32.HI R87, RZ, 0x8, R81.reuse ;  /* 0x00000008ff577819 */ /* 0x100fe40000011651 */
[----:B------:R-:W-:Y:S02]  /*3a50*/  LOP3.LUT R80, R81, 0xff0000ff, RZ, 0xc0, !PT ;  /* 0xff0000ff51507812 */ /* 0x000fe400078ec0ff */
[----:B------:R-:W-:Y:S01]  /*3a60*/  SHF.R.U32.HI R85, RZ, 0x10, R81 ;  /* 0x00000010ff557819 */ /* 0x000fe20000011651 */
[----:B------:R-:W-:Y:S01]  /*3a70*/  IMAD.SHL.U32 R81, R87, 0x100, RZ ;  /* 0x0000010057517824 */ /* 0x000fe200078e00ff */
[--C-:B------:R-:W-:Y:S02]  /*3a80*/  SHF.R.U32.HI R82, RZ, 0x8, R83.reuse ;  /* 0x00000008ff527819 */ /* 0x100fe40000011653 */
[----:B------:R-:W-:Y:S02]  /*3a90*/  LOP3.LUT R84, R83, 0xff0000ff, RZ, 0xc0, !PT ;  /* 0xff0000ff53547812 */ /* 0x000fe400078ec0ff */
[----:B------:R-:W-:-:S02]  /*3aa0*/  SHF.R.U32.HI R86, RZ, 0x10, R83 ;  /* 0x00000010ff567819 */ /* 0x000fc40000011653 */
[----:B------:R-:W-:Y:S01]  /*3ab0*/  SHF.L.U32 R83, R82, 0x8, RZ ;  /* 0x0000000852537819 */ /* 0x000fe200000006ff */
[----:B-1----:R-:W-:Y:S01]  /*3ac0*/  IMAD.MOV.U32 R82, RZ, RZ, R52 ;  /* 0x000000ffff527224 */ /* 0x002fe200078e0034 */
        /* <DEDUP_REMOVED lines=14> */
[CC--:B------:R-:W-:Y:S01]  /*3bb0*/  FMUL.FTZ R157, R83.reuse, R150.reuse ;  /* 0x00000096539d7220 */ /* 0x0c0fe20000410000 */
[--C-:B------:R-:W-:Y:S02]  /*3bc0*/  HADD2.F32 R87, -RZ, R86.reuse.H0_H0 ;  /* 0x20000056ff577230 */ /* 0x100fe40000004100 */
[C---:B------:R-:W-:Y:S01]  /*3bd0*/  FMUL.FTZ R150, R52.reuse, R150 ;  /* 0x0000009634967220 */ /* 0x040fe20000410000 */
[--C-:B------:R-:W-:Y:S01]  /*3be0*/  HADD2.F32 R85, -RZ, R53.reuse.H1_H1 ;  /* 0x30000035ff557230 */ /* 0x100fe20000004100 */
[----:B------:R-:W-:Y:S01]  /*3bf0*/  F2FP.F16.E4M3.UNPACK_B R154, R154 ;  /* 0x0000009aff9a723e */ /* 0x000fe200020006ff */
[----:B------:R-:W-:Y:S02]  /*3c00*/  HADD2.F32 R84, -RZ, R53.H0_H0 ;  /* 0x20000035ff547230 */ /* 0x000fe40000004100 */
[-C--:B------:R-:W-:Y:S01]  /*3c10*/  FFMA.FTZ R52, R52, R87.reuse, -R157 ;  /* 0x0000005734347223 */ /* 0x080fe2000001089d */
[----:B------:R-:W-:Y:S02]  /*3c20*/  HADD2.F32 R86, -RZ, R86.H1_H1 ;  /* 0x30000056ff567230 */ /* 0x000fe40000004100 */
[----:B------:R-:W-:Y:S01]  /*3c30*/  FFMA.FTZ R53, R83, R87, R150 ;  /* 0x0000005753357223 */ /* 0x000fe20000010096 */
[CC--:B------:R-:W-:Y:S01]  /*3c40*/  FMUL.FTZ R157, R85.reuse, R155.reuse ;  /* 0x0000009b559d7220 */ /* 0x0c0fe20000410000 */
[C---:B------:R-:W-:Y:S01]  /*3c50*/  FMUL.FTZ R156, R84.reuse, R155 ;  /* 0x0000009b549c7220 */ /* 0x040fe20000410000 */
[-C--:B------:R-:W-:Y:S01]  /*3c60*/  F2FP.F16.E4M3.UNPACK_B R83, R82.reuse.H1 ;  /* 0x00000052ff53723e */ /* 0x080fe200030006ff */
[----:B------:R-:W-:Y:S01]  /*3c70*/  HADD2.F32 R87, -RZ, R154.H1_H1 ;  /* 0x3000009aff577230 */ /* 0x000fe20000004100 */
[----:B------:R-:W-:Y:S01]  /*3c80*/  F2FP.F16.E4M3.UNPACK_B R82, R82 ;  /* 0x00000052ff52723e */ /* 0x000fe200020006ff */
[-C--:B------:R-:W-:Y:S01]  /*3c90*/  FFMA.FTZ R157, R84, R86.reuse, -R157 ;  /* 0x00000056549d7223 */ /* 0x080fe2000001089d */
[----:B------:R-:W-:Y:S01]  /*3ca0*/  FFMA.FTZ R158, R85, R86, R156 ;  /* 0x00000056559e7223 */ /* 0x000fe2000001009c */
[----:B------:R-:W-:Y:S01]  /*3cb0*/  F2FP.F16.E4M3.UNPACK_B R136, R136 ;  /* 0x00000088ff88723e */ /* 0x000fe200020006ff */
[----:B------:R-:W-:-:S02]  /*3cc0*/  HADD2.F32 R85, -RZ, R83.H0_H0 ;  /* 0x20000053ff557230 */ /* 0x000fc40000004100 */
[----:B------:R-:W-:Y:S02]  /*3cd0*/  HADD2.F32 R86, -RZ, R83.H1_H1 ;  /* 0x30000053ff567230 */ /* 0x000fe40000004100 */
[----:B------:R-:W-:Y:S02]  /*3ce0*/  HADD2.F32 R154, -RZ, R154.H0_H0 ;  /* 0x2000009aff9a7230 */ /* 0x000fe40000004100 */
[-C--:B------:R-:W-:Y:S01]  /*3cf0*/  FMUL.FTZ R155, R85, R87.reuse ;  /* 0x00000057559b7220 */ /* 0x080fe20000410000 */
[--C-:B------:R-:W-:Y:S02]  /*3d00*/  HADD2.F32 R84, -RZ, R82.reuse.H1_H1 ;  /* 0x30000052ff547230 */ /* 0x100fe40000004100 */
[----:B------:R-:W-:Y:S01]  /*3d10*/  FMUL.FTZ R156, R86, R87 ;  /* 0x00000057569c7220 */ /* 0x000fe20000410000 */
[----:B------:R-:W-:Y:S02]  /*3d20*/  HADD2.F32 R83, -RZ, R82.H0_H0 ;  /* 0x20000052ff537230 */ /* 0x000fe40000004100 */
[----:B------:R-:W-:-:S02]  /*3d30*/  HADD2.F32 R82, -RZ, R136.H1_H1 ;  /* 0x30000088ff527230 */ /* 0x000fc40000004100 */
[-C--:B------:R-:W-:Y:S01]  /*3d40*/  FMUL.FTZ R150, R84, R154.reuse ;  /* 0x0000009a54967220 */ /* 0x080fe20000410000 */
[----:B------:R-:W-:Y:S02]  /*3d50*/  HADD2.F32 R136, -RZ, R136.H0_H0 ;  /* 0x20000088ff887230 */ /* 0x000fe40000004100 */
[----:B------:R-:W-:Y:S01]  /*3d60*/  FMUL.FTZ R87, R83, R154 ;  /* 0x0000009a53577220 */ /* 0x000fe20000410000 */
[----:B------:R-:W-:Y:S01]  /*3d70*/  F2FP.F16.E4M3.UNPACK_B R154, R80.H1 ;  /* 0x00000050ff9a723e */ /* 0x000fe200030006ff */
[-C--:B------:R-:W-:Y:S01]  /*3d80*/  FFMA.FTZ R85, R85, R82.reuse, -R156 ;  /* 0x0000005255557223 */ /* 0x080fe2000001089c */
[----:B------:R-:W-:Y:S01]  /*3d90*/  FFMA.FTZ R86, R86, R82, R155 ;  /* 0x0000005256567223 */ /* 0x000fe2000001009b */
[-C--:B------:R-:W-:Y:S01]  /*3da0*/  FFMA.FTZ R82, R83, R136.reuse, -R150 ;  /* 0x0000008853527223 */ /* 0x080fe20000010896 */
[----:B------:R-:W-:Y:S01]  /*3db0*/  FFMA.FTZ R83, R84, R136, R87 ;  /* 0x0000008854537223 */ /* 0x000fe20000010057 */
[----:B------:R-:W-:Y:S01]  /*3dc0*/  F2FP.F16.E4M3.UNPACK_B R87, R55.H1 ;  /* 0x00000037ff57723e */ /* 0x000fe200030006ff */
[--C-:B------:R-:W-:Y:S01]  /*3dd0*/  HADD2.F32 R155, -RZ, R154.reuse.H1_H1 ;  /* 0x3000009aff9b7230 */ /* 0x100fe20000004100 */
[----:B------:R-:W-:Y:S01]  /*3de0*/  F2FP.SATFINITE.E4M3.F32.PACK_AB_MERGE_C R84, R158, R157, RZ ;  /* 0x0000009d9e54723e */ /* 0x000fe200048070ff */
[----:B------:R-:W-:Y:S01]  /*3df0*/  HADD2.F32 R154, -RZ, R154.H0_H0 ;  /* 0x2000009aff9a7230 */ /* 0x000fe20000004100 */
[----:B------:R-:W-:Y:S01]  /*3e00*/  F2FP.SATFINITE.E4M3.F32.PACK_AB_MERGE_C R85, R86, R85, RZ ;  /* 0x000000555655723e */ /* 0x000fe200048070ff */
[--C-:B------:R-:W-:Y:S01]  /*3e10*/  HADD2.F32 R136, -RZ, R87.reuse.H0_H0 ;  /* 0x20000057ff887230 */ /* 0x100fe20000004100 */
[----:B------:R-:W-:Y:S01]  /*3e20*/  F2FP.F16.E4M3.UNPACK_B R157, R81.H1 ;  /* 0x00000051ff9d723e */ /* 0x000fe200030006ff */
[----:B------:R-:W-:Y:S01]  /*3e30*/  HADD2.F32 R87, -RZ, R87.H1_H1 ;  /* 0x30000057ff577230 */ /* 0x000fe20000004100 */
[----:B------:R-:W-:-:S02]  /*3e40*/  F2FP.F16.E4M3.UNPACK_B R86, R54.H1 ;  /* 0x00000036ff56723e */ /* 0x000fc400030006ff */
[----:B------:R-:W-:Y:S01]  /*3e50*/  F2FP.F16.E4M3.UNPACK_B R156, R81 ;  /* 0x00000051ff9c723e */ /* 0x000fe200020006ff */
[----:B------:R-:W-:Y:S01]  /*3e60*/  HADD2.F32 R159, -RZ, R157.H1_H1 ;  /* 0x3000009dff9f7230 */ /* 0x000fe20000004100 */
[----:B------:R-:W-:Y:S01]  /*3e70*/  F2FP.F16.E4M3.UNPACK_B R150, R80 ;  /* 0x00000050ff96723e */ /* 0x000fe200020006ff */
[----:B------:R-:W-:Y:S01]  /*3e80*/  HADD2.F32 R81, -RZ, R86.H1_H1 ;  /* 0x30000056ff517230 */ /* 0x000fe20000004100 */
[----:B------:R-:W-:Y:S01]  /*3e90*/  F2FP.F16.E4M3.UNPACK_B R55, R55 ;  /* 0x00000037ff37723e */ /* 0x000fe200020006ff */
[----:B------:R-:W-:Y:S02]  /*3ea0*/  HADD2.F32 R158, -RZ, R156.H1_H1 ;  /* 0x3000009cff9e7230 */ /* 0x000fe40000004100 */
[-C--:B------:R-:W-:Y:S01]  /*3eb0*/  FMUL.FTZ R161, R87, R159.reuse ;  /* 0x0000009f57a17220 */ /* 0x080fe20000410000 */
[----:B------:R-:W-:Y:S02]  /*3ec0*/  HADD2.F32 R86, -RZ, R86.H0_H0 ;  /* 0x20000056ff567230 */ /* 0x000fe40000004100 */
[----:B------:R-:W-:Y:S01]  /*3ed0*/  FMUL.FTZ R160, R136, R159 ;  /* 0x0000009f88a07220 */ /* 0x000fe20000410000 */
[----:B------:R-:W-:-:S02]  /*3ee0*/  HADD2.F32 R80, -RZ, R150.H1_H1 ;  /* 0x30000096ff507230 */ /* 0x000fc40000004100 */
[C---:B------:R-:W-:Y:S01]  /*3ef0*/  FMUL.FTZ R159, R81.reuse, R158 ;  /* 0x0000009e519f7220 */ /* 0x040fe20000410000 */
[----:B------:R-:W-:Y:S01]  /*3f00*/  F2FP.F16.E4M3.UNPACK_B R54, R54 ;  /* 0x00000036ff36723e */ /* 0x000fe200020006ff */
[C---:B------:R-:W-:Y:S01]  /*3f10*/  FMUL.FTZ R158, R86.reuse, R158 ;  /* 0x0000009e569e7220 */ /* 0x040fe20000410000 */
[----:B------:R-:W-:Y:S02]  /*3f20*/  HADD2.F32 R157, -RZ, R157.H0_H0 ;  /* 0x2000009dff9d7230 */ /* 0x000fe40000004100 */
[-C--:B------:R-:W-:Y:S01]  /*3f30*/  FFMA.FTZ R159, R86, R80.reuse, -R159 ;  /* 0x00000050569f7223 */ /* 0x080fe2000001089f */
[----:B------:R-:W-:Y:S02]  /*3f40*/  HADD2.F32 R156, -RZ, R156.H0_H0 ;  /* 0x2000009cff9c7230 */ /* 0x000fe40000004100 */
[----:B------:R-:W-:Y:S01]  /*3f50*/  FFMA.FTZ R158, R81, R80, R158 ;  /* 0x00000050519e7223 */ /* 0x000fe2000001009e */
[--C-:B------:R-:W-:Y:S02]  /*3f60*/  HADD2.F32 R80, -RZ, R55.reuse.H0_H0 ;  /* 0x20000037ff507230 */ /* 0x100fe40000004100 */
[----:B------:R-:W-:Y:S01]  /*3f70*/  FFMA.FTZ R161, R136, R155, -R161 ;  /* 0x0000009b88a17223 */ /* 0x000fe200000108a1 */
[----:B------:R-:W-:-:S02]  /*3f80*/  HADD2.F32 R81, -RZ, R55.H1_H1 ;  /* 0x30000037ff517230 */ /* 0x000fc40000004100 */
[----:B------:R-:W-:Y:S01]  /*3f90*/  FFMA.FTZ R160, R87, R155, R160 ;  /* 0x0000009b57a07223 */ /* 0x000fe200000100a0 */
[--C-:B------:R-:W-:Y:S02]  /*3fa0*/  HADD2.F32 R55, -RZ, R54.reuse.H0_H0 ;  /* 0x20000036ff377230 */ /* 0x100fe40000004100 */
[-C--:B------:R-:W-:Y:S01]  /*3fb0*/  FMUL.FTZ R136, R80, R157.reuse ;  /* 0x0000009d50887220 */ /* 0x080fe20000410000 */
[----:B------:R-:W-:Y:S02]  /*3fc0*/  HADD2.F32 R54, -RZ, R54.H1_H1 ;  /* 0x30000036ff367230 */ /* 0x000fe40000004100 */
[----:B------:R-:W-:Y:S01]  /*3fd0*/  FMUL.FTZ R155, R81, R157 ;  /* 0x0000009d519b7220 */ /* 0x000fe20000410000 */
[----:B------:R-:W-:Y:S02]  /*3fe0*/  HADD2.F32 R150, -RZ, R150.H0_H0 ;  /* 0x20000096ff967230 */ /* 0x000fe40000004100 */
[----:B------:R-:W-:Y:S01]  /*3ff0*/  FMUL.FTZ R87, R55, R156 ;  /* 0x0000009c37577220 */ /* 0x000fe20000410000 */
[----:B------:R-:W-:Y:S01]  /*4000*/  FFMA.FTZ R136, R81, R154, R136 ;  /* 0x0000009a51887223 */ /* 0x000fe20000010088 */
[----:B------:R-:W-:Y:S01]  /*4010*/  FMUL.FTZ R86, R54, R156 ;  /* 0x0000009c36567220 */ /* 0x000fe20000410000 */
[----:B------:R-:W-:Y:S01]  /*4020*/  FFMA.FTZ R155, R80, R154, -R155 ;  /* 0x0000009a509b7223 */ /* 0x000fe2000001089b */
[-C--:B------:R-:W-:Y:S01]  /*4030*/  FFMA.FTZ R87, R54, R150.reuse, R87 ;  /* 0x0000009636577223 */ /* 0x080fe20000010057 */
[----:B------:R-:W-:Y:S01]  /*4040*/  F2FP.SATFINITE.E4M3.F32.PACK_AB_MERGE_C R158, R158, R159, RZ ;  /* 0x0000009f9e9e723e */ /* 0x000fe200048070ff */
[----:B------:R-:W-:Y:S01]  /*4050*/  FFMA.FTZ R86, R55, R150, -R86 ;  /* 0x0000009637567223 */ /* 0x000fe20000010856 */
[----:B------:R-:W-:-:S02]  /*4060*/  F2FP.SATFINITE.E4M3.F32.PACK_AB_MERGE_C R160, R160, R161, RZ ;  /* 0x000000a1a0a0723e */ /* 0x000fc400048070ff */
[----:B------:R-:W-:Y:S02]  /*4070*/  F2FP.SATFINITE.E4M3.F32.PACK_AB_MERGE_C R53, R53, R52, R84 ;  /* 0x000000343535723e */ /* 0x000fe40004807054 */
[----:B------:R-:W-:Y:S02]  /*4080*/  F2FP.SATFINITE.E4M3.F32.PACK_AB_MERGE_C R52, R83, R82, R85 ;  /* 0x000000525334723e */ /* 0x000fe40004807055 */
[----:B------:R-:W-:Y:S02]  /*4090*/  F2FP.SATFINITE.E4M3.F32.PACK_AB_MERGE_C R54, R87, R86, R158 ;  /* 0x000000565736723e */ /* 0x000fe4000480709e */
[----:B------:R-:W-:-:S07]  /*40a0*/  F2FP.SATFINITE.E4M3.F32.PACK_AB_MERGE_C R55, R136, R155, R160 ;  /* 0x0000009b8837723e */ /* 0x000fce00048070a0 */
.L_x_365:
[----:B------:R-:W-:Y:S05]  /*40b0*/  BSYNC B2 ;  /* 0x0000000000027941 */ /* 0x000fea0003800000 */
.L_x_364:
[----:B------:R-:W-:Y:S02]  /*40c0*/  ULDC.64 UR4, c[0x0][0x2e8] ;  /* 0x0000ba0000047ab9 */ /* 0x000fe40000000a00 */
[----:B------:R-:W-:-:S04]  /*40d0*/  IADD3 R80, P2, P6, R15, UR4, R152 ;  /* 0x000000040f507c10 */ /* 0x000fc8000fe5e098 */
[----:B------:R-:W-:-:S05]  /*40e0*/  IADD3.X R81, R108, UR5, R153, P2, P6 ;  /* 0x000000056c517c10 */ /* 0x000fca00097ec499 */
[----:B-1----:R2:W-:Y:S04]  /*40f0*/  STG.E.128 desc[UR60][R80.64], R52 ;  /* 0x0000003450007986 */ /* 0x0025e8000c101d3c */
.L_x_359:
[----:B------:R-:W-:Y:S05]  /*4100*/  BSYNC B1 ;  /* 0x0000000000017941 */ /* 0x000fea0003800000 */
.L_x_358:
[----:B------:R-:W-:Y:S04]  /*4110*/  BSSY B1, `(.L_x_366) ;  /* 0x00000ed000017945 */ /* 0x000fe80003800000 */
[----:B------:R-:W-:Y:S05]  /*4120*/  @P3 BRA `(.L_x_367) ;  /* 0x0000000c00ac3947 */ /* 0x000fea0003800000 */
[----:B--2---:R-:W-:Y:S01]  /*4130*/  IADD3 R80, P2, P3, R132, R128, R18 ;  /* 0x0000008084507210 */ /* 0x004fe20007b5e012 */
[----:B------:R-:W-:Y:S03]  /*4140*/  BSSY B2, `(.L_x_368) ;  /* 0x0000074000027945 */ /* 0x000fe60003800000 */
[----:B------:R-:W-:Y:S01]  /*4150*/  IADD3.X R81, R42, R131, R19, P2, P3 ;  /* 0x000000832a517210 */ /* 0x000fe200017e6413 */
[----:B------:R-:W-:Y:S08]  /*4160*/  @P0 BRA `(.L_x_369) ;  /* 0x0000000400c40947 */ /* 0x000ff00003800000 */
[----:B-1----:R1:W2:Y:S01]  /*4170*/  LDS.128 R52, [R118+0x22400] ;  /* 0x0224000076347984 */ /* 0x0022a20000000c00 */
[----:B------:R-:W-:Y:S01]  /*4180*/  ISETP.GE.AND P2, PT, R22, R130, PT ;  /* 0x000000821600720c */ /* 0x000fe20003f46270 */
[----:B------:R-:W-:-:S12]  /*4190*/  BSSY B3, `(.L_x_370) ;  /* 0x000006a000037945 */ /* 0x000fd80003800000 */
[----:B-1----:R-:W-:Y:S05]  /*41a0*/  @P2 BRA `(.L_x_371) ;  /* 0x0000000400a02947 */ /* 0x002fea0003800000 */
[----:B------:R-:W-:Y:S02]  /*41b0*/  SHF.R.U32.HI R83, RZ, 0x8, R79 ;  /* 0x00000008ff537819 */ /* 0x000fe4000001164f */
[----:B------:R-:W-:Y:S02]  /*41c0*/  SHF.R.U32.HI R78, RZ, 0x8, R77 ;  /* 0x00000008ff4e7819 */ /* 0x000fe4000001164d */
[----:B------:R-:W-:Y:S01]  /*41d0*/  LOP3.LUT R82, R79, 0xff0000ff, RZ, 0xc0, !PT ;  /* 0xff0000ff4f527812 */ /* 0x000fe200078ec0ff */
[----:B------:R-:W-:Y:S01]  /*41e0*/  IMAD.SHL.U32 R83, R83, 0x100, RZ ;  /* 0x0000010053537824 */ /* 0x000fe200078e00ff */
[----:B------:R-:W-:Y:S02]  /*41f0*/  SHF.R.U32.HI R84, RZ, 0x10, R79 ;  /* 0x00000010ff547819 */ /* 0x000fe4000001164f */
[----:B------:R-:W-:Y:S02]  /*4200*/  LOP3.LUT R76, R77, 0xff0000ff, RZ, 0xc0, !PT ;  /* 0xff0000ff4d4c7812 */ /* 0x000fe400078ec0ff */
[----:B------:R-:W-:Y:S01]  /*4210*/  SHF.R.U32.HI R85, RZ, 0x10, R77 ;  /* 0x00000010ff557819 */ /* 0x000fe2000001164d */
[----:B--2---:R-:W-:Y:S01]  /*4220*/  IMAD.MOV.U32 R77, RZ, RZ, R53 ;  /* 0x000000ffff4d7224 */ /* 0x004fe200078e0035 */
[----:B------:R-:W-:Y:S01]  /*4230*/  SHF.L.U32 R79, R78, 0x8, RZ ;  /* 0x000000084e4f7819 */ /* 0x000fe200000006ff */
[----:B------:R-:W-:Y:S01]  /*4240*/  IMAD.MOV.U32 R78, RZ, RZ, R52 ;  /* 0x000000ffff4e7224 */ /* 0x000fe200078e0034 */
[----:B------:R-:W-:Y:S01]  /*4250*/  LOP3.LUT R83, R82, 0xff00, R83, 0xf8, !PT ;  /* 0x0000ff0052537812 */ /* 0x000fe200078ef853 */
[----:B------:R-:W-:Y:S01]  /*4260*/  IMAD.U32 R84, R84, 0x10000, RZ ;  /* 0x0001000054547824 */ /* 0x000fe200078e00ff */
[----:B------:R-:W-:-:S02]  /*4270*/  LOP3.LUT R53, R76, 0xff00, R79, 0xf8, !PT ;  /* 0x0000ff004c357812 */ /* 0x000fc400078ef84f */
[----:B------:R-:W-:Y:S02]  /*4280*/  SHF.L.U32 R76, R85, 0x10, RZ ;  /* 0x00000010554c7819 */ /* 0x000fe400000006ff */
[----:B------:R-:W-:Y:S02]  /*4290*/  F2FP.F16.E4M3.UNPACK_B R82, R148.H1 ;  /* 0x00000094ff52723e */ /* 0x000fe400030006ff */
[----:B------:R-:W-:Y:S02]  /*42a0*/  F2FP.F16.E4M3.UNPACK_B R52, R77 ;  /* 0x0000004dff34723e */ /* 0x000fe400020006ff */
        /* <DEDUP_REMOVED lines=25> */
[----:B------:R-:W-:-:S02]  /*4440*/  HADD2.F32 R84, -RZ, R79.H1_H1 ;  /* 0x3000004fff547230 */ /* 0x000fc40000004100 */
[----:B------:R-:W-:Y:S01]  /*4450*/  HADD2.F32 R83, -RZ, R79.H0_H0 ;  /* 0x2000004fff537230 */ /* 0x000fe20000004100 */
[----:B------:R-:W-:Y:S01]  /*4460*/  F2FP.SATFINITE.E4M3.F32.PACK_AB_MERGE_C R156, R150, R153, RZ ;  /* 0x00000099969c723e */ /* 0x000fe200048070ff */
[--C-:B------:R-:W-:Y:S02]  /*4470*/  HADD2.F32 R79, -RZ, R78.reuse.H0_H0 ;  /* 0x2000004eff4f7230 */ /* 0x100fe40000004100 */
[-C--:B------:R-:W-:Y:S01]  /*4480*/  FMUL.FTZ R136, R84, R85.reuse ;  /* 0x0000005554887220 */ /* 0x080fe20000410000 */
[----:B------:R-:W-:Y:S02]  /*4490*/  HADD2.F32 R82, -RZ, R78.H1_H1 ;  /* 0x3000004eff527230 */ /* 0x000fe40000004100 */
[----:B------:R-:W-:Y:S01]  /*44a0*/  FMUL.FTZ R87, R83, R85 ;  /* 0x0000005553577220 */ /* 0x000fe20000410000 */
[----:B------:R-:W-:Y:S02]  /*44b0*/  HADD2.F32 R78, -RZ, R149.H1_H1 ;  /* 0x30000095ff4e7230 */ /* 0x000fe40000004100 */
[----:B------:R-:W-:-:S02]  /*44c0*/  HADD2.F32 R148, -RZ, R148.H0_H0 ;  /* 0x20000094ff947230 */ /* 0x000fc40000004100 */
[----:B------:R-:W-:Y:S02]  /*44d0*/  HADD2.F32 R149, -RZ, R149.H0_H0 ;  /* 0x20000095ff957230 */ /* 0x000fe40000004100 */
[-C--:B------:R-:W-:Y:S01]  /*44e0*/  FFMA.FTZ R136, R83, R78.reuse, -R136 ;  /* 0x0000004e53887223 */ /* 0x080fe20000010888 */
[----:B------:R-:W-:Y:S01]  /*44f0*/  FFMA.FTZ R87, R84, R78, R87 ;  /* 0x0000004e54577223 */ /* 0x000fe20000010057 */
[CC--:B------:R-:W-:Y:S01]  /*4500*/  FMUL.FTZ R86, R82.reuse, R148.reuse ;  /* 0x0000009452567220 */ /* 0x0c0fe20000410000 */
[C---:B------:R-:W-:Y:S01]  /*4510*/  FMUL.FTZ R85, R79.reuse, R148 ;  /* 0x000000944f557220 */ /* 0x040fe20000410000 */
[----:B------:R-:W-:Y:S02]  /*4520*/  F2FP.F16.E4M3.UNPACK_B R83, R55.H1 ;  /* 0x00000037ff53723e */ /* 0x000fe400030006ff */
[----:B------:R-:W-:Y:S01]  /*4530*/  F2FP.F16.E4M3.UNPACK_B R148, R76.H1 ;  /* 0x0000004cff94723e */ /* 0x000fe200030006ff */
[-C--:B------:R-:W-:Y:S01]  /*4540*/  FFMA.FTZ R78, R79, R149.reuse, -R86 ;  /* 0x000000954f4e7223 */ /* 0x080fe20000010856 */
[----:B------:R-:W-:Y:S01]  /*4550*/  FFMA.FTZ R79, R82, R149, R85 ;  /* 0x00000095524f7223 */ /* 0x000fe20000010055 */
[----:B------:R-:W-:Y:S01]  /*4560*/  F2FP.SATFINITE.E4M3.F32.PACK_AB_MERGE_C R154, R87, R136, RZ ;  /* 0x00000088579a723e */ /* 0x000fe200048070ff */
[--C-:B------:R-:W-:Y:S01]  /*4570*/  HADD2.F32 R84, -RZ, R83.reuse.H0_H0 ;  /* 0x20000053ff547230 */ /* 0x100fe20000004100 */
[-C--:B------:R-:W-:Y:S01]  /*4580*/  F2FP.F16.E4M3.UNPACK_B R86, R53.reuse.H1 ;  /* 0x00000035ff56723e */ /* 0x080fe200030006ff */
[----:B------:R-:W-:Y:S01]  /*4590*/  HADD2.F32 R83, -RZ, R83.H1_H1 ;  /* 0x30000053ff537230 */ /* 0x000fe20000004100 */
[----:B------:R-:W-:Y:S01]  /*45a0*/  F2FP.F16.E4M3.UNPACK_B R82, R54.H1 ;  /* 0x00000036ff52723e */ /* 0x000fe200030006ff */
[----:B------:R-:W-:Y:S01]  /*45b0*/  HADD2.F32 R150, -RZ, R148.H1_H1 ;  /* 0x30000094ff967230 */ /* 0x000fe20000004100 */
[----:B------:R-:W-:Y:S01]  /*45c0*/  F2FP.F16.E4M3.UNPACK_B R136, R76 ;  /* 0x0000004cff88723e */ /* 0x000fe200020006ff */
[----:B------:R-:W-:Y:S01]  /*45d0*/  HADD2.F32 R87, -RZ, R86.H1_H1 ;  /* 0x30000056ff577230 */ /* 0x000fe20000004100 */
[----:B------:R-:W-:Y:S01]  /*45e0*/  F2FP.F16.E4M3.UNPACK_B R85, R53 ;  /* 0x00000035ff55723e */ /* 0x000fe200020006ff */
[----:B------:R-:W-:-:S02]  /*45f0*/  HADD2.F32 R76, -RZ, R82.H1_H1 ;  /* 0x30000052ff4c7230 */ /* 0x000fc40000004100 */
[-C--:B------:R-:W-:Y:S01]  /*4600*/  FMUL.FTZ R53, R83, R150.reuse ;  /* 0x0000009653357220 */ /* 0x080fe20000410000 */
[----:B------:R-:W-:Y:S02]  /*4610*/  HADD2.F32 R149, -RZ, R136.H1_H1 ;  /* 0x30000088ff957230 */ /* 0x000fe40000004100 */
[C---:B------:R-:W-:Y:S01]  /*4620*/  FMUL.FTZ R152, R84.reuse, R150 ;  /* 0x0000009654987220 */ /* 0x040fe20000410000 */
[----:B------:R-:W-:Y:S02]  /*4630*/  HADD2.F32 R82, -RZ, R82.H0_H0 ;  /* 0x20000052ff527230 */ /* 0x000fe40000004100 */
[----:B------:R-:W-:Y:S01]  /*4640*/  FFMA.FTZ R150, R84, R87, -R53 ;  /* 0x0000005754967223 */ /* 0x000fe20000010835 */
[----:B------:R-:W-:Y:S02]  /*4650*/  HADD2.F32 R53, -RZ, R85.H1_H1 ;  /* 0x30000055ff357230 */ /* 0x000fe40000004100 */
[----:B------:R-:W-:Y:S01]  /*4660*/  FMUL.FTZ R153, R76, R149 ;  /* 0x000000954c997220 */ /* 0x000fe20000410000 */
[----:B------:R-:W-:Y:S01]  /*4670*/  F2FP.F16.E4M3.UNPACK_B R55, R55 ;  /* 0x00000037ff37723e */ /* 0x000fe200020006ff */
[C---:B------:R-:W-:Y:S01]  /*4680*/  FMUL.FTZ R149, R82.reuse, R149 ;  /* 0x0000009552957220 */ /* 0x040fe20000410000 */
[----:B------:R-:W-:Y:S01]  /*4690*/  F2FP.F16.E4M3.UNPACK_B R54, R54 ;  /* 0x00000036ff36723e */ /* 0x000fe200020006ff */
[----:B------:R-:W-:Y:S01]  /*46a0*/  FFMA.FTZ R153, R82, R53, -R153 ;  /* 0x0000003552997223 */ /* 0x000fe20000010899 */
[----:B------:R-:W-:-:S02]  /*46b0*/  HADD2.F32 R148, -RZ, R148.H0_H0 ;  /* 0x20000094ff947230 */ /* 0x000fc40000004100 */
[----:B------:R-:W-:Y:S01]  /*46c0*/  FFMA.FTZ R84, R76, R53, R149 ;  /* 0x000000354c547223 */ /* 0x000fe20000010095 */
[--C-:B------:R-:W-:Y:S02]  /*46d0*/  HADD2.F32 R76, -RZ, R55.reuse.H0_H0 ;  /* 0x20000037ff4c7230 */ /* 0x100fe40000004100 */
[----:B------:R-:W-:Y:S01]  /*46e0*/  FFMA.FTZ R155, R83, R87, R152 ;  /* 0x00000057539b7223 */ /* 0x000fe20000010098 */
[----:B------:R-:W-:Y:S02]  /*46f0*/  HADD2.F32 R55, -RZ, R55.H1_H1 ;  /* 0x30000037ff377230 */ /* 0x000fe40000004100 */
[--C-:B------:R-:W-:Y:S01]  /*4700*/  HADD2.F32 R53, -RZ, R54.reuse.H0_H0 ;  /* 0x20000036ff357230 */ /* 0x100fe20000004100 */
[----:B------:R-:W-:Y:S01]  /*4710*/  F2FP.SATFINITE.E4M3.F32.PACK_AB_MERGE_C R84, R84, R153, RZ ;  /* 0x000000995454723e */ /* 0x000fe200048070ff */
[----:B------:R-:W-:Y:S02]  /*4720*/  HADD2.F32 R54, -RZ, R54.H1_H1 ;  /* 0x30000036ff367230 */ /* 0x000fe40000004100 */
[----:B------:R-:W-:Y:S01]  /*4730*/  FMUL.FTZ R87, R55, R148 ;  /* 0x0000009437577220 */ /* 0x000fe20000410000 */
[----:B------:R-:W-:-:S02]  /*4740*/  HADD2.F32 R136, -RZ, R136.H0_H0 ;  /* 0x20000088ff887230 */ /* 0x000fc40000004100 */
[----:B------:R-:W-:Y:S01]  /*4750*/  FMUL.FTZ R148, R76, R148 ;  /* 0x000000944c947220 */ /* 0x000fe20000410000 */
[----:B------:R-:W-:Y:S01]  /*4760*/  HADD2.F32 R86, -RZ, R86.H0_H0 ;  /* 0x20000056ff567230 */ /* 0x000fe20000004100 */
[----:B------:R-:W-:Y:S01]  /*4770*/  F2FP.SATFINITE.E4M3.F32.PACK_AB_MERGE_C R150, R155, R150, RZ ;  /* 0x000000969b96723e */ /* 0x000fe200048070ff */
[----:B------:R-:W-:Y:S02]  /*4780*/  HADD2.F32 R85, -RZ, R85.H0_H0 ;  /* 0x20000055ff557230 */ /* 0x000fe40000004100 */
[-C--:B------:R-:W-:Y:S01]  /*4790*/  FMUL.FTZ R82, R54, R136.reuse ;  /* 0x0000008836527220 */ /* 0x080fe20000410000 */
[----:B------:R-:W-:Y:S01]  /*47a0*/  FMUL.FTZ R83, R53, R136 ;  /* 0x0000008835537220 */ /* 0x000fe20000410000 */
[-C--:B------:R-:W-:Y:S01]  /*47b0*/  FFMA.FTZ R87, R76, R86.reuse, -R87 ;  /* 0x000000564c577223 */ /* 0x080fe20000010857 */
[----:B------:R-:W-:Y:S01]  /*47c0*/  FFMA.FTZ R148, R55, R86, R148 ;  /* 0x0000005637947223 */ /* 0x000fe20000010094 */
[-C--:B------:R-:W-:Y:S01]  /*47d0*/  FFMA.FTZ R82, R53, R85.reuse, -R82 ;  /* 0x0000005535527223 */ /* 0x080fe20000010852 */
[----:B------:R-:W-:Y:S01]  /*47e0*/  FFMA.FTZ R83, R54, R85, R83 ;  /* 0x0000005536537223 */ /* 0x000fe20000010053 */
[----:B------:R-:W-:-:S02]  /*47f0*/  F2FP.SATFINITE.E4M3.F32.PACK_AB_MERGE_C R53, R77, R52, R156 ;  /* 0x000000344d35723e */ /* 0x000fc4000480709c */
[----:B------:R-:W-:Y:S02]  /*4800*/  F2FP.SATFINITE.E4M3.F32.PACK_AB_MERGE_C R52, R79, R78, R154 ;  /* 0x0000004e4f34723e */ /* 0x000fe4000480709a */
[----:B------:R-:W-:Y:S02]  /*4810*/  F2FP.SATFINITE.E4M3.F32.PACK_AB_MERGE_C R54, R83, R82, R84 ;  /* 0x000000525336723e */ /* 0x000fe40004807054 */
[----:B------:R-:W-:-:S07]  /*4820*/  F2FP.SATFINITE.E4M3.F32.PACK_AB_MERGE_C R55, R148, R87, R150 ;  /* 0x000000579437723e */ /* 0x000fce0004807096 */
.L_x_371:
[----:B------:R-:W-:Y:S05]  /*4830*/  BSYNC B3 ;  /* 0x0000000000037941 */ /* 0x000fea0003800000 */
.L_x_370:
[----:B------:R-:W-:Y:S02]  /*4840*/  ULDC.64 UR4, c[0x0][0x2e8] ;  /* 0x0000ba0000047ab9 */ /* 0x000fe40000000a00 */
[----:B------:R-:W-:-:S04]  /*4850*/  IADD3 R76, P2, P3, R80, UR4, R46 ;  /* 0x00000004504c7c10 */ /* 0x000fc8000fb5e02e */
[----:B------:R-:W-:-:S05]  /*4860*/  IADD3.X R77, R81, UR5, R20, P2, P3 ;  /* 0x00000005514d7c10 */ /* 0x000fca00097e6414 */
[----:B--2---:R2:W-:Y:S04]  /*4870*/  STG.E.128 desc[UR60][R76.64], R52 ;  /* 0x000000344c007986 */ /* 0x0045e8000c101d3c */
.L_x_369:
[----:B------:R-:W-:Y:S05]  /*4880*/  BSYNC B2 ;  /* 0x0000000000027941 */ /* 0x000fea0003800000 */
.L_x_368:
[----:B------:R-:W-:Y:S05]  /*4890*/  @P1 BRA `(.L_x_367) ;  /* 0x0000000400d01947 */ /* 0x000fea0003800000 */
[----:B------:R-:W-:Y:S01]  /*48a0*/  LOP3.LUT P2, RZ, R229, 0x4, RZ, 0xc0, !PT ;  /* 0x00000004e5ff7812 */ /* 0x000fe2000784c0ff */
[C---:B-12---:R-:W-:Y:S01]  /*48b0*/  VIADD R53, R151.reuse, 0x40 ;  /* 0x0000004097357836 */ /* 0x046fe20000000000 */
[----:B------:R-:W-:Y:S11]  /*48c0*/  BSSY B2, `(.L_x_372) ;  /* 0x000006d000027945 */ /* 0x000ff60003800000 */
[----:B------:R-:W-:Y:S01]  /*48d0*/  @P2 VIADD R53, R151, 0xffffffc0 ;  /* 0xffffffc097352836 */ /* 0x000fe20000000000 */
[----:B------:R-:W-:-:S04]  /*48e0*/  ISETP.GE.AND P2, PT, R230, R130, PT ;  /* 0x00000082e600720c */ /* 0x000fc80003f46270 */
[----:B------:R-:W-:-:S06]  /*48f0*/  IADD3 R53, R16, R53, RZ ;  /* 0x0000003510357210 */ /* 0x000fcc0007ffe0ff */
[----:B------:R-:W1:Y:S03]  /*4900*/  LDS.128 R52, [R53+0x22400] ;  /* 0x0224000035347984 */ /* 0x000e660000000c00 */
[----:B------:R-:W-:Y:S05]  /*4910*/  @P2 BRA `(.L_x_373) ;  /* 0x00000004009c2947 */ /* 0x000fea0003800000 */
[----:B------:R-:W-:Y:S02]  /*4920*/  SHF.R.U32.HI R72, RZ, 0x8, R75 ;  /* 0x00000008ff487819 */ /* 0x000fe4000001164b */
[----:B------:R-:W-:Y:S02]  /*4930*/  SHF.R.U32.HI R77, RZ, 0x8, R73 ;  /* 0x00000008ff4d7819 */ /* 0x000fe40000011649 */
[----:B------:R-:W-:Y:S02]  /*4940*/  SHF.R.U32.HI R78, RZ, 0x10, R75 ;  /* 0x00000010ff4e7819 */ /* 0x000fe4000001164b */
[----:B------:R-:W-:Y:S01]  /*4950*/  LOP3.LUT R76, R75, 0xff0000ff, RZ, 0xc0, !PT ;  /* 0xff0000ff4b4c7812 */ /* 0x000fe200078ec0ff */
[----:B------:R-:W-:Y:S01]  /*4960*/  IMAD.SHL.U32 R75, R72, 0x100, RZ ;  /* 0x00000100484b7824 */ /* 0x000fe200078e00ff */
[----:B------:R-:W-:Y:S01]  /*4970*/  SHF.R.U32.HI R79, RZ, 0x10, R73 ;  /* 0x00000010ff4f7819 */ /* 0x000fe20000011649 */
[----:B-1----:R-:W-:Y:S01]  /*4980*/  IMAD.MOV.U32 R72, RZ, RZ, R52 ;  /* 0x000000ffff487224 */ /* 0x002fe200078e0034 */
[----:B------:R-:W-:Y:S01]  /*4990*/  LOP3.LUT R74, R73, 0xff0000ff, RZ, 0xc0, !PT ;  /* 0xff0000ff494a7812 */ /* 0x000fe200078ec0ff */
[----:B------:R-:W-:Y:S01]  /*49a0*/  IMAD.SHL.U32 R73, R77, 0x100, RZ ;  /* 0x000001004d497824 */ /* 0x000fe200078e00ff */
[----:B------:R-:W-:Y:S01]  /*49b0*/  LOP3.LUT R77, R76, 0xff00, R75, 0xf8, !PT ;  /* 0x0000ff004c4d7812 */ /* 0x000fe200078ef84b */
[----:B------:R-:W-:Y:S01]  /*49c0*/  IMAD.U32 R76, R78, 0x10000, RZ ;  /* 0x000100004e4c7824 */ /* 0x000fe200078e00ff */
[----:B------:R-:W-:-:S02]  /*49d0*/  F2FP.F16.E4M3.UNPACK_B R52, R53 ;  /* 0x00000035ff34723e */ /* 0x000fc400020006ff */
[----:B------:R-:W-:Y:S02]  /*49e0*/  LOP3.LUT R74, R74, 0xff00, R73, 0xf8, !PT ;  /* 0x0000ff004a4a7812 */ /* 0x000fe400078ef849 */
[----:B------:R-:W-:Y:S02]  /*49f0*/  SHF.L.U32 R73, R79, 0x10, RZ ;  /* 0x000000104f497819 */ /* 0x000fe400000006ff */
[----:B------:R-:W-:Y:S02]  /*4a00*/  F2FP.F16.E4M3.UNPACK_B R75, R147.H1 ;  /* 0x00000093ff4b723e */ /* 0x000fe400030006ff */
[----:B------:R-:W-:Y:S01]  /*4a10*/  LOP3.LUT R78, R74, 0xff0000, R73, 0xf8, !PT ;  /* 0x00ff00004a4e7812 */ /* 0x000fe200078ef849 */
[--C-:B------:R-:W-:Y:S01]  /*4a20*/  HADD2.F32 R73, -RZ, R52.reuse.H1_H1 ;  /* 0x30000034ff497230 */ /* 0x100fe20000004100 */
[----:B------:R-:W-:Y:S01]  /*4a30*/  LOP3.LUT R83, R77, 0xff0000, R76, 0xf8, !PT ;  /* 0x00ff00004d537812 */ /* 0x000fe200078ef84c */
[--C-:B------:R-:W-:Y:S01]  /*4a40*/  HADD2.F32 R79, -RZ, R75.reuse.H0_H0 ;  /* 0x2000004bff4f7230 */ /* 0x100fe20000004100 */
[----:B------:R-:W-:Y:S01]  /*4a50*/  F2FP.F16.E4M3.UNPACK_B R76, R146.H1 ;  /* 0x00000092ff4c723e */ /* 0x000fe200030006ff */
[----:B------:R-:W-:Y:S01]  /*4a60*/  HADD2.F32 R52, -RZ, R52.H0_H0 ;  /* 0x20000034ff347230 */ /* 0x000fe20000004100 */
[----:B------:R-:W-:Y:S01]  /*4a70*/  F2FP.F16.E4M3.UNPACK_B R53, R53.H1 ;  /* 0x00000035ff35723e */ /* 0x000fe200030006ff */
[----:B------:R-:W-:-:S02]  /*4a80*/  HADD2.F32 R82, -RZ, R75.H1_H1 ;  /* 0x3000004bff527230 */ /* 0x000fc40000004100 */
[CC--:B------:R-:W-:Y:S01]  /*4a90*/  FMUL.FTZ R85, R73.reuse, R79.reuse ;  /* 0x0000004f49557220 */ /* 0x0c0fe20000410000 */
[--C-:B------:R-:W-:Y:S02]  /*4aa0*/  HADD2.F32 R77, -RZ, R76.reuse.H0_H0 ;  /* 0x2000004cff4d7230 */ /* 0x100fe40000004100 */
[----:B------:R-:W-:Y:S01]  /*4ab0*/  FMUL.FTZ R84, R52, R79 ;  /* 0x0000004f34547220 */ /* 0x000fe20000410000 */
[--C-:B------:R-:W-:Y:S01]  /*4ac0*/  HADD2.F32 R75, -RZ, R53.reuse.H1_H1 ;  /* 0x30000035ff4b7230 */ /* 0x100fe20000004100 */
[----:B------:R-:W-:Y:S01]  /*4ad0*/  F2FP.F16.E4M3.UNPACK_B R147, R147 ;  /* 0x00000093ff93723e */ /* 0x000fe200020006ff */
[----:B------:R-:W-:Y:S02]  /*4ae0*/  HADD2.F32 R74, -RZ, R53.H0_H0 ;  /* 0x20000035ff4a7230 */ /* 0x000fe40000004100 */
[-C--:B------:R-:W-:Y:S01]  /*4af0*/  FFMA.FTZ R53, R73, R77.reuse, R84 ;  /* 0x0000004d49357223 */ /* 0x080fe20000010054 */
[----:B------:R-:W-:Y:S02]  /*4b00*/  HADD2.F32 R76, -RZ, R76.H1_H1 ;  /* 0x3000004cff4c7230 */ /* 0x000fe40000004100 */
[C---:B------:R-:W-:Y:S01]  /*4b10*/  FMUL.FTZ R79, R75.reuse, R82 ;  /* 0x000000524b4f7220 */ /* 0x040fe20000410000 */
[----:B------:R-:W-:Y:S01]  /*4b20*/  F2FP.F16.E4M3.UNPACK_B R73, R72.H1 ;  /* 0x00000048ff49723e */ /* 0x000fe200030006ff */
[----:B------:R-:W-:Y:S01]  /*4b30*/  FMUL.FTZ R82, R74, R82 ;  /* 0x000000524a527220 */ /* 0x000fe20000410000 */
[----:B------:R-:W-:Y:S01]  /*4b40*/  FFMA.FTZ R52, R52, R77, -R85 ;  /* 0x0000004d34347223 */ /* 0x000fe20000010855 */
[----:B------:R-:W-:Y:S01]  /*4b50*/  FFMA.FTZ R86, R74, R76, -R79 ;  /* 0x0000004c4a567223 */ /* 0x000fe2000001084f */
[----:B------:R-:W-:Y:S01]  /*4b60*/  F2FP.F16.E4M3.UNPACK_B R72, R72 ;  /* 0x00000048ff48723e */ /* 0x000fe200020006ff */
[----:B------:R-:W-:Y:S01]  /*4b70*/  FFMA.FTZ R87, R75, R76, R82 ;  /* 0x0000004c4b577223 */ /* 0x000fe20000010052 */
[----:B------:R-:W-:Y:S01]  /*4b80*/  F2FP.F16.E4M3.UNPACK_B R146, R146 ;  /* 0x00000092ff92723e */ /* 0x000fe200020006ff */
[----:B------:R-:W-:-:S02]  /*4b90*/  HADD2.F32 R77, -RZ, R147.H1_H1 ;  /* 0x30000093ff4d7230 */ /* 0x000fc40000004100 */
[--C-:B------:R-:W-:Y:S02]  /*4ba0*/  HADD2.F32 R74, -RZ, R73.reuse.H0_H0 ;  /* 0x20000049ff4a7230 */ /* 0x100fe40000004100 */
[----:B------:R-:W-:Y:S02]  /*4bb0*/  HADD2.F32 R75, -RZ, R73.H1_H1 ;  /* 0x30000049ff4b7230 */ /* 0x000fe40000004100 */
[----:B------:R-:W-:Y:S02]  /*4bc0*/  HADD2.F32 R73, -RZ, R72.H0_H0 ;  /* 0x20000048ff497230 */ /* 0x000fe40000004100 */
[-C--:B------:R-:W-:Y:S01]  /*4bd0*/  FMUL.FTZ R84, R74, R77.reuse ;  /* 0x0000004d4a547220 */ /* 0x080fe20000410000 */
[----:B------:R-:W-:Y:S02]  /*4be0*/  HADD2.F32 R76, -RZ, R146.H1_H1 ;  /* 0x30000092ff4c7230 */ /* 0x000fe40000004100 */
[----:B------:R-:W-:Y:S01]  /*4bf0*/  FMUL.FTZ R79, R75, R77 ;  /* 0x0000004d4b4f7220 */ /* 0x000fe20000410000 */
[----:B------:R-:W-:-:S02]  /*4c00*/  HADD2.F32 R147, -RZ, R147.H0_H0 ;  /* 0x20000093ff937230 */ /* 0x000fc40000004100 */
[----:B------:R-:W-:Y:S02]  /*4c10*/  HADD2.F32 R72, -RZ, R72.H1_H1 ;  /* 0x30000048ff487230 */ /* 0x000fe40000004100 */
[-C--:B------:R-:W-:Y:S01]  /*4c20*/  FFMA.FTZ R79, R74, R76.reuse, -R79 ;  /* 0x0000004c4a4f7223 */ /* 0x080fe2000001084f */
[----:B------:R-:W-:Y:S02]  /*4c30*/  HADD2.F32 R146, -RZ, R146.H0_H0 ;  /* 0x20000092ff927230 */ /* 0x000fe40000004100 */
[----:B------:R-:W-:Y:S01]  /*4c40*/  FFMA.FTZ R84, R75, R76, R84 ;  /* 0x0000004c4b547223 */ /* 0x000fe20000010054 */
[-C--:B------:R-:W-:Y:S01]  /*4c50*/  F2FP.F16.E4M3.UNPACK_B R76, R78.reuse.H1 ;  /* 0x0000004eff4c723e */ /* 0x080fe200030006ff */
[-C--:B------:R-:W-:Y:S01]  /*4c60*/  FMUL.FTZ R82, R72, R147.reuse ;  /* 0x0000009348527220 */ /* 0x080fe20000410000 */
[C---:B------:R-:W-:Y:S01]  /*4c70*/  FMUL.FTZ R147, R73.reuse, R147 ;  /* 0x0000009349937220 */ /* 0x040fe20000410000 */
[----:B------:R-:W-:Y:S02]  /*4c80*/  F2FP.F16.E4M3.UNPACK_B R78, R78 ;  /* 0x0000004eff4e723e */ /* 0x000fe400020006ff */
[-C--:B------:R-:W-:Y:S01]  /*4c90*/  FFMA.FTZ R85, R73, R146.reuse, -R82 ;  /* 0x0000009249557223 */ /* 0x080fe20000010852 */
[----:B------:R-:W-:Y:S01]  /*4ca0*/  F2FP.SATFINITE.E4M3.F32.PACK_AB_MERGE_C R136, R84, R79, RZ ;  /* 0x0000004f5488723e */ /* 0x000fe200048070ff */
[----:B------:R-:W-:Y:S01]  /*4cb0*/  FFMA.FTZ R146, R72, R146, R147 ;  /* 0x0000009248927223 */ /* 0x000fe20000010093 */
[----:B------:R-:W-:Y:S01]  /*4cc0*/  F2FP.F16.E4M3.UNPACK_B R73, R55.H1 ;  /* 0x00000037ff49723e */ /* 0x000fe200030006ff */
[--C-:B------:R-:W-:Y:S01]  /*4cd0*/  HADD2.F32 R77, -RZ, R76.reuse.H1_H1 ;  /* 0x3000004cff4d7230 */ /* 0x100fe20000004100 */
[-C--:B------:R-:W-:Y:S01]  /*4ce0*/  F2FP.F16.E4M3.UNPACK_B R79, R83.reuse.H1 ;  /* 0x00000053ff4f723e */ /* 0x080fe200030006ff */
[----:B------:R-:W-:Y:S01]  /*4cf0*/  HADD2.F32 R76, -RZ, R76.H0_H0 ;  /* 0x2000004cff4c7230 */ /* 0x000fe20000004100 */
[----:B------:R-:W-:Y:S01]  /*4d00*/  F2FP.F16.E4M3.UNPACK_B R72, R54.H1 ;  /* 0x00000036ff48723e */ /* 0x000fe200030006ff */
[----:B------:R-:W-:Y:S01]  /*4d10*/  HADD2.F32 R75, -RZ, R73.H1_H1 ;  /* 0x30000049ff4b7230 */ /* 0x000fe20000004100 */
[----:B------:R-:W-:Y:S01]  /*4d20*/  F2FP.F16.E4M3.UNPACK_B R83, R83 ;  /* 0x00000053ff53723e */ /* 0x000fe200020006ff */
[----:B------:R-:W-:Y:S01]  /*4d30*/  HADD2.F32 R84, -RZ, R79.H1_H1 ;  /* 0x3000004fff547230 */ /* 0x000fe20000004100 */
[----:B------:R-:W-:Y:S01]  /*4d40*/  F2FP.SATFINITE.E4M3.F32.PACK_AB_MERGE_C R147, R87, R86, RZ ;  /* 0x000000565793723e */ /* 0x000fe200048070ff */
[----:B------:R-:W-:Y:S01]  /*4d50*/  HADD2.F32 R74, -RZ, R73.H0_H0 ;  /* 0x20000049ff4a7230 */ /* 0x000fe20000004100 */
[----:B------:R-:W-:Y:S01]  /*4d60*/  F2FP.F16.E4M3.UNPACK_B R55, R55 ;  /* 0x00000037ff37723e */ /* 0x000fe200020006ff */
[----:B------:R-:W-:-:S02]  /*4d70*/  HADD2.F32 R73, -RZ, R72.H1_H1 ;  /* 0x30000048ff497230 */ /* 0x000fc40000004100 */
[-C--:B------:R-:W-:Y:S01]  /*4d80*/  FMUL.FTZ R87, R75, R84.reuse ;  /* 0x000000544b577220 */ /* 0x080fe20000410000 */
[--C-:B------:R-:W-:Y:S02]  /*4d90*/  HADD2.F32 R82, -RZ, R83.reuse.H1_H1 ;  /* 0x30000053ff527230 */ /* 0x100fe40000004100 */
[C---:B------:R-:W-:Y:S01]  /*4da0*/  FMUL.FTZ R84, R74.reuse, R84 ;  /* 0x000000544a547220 */ /* 0x040fe20000410000 */
[----:B------:R-:W-:Y:S02]  /*4db0*/  HADD2.F32 R72, -RZ, R72.H0_H0 ;  /* 0x20000048ff487230 */ /* 0x000fe40000004100 */
[----:B------:R-:W-:Y:S01]  /*4dc0*/  FFMA.FTZ R86, R74, R77, -R87 ;  /* 0x0000004d4a567223 */ /* 0x000fe20000010857 */
[----:B------:R-:W-:Y:S02]  /*4dd0*/  HADD2.F32 R74, -RZ, R78.H1_H1 ;  /* 0x3000004eff4a7230 */ /* 0x000fe40000004100 */
[----:B------:R-:W-:Y:S01]  /*4de0*/  FMUL.FTZ R87, R73, R82 ;  /* 0x0000005249577220 */ /* 0x000fe20000410000 */
[----:B------:R-:W-:Y:S01]  /*4df0*/  F2FP.F16.E4M3.UNPACK_B R54, R54 ;  /* 0x00000036ff36723e */ /* 0x000fe200020006ff */
[----:B------:R-:W-:Y:S01]  /*4e00*/  FMUL.FTZ R82, R72, R82 ;  /* 0x0000005248527220 */ /* 0x000fe20000410000 */
[----:B------:R-:W-:-:S02]  /*4e10*/  HADD2.F32 R83, -RZ, R83.H0_H0 ;  /* 0x20000053ff537230 */ /* 0x000fc40000004100 */
[-C--:B------:R-:W-:Y:S01]  /*4e20*/  FFMA.FTZ R87, R72, R74.reuse, -R87 ;  /* 0x0000004a48577223 */ /* 0x080fe20000010857 */
[--C-:B------:R-:W-:Y:S02]  /*4e30*/  HADD2.F32 R72, -RZ, R55.reuse.H0_H0 ;  /* 0x20000037ff487230 */ /* 0x100fe40000004100 */
[----:B------:R-:W-:Y:S01]  /*4e40*/  FFMA.FTZ R82, R73, R74, R82 ;  /* 0x0000004a49527223 */ /* 0x000fe20000010052 */
[----:B------:R-:W-:Y:S02]  /*4e50*/  HADD2.F32 R73, -RZ, R55.H1_H1 ;  /* 0x30000037ff497230 */ /* 0x000fe40000004100 */
[----:B------:R-:W-:Y:S01]  /*4e60*/  FFMA.FTZ R77, R75, R77, R84 ;  /* 0x0000004d4b4d7223 */ /* 0x000fe20000010054 */
[--C-:B------:R-:W-:Y:S01]  /*4e70*/  HADD2.F32 R55, -RZ, R54.reuse.H0_H0 ;  /* 0x20000036ff377230 */ /* 0x100fe20000004100 */
[----:B------:R-:W-:Y:S01]  /*4e80*/  F2FP.SATFINITE.E4M3.F32.PACK_AB_MERGE_C R53, R53, R52, R147 ;  /* 0x000000343535723e */ /* 0x000fe20004807093 */
[----:B------:R-:W-:Y:S01]  /*4e90*/  HADD2.F32 R54, -RZ, R54.H1_H1 ;  /* 0x30000036ff367230 */ /* 0x000fe20000004100 */
[----:B------:R-:W-:Y:S01]  /*4ea0*/  F2FP.SATFINITE.E4M3.F32.PACK_AB_MERGE_C R82, R82, R87, RZ ;  /* 0x000000575252723e */ /* 0x000fe200048070ff */
[----:B------:R-:W-:Y:S01]  /*4eb0*/  HADD2.F32 R79, -RZ, R79.H0_H0 ;  /* 0x2000004fff4f7230 */ /* 0x000fe20000004100 */
[----:B------:R-:W-:Y:S01]  /*4ec0*/  F2FP.SATFINITE.E4M3.F32.PACK_AB_MERGE_C R77, R77, R86, RZ ;  /* 0x000000564d4d723e */ /* 0x000fe200048070ff */
[----:B------:R-:W-:-:S02]  /*4ed0*/  HADD2.F32 R78, -RZ, R78.H0_H0 ;  /* 0x2000004eff4e7230 */ /* 0x000fc40000004100 */
[-C--:B------:R-:W-:Y:S01]  /*4ee0*/  FMUL.FTZ R74, R54, R83.reuse ;  /* 0x00000053364a7220 */ /* 0x080fe20000410000 */
[----:B------:R-:W-:Y:S01]  /*4ef0*/  FMUL.FTZ R83, R55, R83 ;  /* 0x0000005337537220 */ /* 0x000fe20000410000 */
[-C--:B------:R-:W-:Y:S01]  /*4f00*/  FMUL.FTZ R75, R73, R79.reuse ;  /* 0x0000004f494b7220 */ /* 0x080fe20000410000 */
[----:B------:R-:W-:Y:S01]  /*4f10*/  FMUL.FTZ R84, R72, R79 ;  /* 0x0000004f48547220 */ /* 0x000fe20000410000 */
[-C--:B------:R-:W-:Y:S01]  /*4f20*/  FFMA.FTZ R74, R55, R78.reuse, -R74 ;  /* 0x0000004e374a7223 */ /* 0x080fe2000001084a */
[----:B------:R-:W-:Y:S01]  /*4f30*/  FFMA.FTZ R83, R54, R78, R83 ;  /* 0x0000004e36537223 */ /* 0x000fe20000010053 */
[-C--:B------:R-:W-:Y:S01]  /*4f40*/  FFMA.FTZ R75, R72, R76.reuse, -R75 ;  /* 0x0000004c484b7223 */ /* 0x080fe2000001084b */
[----:B------:R-:W-:Y:S01]  /*4f50*/  FFMA.FTZ R84, R73, R76, R84 ;  /* 0x0000004c49547223 */ /* 0x000fe20000010054 */
[----:B------:R-:W-:Y:S02]  /*4f60*/  F2FP.SATFINITE.E4M3.F32.PACK_AB_MERGE_C R52, R146, R85, R136 ;  /* 0x000000559234723e */ /* 0x000fe40004807088 */
[----:B------:R-:W-:-:S02]  /*4f70*/  F2FP.SATFINITE.E4M3.F32.PACK_AB_MERGE_C R54, R83, R74, R82 ;  /* 0x0000004a5336723e */ /* 0x000fc40004807052 */
[----:B------:R-:W-:-:S07]  /*4f80*/  F2FP.SATFINITE.E4M3.F32.PACK_AB_MERGE_C R55, R84, R75, R77 ;  /* 0x0000004b5437723e */ /* 0x000fce000480704d */
.L_x_373:
[----:B------:R-:W-:Y:S05]  /*4f90*/  BSYNC B2 ;  /* 0x0000000000027941 */ /* 0x000fea0003800000 */
.L_x_372:
[----:B------:R-:W-:Y:S02]  /*4fa0*/  ULDC.64 UR4, c[0x0][0x2e8] ;  /* 0x0000ba0000047ab9 */ /* 0x000fe40000000a00 */
[----:B------:R-:W-:-:S04]  /*4fb0*/  IADD3 R72, P2, P3, R15, UR4, R80 ;  /* 0x000000040f487c10 */ /* 0x000fc8000fb5e050 */
[----:B------:R-:W-:-:S05]  /*4fc0*/  IADD3.X R73, R108, UR5, R81, P2, P3 ;  /* 0x000000056c497c10 */ /* 0x000fca00097e6451 */
[----:B-1----:R3:W-:Y:S04]  /*4fd0*/  STG.E.128 desc[UR60][R72.64], R52 ;  /* 0x0000003448007986 */ /* 0x0027e8000c101d3c */
.L_x_367:
[----:B------:R-:W-:Y:S05]  /*4fe0*/  BSYNC B1 ;  /* 0x0000000000017941 */ /* 0x000fea0003800000 */
.L_x_366:
[----:B------:R-:W-:Y:S01]  /*4ff0*/  ISETP.NE.AND P2, PT, R145, RZ, PT ;  /* 0x000000ff9100720c */ /* 0x000fe20003f45270 */
[----:B------:R-:W-:-:S12]  /*5000*/  BSSY B1, `(.L_x_374) ;  /* 0x00000ec000017945 */ /* 0x000fd80003800000 */
[----:B------:R-:W-:Y:S05]  /*5010*/  @P2 BRA `(.L_x_375) ;  /* 0x0000000c00a82947 */ /* 0x000fea0003800000 */
[----:B---3--:R-:W-:Y:S01]  /*5020*/  IADD3 R72, P2, P3, R41, R128, R18 ;  /* 0x0000008029487210 */ /* 0x008fe20007b5e012 */
[----:B------:R-:W-:Y:S03]  /*5030*/  BSSY B2, `(.L_x_376) ;  /* 0x0000073000027945 */ /* 0x000fe60003800000 */
[----:B------:R-:W-:Y:S01]  /*5040*/  IADD3.X R73, R38, R131, R19, P2, P3 ;  /* 0x0000008326497210 */ /* 0x000fe200017e6413 */
[----:B------:R-:W-:Y:S08]  /*5050*/  @P0 BRA `(.L_x_377) ;  /* 0x0000000400c00947 */ /* 0x000ff00003800000 */
[----:B-12---:R1:W2:Y:S01]  /*5060*/  LDS.128 R52, [R118+0x24400] ;  /* 0x0244000076347984 */ /* 0x0062a20000000c00 */
[----:B------:R-:W-:Y:S01]  /*5070*/  ISETP.GE.AND P2, PT, R22, R130, PT ;  /* 0x000000821600720c */ /* 0x000fe20003f46270 */
[----:B------:R-:W-:-:S12]  /*5080*/  BSSY B3, `(.L_x_378) ;  /* 0x0000069000037945 */ /* 0x000fd80003800000 */
[----:B-1----:R-:W-:Y:S05]  /*5090*/  @P2 BRA `(.L_x_379) ;  /* 0x00000004009c2947 */ /* 0x002fea0003800000 */
[----:B------:R-:W-:Y:S02]  /*50a0*/  SHF.R.U32.HI R75, RZ, 0x8, R69 ;  /* 0x00000008ff4b7819 */ /* 0x000fe40000011645 */
[----:B------:R-:W-:Y:S02]  /*50b0*/  SHF.R.U32.HI R68, RZ, 0x8, R71 ;  /* 0x00000008ff447819 */ /* 0x000fe40000011647 */
[----:B------:R-:W-:Y:S02]  /*50c0*/  SHF.R.U32.HI R77, RZ, 0x10, R69 ;  /* 0x00000010ff4d7819 */ /* 0x000fe40000011645 */
[----:B------:R-:W-:Y:S01]  /*50d0*/  LOP3.LUT R70, R69, 0xff0000ff, RZ, 0xc0, !PT ;  /* 0xff0000ff45467812 */ /* 0x000fe200078ec0ff */
[----:B------:R-:W-:Y:S01]  /*50e0*/  IMAD.SHL.U32 R69, R75, 0x100, RZ ;  /* 0x000001004b457824 */ /* 0x000fe200078e00ff */
[----:B------:R-:W-:Y:S02]  /*50f0*/  SHF.R.U32.HI R76, RZ, 0x10, R71 ;  /* 0x00000010ff4c7819 */ /* 0x000fe40000011647 */
[----:B------:R-:W-:Y:S01]  /*5100*/  LOP3.LUT R74, R71, 0xff0000ff, RZ, 0xc0, !PT ;  /* 0xff0000ff474a7812 */ /* 0x000fe200078ec0ff */
[----:B------:R-:W-:Y:S01]  /*5110*/  IMAD.SHL.U32 R71, R68, 0x100, RZ ;  /* 0x0000010044477824 */ /* 0x000fe200078e00ff */
[----:B------:R-:W-:Y:S01]  /*5120*/  LOP3.LUT R70, R70, 0xff00, R69, 0xf8, !PT ;  /* 0x0000ff0046467812 */ /* 0x000fe200078ef845 */
[----:B------:R-:W-:Y:S01]  /*5130*/  IMAD.U32 R69, R77, 0x10000, RZ ;  /* 0x000100004d457824 */ /* 0x000fe200078e00ff */
[----:B--2---:R-:W-:-:S02]  /*5140*/  MOV R68, R52 ;  /* 0x0000003400447202 */ /* 0x004fc40000000f00 */
[----:B------:R-:W-:Y:S01]  /*5150*/  LOP3.LUT R75, R74, 0xff00, R71, 0xf8, !PT ;  /* 0x0000ff004a4b7812 */ /* 0x000fe200078ef847 */
[----:B------:R-:W-:Y:S01]  /*5160*/  IMAD.U32 R74, R76, 0x10000, RZ ;  /* 0x000100004c4a7824 */ /* 0x000fe200078e00ff */
[----:B------:R-:W-:Y:S02]  /*5170*/  F2FP.F16.E4M3.UNPACK_B R52, R53 ;  /* 0x00000035ff34723e */ /* 0x000fe400020006ff */
        /* <DEDUP_REMOVED lines=26> */
[--C-:B------:R-:W-:Y:S01]  /*5320*/  HADD2.F32 R70, -RZ, R69.reuse.H0_H0 ;  /* 0x20000045ff467230 */ /* 0x100fe20000004100 */
[----:B------:R-:W-:Y:S01]  /*5330*/  F2FP.SATFINITE.E4M3.F32.PACK_AB_MERGE_C R86, R84, R83, RZ ;  /* 0x000000535456723e */ /* 0x000fe200048070ff */
[----:B------:R-:W-:Y:S02]  /*5340*/  HADD2.F32 R71, -RZ, R69.H1_H1 ;  /* 0x30000045ff477230 */ /* 0x000fe40000004100 */
[----:B------:R-:W-:Y:S02]  /*5350*/  HADD2.F32 R69, -RZ, R68.H0_H0 ;  /* 0x20000044ff457230 */ /* 0x000fe40000004100 */
[-C--:B------:R-:W-:Y:S01]  /*5360*/  FMUL.FTZ R80, R70, R75.reuse ;  /* 0x0000004b46507220 */ /* 0x080fe20000410000 */
[----:B------:R-:W-:Y:S02]  /*5370*/  HADD2.F32 R74, -RZ, R143.H1_H1 ;  /* 0x3000008fff4a7230 */ /* 0x000fe40000004100 */
[----:B------:R-:W-:Y:S01]  /*5380*/  FMUL.FTZ R77, R71, R75 ;  /* 0x0000004b474d7220 */ /* 0x000fe20000410000 */
[----:B------:R-:W-:Y:S01]  /*5390*/  HADD2.F32 R144, -RZ, R144.H0_H0 ;  /* 0x20000090ff907230 */ /* 0x000fe20000004100 */
[----:B------:R-:W-:Y:S01]  /*53a0*/  F2FP.SATFINITE.E4M3.F32.PACK_AB_MERGE_C R53, R53, R52, R86 ;  /* 0x000000343535723e */ /* 0x000fe20004807056 */
[----:B------:R-:W-:-:S02]  /*53b0*/  HADD2.F32 R68, -RZ, R68.H1_H1 ;  /* 0x30000044ff447230 */ /* 0x000fc40000004100 */
[-C--:B------:R-:W-:Y:S01]  /*53c0*/  FFMA.FTZ R77, R70, R74.reuse, -R77 ;  /* 0x0000004a464d7223 */ /* 0x080fe2000001084d */
[----:B------:R-:W-:Y:S02]  /*53d0*/  HADD2.F32 R143, -RZ, R143.H0_H0 ;  /* 0x2000008fff8f7230 */ /* 0x000fe40000004100 */
[----:B------:R-:W-:Y:S01]  /*53e0*/  FFMA.FTZ R80, R71, R74, R80 ;  /* 0x0000004a47507223 */ /* 0x000fe20000010050 */
[CC--:B------:R-:W-:Y:S01]  /*53f0*/  FMUL.FTZ R75, R69.reuse, R144.reuse ;  /* 0x00000090454b7220 */ /* 0x0c0fe20000410000 */
[----:B------:R-:W-:Y:S01]  /*5400*/  FMUL.FTZ R78, R68, R144 ;  /* 0x00000090444e7220 */ /* 0x000fe20000410000 */
[----:B------:R-:W-:Y:S02]  /*5410*/  F2FP.F16.E4M3.UNPACK_B R74, R76.H1 ;  /* 0x0000004cff4a723e */ /* 0x000fe400030006ff */
[----:B------:R-:W-:Y:S01]  /*5420*/  F2FP.SATFINITE.E4M3.F32.PACK_AB_MERGE_C R85, R80, R77, RZ ;  /* 0x0000004d5055723e */ /* 0x000fe200048070ff */
[----:B------:R-:W-:Y:S01]  /*5430*/  FFMA.FTZ R81, R69, R143, -R78 ;  /* 0x0000008f45517223 */ /* 0x000fe2000001084e */
[----:B------:R-:W-:Y:S01]  /*5440*/  F2FP.F16.E4M3.UNPACK_B R69, R55.H1 ;  /* 0x00000037ff45723e */ /* 0x000fe200030006ff */
[----:B------:R-:W-:Y:S01]  /*5450*/  FFMA.FTZ R82, R68, R143, R75 ;  /* 0x0000008f44527223 */ /* 0x000fe2000001004b */
[-C--:B------:R-:W-:Y:S01]  /*5460*/  F2FP.F16.E4M3.UNPACK_B R77, R79.reuse.H1 ;  /* 0x0000004fff4d723e */ /* 0x080fe200030006ff */
[----:B------:R-:W-:Y:S01]  /*5470*/  HADD2.F32 R75, -RZ, R74.H1_H1 ;  /* 0x3000004aff4b7230 */ /* 0x000fe20000004100 */
[----:B------:R-:W-:Y:S01]  /*5480*/  F2FP.F16.E4M3.UNPACK_B R68, R54.H1 ;  /* 0x00000036ff44723e */ /* 0x000fe200030006ff */
[----:B------:R-:W-:Y:S01]  /*5490*/  HADD2.F32 R71, -RZ, R69.H1_H1 ;  /* 0x30000045ff477230 */ /* 0x000fe20000004100 */
[----:B------:R-:W-:Y:S01]  /*54a0*/  F2FP.F16.E4M3.UNPACK_B R79, R79 ;  /* 0x0000004fff4f723e */ /* 0x000fe200020006ff */
[----:B------:R-:W-:Y:S01]  /*54b0*/  HADD2.F32 R80, -RZ, R77.H1_H1 ;  /* 0x3000004dff507230 */ /* 0x000fe20000004100 */
[----:B------:R-:W-:Y:S01]  /*54c0*/  F2FP.F16.E4M3.UNPACK_B R76, R76 ;  /* 0x0000004cff4c723e */ /* 0x000fe200020006ff */
        /* <DEDUP_REMOVED lines=25> */
[----:B------:R-:W-:Y:S01]  /*5660*/  FMUL.FTZ R70, R54, R79 ;  /* 0x0000004f36467220 */ /* 0x000fe20000410000 */
[----:B------:R-:W-:Y:S02]  /*5670*/  HADD2.F32 R76, -RZ, R76.H0_H0 ;  /* 0x2000004cff4c7230 */ /* 0x000fe40000004100 */
[-C--:B------:R-:W-:Y:S01]  /*5680*/  FMUL.FTZ R71, R69, R77.reuse ;  /* 0x0000004d45477220 */ /* 0x080fe20000410000 */
[C---:B------:R-:W-:Y:S01]  /*5690*/  FMUL.FTZ R80, R68.reuse, R77 ;  /* 0x0000004d44507220 */ /* 0x040fe20000410000 */
[----:B------:R-:W-:Y:S02]  /*56a0*/  FMUL.FTZ R79, R55, R79 ;  /* 0x0000004f374f7220 */ /* 0x000fe40000410000 */
[-C--:B------:R-:W-:Y:S01]  /*56b0*/  FFMA.FTZ R71, R68, R74.reuse, -R71 ;  /* 0x0000004a44477223 */ /* 0x080fe20000010847 */
[----:B------:R-:W-:Y:S01]  /*56c0*/  FFMA.FTZ R80, R69, R74, R80 ;  /* 0x0000004a45507223 */ /* 0x000fe20000010050 */
[-C--:B------:R-:W-:Y:S01]  /*56d0*/  FFMA.FTZ R70, R55, R76.reuse, -R70 ;  /* 0x0000004c37467223 */ /* 0x080fe20000010846 */
[----:B------:R-:W-:-:S03]  /*56e0*/  FFMA.FTZ R79, R54, R76, R79 ;  /* 0x0000004c364f7223 */ /* 0x000fc6000001004f */
[----:B------:R-:W-:Y:S02]  /*56f0*/  F2FP.SATFINITE.E4M3.F32.PACK_AB_MERGE_C R55, R80, R71, R75 ;  /* 0x000000475037723e */ /* 0x000fe4000480704b */
[----:B------:R-:W-:-:S07]  /*5700*/  F2FP.SATFINITE.E4M3.F32.PACK_AB_MERGE_C R54, R79, R70, R78 ;  /* 0x000000464f36723e */ /* 0x000fce000480704e */
.L_x_379:
[----:B------:R-:W-:Y:S05]  /*5710*/  BSYNC B3 ;  /* 0x0000000000037941 */ /* 0x000fea0003800000 */
.L_x_378:
[----:B------:R-:W-:Y:S02]  /*5720*/  ULDC.64 UR4, c[0x0][0x2e8] ;  /* 0x0000ba0000047ab9 */ /* 0x000fe40000000a00 */
[----:B------:R-:W-:-:S04]  /*5730*/  IADD3 R68, P2, P3, R72, UR4, R46 ;  /* 0x0000000448447c10 */ /* 0x000fc8000fb5e02e */
[----:B------:R-:W-:-:S05]  /*5740*/  IADD3.X R69, R73, UR5, R20, P2, P3 ;  /* 0x0000000549457c10 */ /* 0x000fca00097e6414 */
[----:B--2---:R3:W-:Y:S04]  /*5750*/  STG.E.128 desc[UR60][R68.64], R52 ;  /* 0x0000003444007986 */ /* 0x0047e8000c101d3c */
.L_x_377:
[----:B------:R-:W-:Y:S05]  /*5760*/  BSYNC B2 ;  /* 0x0000000000027941 */ /* 0x000fea0003800000 */
.L_x_376:
[----:B------:R-:W-:Y:S05]  /*5770*/  @P1 BRA `(.L_x_375) ;  /* 0x0000000400d01947 */ /* 0x000fea0003800000 */
[----:B------:R-:W-:Y:S01]  /*5780*/  LOP3.LUT P2, RZ, R229, 0x4, RZ, 0xc0, !PT ;  /* 0x00000004e5ff7812 */ /* 0x000fe2000784c0ff */
[C---:B-123--:R-:W-:Y:S01]  /*5790*/  VIADD R53, R151.reuse, 0x40 ;  /* 0x0000004097357836 */ /* 0x04efe20000000000 */
[----:B------:R-:W-:Y:S11]  /*57a0*/  BSSY B2, `(.L_x_380) ;  /* 0x000006d000027945 */ /* 0x000ff60003800000 */
[----:B------:R-:W-:-:S02]  /*57b0*/  @P2 IADD3 R53, R151, -0x40, RZ ;  /* 0xffffffc097352810 */ /* 0x000fc40007ffe0ff */
[----:B------:R-:W-:-:S03]  /*57c0*/  ISETP.GE.AND P2, PT, R230, R130, PT ;  /* 0x00000082e600720c */ /* 0x000fc60003f46270 */
[----:B------:R-:W-:-:S06]  /*57d0*/  IMAD.IADD R53, R16, 0x1, R53 ;  /* 0x0000000110357824 */ /* 0x000fcc00078e0235 */
[----:B------:R-:W1:Y:S04]  /*57e0*/  LDS.128 R52, [R53+0x24400] ;  /* 0x0244000035347984 */ /* 0x000e680000000c00 */
[----:B------:R-:W-:Y:S05]  /*57f0*/  @P2 BRA `(.L_x_381) ;  /* 0x00000004009c2947 */ /* 0x000fea0003800000 */
[----:B------:R-:W-:Y:S02]  /*5800*/  SHF.R.U32.HI R71, RZ, 0x8, R65 ;  /* 0x00000008ff477819 */ /* 0x000fe40000011641 */
[----:B------:R-:W-:Y:S02]  /*5810*/  SHF.R.U32.HI R64, RZ, 0x8, R67 ;  /* 0x00000008ff407819 */ /* 0x000fe40000011643 */
[----:B------:R-:W-:Y:S02]  /*5820*/  LOP3.LUT R66, R65, 0xff0000ff, RZ, 0xc0, !PT ;  /* 0xff0000ff41427812 */ /* 0x000fe400078ec0ff */
[----:B------:R-:W-:Y:S01]  /*5830*/  SHF.R.U32.HI R70, RZ, 0x10, R65 ;  /* 0x00000010ff467819 */ /* 0x000fe20000011641 */
[----:B------:R-:W-:Y:S01]  /*5840*/  IMAD.SHL.U32 R65, R71, 0x100, RZ ;  /* 0x0000010047417824 */ /* 0x000fe200078e00ff */
[----:B------:R-:W-:Y:S02]  /*5850*/  LOP3.LUT R68, R67, 0xff0000ff, RZ, 0xc0, !PT ;  /* 0xff0000ff43447812 */ /* 0x000fe400078ec0ff */
[----:B------:R-:W-:Y:S01]  /*5860*/  SHF.R.U32.HI R69, RZ, 0x10, R67 ;  /* 0x00000010ff457819 */ /* 0x000fe20000011643 */
[----:B------:R-:W-:Y:S01]  /*5870*/  IMAD.SHL.U32 R67, R64, 0x100, RZ ;  /* 0x0000010040437824 */ /* 0x000fe200078e00ff */
[----:B------:R-:W-:Y:S01]  /*5880*/  LOP3.LUT R65, R66, 0xff00, R65, 0xf8, !PT ;  /* 0x0000ff0042417812 */ /* 0x000fe200078ef841 */
[----:B------:R-:W-:Y:S01]  /*5890*/  IMAD.U32 R66, R70, 0x10000, RZ ;  /* 0x0001000046427824 */ /* 0x000fe200078e00ff */
[----:B-1----:R-:W-:Y:S01]  /*58a0*/  MOV R64, R52 ;  /* 0x0000003400407202 */ /* 0x002fe20000000f00 */
[----:B------:R-:W-:Y:S01]  /*58b0*/  IMAD.U32 R69, R69, 0x10000, RZ ;  /* 0x0001000045457824 */ /* 0x000fe200078e00ff */
[----:B------:R-:W-:-:S02]  /*58c0*/  LOP3.LUT R68, R68, 0xff00, R67, 0xf8, !PT ;  /* 0x0000ff0044447812 */ /* 0x000fc400078ef843 */
        /* <DEDUP_REMOVED lines=90> */
.L_x_381:
[----:B------:R-:W-:Y:S05]  /*5e70*/  BSYNC B2 ;  /* 0x0000000000027941 */ /* 0x000fea0003800000 */
.L_x_380:
[----:B------:R-:W-:Y:S02]  /*5e80*/  ULDC.64 UR4, c[0x0][0x2e8] ;  /* 0x0000ba0000047ab9 */ /* 0x000fe40000000a00 */
[----:B------:R-:W-:-:S04]  /*5e90*/  IADD3 R64, P2, P3, R15, UR4, R72 ;  /* 0x000000040f407c10 */ /* 0x000fc8000fb5e048 */
[----:B------:R-:W-:-:S05]  /*5ea0*/  IADD3.X R65, R108, UR5, R73, P2, P3 ;  /* 0x000000056c417c10 */ /* 0x000fca00097e6449 */
[----:B-1----:R4:W-:Y:S04]  /*5eb0*/  STG.E.128 desc[UR60][R64.64], R52 ;  /* 0x0000003440007986 */ /* 0x0029e8000c101d3c */
.L_x_375:
[----:B------:R-:W-:Y:S05]  /*5ec0*/  BSYNC B1 ;  /* 0x0000000000017941 */ /* 0x000fea0003800000 */
.L_x_374:
[----:B------:R-:W-:Y:S05]  /*5ed0*/  @P4 BRA `(.L_x_382) ;  /* 0x0000005c00284947 */ /* 0x000fea0003800000 */
[----:B------:R-:W-:Y:S01]  /*5ee0*/  IADD3 R128, P2, P3, R37, R128, R18 ;  /* 0x0000008025807210 */ /* 0x000fe20007b5e012 */
[----:B------:R-:W-:Y:S03]  /*5ef0*/  BSSY B1, `(.L_x_383) ;  /* 0x0000074000017945 */ /* 0x000fe60003800000 */
[----:B------:R-:W-:Y:S01]  /*5f00*/  IADD3.X R131, R33, R131, R19, P2, P3 ;  /* 0x0000008321837210 */ /* 0x000fe200017e6413 */
[----:B------:R-:W-:Y:S08]  /*5f10*/  @P0 BRA `(.L_x_384) ;  /* 0x0000000400c40947 */ /* 0x000ff00003800000 */
[----:B-1234-:R1:W2:Y:S01]  /*5f20*/  LDS.128 R52, [R118+0x26400] ;  /* 0x0264000076347984 */ /* 0x01e2a20000000c00 */
[----:B------:R-:W-:Y:S01]  /*5f30*/  ISETP.GE.AND P2, PT, R22, R130, PT ;  /* 0x000000821600720c */ /* 0x000fe20003f46270 */
[----:B------:R-:W-:-:S12]  /*5f40*/  BSSY B2, `(.L_x_385) ;  /* 0x000006a000027945 */ /* 0x000fd80003800000 */
[----:B-1----:R-:W-:Y:S05]  /*5f50*/  @P2 BRA `(.L_x_386) ;  /* 0x0000000400a02947 */ /* 0x002fea0003800000 */
[----:B------:R-:W-:Y:S01]  /*5f60*/  SHF.R.U32.HI R65, RZ, 0x8, R63 ;  /* 0x00000008ff417819 */ /* 0x000fe2000001163f */
[----:B--2---:R-:W-:Y:S01]  /*5f70*/  IMAD.MOV.U32 R62, RZ, RZ, R55 ;  /* 0x000000ffff3e7224 */ /* 0x004fe200078e0037 */
[--C-:B------:R-:W-:Y:S01]  /*5f80*/  SHF.R.U32.HI R67, RZ, 0x8, R61.reuse ;  /* 0x00000008ff437819 */ /* 0x100fe2000001163d */
[----:B------:R-:W-:Y:S01]  /*5f90*/  IMAD.MOV.U32 R55, RZ, RZ, R52 ;  /* 0x000000ffff377224 */ /* 0x000fe200078e0034 */
[----:B------:R-:W-:Y:S02]  /*5fa0*/  LOP3.LUT R60, R61, 0xff0000ff, RZ, 0xc0, !PT ;  /* 0xff0000ff3d3c7812 */ /* 0x000fe400078ec0ff */
[----:B------:R-:W-:Y:S02]  /*5fb0*/  SHF.R.U32.HI R66, RZ, 0x10, R61 ;  /* 0x00000010ff427819 */ /* 0x000fe4000001163d */
[----:B------:R-:W-:Y:S02]  /*5fc0*/  LOP3.LUT R64, R63, 0xff0000ff, RZ, 0xc0, !PT ;  /* 0xff0000ff3f407812 */ /* 0x000fe400078ec0ff */
[----:B------:R-:W-:Y:S01]  /*5fd0*/  SHF.R.U32.HI R68, RZ, 0x10, R63 ;  /* 0x00000010ff447819 */ /* 0x000fe2000001163f */
[----:B------:R-:W-:Y:S01]  /*5fe0*/  IMAD.SHL.U32 R63, R65, 0x100, RZ ;  /* 0x00000100413f7824 */ /* 0x000fe200078e00ff */
[----:B------:R-:W-:-:S02]  /*5ff0*/  SHF.L.U32 R61, R67, 0x8, RZ ;  /* 0x00000008433d7819 */ /* 0x000fc400000006ff */
[----:B------:R-:W-:Y:S02]  /*6000*/  SHF.L.U32 R68, R68, 0x10, RZ ;  /* 0x0000001044447819 */ /* 0x000fe400000006ff */
[----:B------:R-:W-:Y:S01]  /*6010*/  LOP3.LUT R60, R60, 0xff00, R61, 0xf8, !PT ;  /* 0x0000ff003c3c7812 */ /* 0x000fe200078ef83d */
[----:B------:R-:W-:Y:S01]  /*6020*/  IMAD.U32 R61, R66, 0x10000, RZ ;  /* 0x00010000423d7824 */ /* 0x000fe200078e00ff */
[----:B------:R-:W-:Y:S02]  /*6030*/  LOP3.LUT R63, R64, 0xff00, R63, 0xf8, !PT ;  /* 0x0000ff00403f7812 */ /* 0x000fe400078ef83f */
[----:B------:R-:W-:Y:S02]  /*6040*/  F2FP.F16.E4M3.UNPACK_B R52, R53 ;  /* 0x00000035ff34723e */ /* 0x000fe400020006ff */
[----:B------:R-:W-:Y:S02]  /*6050*/  F2FP.F16.E4M3.UNPACK_B R64, R91.H1 ;  /* 0x0000005bff40723e */ /* 0x000fe400030006ff */
[----:B------:R-:W-:-:S02]  /*6060*/  F2FP.F16.E4M3.UNPACK_B R53, R53.H1 ;  /* 0x00000035ff35723e */ /* 0x000fc400030006ff */
[----:B------:R-:W-:Y:S01]  /*6070*/  LOP3.LUT R69, R63, 0xff0000, R68, 0xf8, !PT ;  /* 0x00ff00003f457812 */ /* 0x000fe200078ef844 */
[--C-:B------:R-:W-:Y:S01]  /*6080*/  HADD2.F32 R68, -RZ, R64.reuse.H1_H1 ;  /* 0x30000040ff447230 */ /* 0x100fe20000004100 */
[----:B------:R-:W-:Y:S01]  /*6090*/  LOP3.LUT R66, R60, 0xff0000, R61, 0xf8, !PT ;  /* 0x00ff00003c427812 */ /* 0x000fe200078ef83d */
[--C-:B------:R-:W-:Y:S01]  /*60a0*/  HADD2.F32 R61, -RZ, R53.reuse.H1_H1 ;  /* 0x30000035ff3d7230 */ /* 0x100fe20000004100 */
[----:B------:R-:W-:Y:S01]  /*60b0*/  F2FP.F16.E4M3.UNPACK_B R63, R90.H1 ;  /* 0x0000005aff3f723e */ /* 0x000fe200030006ff */
[----:B------:R-:W-:Y:S01]  /*60c0*/  HADD2.F32 R67, -RZ, R64.H0_H0 ;  /* 0x20000040ff437230 */ /* 0x000fe20000004100 */
[----:B------:R-:W-:Y:S01]  /*60d0*/  F2FP.F16.E4M3.UNPACK_B R91, R91 ;  /* 0x0000005bff5b723e */ /* 0x000fe200020006ff */
[----:B------:R-:W-:Y:S02]  /*60e0*/  HADD2.F32 R60, -RZ, R52.H1_H1 ;  /* 0x30000034ff3c7230 */ /* 0x000fe40000004100 */
[----:B------:R-:W-:Y:S01]  /*60f0*/  FMUL.FTZ R70, R61, R68 ;  /* 0x000000443d467220 */ /* 0x000fe20000410000 */
[----:B------:R-:W-:Y:S01]  /*6100*/  HADD2.F32 R53, -RZ, R53.H0_H0 ;  /* 0x20000035ff357230 */ /* 0x000fe20000004100 */
[----:B------:R-:W-:Y:S01]  /*6110*/  F2FP.F16.E4M3.UNPACK_B R90, R90 ;  /* 0x0000005aff5a723e */ /* 0x000fe200020006ff */
[----:B------:R-:W-:-:S02]  /*6120*/  HADD2.F32 R64, -RZ, R63.H1_H1 ;  /* 0x3000003fff407230 */ /* 0x000fc40000004100 */
[----:B------:R-:W-:Y:S01]  /*6130*/  FMUL.FTZ R71, R60, R67 ;  /* 0x000000433c477220 */ /* 0x000fe20000410000 */
[----:B------:R-:W-:Y:S02]  /*6140*/  HADD2.F32 R52, -RZ, R52.H0_H0 ;  /* 0x20000034ff347230 */ /* 0x000fe40000004100 */
[C---:B------:R-:W-:Y:S01]  /*6150*/  FMUL.FTZ R68, R53.reuse, R68 ;  /* 0x0000004435447220 */ /* 0x040fe20000410000 */
[----:B------:R-:W-:Y:S02]  /*6160*/  HADD2.F32 R65, -RZ, R63.H0_H0 ;  /* 0x2000003fff417230 */ /* 0x000fe40000004100 */
[-C--:B------:R-:W-:Y:S01]  /*6170*/  FFMA.FTZ R72, R53, R64.reuse, -R70 ;  /* 0x0000004035487223 */ /* 0x080fe20000010846 */
[----:B------:R-:W-:Y:S01]  /*6180*/  F2FP.F16.E4M3.UNPACK_B R53, R55.H1 ;  /* 0x00000037ff35723e */ /* 0x000fe200030006ff */
[C---:B------:R-:W-:Y:S01]  /*6190*/  FMUL.FTZ R67, R52.reuse, R67 ;  /* 0x0000004334437220 */ /* 0x040fe20000410000 */
[----:B------:R-:W-:Y:S01]  /*61a0*/  F2FP.F16.E4M3.UNPACK_B R55, R55 ;  /* 0x00000037ff37723e */ /* 0x000fe200020006ff */
[----:B------:R-:W-:Y:S01]  /*61b0*/  FFMA.FTZ R75, R61, R64, R68 ;  /* 0x000000403d4b7223 */ /* 0x000fe20000010044 */
[-C--:B------:R-:W-:Y:S01]  /*61c0*/  FFMA.FTZ R52, R52, R65.reuse, -R71 ;  /* 0x0000004134347223 */ /* 0x080fe20000010847 */
[----:B------:R-:W-:Y:S01]  /*61d0*/  FFMA.FTZ R73, R60, R65, R67 ;  /* 0x000000413c497223 */ /* 0x000fe20000010043 */
[----:B------:R-:W-:-:S02]  /*61e0*/  HADD2.F32 R60, -RZ, R53.H0_H0 ;  /* 0x20000035ff3c7230 */ /* 0x000fc40000004100 */
[----:B------:R-:W-:Y:S01]  /*61f0*/  HADD2.F32 R61, -RZ, R53.H1_H1 ;  /* 0x30000035ff3d7230 */ /* 0x000fe20000004100 */
[----:B------:R-:W-:Y:S01]  /*6200*/  F2FP.SATFINITE.E4M3.F32.PACK_AB_MERGE_C R77, R75, R72, RZ ;  /* 0x000000484b4d723e */ /* 0x000fe200048070ff */
[----:B------:R-:W-:Y:S02]  /*6210*/  HADD2.F32 R53, -RZ, R55.H0_H0 ;  /* 0x20000037ff357230 */ /* 0x000fe40000004100 */
[--C-:B------:R-:W-:Y:S02]  /*6220*/  HADD2.F32 R65, -RZ, R91.reuse.H1_H1 ;  /* 0x3000005bff417230 */ /* 0x100fe40000004100 */
[----:B------:R-:W-:Y:S02]  /*6230*/  HADD2.F32 R64, -RZ, R91.H0_H0 ;  /* 0x2000005bff407230 */ /* 0x000fe40000004100 */
[----:B------:R-:W-:Y:S02]  /*6240*/  HADD2.F32 R55, -RZ, R55.H1_H1 ;  /* 0x30000037ff377230 */ /* 0x000fe40000004100 */
[----:B------:R-:W-:Y:S01]  /*6250*/  FMUL.FTZ R67, R61, R65 ;  /* 0x000000413d437220 */ /* 0x000fe20000410000 */
[----:B------:R-:W-:-:S02]  /*6260*/  HADD2.F32 R63, -RZ, R90.H1_H1 ;  /* 0x3000005aff3f7230 */ /* 0x000fc40000004100 */
[C---:B------:R-:W-:Y:S01]  /*6270*/  FMUL.FTZ R70, R60.reuse, R65 ;  /* 0x000000413c467220 */ /* 0x040fe20000410000 */
[----:B------:R-:W-:Y:S02]  /*6280*/  HADD2.F32 R90, -RZ, R90.H0_H0 ;  /* 0x2000005aff5a7230 */ /* 0x000fe40000004100 */
[-C--:B------:R-:W-:Y:S01]  /*6290*/  FMUL.FTZ R68, R55, R64.reuse ;  /* 0x0000004037447220 */ /* 0x080fe20000410000 */
[----:B------:R-:W-:Y:S01]  /*62a0*/  FMUL.FTZ R64, R53, R64 ;  /* 0x0000004035407220 */ /* 0x000fe20000410000 */
[-C--:B------:R-:W-:Y:S01]  /*62b0*/  FFMA.FTZ R67, R60, R63.reuse, -R67 ;  /* 0x0000003f3c437223 */ /* 0x080fe20000010843 */
[----:B------:R-:W-:Y:S01]  /*62c0*/  FFMA.FTZ R60, R61, R63, R70 ;  /* 0x0000003f3d3c7223 */ /* 0x000fe20000010046 */
[----:B------:R-:W-:Y:S01]  /*62d0*/  F2FP.F16.E4M3.UNPACK_B R65, R69.H1 ;  /* 0x00000045ff41723e */ /* 0x000fe200030006ff */
[----:B------:R-:W-:Y:S01]  /*62e0*/  FFMA.FTZ R71, R55, R90, R64 ;  /* 0x0000005a37477223 */ /* 0x000fe20000010040 */
[----:B------:R-:W-:Y:S01]  /*62f0*/  F2FP.F16.E4M3.UNPACK_B R55, R62.H1 ;  /* 0x0000003eff37723e */ /* 0x000fe200030006ff */
[----:B------:R-:W-:Y:S01]  /*6300*/  FFMA.FTZ R70, R53, R90, -R68 ;  /* 0x0000005a35467223 */ /* 0x000fe20000010844 */
[----:B------:R-:W-:Y:S01]  /*6310*/  F2FP.SATFINITE.E4M3.F32.PACK_AB_MERGE_C R76, R60, R67, RZ ;  /* 0x000000433c4c723e */ /* 0x000fe200048070ff */
[----:B------:R-:W-:Y:S01]  /*6320*/  HADD2.F32 R67, -RZ, R65.H1_H1 ;  /* 0x30000041ff437230 */ /* 0x000fe20000004100 */
[----:B------:R-:W-:Y:S01]  /*6330*/  F2FP.F16.E4M3.UNPACK_B R63, R66.H1 ;  /* 0x00000042ff3f723e */ /* 0x000fe200030006ff */
[--C-:B------:R-:W-:Y:S01]  /*6340*/  HADD2.F32 R61, -RZ, R55.reuse.H1_H1 ;  /* 0x30000037ff3d7230 */ /* 0x100fe20000004100 */
[----:B------:R-:W-:Y:S01]  /*6350*/  F2FP.F16.E4M3.UNPACK_B R53, R54.H1 ;  /* 0x00000036ff35723e */ /* 0x000fe200030006ff */
[----:B------:R-:W-:Y:S01]  /*6360*/  HADD2.F32 R60, -RZ, R55.H0_H0 ;  /* 0x20000037ff3c7230 */ /* 0x000fe20000004100 */
        /* <DEDUP_REMOVED lines=12> */
[----:B------:R-:W-:Y:S01]  /*6430*/  FMUL.FTZ R68, R53, R68 ;  /* 0x0000004435447220 */ /* 0x000fe20000410000 */
[----:B------:R-:W-:Y:S01]  /*6440*/  F2FP.F16.E4M3.UNPACK_B R54, R54 ;  /* 0x00000036ff36723e */ /* 0x000fe200020006ff */
[----:B------:R-:W-:Y:S01]  /*6450*/  FFMA.FTZ R74, R61, R64, R74 ;  /* 0x000000403d4a7223 */ /* 0x000fe2000001004a */
[-C--:B------:R-:W-:Y:S01]  /*6460*/  FFMA.FTZ R72, R53, R60.reuse, -R72 ;  /* 0x0000003c35487223 */ /* 0x080fe20000010848 */
[----:B------:R-:W-:Y:S01]  /*6470*/  FFMA.FTZ R61, R55, R60, R68 ;  /* 0x0000003c373d7223 */ /* 0x000fe20000010044 */
[----:B------:R-:W-:-:S02]  /*6480*/  HADD2.F32 R55, -RZ, R62.H0_H0 ;  /* 0x2000003eff377230 */ /* 0x000fc40000004100 */
[----:B------:R-:W-:Y:S01]  /*6490*/  HADD2.F32 R53, -RZ, R54.H0_H0 ;  /* 0x20000036ff357230 */ /* 0x000fe20000004100 */
[----:B------:R-:W-:Y:S01]  /*64a0*/  F2FP.SATFINITE.E4M3.F32.PACK_AB_MERGE_C R74, R74, R75, RZ ;  /* 0x0000004b4a4a723e */ /* 0x000fe200048070ff */
[----:B------:R-:W-:Y:S01]  /*64b0*/  HADD2.F32 R62, -RZ, R62.H1_H1 ;  /* 0x3000003eff3e7230 */ /* 0x000fe20000004100 */
[----:B------:R-:W-:Y:S01]  /*64c0*/  F2FP.SATFINITE.E4M3.F32.PACK_AB_MERGE_C R61, R61, R72, RZ ;  /* 0x000000483d3d723e */ /* 0x000fe200048070ff */
[----:B------:R-:W-:Y:S02]  /*64d0*/  HADD2.F32 R65, -RZ, R65.H0_H0 ;  /* 0x20000041ff417230 */ /* 0x000fe40000004100 */
[----:B------:R-:W-:Y:S02]  /*64e0*/  HADD2.F32 R54, -RZ, R54.H1_H1 ;  /* 0x30000036ff367230 */ /* 0x000fe40000004100 */
[----:B------:R-:W-:Y:S02]  /*64f0*/  HADD2.F32 R69, -RZ, R69.H0_H0 ;  /* 0x20000045ff457230 */ /* 0x000fe40000004100 */
[----:B------:R-:W-:Y:S01]  /*6500*/  FMUL.FTZ R64, R62, R65 ;  /* 0x000000413e407220 */ /* 0x000fe20000410000 */
[----:B------:R-:W-:-:S02]  /*6510*/  HADD2.F32 R63, -RZ, R63.H0_H0 ;  /* 0x2000003fff3f7230 */ /* 0x000fc40000004100 */
        /* <DEDUP_REMOVED lines=10> */
[----:B------:R-:W-:Y:S02]  /*65c0*/  F2FP.SATFINITE.E4M3.F32.PACK_AB_MERGE_C R54, R69, R60, R61 ;  /* 0x0000003c4536723e */ /* 0x000fe4000480703d */
[----:B------:R-:W-:-:S07]  /*65d0*/  F2FP.SATFINITE.E4M3.F32.PACK_AB_MERGE_C R55, R65, R64, R74 ;  /* 0x000000404137723e */ /* 0x000fce000480704a */
.L_x_386:
[----:B------:R-:W-:Y:S05]  /*65e0*/  BSYNC B2 ;  /* 0x0000000000027941 */ /* 0x000fea0003800000 */
.L_x_385:
[----:B------:R-:W-:Y:S02]  /*65f0*/  ULDC.64 UR4, c[0x0][0x2e8] ;  /* 0x0000ba0000047ab9 */ /* 0x000fe40000000a00 */
[----:B------:R-:W-:-:S04]  /*6600*/  IADD3 R60, P2, P3, R128, UR4, R46 ;  /* 0x00000004803c7c10 */ /* 0x000fc8000fb5e02e */
[----:B------:R-:W-:-:S05]  /*6610*/  IADD3.X R61, R131, UR5, R20, P2, P3 ;  /* 0x00000005833d7c10 */ /* 0x000fca00097e6414 */
[----:B--2---:R1:W-:Y:S04]  /*6620*/  STG.E.128 desc[UR60][R60.64], R52 ;  /* 0x000000343c007986 */ /* 0x0043e8000c101d3c */
.L_x_384:
[----:B------:R-:W-:Y:S05]  /*6630*/  BSYNC B1 ;  /* 0x0000000000017941 */ /* 0x000fea0003800000 */
.L_x_383:
[----:B------:R-:W-:Y:S05]  /*6640*/  @P1 BRA `(.L_x_382) ;  /* 0x00000054004c1947 */ /* 0x000fea0003800000 */
[----:B------:R-:W-:Y:S01]  /*6650*/  LOP3.LUT P2, RZ, R229, 0x4, RZ, 0xc0, !PT ;  /* 0x00000004e5ff7812 */ /* 0x000fe2000784c0ff */
[C---:B-1234-:R-:W-:Y:S01]  /*6660*/  VIADD R53, R151.reuse, 0x40 ;  /* 0x0000004097357836 */ /* 0x05efe20000000000 */
[----:B------:R-:W-:Y:S11]  /*6670*/  BSSY B1, `(.L_x_387) ;  /* 0x000006f000017945 */ /* 0x000ff60003800000 */
[----:B------:R-:W-:Y:S01]  /*6680*/  @P2 VIADD R53, R151, 0xffffffc0 ;  /* 0xffffffc097352836 */ /* 0x000fe20000000000 */
[----:B------:R-:W-:-:S03]  /*6690*/  ISETP.GE.AND P2, PT, R230, R130, PT ;  /* 0x00000082e600720c */ /* 0x000fc60003f46270 */
[----:B------:R-:W-:-:S06]  /*66a0*/  IMAD.IADD R53, R16, 0x1, R53 ;  /* 0x0000000110357824 */ /* 0x000fcc00078e0235 */
[----:B------:R-:W1:Y:S04]  /*66b0*/  LDS.128 R52, [R53+0x26400] ;  /* 0x0264000035347984 */ /* 0x000e680000000c00 */
[----:B------:R-:W-:Y:S05]  /*66c0*/  @P2 BRA `(.L_x_388) ;  /* 0x0000000400a42947 */ /* 0x000fea0003800000 */
[----:B------:R-:W-:Y:S02]  /*66d0*/  SHF.R.U32.HI R62, RZ, 0x8, R57 ;  /* 0x00000008ff3e7819 */ /* 0x000fe40000011639 */
[----:B------:R-:W-:Y:S02]  /*66e0*/  SHF.R.U32.HI R56, RZ, 0x8, R59 ;  /* 0x00000008ff387819 */ /* 0x000fe4000001163b */
[----:B------:R-:W-:Y:S02]  /*66f0*/  SHF.R.U32.HI R64, RZ, 0x10, R57 ;  /* 0x00000010ff407819 */ /* 0x000fe40000011639 */
[----:B------:R-:W-:Y:S01]  /*6700*/  LOP3.LUT R61, R57, 0xff0000ff, RZ, 0xc0, !PT ;  /* 0xff0000ff393d7812 */ /* 0x000fe200078ec0ff */
[----:B-1----:R-:W-:Y:S01]  /*6710*/  IMAD.MOV.U32 R57, RZ, RZ, R54 ;  /* 0x000000ffff397224 */ /* 0x002fe200078e0036 */
[----:B------:R-:W-:Y:S01]  /*6720*/  SHF.R.U32.HI R63, RZ, 0x10, R59 ;  /* 0x00000010ff3f7819 */ /* 0x000fe2000001163b */
[----:B------:R-:W-:Y:S01]  /*6730*/  IMAD.SHL.U32 R54, R62, 0x100, RZ ;  /* 0x000001003e367824 */ /* 0x000fe200078e00ff */
[----:B------:R-:W-:Y:S01]  /*6740*/  MOV R58, R55 ;  /* 0x00000037003a7202 */ /* 0x000fe20000000f00 */
[----:B------:R-:W-:Y:S01]  /*6750*/  IMAD.SHL.U32 R55, R56, 0x100, RZ ;  /* 0x0000010038377824 */ /* 0x000fe200078e00ff */
[----:B------:R-:W-:Y:S01]  /*6760*/  LOP3.LUT R60, R59, 0xff0000ff, RZ, 0xc0, !PT ;  /* 0xff0000ff3b3c7812 */ /* 0x000fe200078ec0ff */
[----:B------:R-:W-:Y:S01]  /*6770*/  IMAD.U32 R59, R63, 0x10000, RZ ;  /* 0x000100003f3b7824 */ /* 0x000fe200078e00ff */
[----:B------:R-:W-:-:S02]  /*6780*/  LOP3.LUT R56, R61, 0xff00, R54, 0xf8, !PT ;  /* 0x0000ff003d387812 */ /* 0x000fc400078ef836 */
[----:B------:R-:W-:Y:S02]  /*6790*/  LOP3.LUT R62, R60, 0xff00, R55, 0xf8, !PT ;  /* 0x0000ff003c3e7812 */ /* 0x000fe400078ef837 */
[----:B------:R-:W-:Y:S02]  /*67a0*/  SHF.L.U32 R55, R64, 0x10, RZ ;  /* 0x0000001040377819 */ /* 0x000fe400000006ff */
[----:B------:R-:W-:Y:S02]  /*67b0*/  F2FP.F16.E4M3.UNPACK_B R60, R89.H1 ;  /* 0x00000059ff3c723e */ /* 0x000fe400030006ff */
[-C--:B------:R-:W-:Y:S02]  /*67c0*/  F2FP.F16.E4M3.UNPACK_B R54, R53.reuse ;  /* 0x00000035ff36723e */ /* 0x080fe400020006ff */
[----:B------:R-:W-:Y:S01]  /*67d0*/  LOP3.LUT R64, R62, 0xff0000, R59, 0xf8, !PT ;  /* 0x00ff00003e407812 */ /* 0x000fe200078ef83b */
[----:B------:R-:W-:Y:S01]  /*67e0*/  HADD2.F32 R62, -RZ, R60.H0_H0 ;  /* 0x2000003cff3e7230 */ /* 0x000fe20000004100 */
[----:B------:R-:W-:Y:S01]  /*67f0*/  LOP3.LUT R61, R56, 0xff0000, R55, 0xf8, !PT ;  /* 0x00ff0000383d7812 */ /* 0x000fe200078ef837 */
[----:B------:R-:W-:Y:S01]  /*6800*/  HADD2.F32 R55, -RZ, R54.H1_H1 ;  /* 0x30000036ff377230 */ /* 0x000fe20000004100 */
[----:B------:R-:W-:Y:S01]  /*6810*/  F2FP.F16.E4M3.UNPACK_B R59, R88.H1 ;  /* 0x00000058ff3b723e */ /* 0x000fe200030006ff */
[----:B------:R-:W-:Y:S01]  /*6820*/  HADD2.F32 R63, -RZ, R60.H1_H1 ;  /* 0x3000003cff3f7230 */ /* 0x000fe20000004100 */
[----:B------:R-:W-:Y:S01]  /*6830*/  F2FP.F16.E4M3.UNPACK_B R53, R53.H1 ;  /* 0x00000035ff35723e */ /* 0x000fe200030006ff */
[----:B------:R-:W-:-:S02]  /*6840*/  HADD2.F32 R54, -RZ, R54.H0_H0 ;  /* 0x20000036ff367230 */ /* 0x000fc40000004100 */
[CC--:B------:R-:W-:Y:S01]  /*6850*/  FMUL.FTZ R65, R55.reuse, R62.reuse ;  /* 0x0000003e37417220 */ /* 0x0c0fe20000410000 */
[----:B------:R-:W-:Y:S01]  /*6860*/  HADD2.F32 R60, -RZ, R59.H0_H0 ;  /* 0x2000003bff3c7230 */ /* 0x000fe20000004100 */
[----:B------:R-:W-:Y:S01]  /*6870*/  F2FP.F16.E4M3.UNPACK_B R89, R89 ;  /* 0x00000059ff59723e */ /* 0x000fe200020006ff */
[--C-:B------:R-:W-:Y:S02]  /*6880*/  HADD2.F32 R56, -RZ, R53.reuse.H1_H1 ;  /* 0x30000035ff387230 */ /* 0x100fe40000004100 */
[C---:B------:R-:W-:Y:S01]  /*6890*/  FMUL.FTZ R62, R54.reuse, R62 ;  /* 0x0000003e363e7220 */ /* 0x040fe20000410000 */
[----:B------:R-:W-:Y:S02]  /*68a0*/  HADD2.F32 R53, -RZ, R53.H0_H0 ;  /* 0x20000035ff357230 */ /* 0x000fe40000004100 */
[-C--:B------:R-:W-:Y:S01]  /*68b0*/  FFMA.FTZ R66, R54, R60.reuse, -R65 ;  /* 0x0000003c36427223 */ /* 0x080fe20000010841 */
[----:B------:R-:W-:Y:S02]  /*68c0*/  HADD2.F32 R59, -RZ, R59.H1_H1 ;  /* 0x3000003bff3b7230 */ /* 0x000fe40000004100 */
[CC--:B------:R-:W-:Y:S01]  /*68d0*/  FMUL.FTZ R54, R56.reuse, R63.reuse ;  /* 0x0000003f38367220 */ /* 0x0c0fe20000410000 */
[----:B------:R-:W-:Y:S01]  /*68e0*/  FFMA.FTZ R67, R55, R60, R62 ;  /* 0x0000003c37437223 */ /* 0x000fe2000001003e */
[C---:B------:R-:W-:Y:S01]  /*68f0*/  FMUL.FTZ R63, R53.reuse, R63 ;  /* 0x0000003f353f7220 */ /* 0x040fe20000410000 */
[----:B------:R-:W-:Y:S01]  /*6900*/  F2FP.F16.E4M3.UNPACK_B R88, R88 ;  /* 0x00000058ff58723e */ /* 0x000fe200020006ff */
[-C--:B------:R-:W-:Y:S01]  /*6910*/  FFMA.FTZ R68, R53, R59.reuse, -R54 ;  /* 0x0000003b35447223 */ /* 0x080fe20000010836 */
[-C--:B------:R-:W-:Y:S01]  /*6920*/  F2FP.F16.E4M3.UNPACK_B R53, R52.reuse.H1 ;  /* 0x00000034ff35723e */ /* 0x080fe200030006ff */
[----:B------:R-:W-:Y:S01]  /*6930*/  FFMA.FTZ R69, R56, R59, R63 ;  /* 0x0000003b38457223 */ /* 0x000fe2000001003f */
[----:B------:R-:W-:Y:S01]  /*6940*/  F2FP.F16.E4M3.UNPACK_B R52, R52 ;  /* 0x00000034ff34723e */ /* 0x000fe200020006ff */
[----:B------:R-:W-:-:S02]  /*6950*/  HADD2.F32 R59, -RZ, R89.H1_H1 ;  /* 0x30000059ff3b7230 */ /* 0x000fc40000004100 */
[--C-:B------:R-:W-:Y:S01]  /*6960*/  HADD2.F32 R54, -RZ, R53.reuse.H0_H0 ;  /* 0x20000035ff367230 */ /* 0x100fe20000004100 */
[----:B------:R-:W-:Y:S01]  /*6970*/  F2FP.SATFINITE.E4M3.F32.PACK_AB_MERGE_C R71, R69, R68, RZ ;  /* 0x000000444547723e */ /* 0x000fe200048070ff */
[----:B------:R-:W-:Y:S02]  /*6980*/  HADD2.F32 R55, -RZ, R53.H1_H1 ;  /* 0x30000035ff377230 */ /* 0x000fe40000004100 */
[--C-:B------:R-:W-:Y:S02]  /*6990*/  HADD2.F32 R53, -RZ, R52.reuse.H0_H0 ;  /* 0x20000034ff357230 */ /* 0x100fe40000004100 */
[-C--:B------:R-:W-:Y:S01]  /*69a0*/  FMUL.FTZ R62, R54, R59.reuse ;  /* 0x0000003b363e7220 */ /* 0x080fe20000410000 */
[----:B------:R-:W-:Y:S02]  /*69b0*/  HADD2.F32 R89, -RZ, R89.H0_H0 ;  /* 0x20000059ff597230 */ /* 0x000fe40000004100 */
[----:B------:R-:W-:Y:S01]  /*69c0*/  FMUL.FTZ R63, R55, R59 ;  /* 0x0000003b373f7220 */ /* 0x000fe20000410000 */
[----:B------:R-:W-:-:S02]  /*69d0*/  HADD2.F32 R52, -RZ, R52.H1_H1 ;  /* 0x30000034ff347230 */ /* 0x000fc40000004100 */
[--C-:B------:R-:W-:Y:S02]  /*69e0*/  HADD2.F32 R56, -RZ, R88.reuse.H1_H1 ;  /* 0x30000058ff387230 */ /* 0x100fe40000004100 */
[----:B------:R-:W-:Y:S02]  /*69f0*/  HADD2.F32 R88, -RZ, R88.H0_H0 ;  /* 0x20000058ff587230 */ /* 0x000fe40000004100 */
[-C--:B------:R-:W-:Y:S01]  /*6a00*/  FMUL.FTZ R60, R52, R89.reuse ;  /* 0x00000059343c7220 */ /* 0x080fe20000410000 */
[----:B------:R-:W-:Y:S01]  /*6a10*/  FMUL.FTZ R89, R53, R89 ;  /* 0x0000005935597220 */ /* 0x000fe20000410000 */
[-C--:B------:R-:W-:Y:S01]  /*6a20*/  FFMA.FTZ R63, R54, R56.reuse, -R63 ;  /* 0x00000038363f7223 */ /* 0x080fe2000001083f */
[----:B------:R-:W-:Y:S01]  /*6a30*/  FFMA.FTZ R62, R55, R56, R62 ;  /* 0x00000038373e7223 */ /* 0x000fe2000001003e */
[----:B------:R-:W-:Y:S01]  /*6a40*/  FFMA.FTZ R65, R53, R88, -R60 ;  /* 0x0000005835417223 */ /* 0x000fe2000001083c */
[----:B------:R-:W-:Y:S01]  /*6a50*/  F2FP.F16.E4M3.UNPACK_B R53, R58.H1 ;  /* 0x0000003aff35723e */ /* 0x000fe200030006ff */
[----:B------:R-:W-:Y:S01]  /*6a60*/  FFMA.FTZ R88, R52, R88, R89 ;  /* 0x0000005834587223 */ /* 0x000fe20000010059 */
[----:B------:R-:W-:-:S02]  /*6a70*/  F2FP.F16.E4M3.UNPACK_B R60, R64.H1 ;  /* 0x00000040ff3c723e */ /* 0x000fc400030006ff */
[----:B------:R-:W-:Y:S01]  /*6a80*/  F2FP.SATFINITE.E4M3.F32.PACK_AB_MERGE_C R70, R62, R63, RZ ;  /* 0x0000003f3e46723e */ /* 0x000fe200048070ff */
[--C-:B------:R-:W-:Y:S01]  /*6a90*/  HADD2.F32 R55, -RZ, R53.reuse.H1_H1 ;  /* 0x30000035ff377230 */ /* 0x100fe20000004100 */
[----:B------:R-:W-:Y:S01]  /*6aa0*/  F2FP.F16.E4M3.UNPACK_B R56, R61.H1 ;  /* 0x0000003dff38723e */ /* 0x000fe200030006ff */
[----:B------:R-:W-:Y:S01]  /*6ab0*/  HADD2.F32 R63, -RZ, R60.H1_H1 ;  /* 0x3000003cff3f7230 */ /* 0x000fe20000004100 */
[----:B------:R-:W-:Y:S01]  /*6ac0*/  F2FP.F16.E4M3.UNPACK_B R52, R57.H1 ;  /* 0x00000039ff34723e */ /* 0x000fe200030006ff */
[----:B------:R-:W-:Y:S01]  /*6ad0*/  HADD2.F32 R54, -RZ, R53.H0_H0 ;  /* 0x20000035ff367230 */ /* 0x000fe20000004100 */
[----:B------:R-:W-:Y:S01]  /*6ae0*/  F2FP.F16.E4M3.UNPACK_B R64, R64 ;  /* 0x00000040ff40723e */ /* 0x000fe200020006ff */
[----:B------:R-:W-:Y:S01]  /*6af0*/  HADD2.F32 R59, -RZ, R56.H1_H1 ;  /* 0x30000038ff3b7230 */ /* 0x000fe20000004100 */
[----:B------:R-:W-:Y:S01]  /*6b00*/  F2FP.F16.E4M3.UNPACK_B R61, R61 ;  /* 0x0000003dff3d723e */ /* 0x000fe200020006ff */
[----:B------:R-:W-:Y:S01]  /*6b10*/  FMUL.FTZ R69, R55, R63 ;  /* 0x0000003f37457220 */ /* 0x000fe20000410000 */
[----:B------:R-:W-:-:S02]  /*6b20*/  HADD2.F32 R53, -RZ, R52.H1_H1 ;  /* 0x30000034ff357230 */ /* 0x000fc40000004100 */
[C---:B------:R-:W-:Y:S01]  /*6b30*/  FMUL.FTZ R68, R54.reuse, R63 ;  /* 0x0000003f36447220 */ /* 0x040fe20000410000 */
[----:B------:R-:W-:Y:S02]  /*6b40*/  HADD2.F32 R62, -RZ, R64.H1_H1 ;  /* 0x30000040ff3e7230 */ /* 0x000fe40000004100 */
[----:B------:R-:W-:Y:S01]  /*6b50*/  FFMA.FTZ R69, R54, R59, -R69 ;  /* 0x0000003b36457223 */ /* 0x000fe20000010845 */
[----:B------:R-:W-:Y:S01]  /*6b60*/  HADD2.F32 R52, -RZ, R52.H0_H0 ;  /* 0x20000034ff347230 */ /* 0x000fe20000004100 */
[----:B------:R-:W-:Y:S01]  /*6b70*/  F2FP.F16.E4M3.UNPACK_B R57, R57 ;  /* 0x00000039ff39723e */ /* 0x000fe200020006ff */
        /* <DEDUP_REMOVED lines=10> */
[--C-:B------:R-:W-:Y:S02]  /*6c20*/  HADD2.F32 R53, -RZ, R58.reuse.H0_H0 ;  /* 0x2000003aff357230 */ /* 0x100fe40000004100 */
        /* <DEDUP_REMOVED lines=13> */
[----:B------:R-:W-:-:S02]  /*6d00*/  F2FP.SATFINITE.E4M3.F32.PACK_AB_MERGE_C R68, R68, R69, RZ ;  /* 0x000000454444723e */ /* 0x000fc400048070ff */
[----:B------:R-:W-:Y:S02]  /*6d10*/  F2FP.SATFINITE.E4M3.F32.PACK_AB_MERGE_C R62, R64, R55, R62 ;  /* 0x00000037403e723e */ /* 0x000fe4000480703e */
[----:B------:R-:W-:Y:S02]  /*6d20*/  F2FP.SATFINITE.E4M3.F32.PACK_AB_MERGE_C R55, R59, R54, R68 ;  /* 0x000000363b37723e */ /* 0x000fe40004807044 */
[----:B------:R-:W-:Y:S01]  /*6d30*/  F2FP.SATFINITE.E4M3.F32.PACK_AB_MERGE_C R53, R67, R66, R71 ;  /* 0x000000424335723e */ /* 0x000fe20004807047 */
[----:B------:R-:W-:Y:S01]  /*6d40*/  IMAD.MOV.U32 R54, RZ, RZ, R62 ;  /* 0x000000ffff367224 */ /* 0x000fe200078e003e */
[----:B------:R-:W-:-:S07]  /*6d50*/  F2FP.SATFINITE.E4M3.F32.PACK_AB_MERGE_C R52, R88, R65, R70 ;  /* 0x000000415834723e */ /* 0x000fce0004807046 */
.L_x_388:
[----:B------:R-:W-:Y:S05]  /*6d60*/  BSYNC B1 ;  /* 0x0000000000017941 */ /* 0x000fea0003800000 */
.L_x_387:
[----:B------:R-:W-:Y:S02]  /*6d70*/  ULDC.64 UR4, c[0x0][0x2e8] ;  /* 0x0000ba0000047ab9 */ /* 0x000fe40000000a00 */
[----:B------:R-:W-:-:S04]  /*6d80*/  IADD3 R56, P2, P3, R15, UR4, R128 ;  /* 0x000000040f387c10 */ /* 0x000fc8000fb5e080 */
[----:B------:R-:W-:-:S05]  /*6d90*/  IADD3.X R57, R108, UR5, R131, P2, P3 ;  /* 0x000000056c397c10 */ /* 0x000fca00097e6483 */
[----:B-1----:R1:W-:Y:S01]  /*6da0*/  STG.E.128 desc[UR60][R56.64], R52 ;  /* 0x0000003438007986 */ /* 0x0023e2000c101d3c */
[----:B------:R-:W-:Y:S05]  /*6db0*/  BRA `(.L_x_382) ;  /* 0x0000004c00707947 */ /* 0x000fea0003800000 */
.L_x_346:
[----:B------:R-:W2:Y:S01]  /*6dc0*/  LDL R56, [R1+0x44] ;  /* 0x0000440001387983 */ /* 0x000ea20000100800 */
[C---:B------:R-:W-:Y:S01]  /*6dd0*/  ISETP.GE.AND P5, PT, R228.reuse, R119, PT ;  /* 0x00000077e400720c */ /* 0x040fe20003fa6270 */
[C---:B------:R-:W-:Y:S01]  /*6de0*/  VIADD R66, R228.reuse, 0x80 ;  /* 0x00000080e4427836 */ /* 0x040fe20000000000 */
[----:B------:R-:W-:Y:S02]  /*6df0*/  IADD3 R64, R228, 0x40, RZ ;  /* 0x00000040e4407810 */ /* 0x000fe40007ffe0ff */
[----:B------:R-:W-:Y:S02]  /*6e00*/  ISETP.GE.OR P5, PT, R18, R130, P5 ;  /* 0x000000821200720c */ /* 0x000fe40002fa6670 */
[----:B------:R-:W-:-:S11]  /*6e10*/  P2R R65, PR, RZ, 0x1 ;  /* 0x00000001ff417803 */ /* 0x000fd60000000000 */
[----:B------:R-:W0:Y:S08]  /*6e20*/  @!P5 LDC.64 R60, c[0x0][0x3e8] ;  /* 0x0000fa00ff3cdb82 */ /* 0x000e300000000a00 */
[----:B------:R-:W1:Y:S01]  /*6e30*/  @!P5 LDC.64 R62, c[0x0][0x400] ;  /* 0x00010000ff3edb82 */ /* 0x000e620000000a00 */
[----:B0-----:R-:W-:-:S04]  /*6e40*/  @!P5 IADD3 R60, P2, P3, R92, R60, R52 ;  /* 0x0000003c5c3cd210 */ /* 0x001fc80007b5e034 */
[----:B------:R-:W-:Y:S02]  /*6e50*/  @!P5 IADD3.X R61, R31, R61, R125, P2, P3 ;  /* 0x0000003d1f3dd210 */ /* 0x000fe400017e647d */
[----:B------:R-:W-:Y:S02]  /*6e60*/  CS2R R74, SRZ ;  /* 0x00000000004a7805 */ /* 0x000fe4000001ff00 */
[----:B------:R-:W-:Y:S02]  /*6e70*/  CS2R R76, SRZ ;  /* 0x00000000004c7805 */ /* 0x000fe4000001ff00 */
[----:B------:R-:W-:Y:S02]  /*6e80*/  CS2R R78, SRZ ;  /* 0x00000000004e7805 */ /* 0x000fe4000001ff00 */
[----:B------:R-:W-:Y:S02]  /*6e90*/  CS2R R80, SRZ ;  /* 0x0000000000507805 */ /* 0x000fe4000001ff00 */
[----:B------:R-:W-:-:S02]  /*6ea0*/  CS2R R82, SRZ ;  /* 0x0000000000527805 */ /* 0x000fc4000001ff00 */
[----:B--2---:R-:W-:Y:S01]  /*6eb0*/  R2UR UR4, R56 ;  /* 0x00000000380472ca */ /* 0x004fe200000e0000 */
[----:B------:R-:W-:-:S05]  /*6ec0*/  VIADD R56, R228, 0xc0 ;  /* 0x000000c0e4387836 */ /* 0x000fca0000000000 */
[----:B------:R-:W-:-:S04]  /*6ed0*/  ISETP.GE.AND P2, PT, R56, R119, PT ;  /* 0x000000773800720c */ /* 0x000fc80003f46270 */
[----:B------:R-:W-:-:S13]  /*6ee0*/  ISETP.GE.OR P2, PT, R18, R130, P2 ;  /* 0x000000821200720c */ /* 0x000fda0001746670 */
[----:B------:R-:W0:Y:S01]  /*6ef0*/  @!P2 LDC.64 R56, c[0x0][0x3f8] ;  /* 0x0000fe00ff38ab82 */ /* 0x000e220000000a00 */
[----:B------:R-:W-:Y:S01]  /*6f00*/  @!P2 MOV R53, R125 ;  /* 0x0000007d0035a202 */ /* 0x000fe20000000f00 */
[----:B------:R-:W-:-:S06]  /*6f10*/  @!P2 IMAD.MOV.U32 R55, RZ, RZ, R111 ;  /* 0x000000ffff37a224 */ /* 0x000fcc00078e006f */
[----:B------:R-:W2:Y:S08]  /*6f20*/  @!P2 LDC.64 R84, c[0x0][0x3e8] ;  /* 0x0000fa00ff54ab82 */ /* 0x000eb00000000a00 */
[----:B------:R-:W3:Y:S01]  /*6f30*/  @!P2 LDC.64 R86, c[0x0][0x400] ;  /* 0x00010000ff56ab82 */ /* 0x000ee20000000a00 */
[----:B0-----:R-:W-:-:S04]  /*6f40*/  @!P2 IMAD.WIDE.U32 R58, R56, 0xc0, R52 ;  /* 0x000000c0383aa825 */ /* 0x001fc800078e0034 */
[----:B------:R-:W-:-:S04]  /*6f50*/  @!P2 IMAD R57, R57, 0xc0, RZ ;  /* 0x000000c03939a824 */ /* 0x000fc800078e02ff */
[----:B------:R-:W-:Y:S01]  /*6f60*/  @!P2 IMAD.IADD R56, R59, 0x1, R57 ;  /* 0x000000013b38a824 */ /* 0x000fe200078e0239 */
[----:B--2---:R-:W-:-:S04]  /*6f70*/  @!P2 IADD3 R84, P3, P4, R92, R84, R58 ;  /* 0x000000545c54a210 */ /* 0x004fc80007c7e03a */
[----:B------:R-:W-:Y:S02]  /*6f80*/  @!P2 IADD3.X R85, R31, R85, R56, P3, P4 ;  /* 0x000000551f55a210 */ /* 0x000fe40001fe8438 */
[----:B------:R-:W0:Y:S03]  /*6f90*/  @!P2 LDC.64 R56, c[0x0][0x408] ;  /* 0x00010200ff38ab82 */ /* 0x000e260000000a00 */
[----:B------:R-:W2:Y:S01]  /*6fa0*/  @!P2 LDG.E.128 R76, desc[UR60][R84.64] ;  /* 0x0000003c544ca981 */ /* 0x000ea2000c1e1d00 */
[----:B0-----:R-:W-:-:S04]  /*6fb0*/  @!P2 IMAD.WIDE.U32 R58, R56, 0xc0, R54 ;  /* 0x000000c0383aa825 */ /* 0x001fc800078e0036 */
[----:B------:R-:W-:Y:S01]  /*6fc0*/  @!P2 IMAD R57, R57, 0xc0, RZ ;  /* 0x000000c03939a824 */ /* 0x000fe200078e02ff */
[----:B---3--:R-:W-:-:S03]  /*6fd0*/  @!P2 IADD3 R86, P3, P4, R98, R86, R58 ;  /* 0x000000566256a210 */ /* 0x008fc60007c7e03a */
[----:B------:R-:W-:-:S05]  /*6fe0*/  @!P2 IMAD.IADD R56, R59, 0x1, R57 ;  /* 0x000000013b38a824 */ /* 0x000fca00078e0239 */
[----:B------:R-:W-:Y:S02]  /*6ff0*/  @!P2 IADD3.X R87, R29, R87, R56, P3, P4 ;  /* 0x000000571d57a210 */ /* 0x000fe40001fe8438 */
[----:B-1----:R-:W-:-:S03]  /*7000*/  @!P5 IADD3 R62, P3, P4, R98, R62, R54 ;  /* 0x0000003e623ed210 */ /* 0x002fc60007c7e036 */
[----:B------:R-:W3:Y:S01]  /*7010*/  @!P2 LDG.E.128 R80, desc[UR60][R86.64] ;  /* 0x0000003c5650a981 */ /* 0x000ee2000c1e1d00 */
[----:B------:R-:W-:Y:S02]  /*7020*/  @!P5 IADD3.X R63, R29, R63, R111, P3, P4 ;  /* 0x0000003f1d3fd210 */ /* 0x000fe40001fe846f */
[----:B------:R-:W-:-:S04]  /*7030*/  ISETP.GE.AND P4, PT, R64, R119, PT ;  /* 0x000000774000720c */ /* 0x000fc80003f86270 */
[----:B------:R-:W-:-:S13]  /*7040*/  ISETP.GE.OR P4, PT, R18, R130, P4 ;  /* 0x000000821200720c */ /* 0x000fda0002786670 */
[----:B------:R-:W-:Y:S01]  /*7050*/  @!P4 IADD3 R59, P3, P6, R92, R52, R10 ;  /* 0x000000345c3bc210 */ /* 0x000fe20007e7e00a */
[----:B------:R-:W0:Y:S03]  /*7060*/  @!P4 LDC.64 R68, c[0x0][0x3e8] ;  /* 0x0000fa00ff44cb82 */ /* 0x000e260000000a00 */
[----:B------:R-:W-:Y:S02]  /*7070*/  @!P4 IADD3.X R64, R31, R125, R12, P3, P6 ;  /* 0x0000007d1f40c210 */ /* 0x000fe40001fec40c */
[----:B------:R-:W-:-:S03]  /*7080*/  ISETP.GE.AND P3, PT, R66, R119, PT ;  /* 0x000000774200720c */ /* 0x000fc60003f66270 */
[----:B------:R-:W1:Y:S01]  /*7090*/  @!P4 LDC.64 R70, c[0x0][0x400] ;  /* 0x00010000ff46cb82 */ /* 0x000e620000000a00 */
[----:B------:R-:W-:-:S13]  /*70a0*/  ISETP.GE.OR P3, PT, R18, R130, P3 ;  /* 0x000000821200720c */ /* 0x000fda0001f66670 */
[----:B------:R-:W-:Y:S01]  /*70b0*/  @!P3 IADD3 R53, P0, P6, R92, R9, R52 ;  /* 0x000000095c35b210 */ /* 0x000fe20007e1e034 */
[----:B------:R-:W4:Y:S03]  /*70c0*/  @!P3 LDC.64 R72, c[0x0][0x3e8] ;  /* 0x0000fa00ff48bb82 */ /* 0x000f260000000a00 */
[----:B------:R-:W-:Y:S02]  /*70d0*/  @!P3 IADD3.X R56, R31, R11, R125, P0, P6 ;  /* 0x0000000b1f38b210 */ /* 0x000fe400007ec47d */
[----:B------:R-:W-:-:S03]  /*70e0*/  @!P4 IADD3 R57, P0, P6, R98, R54, R6 ;  /* 0x000000366239c210 */ /* 0x000fc60007e1e006 */
[----:B------:R-:W5:Y:S01]  /*70f0*/  @!P3 LDC.64 R88, c[0x0][0x400] ;  /* 0x00010000ff58bb82 */ /* 0x000f620000000a00 */
[----:B------:R-:W-:Y:S02]  /*7100*/  @!P4 IADD3.X R58, R29, R111, R8, P0, P6 ;  /* 0x0000006f1d3ac210 */ /* 0x000fe400007ec408 */
[----:B------:R-:W-:-:S04]  /*7110*/  @!P3 IADD3 R55, P0, P6, R98, R5, R54 ;  /* 0x000000056237b210 */ /* 0x000fc80007e1e036 */
[----:B------:R-:W-:Y:S02]  /*7120*/  @!P3 IADD3.X R52, R29, R7, R111, P0, P6 ;  /* 0x000000071d34b210 */ /* 0x000fe400007ec46f */
[----:B0-----:R-:W-:Y:S02]  /*7130*/  @!P4 IADD3 R68, P6, R59, R68, RZ ;  /* 0x000000443b44c210 */ /* 0x001fe40007fde0ff */
[----:B------:R-:W-:Y:S02]  /*7140*/  CS2R R66, SRZ ;  /* 0x0000000000427805 */ /* 0x000fe4000001ff00 */
[----:B------:R-:W-:Y:S01]  /*7150*/  ISETP.NE.AND P0, PT, R65, RZ, PT ;  /* 0x000000ff4100720c */ /* 0x000fe20003f05270 */
[----:B------:R-:W-:Y:S01]  /*7160*/  @!P4 IMAD.X R69, R64, 0x1, R69, P6 ;  /* 0x000000014045c824 */ /* 0x000fe200030e0645 */
[----:B-1----:R-:W-:-:S05]  /*7170*/  @!P4 IADD3 R70, P6, R57, R70, RZ ;  /* 0x000000463946c210 */ /* 0x002fca0007fde0ff */
[----:B------:R-:W-:Y:S01]  /*7180*/  @!P4 IMAD.X R71, R58, 0x1, R71, P6 ;  /* 0x000000013a47c824 */ /* 0x000fe200030e0647 */
[----:B----4-:R-:W-:Y:S02]  /*7190*/  @!P3 IADD3 R72, P6, R53, R72, RZ ;  /* 0x000000483548b210 */ /* 0x010fe40007fde0ff */
[----:B------:R-:W-:Y:S02]  /*71a0*/  CS2R R58, SRZ ;  /* 0x00000000003a7805 */ /* 0x000fe4000001ff00 */
[----:B------:R-:W-:Y:S02]  /*71b0*/  @!P3 IADD3.X R73, R56, R73, RZ, P6, !PT ;  /* 0x000000493849b210 */ /* 0x000fe400037fe4ff */
[----:B------:R-:W-:Y:S02]  /*71c0*/  CS2R R56, SRZ ;  /* 0x0000000000387805 */ /* 0x000fe4000001ff00 */
[----:B-----5:R-:W-:Y:S02]  /*71d0*/  @!P3 IADD3 R88, P6, R55, R88, RZ ;  /* 0x000000583758b210 */ /* 0x020fe40007fde0ff */
[----:B------:R-:W-:-:S03]  /*71e0*/  CS2R R54, SRZ ;  /* 0x0000000000367805 */ /* 0x000fc6000001ff00 */
[----:B------:R-:W-:Y:S01]  /*71f0*/  @!P3 IMAD.X R89, R52, 0x1, R89, P6 ;  /* 0x000000013459b824 */ /* 0x000fe200030e0659 */
[----:B------:R-:W-:Y:S01]  /*7200*/  CS2R R52, SRZ ;  /* 0x0000000000347805 */ /* 0x000fe2000001ff00 */
[----:B------:R0:W4:Y:S01]  /*7210*/  @!P5 LDG.E.128 R56, desc[UR60][R62.64] ;  /* 0x0000003c3e38d981 */ /* 0x000122000c1e1d00 */
[----:B------:R-:W-:-:S04]  /*7220*/  CS2R R64, SRZ ;  /* 0x0000000000407805 */ /* 0x000fc8000001ff00 */
[----:B------:R1:W5:Y:S04]  /*7230*/  @!P5 LDG.E.128 R52, desc[UR60][R60.64] ;  /* 0x0000003c3c34d981 */ /* 0x000368000c1e1d00 */
[----:B------:R1:W5:Y:S01]  /*7240*/  @!P4 LDG.E.128 R64, desc[UR60][R70.64] ;  /* 0x0000003c4640c981 */ /* 0x000362000c1e1d00 */
[----:B0-----:R-:W-:Y:S02]  /*7250*/  CS2R R62, SRZ ;  /* 0x00000000003e7805 */ /* 0x001fe4000001ff00 */
[----:B-1----:R-:W-:Y:S02]  /*7260*/  CS2R R60, SRZ ;  /* 0x00000000003c7805 */ /* 0x002fe4000001ff00 */
[----:B------:R-:W-:-:S04]  /*7270*/  CS2R R70, SRZ ;  /* 0x0000000000467805 */ /* 0x000fc8000001ff00 */
[----:B------:R0:W5:Y:S02]  /*7280*/  @!P4 LDG.E.128 R60, desc[UR60][R68.64] ;  /* 0x0000003c443cc981 */ /* 0x000164000c1e1d00 */
[----:B0-----:R-:W-:-:S06]  /*7290*/  CS2R R68, SRZ ;  /* 0x0000000000447805 */ /* 0x001fcc000001ff00 */
[----:B------:R0:W5:Y:S02]  /*72a0*/  @!P3 LDG.E.128 R68, desc[UR60][R72.64] ;  /* 0x0000003c4844b981 */ /* 0x000164000c1e1d00 */
[----:B0-----:R-:W-:-:S06]  /*72b0*/  CS2R R72, SRZ ;  /* 0x0000000000487805 */ /* 0x001fcc000001ff00 */
[----:B------:R-:W5:Y:S01]  /*72c0*/  @!P3 LDG.E.128 R72, desc[UR60][R88.64] ;  /* 0x0000003c5848b981 */ /* 0x000f62000c1e1d00 */
[----:B------:R-:W-:-:S06]  /*72d0*/  UISETP.NE.AND UP0, UPT, UR4, 0x3, UPT ;  /* 0x000000030400788c */ /* 0x000fcc000bf05270 */
[----:B------:R-:W-:Y:S02]  /*72e0*/  PLOP3.LUT P5, PT, PT, PT, UP0, 0x80, 0x0 ;  /* 0x000000000000781c */ /* 0x000fe40003faf008 */
[----:B------:R-:W-:Y:S01]  /*72f0*/  ISETP.GE.AND P2, PT, R18, R130, PT ;  /* 0x000000821200720c */ /* 0x000fe20003f46270 */
[----:B--2---:R-:W-:Y:S02]  /*7300*/  IMAD.MOV.U32 R142, RZ, RZ, R76 ;  /* 0x000000ffff8e7224 */ /* 0x004fe400078e004c */
[----:B------:R-:W-:Y:S01]  /*7310*/  IMAD.MOV.U32 R143, RZ, RZ, R78 ;  /* 0x000000ffff8f7224 */ /* 0x000fe200078e004e */
[----:B---3--:R-:W-:Y:S01]  /*7320*/  MOV R144, R80 ;  /* 0x0000005000907202 */ /* 0x008fe20000000f00 */
[----:B------:R-:W-:Y:S01]  /*7330*/  IMAD.MOV.U32 R145, RZ, RZ, R82 ;  /* 0x000000ffff917224 */ /* 0x000fe200078e0052 */
[----:B----4-:R-:W-:Y:S01]  /*7340*/  MOV R162, R56 ;  /* 0x0000003800a27202 */ /* 0x010fe20000000f00 */
[----:B------:R-:W-:Y:S02]  /*7350*/  IMAD.MOV.U32 R160, RZ, RZ, R58 ;  /* 0x000000ffffa07224 */ /* 0x000fe400078e003a */
[----:B-----5:R-:W-:-:S02]  /*7360*/  IMAD.MOV.U32 R161, RZ, RZ, R52 ;  /* 0x000000ffffa17224 */ /* 0x020fc400078e0034 */
[----:B------:R-:W-:Y:S01]  /*7370*/  IMAD.MOV.U32 R158, RZ, RZ, R54 ;  /* 0x000000ffff9e7224 */ /* 0x000fe200078e0036 */
[----:B------:R-:W-:Y:S01]  /*7380*/  MOV R154, R64 ;  /* 0x00000040009a7202 */ /* 0x000fe20000000f00 */
[----:B------:R-:W-:Y:S02]  /*7390*/  IMAD.MOV.U32 R155, RZ, RZ, R66 ;  /* 0x000000ffff9b7224 */ /* 0x000fe400078e0042 */
[----:B------:R-:W-:Y:S02]  /*73a0*/  IMAD.MOV.U32 R152, RZ, RZ, R60 ;  /* 0x000000ffff987224 */ /* 0x000fe400078e003c */
[----:B------:R-:W-:Y:S02]  /*73b0*/  IMAD.MOV.U32 R153, RZ, RZ, R62 ;  /* 0x000000ffff997224 */ /* 0x000fe400078e003e */
[----:B------:R-:W-:Y:S02]  /*73c0*/  IMAD.MOV.U32 R148, RZ, RZ, R68 ;  /* 0x000000ffff947224 */ /* 0x000fe400078e0044 */
[----:B------:R-:W-:Y:S01]  /*73d0*/  IMAD.MOV.U32 R149, RZ, RZ, R70 ;  /* 0x000000ffff957224 */ /* 0x000fe200078e0046 */
[----:B------:R-:W-:Y:S01]  /*73e0*/  MOV R150, R72 ;  /* 0x0000004800967202 */ /* 0x000fe20000000f00 */
[----:B------:R-:W-:Y:S01]  /*73f0*/  IMAD.MOV.U32 R151, RZ, RZ, R74 ;  /* 0x000000ffff977224 */ /* 0x000fe200078e004a */
[----:B------:R-:W-:Y:S06]  /*7400*/  @!P5 BRA `(.L_x_389) ;  /* 0x000000000004d947 */ /* 0x000fec0003800000 */
[----:B------:R-:W-:Y:S01]  /*7410*/  BPT.TRAP 0x1 ;  /* 0x000000040000795c */ /* 0x000fe20000300000 */
.L_x_389:
[----:B------:R-:W-:Y:S01]  /*7420*/  IMAD R111, R17, 0x8, R16 ;  /* 0x00000008116f7824 */ /* 0x000fe200078e0210 */
[----:B------:R-:W-:Y:S01]  /*7430*/  SHF.L.U32 R125, R231, 0x1f, RZ ;  /* 0x0000001fe77d7819 */ /* 0x000fe200000006ff */
[----:B------:R-:W0:Y:S01]  /*7440*/  LDC R146, c[0x0][0x2f4] ;  /* 0x0000bd00ff927b82 */ /* 0x000e220000000800 */
[----:B------:R-:W-:Y:S01]  /*7450*/  IMAD.MOV.U32 R129, RZ, RZ, R131 ;  /* 0x000000ffff817224 */ /* 0x000fe200078e0083 */
[----:B------:R-:W-:Y:S01]  /*7460*/  BSSY B1, `(.L_x_390) ;  /* 0x0000005000017945 */ /* 0x000fe20003800000 */
[----:B------:R-:W1:Y:S05]  /*7470*/  SYNCS.PHASECHK.TRANS64.TRYWAIT P3, [R111+URZ+0x2e890], R125 ;  /* 0x02e8907d6f0075a7 */ /* 0x000e6a000806017f */
[----:B------:R-:W2:Y:S01]  /*7480*/  LDC.64 R130, c[0x0][0x300] ;  /* 0x0000c000ff827b82 */ /* 0x000ea20000000a00 */
[----:B0-----:R-:W-:Y:S01]  /*7490*/  IADD3 R147, -R120, R146, RZ ;  /* 0x0000009278937210 */ /* 0x001fe20007ffe1ff */
[----:B-1----:R-:W-:Y:S06]  /*74a0*/  @!P3 BRA `(.L_x_391) ;  /* 0x000001d400ecb947 */ /* 0x002fec0003800000 */
.L_x_634:
[----:B------:R-:W-:Y:S05]  /*74b0*/  BSYNC B1 ;  /* 0x0000000000017941 */ /* 0x000fea0003800000 */
.L_x_390:
[----:B------:R-:W-:Y:S01]  /*74c0*/  ISETP.GE.OR P3, PT, R228, R119, P0 ;  /* 0x00000077e400720c */ /* 0x000fe20000766670 */
[----:B------:R-:W-:-:S12]  /*74d0*/  BSSY B1, `(.L_x_392) ;  /* 0x00000f8000017945 */ /* 0x000fd80003800000 */
[----:B------:R-:W-:Y:S05]  /*74e0*/  @P3 BRA `(.L_x_393) ;  /* 0x0000000c00d83947 */ /* 0x000fea0003800000 */
[----:B------:R-:W1:Y:S01]  /*74f0*/  S2R R85, SR_TID.X ;  /* 0x0000000000557919 */ /* 0x000e620000002100 */
[----:B------:R-:W-:Y:S01]  /*7500*/  SHF.R.S32.HI R84, RZ, 0x1f, R228 ;  /* 0x0000001fff547819 */ /* 0x000fe200000114e4 */
[-C--:B--2---:R-:W-:Y:S01]  /*7510*/  IMAD.WIDE.U32 R136, R228, R130.reuse, R128 ;  /* 0x00000082e4887225 */ /* 0x084fe200078e0080 */
[----:B------:R-:W-:Y:S01]  /*7520*/  ISETP.NE.AND P6, PT, R0, RZ, PT ;  /* 0x000000ff0000720c */ /* 0x000fe20003fc5270 */
[----:B------:R-:W-:Y:S02]  /*7530*/  BSSY B2, `(.L_x_394) ;  /* 0x00000e6000027945 */ /* 0x000fe40003800000 */
[----:B------:R-:W-:Y:S01]  /*7540*/  IMAD R84, R84, R130, RZ ;  /* 0x0000008254547224 */ /* 0x000fe200078e02ff */
[----:B------:R-:W-:-:S03]  /*7550*/  IADD3 R156, P3, P4, R46, R136, R27 ;  /* 0x000000882e9c7210 */ /* 0x000fc60007c7e01b */
[----:B------:R-:W-:Y:S01]  /*7560*/  IMAD R157, R228, R131, R84 ;  /* 0x00000083e49d7224 */ /* 0x000fe200078e0254 */
[----:B------:R-:W-:-:S03]  /*7570*/  SEL R84, R120, R147, !P6 ;  /* 0x0000009378547207 */ /* 0x000fc60007000000 */
[----:B------:R-:W-:-:S05]  /*7580*/  IMAD.IADD R157, R157, 0x1, R137 ;  /* 0x000000019d9d7824 */ /* 0x000fca00078e0289 */
[----:B------:R-:W-:Y:S01]  /*7590*/  IADD3.X R163, R20, R157, R26, P3, P4 ;  /* 0x0000009d14a37210 */ /* 0x000fe20001fe841a */
[----:B-1----:R-:W-:Y:S01]  /*75a0*/  VIADD R87, R85, 0xffffff80 ;  /* 0xffffff8055577836 */ /* 0x002fe20000000000 */
[----:B------:R-:W-:-:S04]  /*75b0*/  SHF.R.S32.HI R85, RZ, 0x1f, R84 ;  /* 0x0000001fff557819 */ /* 0x000fc80000011454 */
[----:B------:R-:W-:Y:S02]  /*75c0*/  LEA.HI R85, R85, R84, RZ, 0x5 ;  /* 0x0000005455557211 */ /* 0x000fe400078f28ff */
[----:B------:R-:W-:Y:S02]  /*75d0*/  SHF.R.S32.HI R86, RZ, 0x1f, R87 ;  /* 0x0000001fff567819 */ /* 0x000fe40000011457 */
[----:B------:R-:W-:Y:S02]  /*75e0*/  LEA.HI.SX32 R85, R85, R28, 0x1b ;  /* 0x0000001c55557211 */ /* 0x000fe400078fdaff */
[----:B------:R-:W-:Y:S02]  /*75f0*/  LEA.HI R86, R86, R87, RZ, 0x5 ;  /* 0x0000005756567211 */ /* 0x000fe400078f28ff */
[----:B------:R-:W-:Y:S01]  /*7600*/  SHF.L.U32 R159, R85, 0x4, RZ ;  /* 0x00000004559f7819 */ /* 0x000fe200000006ff */
[----:B------:R-:W-:Y:S02]  /*7610*/  IMAD R85, R17, 0x7000, R116 ;  /* 0x0000700011557824 */ /* 0x000fe400078e0274 */
[----:B------:R-:W-:Y:S01]  /*7620*/  IMAD.SHL.U32 R86, R86, 0x20, RZ ;  /* 0x0000002056567824 */ /* 0x000fe200078e00ff */
[----:B------:R-:W-:Y:S01]  /*7630*/  LOP3.LUT R84, R3, 0x70, R159, 0xf8, !PT ;  /* 0x0000007003547812 */ /* 0x000fe200078ef89f */
[----:B------:R-:W-:-:S03]  /*7640*/  IMAD.IADD R85, R16, 0x1, R85 ;  /* 0x0000000110557824 */ /* 0x000fc600078e0255 */
[----:B------:R-:W-:Y:S02]  /*7650*/  LOP3.LUT R86, R86, 0xfffffc00, RZ, 0xc0, !PT ;  /* 0xfffffc0056567812 */ /* 0x000fe400078ec0ff */
[----:B------:R-:W-:-:S05]  /*7660*/  LOP3.LUT R84, R84, R43, RZ, 0x3c, !PT ;  /* 0x0000002b54547212 */ /* 0x000fca00078e3cff */
[----:B------:R-:W-:-:S04]  /*7670*/  IMAD.IADD R84, R86, 0x1, R84 ;  /* 0x0000000156547824 */ /* 0x000fc800078e0254 */
[----:B------:R-:W-:-:S04]  /*7680*/  IMAD R87, R17, 0x7000, R84 ;  /* 0x0000700011577824 */ /* 0x000fc800078e0254 */
[----:B------:R-:W-:Y:S02]  /*7690*/  IMAD.IADD R88, R16, 0x1, R87 ;  /* 0x0000000110587824 */ /* 0x000fe400078e0257 */
[----:B------:R-:W1:Y:S04]  /*76a0*/  LDS.128 R84, [R85+0x20400] ;  /* 0x0204000055547984 */ /* 0x000e680000000c00 */
[----:B------:R-:W2:Y:S01]  /*76b0*/  LDS.128 R88, [R88+0x20400] ;  /* 0x0204000058587984 */ /* 0x000ea20000000c00 */
[----:B------:R-:W-:Y:S05]  /*76c0*/  @P2 BRA `(.L_x_395) ;  /* 0x0000000c00302947 */ /* 0x000fea0003800000 */
[--C-:B------:R-:W-:Y:S02]  /*76d0*/  SHF.R.U32.HI R169, RZ, 0x8, R53.reuse ;  /* 0x00000008ffa97819 */ /* 0x100fe40000011635 */
[----:B------:R-:W-:Y:S02]  /*76e0*/  LOP3.LUT R52, R53, 0xff0000ff, RZ, 0xc0, !PT ;  /* 0xff0000ff35347812 */ /* 0x000fe400078ec0ff */
[----:B------:R-:W-:Y:S02]  /*76f0*/  SHF.R.U32.HI R168, RZ, 0x10, R53 ;  /* 0x00000010ffa87819 */ /* 0x000fe40000011635 */
[----:B------:R-:W-:Y:S02]  /*7700*/  SHF.R.U32.HI R56, RZ, 0x8, R55 ;  /* 0x00000008ff387819 */ /* 0x000fe40000011637 */
[----:B------:R-:W-:Y:S02]  /*7710*/  SHF.R.U32.HI R165, RZ, 0x8, R57 ;  /* 0x00000008ffa57819 */ /* 0x000fe40000011639 */
[----:B------:R-:W-:-:S02]  /*7720*/  LOP3.LUT R58, R57, 0xff0000ff, RZ, 0xc0, !PT ;  /* 0xff0000ff393a7812 */ /* 0x000fc400078ec0ff */
[----:B------:R-:W-:Y:S01]  /*7730*/  SHF.R.U32.HI R53, RZ, 0x10, R57 ;  /* 0x00000010ff357819 */ /* 0x000fe20000011639 */
[----:B------:R-:W-:Y:S01]  /*7740*/  IMAD.SHL.U32 R165, R165, 0x100, RZ ;  /* 0x00000100a5a57824 */ /* 0x000fe200078e00ff */
[----:B------:R-:W-:Y:S02]  /*7750*/  SHF.L.U32 R57, R169, 0x8, RZ ;  /* 0x00000008a9397819 */ /* 0x000fe400000006ff */
[----:B------:R-:W-:Y:S01]  /*7760*/  LOP3.LUT R54, R55, 0xff0000ff, RZ, 0xc0, !PT ;  /* 0xff0000ff37367812 */ /* 0x000fe200078ec0ff */
[----:B------:R-:W-:Y:S01]  /*7770*/  IMAD.U32 R53, R53, 0x10000, RZ ;  /* 0x0001000035357824 */ /* 0x000fe200078e00ff */
[----:B------:R-:W-:Y:S02]  /*7780*/  SHF.R.U32.HI R166, RZ, 0x10, R55 ;  /* 0x00000010ffa67819 */ /* 0x000fe40000011637 */
[----:B------:R-:W-:Y:S02]  /*7790*/  SHF.R.U32.HI R167, RZ, 0x8, R59 ;  /* 0x00000008ffa77819 */ /* 0x000fe4000001163b */
[----:B------:R-:W-:-:S02]  /*77a0*/  LOP3.LUT R164, R59, 0xff0000ff, RZ, 0xc0, !PT ;  /* 0xff0000ff3ba47812 */ /* 0x000fc400078ec0ff */
[----:B------:R-:W-:Y:S01]  /*77b0*/  SHF.R.U32.HI R55, RZ, 0x10, R59 ;  /* 0x00000010ff377819 */ /* 0x000fe2000001163b */
[----:B------:R-:W-:Y:S01]  /*77c0*/  IMAD.SHL.U32 R59, R56, 0x100, RZ ;  /* 0x00000100383b7824 */ /* 0x000fe200078e00ff */
[----:B------:R-:W-:Y:S01]  /*77d0*/  LOP3.LUT R52, R52, 0xff00, R57, 0xf8, !PT ;  /* 0x0000ff0034347812 */ /* 0x000fe200078ef839 */
[----:B------:R-:W-:Y:S01]  /*77e0*/  IMAD.SHL.U32 R167, R167, 0x100, RZ ;  /* 0x00000100a7a77824 */ /* 0x000fe200078e00ff */
[----:B------:R-:W-:Y:S01]  /*77f0*/  SHF.L.U32 R57, R168, 0x10, RZ ;  /* 0x00000010a8397819 */ /* 0x000fe200000006ff */
[----:B------:R-:W-:Y:S01]  /*7800*/  IMAD.U32 R170, R55, 0x10000, RZ ;  /* 0x0001000037aa7824 */ /* 0x000fe200078e00ff */
[----:B------:R-:W-:Y:S02]  /*7810*/  LOP3.LUT R56, R54, 0xff00, R59, 0xf8, !PT ;  /* 0x0000ff0036387812 */ /* 0x000fe400078ef83b */
[----:B------:R-:W-:Y:S01]  /*7820*/  LOP3.LUT R54, R52, 0xff0000, R57, 0xf8, !PT ;  /* 0x00ff000034367812 */ /* 0x000fe200078ef839 */
[----:B------:R-:W-:Y:S01]  /*7830*/  IMAD.U32 R57, R166, 0x10000, RZ ;  /* 0x00010000a6397824 */ /* 0x000fe200078e00ff */
[----:B------:R-:W-:-:S02]  /*7840*/  LOP3.LUT R168, R58, 0xff00, R165, 0xf8, !PT ;  /* 0x0000ff003aa87812 */ /* 0x000fc400078ef8a5 */
[----:B------:R-:W-:Y:S02]  /*7850*/  F2FP.F16.E4M3.UNPACK_B R166, R162.H1 ;  /* 0x000000a2ffa6723e */ /* 0x000fe400030006ff */
[----:B--2---:R-:W-:Y:S02]  /*7860*/  F2FP.F16.E4M3.UNPACK_B R59, R88.H1 ;  /* 0x00000058ff3b723e */ /* 0x004fe400030006ff */
[----:B-1----:R-:W-:Y:S02]  /*7870*/  F2FP.F16.E4M3.UNPACK_B R58, R84.H1 ;  /* 0x00000054ff3a723e */ /* 0x002fe400030006ff */
[----:B------:R-:W-:Y:S01]  /*7880*/  LOP3.LUT R169, R164, 0xff00, R167, 0xf8, !PT ;  /* 0x0000ff00a4a97812 */ /* 0x000fe200078ef8a7 */
[----:B------:R-:W-:Y:S01]  /*7890*/  HADD2.F32 R167, -RZ, R166.H0_H0 ;  /* 0x200000a6ffa77230 */ /* 0x000fe20000004100 */
[----:B------:R-:W-:Y:S01]  /*78a0*/  LOP3.LUT R52, R56, 0xff0000, R57, 0xf8, !PT ;  /* 0x00ff000038347812 */ /* 0x000fe200078ef839 */
[----:B------:R-:W-:Y:S01]  /*78b0*/  HADD2.F32 R57, -RZ, R59.H0_H0 ;  /* 0x2000003bff397230 */ /* 0x000fe20000004100 */
[----:B------:R-:W-:Y:S01]  /*78c0*/  F2FP.F16.E4M3.UNPACK_B R164, R161.H1 ;  /* 0x000000a1ffa4723e */ /* 0x000fe200030006ff */
[--C-:B------:R-:W-:Y:S01]  /*78d0*/  HADD2.F32 R56, -RZ, R58.reuse.H0_H0 ;  /* 0x2000003aff387230 */ /* 0x100fe20000004100 */
[----:B------:R-:W-:Y:S01]  /*78e0*/  F2FP.F16.E4M3.UNPACK_B R88, R88 ;  /* 0x00000058ff58723e */ /* 0x000fe200020006ff */
[----:B------:R-:W-:-:S02]  /*78f0*/  HADD2.F32 R58, -RZ, R58.H1_H1 ;  /* 0x3000003aff3a7230 */ /* 0x000fc40000004100 */
[CC--:B------:R-:W-:Y:S01]  /*7900*/  FMUL.FTZ R171, R57.reuse, R167.reuse ;  /* 0x000000a739ab7220 */ /* 0x0c0fe20000410000 */
[--C-:B------:R-:W-:Y:S02]  /*7910*/  HADD2.F32 R165, -RZ, R164.reuse.H0_H0 ;  /* 0x200000a4ffa57230 */ /* 0x100fe40000004100 */
[----:B------:R-:W-:Y:S01]  /*7920*/  FMUL.FTZ R172, R56, R167 ;  /* 0x000000a738ac7220 */ /* 0x000fe20000410000 */
[----:B------:R-:W-:Y:S01]  /*7930*/  HADD2.F32 R167, -RZ, R164.H1_H1 ;  /* 0x300000a4ffa77230 */ /* 0x000fe20000004100 */
[----:B------:R-:W-:Y:S01]  /*7940*/  LOP3.LUT R55, R168, 0xff0000, R53, 0xf8, !PT ;  /* 0x00ff0000a8377812 */ /* 0x000fe200078ef835 */
[----:B------:R-:W-:Y:S02]  /*7950*/  HADD2.F32 R164, -RZ, R59.H1_H1 ;  /* 0x3000003bffa47230 */ /* 0x000fe40000004100 */
[-C--:B------:R-:W-:Y:S01]  /*7960*/  FFMA.FTZ R56, R56, R165.reuse, -R171 ;  /* 0x000000a538387223 */ /* 0x080fe200000108ab */
[----:B------:R-:W-:Y:S01]  /*7970*/  FFMA.FTZ R57, R57, R165, R172 ;  /* 0x000000a539397223 */ /* 0x000fe200000100ac */
[----:B------:R-:W-:Y:S01]  /*7980*/  HADD2.F32 R171, -RZ, R166.H1_H1 ;  /* 0x300000a6ffab7230 */ /* 0x000fe20000004100 */
[----:B------:R-:W-:Y:S01]  /*7990*/  F2FP.F16.E4M3.UNPACK_B R166, R162 ;  /* 0x000000a2ffa6723e */ /* 0x000fe200020006ff */
[----:B------:R-:W-:Y:S01]  /*79a0*/  HADD2.F32 R162, -RZ, R88.H0_H0 ;  /* 0x20000058ffa27230 */ /* 0x000fe20000004100 */
[----:B------:R-:W-:-:S02]  /*79b0*/  F2FP.F16.E4M3.UNPACK_B R165, R161 ;  /* 0x000000a1ffa5723e */ /* 0x000fc400020006ff */
[----:B------:R-:W-:Y:S01]  /*79c0*/  F2FP.F16.E4M3.UNPACK_B R161, R84 ;  /* 0x00000054ffa1723e */ /* 0x000fe200020006ff */
[-C--:B------:R-:W-:Y:S01]  /*79d0*/  FMUL.FTZ R59, R164, R171.reuse ;  /* 0x000000aba43b7220 */ /* 0x080fe20000410000 */
[----:B------:R-:W-:Y:S01]  /*79e0*/  LOP3.LUT R53, R169, 0xff0000, R170, 0xf8, !PT ;  /* 0x00ff0000a9357812 */ /* 0x000fe200078ef8aa */
[--C-:B------:R-:W-:Y:S02]  /*79f0*/  HADD2.F32 R169, -RZ, R166.reuse.H0_H0 ;  /* 0x200000a6ffa97230 */ /* 0x100fe40000004100 */
[C---:B------:R-:W-:Y:S01]  /*7a00*/  FMUL.FTZ R171, R58.reuse, R171 ;  /* 0x000000ab3aab7220 */ /* 0x040fe20000410000 */
[----:B------:R-:W-:Y:S02]  /*7a10*/  HADD2.F32 R84, -RZ, R161.H0_H0 ;  /* 0x200000a1ff547230 */ /* 0x000fe40000004100 */
[-C--:B------:R-:W-:Y:S01]  /*7a20*/  FFMA.FTZ R59, R58, R167.reuse, -R59 ;  /* 0x000000a73a3b7223 */ /* 0x080fe2000001083b */
[----:B------:R-:W-:Y:S02]  /*7a30*/  HADD2.F32 R168, -RZ, R166.H1_H1 ;  /* 0x300000a6ffa87230 */ /* 0x000fe40000004100 */
[----:B------:R-:W-:Y:S01]  /*7a40*/  FFMA.FTZ R58, R164, R167, R171 ;  /* 0x000000a7a43a7223 */ /* 0x000fe200000100ab */
[----:B------:R-:W-:-:S02]  /*7a50*/  HADD2.F32 R167, -RZ, R165.H0_H0 ;  /* 0x200000a5ffa77230 */ /* 0x000fc40000004100 */
[-C--:B------:R-:W-:Y:S01]  /*7a60*/  FMUL.FTZ R171, R162, R169.reuse ;  /* 0x000000a9a2ab7220 */ /* 0x080fe20000410000 */
[C---:B------:R-:W-:Y:S01]  /*7a70*/  FMUL.FTZ R169, R84.reuse, R169 ;  /* 0x000000a954a97220 */ /* 0x040fe20000410000 */
[----:B------:R-:W-:Y:S01]  /*7a80*/  HADD2.F32 R164, -RZ, R88.H1_H1 ;  /* 0x30000058ffa47230 */ /* 0x000fe20000004100 */
[----:B------:R-:W-:Y:S01]  /*7a90*/  F2FP.F16.E4M3.UNPACK_B R170, R160.H1 ;  /* 0x000000a0ffaa723e */ /* 0x000fe200030006ff */
[-C--:B------:R-:W-:Y:S01]  /*7aa0*/  FFMA.FTZ R84, R84, R167.reuse, -R171 ;  /* 0x000000a754547223 */ /* 0x080fe200000108ab */
[----:B------:R-:W-:Y:S01]  /*7ab0*/  FFMA.FTZ R88, R162, R167, R169 ;  /* 0x000000a7a2587223 */ /* 0x000fe200000100a9 */
[----:B------:R-:W-:Y:S02]  /*7ac0*/  HADD2.F32 R161, -RZ, R161.H1_H1 ;  /* 0x300000a1ffa17230 */ /* 0x000fe40000004100 */
[----:B------:R-:W-:Y:S01]  /*7ad0*/  FMUL.FTZ R162, R164, R168 ;  /* 0x000000a8a4a27220 */ /* 0x000fe20000410000 */
[----:B------:R-:W-:Y:S01]  /*7ae0*/  HADD2.F32 R167, -RZ, R165.H1_H1 ;  /* 0x300000a5ffa77230 */ /* 0x000fe20000004100 */
[----:B------:R-:W-:Y:S01]  /*7af0*/  F2FP.F16.E4M3.UNPACK_B R166, R90.H1 ;  /* 0x0000005affa6723e */ /* 0x000fe200030006ff */
[----:B------:R-:W-:-:S02]  /*7b00*/  HADD2.F32 R173, -RZ, R170.H0_H0 ;  /* 0x200000aaffad7230 */ /* 0x000fc40000004100 */
[C---:B------:R-:W-:Y:S01]  /*7b10*/  FMUL.FTZ R171, R161.reuse, R168 ;  /* 0x000000a8a1ab7220 */ /* 0x040fe20000410000 */
[----:B------:R-:W-:Y:S01]  /*7b20*/  F2FP.F16.E4M3.UNPACK_B R169, R158.H1 ;  /* 0x0000009effa9723e */ /* 0x000fe200030006ff */
[-C--:B------:R-:W-:Y:S01]  /*7b30*/  FFMA.FTZ R165, R161, R167.reuse, -R162 ;  /* 0x000000a7a1a57223 */ /* 0x080fe200000108a2 */
[-C--:B------:R-:W-:Y:S01]  /*7b40*/  F2FP.F16.E4M3.UNPACK_B R162, R86.reuse.H1 ;  /* 0x00000056ffa2723e */ /* 0x080fe200030006ff */
[----:B------:R-:W-:Y:S02]  /*7b50*/  HADD2.F32 R168, -RZ, R166.H0_H0 ;  /* 0x200000a6ffa87230 */ /* 0x000fe40000004100 */
[----:B------:R-:W-:Y:S01]  /*7b60*/  FFMA.FTZ R161, R164, R167, R171 ;  /* 0x000000a7a4a17223 */ /* 0x000fe200000100ab */
[----:B------:R-:W-:Y:S01]  /*7b70*/  HADD2.F32 R171, -RZ, R169.H0_H0 ;  /* 0x200000a9ffab7230 */ /* 0x000fe20000004100 */
[----:B------:R-:W-:Y:S01]  /*7b80*/  F2FP.F16.E4M3.UNPACK_B R86, R86 ;  /* 0x00000056ff56723e */ /* 0x000fe200020006ff */
[----:B------:R-:W-:Y:S02]  /*7b90*/  HADD2.F32 R164, -RZ, R162.H0_H0 ;  /* 0x200000a2ffa47230 */ /* 0x000fe40000004100 */
[----:B------:R-:W-:Y:S01]  /*7ba0*/  FMUL.FTZ R175, R168, R173 ;  /* 0x000000ada8af7220 */ /* 0x000fe20000410000 */
[----:B------:R-:W-:Y:S01]  /*7bb0*/  HADD2.F32 R170, -RZ, R170.H1_H1 ;  /* 0x300000aaffaa7230 */ /* 0x000fe20000004100 */
[----:B------:R-:W-:Y:S01]  /*7bc0*/  F2FP.SATFINITE.E4M3.F32.PACK_AB_MERGE_C R57, R58, R57, RZ ;  /* 0x000000393a39723e */ /* 0x000fe200048070ff */
[----:B------:R-:W-:-:S02]  /*7bd0*/  HADD2.F32 R167, -RZ, R162.H1_H1 ;  /* 0x300000a2ffa77230 */ /* 0x000fc40000004100 */
[C---:B------:R-:W-:Y:S01]  /*7be0*/  FMUL.FTZ R173, R164.reuse, R173 ;  /* 0x000000ada4ad7220 */ /* 0x040fe20000410000 */
[-C--:B------:R-:W-:Y:S01]  /*7bf0*/  FFMA.FTZ R162, R164, R171.reuse, -R175 ;  /* 0x000000aba4a27223 */ /* 0x080fe200000108af */
[----:B------:R-:W-:Y:S01]  /*7c00*/  HADD2.F32 R166, -RZ, R166.H1_H1 ;  /* 0x300000a6ffa67230 */ /* 0x000fe20000004100 */
[----:B------:R-:W-:Y:S01]  /*7c10*/  F2FP.SATFINITE.E4M3.F32.PACK_AB_MERGE_C R56, R59, R56, RZ ;  /* 0x000000383b38723e */ /* 0x000fe200048070ff */
[----:B------:R-:W-:Y:S02]  /*7c20*/  HADD2.F32 R169, -RZ, R169.H1_H1 ;  /* 0x300000a9ffa97230 */ /* 0x000fe40000004100 */
[----:B------:R-:W-:Y:S01]  /*7c30*/  FFMA.FTZ R164, R168, R171, R173 ;  /* 0x000000aba8a47223 */ /* 0x000fe200000100ad */
[----:B------:R-:W-:Y:S01]  /*7c40*/  FMUL.FTZ R175, R167, R170 ;  /* 0x000000aaa7af7220 */ /* 0x000fe20000410000 */
[----:B------:R-:W-:Y:S01]  /*7c50*/  F2FP.F16.E4M3.UNPACK_B R168, R160 ;  /* 0x000000a0ffa8723e */ /* 0x000fe200020006ff */
[C---:B------:R-:W-:Y:S01]  /*7c60*/  FMUL.FTZ R172, R166.reuse, R170 ;  /* 0x000000aaa6ac7220 */ /* 0x040fe20000410000 */
[----:B------:R-:W-:Y:S01]  /*7c70*/  F2FP.F16.E4M3.UNPACK_B R160, R90 ;  /* 0x0000005affa0723e */ /* 0x000fe200020006ff */
[----:B------:R-:W-:Y:S01]  /*7c80*/  FFMA.FTZ R181, R166, R169, R175 ;  /* 0x000000a9a6b57223 */ /* 0x000fe200000100af */
[----:B------:R-:W-:Y:S01]  /*7c90*/  F2FP.F16.E4M3.UNPACK_B R166, R158 ;  /* 0x0000009effa6723e */ /* 0x000fe200020006ff */
[----:B------:R-:W-:-:S02]  /*7ca0*/  HADD2.F32 R173, -RZ, R168.H0_H0 ;  /* 0x200000a8ffad7230 */ /* 0x000fc40000004100 */
[----:B------:R-:W-:Y:S01]  /*7cb0*/  FFMA.FTZ R167, R167, R169, -R172 ;  /* 0x000000a9a7a77223 */ /* 0x000fe200000108ac */
[----:B------:R-:W-:Y:S01]  /*7cc0*/  HADD2.F32 R158, -RZ, R160.H0_H0 ;  /* 0x200000a0ff9e7230 */ /* 0x000fe20000004100 */
[----:B------:R-:W-:Y:S01]  /*7cd0*/  F2FP.F16.E4M3.UNPACK_B R58, R89 ;  /* 0x00000059ff3a723e */ /* 0x000fe200020006ff */
[----:B------:R-:W-:Y:S01]  /*7ce0*/  HADD2.F32 R175, -RZ, R168.H1_H1 ;  /* 0x300000a8ffaf7230 */ /* 0x000fe20000004100 */
[----:B------:R-:W-:Y:S01]  /*7cf0*/  F2FP.F16.E4M3.UNPACK_B R59, R55 ;  /* 0x00000037ff3b723e */ /* 0x000fe200020006ff */
[----:B------:R-:W-:Y:S02]  /*7d00*/  HADD2.F32 R90, -RZ, R86.H0_H0 ;  /* 0x20000056ff5a7230 */ /* 0x000fe40000004100 */
[----:B------:R-:W-:Y:S01]  /*7d10*/  FMUL.FTZ R177, R158, R173 ;  /* 0x000000ad9eb17220 */ /* 0x000fe20000410000 */
[----:B------:R-:W-:Y:S01]  /*7d20*/  HADD2.F32 R160, -RZ, R160.H1_H1 ;  /* 0x300000a0ffa07230 */ /* 0x000fe20000004100 */
[----:B------:R-:W-:Y:S01]  /*7d30*/  F2FP.SATFINITE.E4M3.F32.PACK_AB_MERGE_C R88, R161, R88, R57 ;  /* 0x00000058a158723e */ /* 0x000fe20004807039 */
[----:B------:R-:W-:-:S02]  /*7d40*/  HADD2.F32 R86, -RZ, R86.H1_H1 ;  /* 0x30000056ff567230 */ /* 0x000fc40000004100 */
[----:B------:R-:W-:Y:S01]  /*7d50*/  FMUL.FTZ R173, R90, R173 ;  /* 0x000000ad5aad7220 */ /* 0x000fe20000410000 */
[--C-:B------:R-:W-:Y:S02]  /*7d60*/  HADD2.F32 R169, -RZ, R166.reuse.H0_H0 ;  /* 0x200000a6ffa97230 */ /* 0x100fe40000004100 */
[-C--:B------:R-:W-:Y:S01]  /*7d70*/  FMUL.FTZ R179, R160, R175.reuse ;  /* 0x000000afa0b37220 */ /* 0x080fe20000410000 */
[----:B------:R-:W-:Y:S02]  /*7d80*/  HADD2.F32 R171, -RZ, R166.H1_H1 ;  /* 0x300000a6ffab7230 */ /* 0x000fe40000004100 */
[----:B------:R-:W-:Y:S01]  /*7d90*/  FMUL.FTZ R175, R86, R175 ;  /* 0x000000af56af7220 */ /* 0x000fe20000410000 */
[----:B------:R-:W-:Y:S01]  /*7da0*/  F2FP.F16.E4M3.UNPACK_B R57, R85 ;  /* 0x00000055ff39723e */ /* 0x000fe200020006ff */
[-C--:B------:R-:W-:Y:S01]  /*7db0*/  FFMA.FTZ R177, R90, R169.reuse, -R177 ;  /* 0x000000a95ab17223 */ /* 0x080fe200000108b1 */
[----:B------:R-:W-:Y:S01]  /*7dc0*/  FFMA.FTZ R90, R158, R169, R173 ;  /* 0x000000a99e5a7223 */ /* 0x000fe200000100ad */
[-C--:B------:R-:W-:Y:S01]  /*7dd0*/  FFMA.FTZ R175, R160, R171.reuse, R175 ;  /* 0x000000aba0af7223 */ /* 0x080fe200000100af */
[----:B------:R-:W-:Y:S01]  /*7de0*/  F2FP.SATFINITE.E4M3.F32.PACK_AB_MERGE_C R84, R165, R84, R56 ;  /* 0x00000054a554723e */ /* 0x000fe20004807038 */
[----:B------:R-:W-:Y:S01]  /*7df0*/  FFMA.FTZ R86, R86, R171, -R179 ;  /* 0x000000ab56567223 */ /* 0x000fe200000108b3 */
[----:B------:R-:W-:Y:S01]  /*7e00*/  HADD2.F32 R158, -RZ, R58.H0_H0 ;  /* 0x2000003aff9e7230 */ /* 0x000fe20000004100 */
[----:B------:R-:W-:Y:S01]  /*7e10*/  F2FP.F16.E4M3.UNPACK_B R160, R54 ;  /* 0x00000036ffa0723e */ /* 0x000fe200020006ff */
[----:B------:R-:W-:Y:S01]  /*7e20*/  HADD2.F32 R165, -RZ, R59.H0_H0 ;  /* 0x2000003bffa57230 */ /* 0x000fe20000004100 */
[----:B------:R-:W-:Y:S01]  /*7e30*/  F2FP.SATFINITE.E4M3.F32.PACK_AB_MERGE_C R162, R167, R162, RZ ;  /* 0x000000a2a7a2723e */ /* 0x000fe200048070ff */
[----:B------:R-:W-:Y:S01]  /*7e40*/  HADD2.F32 R56, -RZ, R57.H0_H0 ;  /* 0x20000039ff387230 */ /* 0x000fe20000004100 */
[----:B------:R-:W-:Y:S01]  /*7e50*/  F2FP.F16.E4M3.UNPACK_B R89, R89.H1 ;  /* 0x00000059ff59723e */ /* 0x000fe200030006ff */
[----:B------:R-:W-:Y:S01]  /*7e60*/  HADD2.F32 R161, -RZ, R160.H0_H0 ;  /* 0x200000a0ffa17230 */ /* 0x000fe20000004100 */
[----:B------:R-:W-:Y:S01]  /*7e70*/  F2FP.SATFINITE.E4M3.F32.PACK_AB_MERGE_C R86, R86, R177, R162 ;  /* 0x000000b15656723e */ /* 0x000fe200048070a2 */
[----:B------:R-:W-:Y:S01]  /*7e80*/  FMUL.FTZ R167, R158, R165 ;  /* 0x000000a59ea77220 */ /* 0x000fe20000410000 */
[----:B------:R-:W-:-:S02]  /*7e90*/  HADD2.F32 R58, -RZ, R58.H1_H1 ;  /* 0x3000003aff3a7230 */ /* 0x000fc40000004100 */
[C---:B------:R-:W-:Y:S01]  /*7ea0*/  FMUL.FTZ R165, R56.reuse, R165 ;  /* 0x000000a538a57220 */ /* 0x040fe20000410000 */
[----:B------:R-:W-:Y:S02]  /*7eb0*/  HADD2.F32 R162, -RZ, R59.H1_H1 ;  /* 0x3000003bffa27230 */ /* 0x000fe40000004100 */
[-C--:B------:R-:W-:Y:S01]  /*7ec0*/  FFMA.FTZ R56, R56, R161.reuse, -R167 ;  /* 0x000000a138387223 */ /* 0x080fe200000108a7 */
[----:B------:R-:W-:Y:S02]  /*7ed0*/  HADD2.F32 R59, -RZ, R57.H1_H1 ;  /* 0x30000039ff3b7230 */ /* 0x000fe40000004100 */
[----:B------:R-:W-:Y:S01]  /*7ee0*/  FFMA.FTZ R57, R158, R161, R165 ;  /* 0x000000a19e397223 */ /* 0x000fe200000100a5 */
[----:B------:R-:W-:Y:S02]  /*7ef0*/  HADD2.F32 R160, -RZ, R160.H1_H1 ;  /* 0x300000a0ffa07230 */ /* 0x000fe40000004100 */
[-C--:B------:R-:W-:Y:S01]  /*7f00*/  FMUL.FTZ R158, R58, R162.reuse ;  /* 0x000000a23a9e7220 */ /* 0x080fe20000410000 */
[----:B------:R-:W-:Y:S01]  /*7f10*/  F2FP.F16.E4M3.UNPACK_B R161, R55.H1 ;  /* 0x00000037ffa1723e */ /* 0x000fe200030006ff */
[C---:B------:R-:W-:Y:S01]  /*7f20*/  FMUL.FTZ R165, R59.reuse, R162 ;  /* 0x000000a23ba57220 */ /* 0x040fe20000410000 */
[----:B------:R-:W-:Y:S01]  /*7f30*/  F2FP.F16.E4M3.UNPACK_B R85, R85.H1 ;  /* 0x00000055ff55723e */ /* 0x000fe200030006ff */
[----:B------:R-:W-:Y:S01]  /*7f40*/  FFMA.FTZ R59, R59, R160, -R158 ;  /* 0x000000a03b3b7223 */ /* 0x000fe2000001089e */
[----:B------:R-:W-:Y:S01]  /*7f50*/  F2FP.F16.E4M3.UNPACK_B R54, R54.H1 ;  /* 0x00000036ff36723e */ /* 0x000fe200030006ff */
[----:B------:R-:W-:Y:S01]  /*7f60*/  HADD2.F32 R158, -RZ, R89.H0_H0 ;  /* 0x20000059ff9e7230 */ /* 0x000fe20000004100 */
[----:B------:R-:W-:Y:S01]  /*7f70*/  F2FP.SATFINITE.E4M3.F32.PACK_AB_MERGE_C R164, R181, R164, RZ ;  /* 0x000000a4b5a4723e */ /* 0x000fe200048070ff */
[----:B------:R-:W-:-:S02]  /*7f80*/  HADD2.F32 R162, -RZ, R161.H0_H0 ;  /* 0x200000a1ffa27230 */ /* 0x000fc40000004100 */
[----:B------:R-:W-:Y:S01]  /*7f90*/  FFMA.FTZ R58, R58, R160, R165 ;  /* 0x000000a03a3a7223 */ /* 0x000fe200000100a5 */
[----:B------:R-:W-:Y:S01]  /*7fa0*/  HADD2.F32 R55, -RZ, R85.H0_H0 ;  /* 0x20000055ff377230 */ /* 0x000fe20000004100 */
[----:B------:R-:W-:Y:S01]  /*7fb0*/  F2FP.SATFINITE.E4M3.F32.PACK_AB_MERGE_C R90, R175, R90, R164 ;  /* 0x0000005aaf5a723e */ /* 0x000fe200048070a4 */
[----:B------:R-:W-:Y:S02]  /*7fc0*/  HADD2.F32 R160, -RZ, R89.H1_H1 ;  /* 0x30000059ffa07230 */ /* 0x000fe40000004100 */
[-C--:B------:R-:W-:Y:S01]  /*7fd0*/  FMUL.FTZ R164, R158, R162.reuse ;  /* 0x000000a29ea47220 */ /* 0x080fe20000410000 */
[--C-:B------:R-:W-:Y:S02]  /*7fe0*/  HADD2.F32 R89, -RZ, R54.reuse.H0_H0 ;  /* 0x20000036ff597230 */ /* 0x100fe40000004100 */
[----:B------:R-:W-:Y:S01]  /*7ff0*/  FMUL.FTZ R165, R55, R162 ;  /* 0x000000a237a57220 */ /* 0x000fe20000410000 */
[----:B------:R-:W-:Y:S01]  /*8000*/  HADD2.F32 R85, -RZ, R85.H1_H1 ;  /* 0x30000055ff557230 */ /* 0x000fe20000004100 */
[-C--:B------:R-:W-:Y:S01]  /*8010*/  F2FP.F16.E4M3.UNPACK_B R170, R53.reuse.H1 ;  /* 0x00000035ffaa723e */ /* 0x080fe200030006ff */
[----:B------:R-:W-:Y:S01]  /*8020*/  HADD2.F32 R161, -RZ, R161.H1_H1 ;  /* 0x300000a1ffa17230 */ /* 0x000fe20000004100 */
[----:B------:R-:W-:Y:S01]  /*8030*/  F2FP.F16.E4M3.UNPACK_B R169, R53 ;  /* 0x00000035ffa9723e */ /* 0x000fe200020006ff */
[----:B------:R-:W-:-:S02]  /*8040*/  HADD2.F32 R162, -RZ, R54.H1_H1 ;  /* 0x30000036ffa27230 */ /* 0x000fc40000004100 */
[-C--:B------:R-:W-:Y:S01]  /*8050*/  FFMA.FTZ R54, R55, R89.reuse, -R164 ;  /* 0x0000005937367223 */ /* 0x080fe200000108a4 */
[----:B------:R-:W-:Y:S01]  /*8060*/  FFMA.FTZ R55, R158, R89, R165 ;  /* 0x000000599e377223 */ /* 0x000fe200000100a5 */
[CC--:B------:R-:W-:Y:S01]  /*8070*/  FMUL.FTZ R166, R160.reuse, R161.reuse ;  /* 0x000000a1a0a67220 */ /* 0x0c0fe20000410000 */
[C---:B------:R-:W-:Y:S01]  /*8080*/  FMUL.FTZ R165, R85.reuse, R161 ;  /* 0x000000a155a57220 */ /* 0x040fe20000410000 */
[----:B------:R-:W-:Y:S01]  /*8090*/  F2FP.F16.E4M3.UNPACK_B R89, R87 ;  /* 0x00000057ff59723e */ /* 0x000fe200020006ff */
[--C-:B------:R-:W-:Y:S02]  /*80a0*/  HADD2.F32 R171, -RZ, R170.reuse.H0_H0 ;  /* 0x200000aaffab7230 */ /* 0x100fe40000004100 */
[-C--:B------:R-:W-:Y:S01]  /*80b0*/  FFMA.FTZ R85, R85, R162.reuse, -R166 ;  /* 0x000000a255557223 */ /* 0x080fe200000108a6 */
[----:B------:R-:W-:Y:S01]  /*80c0*/  FFMA.FTZ R158, R160, R162, R165 ;  /* 0x000000a2a09e7223 */ /* 0x000fe200000100a5 */
[----:B------:R-:W-:Y:S01]  /*80d0*/  F2FP.F16.E4M3.UNPACK_B R162, R91.H1 ;  /* 0x0000005bffa2723e */ /* 0x000fe200030006ff */
[----:B------:R-:W-:Y:S01]  /*80e0*/  HADD2.F32 R170, -RZ, R170.H1_H1 ;  /* 0x300000aaffaa7230 */ /* 0x000fe20000004100 */
[----:B------:R-:W-:-:S02]  /*80f0*/  F2FP.F16.E4M3.UNPACK_B R87, R87.H1 ;  /* 0x00000057ff57723e */ /* 0x000fc400030006ff */
[----:B------:R-:W-:Y:S01]  /*8100*/  F2FP.F16.E4M3.UNPACK_B R161, R91 ;  /* 0x0000005bffa1723e */ /* 0x000fe200020006ff */
[----:B------:R-:W-:Y:S01]  /*8110*/  HADD2.F32 R165, -RZ, R162.H0_H0 ;  /* 0x200000a2ffa57230 */ /* 0x000fe20000004100 */
[-C--:B------:R-:W-:Y:S01]  /*8120*/  F2FP.F16.E4M3.UNPACK_B R167, R52.reuse.H1 ;  /* 0x00000034ffa7723e */ /* 0x080fe200030006ff */
[----:B------:R-:W-:Y:S01]  /*8130*/  HADD2.F32 R160, -RZ, R87.H0_H0 ;  /* 0x20000057ffa07230 */ /* 0x000fe20000004100 */
[----:B------:R-:W-:Y:S01]  /*8140*/  F2FP.F16.E4M3.UNPACK_B R166, R52 ;  /* 0x00000034ffa6723e */ /* 0x000fe200020006ff */
[----:B------:R-:W-:Y:S02]  /*8150*/  HADD2.F32 R164, -RZ, R161.H0_H0 ;  /* 0x200000a1ffa47230 */ /* 0x000fe40000004100 */
[-C--:B------:R-:W-:Y:S01]  /*8160*/  FMUL.FTZ R175, R165, R171.reuse ;  /* 0x000000aba5af7220 */ /* 0x080fe20000410000 */
[----:B------:R-:W-:Y:S02]  /*8170*/  HADD2.F32 R52, -RZ, R169.H0_H0 ;  /* 0x200000a9ff347230 */ /* 0x000fe40000004100 */
[----:B------:R-:W-:Y:S01]  /*8180*/  FMUL.FTZ R174, R160, R171 ;  /* 0x000000aba0ae7220 */ /* 0x000fe20000410000 */
[----:B------:R-:W-:Y:S01]  /*8190*/  HADD2.F32 R168, -RZ, R167.H0_H0 ;  /* 0x200000a7ffa87230 */ /* 0x000fe20000004100 */
[----:B------:R-:W-:Y:S01]  /*81a0*/  F2FP.SATFINITE.E4M3.F32.PACK_AB_MERGE_C R54, R85, R54, RZ ;  /* 0x000000365536723e */ /* 0x000fe200048070ff */
[----:B------:R-:W-:-:S02]  /*81b0*/  HADD2.F32 R91, -RZ, R89.H0_H0 ;  /* 0x20000059ff5b7230 */ /* 0x000fc40000004100 */
[----:B------:R-:W-:Y:S01]  /*81c0*/  FMUL.FTZ R172, R164, R52 ;  /* 0x00000034a4ac7220 */ /* 0x000fe20000410000 */
[----:B------:R-:W-:Y:S02]  /*81d0*/  HADD2.F32 R53, -RZ, R166.H0_H0 ;  /* 0x200000a6ff357230 */ /* 0x000fe40000004100 */
[----:B------:R-:W-:Y:S01]  /*81e0*/  FFMA.FTZ R175, R160, R168, -R175 ;  /* 0x000000a8a0af7223 */ /* 0x000fe200000108af */
[----:B------:R-:W-:Y:S02]  /*81f0*/  HADD2.F32 R162, -RZ, R162.H1_H1 ;  /* 0x300000a2ffa27230 */ /* 0x000fe40000004100 */
[----:B------:R-:W-:Y:S01]  /*8200*/  FMUL.FTZ R173, R91, R52 ;  /* 0x000000345bad7220 */ /* 0x000fe20000410000 */
[----:B------:R-:W-:Y:S02]  /*8210*/  HADD2.F32 R87, -RZ, R87.H1_H1 ;  /* 0x30000057ff577230 */ /* 0x000fe40000004100 */
[----:B------:R-:W-:Y:S01]  /*8220*/  FFMA.FTZ R174, R165, R168, R174 ;  /* 0x000000a8a5ae7223 */ /* 0x000fe200000100ae */
[----:B------:R-:W-:-:S02]  /*8230*/  HADD2.F32 R161, -RZ, R161.H1_H1 ;  /* 0x300000a1ffa17230 */ /* 0x000fc40000004100 */
[-C--:B------:R-:W-:Y:S01]  /*8240*/  FFMA.FTZ R52, R91, R53.reuse, -R172 ;  /* 0x000000355b347223 */ /* 0x080fe200000108ac */
[----:B------:R-:W-:Y:S02]  /*8250*/  HADD2.F32 R160, -RZ, R169.H1_H1 ;  /* 0x300000a9ffa07230 */ /* 0x000fe40000004100 */
[-C--:B------:R-:W-:Y:S01]  /*8260*/  FMUL.FTZ R168, R162, R170.reuse ;  /* 0x000000aaa2a87220 */ /* 0x080fe20000410000 */
[----:B------:R-:W-:Y:S02]  /*8270*/  HADD2.F32 R167, -RZ, R167.H1_H1 ;  /* 0x300000a7ffa77230 */ /* 0x000fe40000004100 */
[----:B------:R-:W-:Y:S01]  /*8280*/  FMUL.FTZ R91, R87, R170 ;  /* 0x000000aa575b7220 */ /* 0x000fe20000410000 */
[----:B------:R-:W-:Y:S02]  /*8290*/  HADD2.F32 R89, -RZ, R89.H1_H1 ;  /* 0x30000059ff597230 */ /* 0x000fe40000004100 */
[----:B------:R-:W-:Y:S01]  /*82a0*/  FFMA.FTZ R53, R164, R53, R173 ;  /* 0x00000035a4357223 */ /* 0x000fe200000100ad */
[----:B------:R-:W-:-:S02]  /*82b0*/  HADD2.F32 R166, -RZ, R166.H1_H1 ;  /* 0x300000a6ffa67230 */ /* 0x000fc40000004100 */
[-C--:B------:R-:W-:Y:S01]  /*82c0*/  FMUL.FTZ R164, R161, R160.reuse ;  /* 0x000000a0a1a47220 */ /* 0x080fe20000410000 */
[-C--:B------:R-:W-:Y:S01]  /*82d0*/  FFMA.FTZ R168, R87, R167.reuse, -R168 ;  /* 0x000000a757a87223 */ /* 0x080fe200000108a8 */
[C---:B------:R-:W-:Y:S01]  /*82e0*/  FMUL.FTZ R160, R89.reuse, R160 ;  /* 0x000000a059a07220 */ /* 0x040fe20000410000 */
[----:B------:R-:W-:Y:S01]  /*82f0*/  FFMA.FTZ R91, R162, R167, R91 ;  /* 0x000000a7a25b7223 */ /* 0x000fe2000001005b */
[-C--:B------:R-:W-:Y:S01]  /*8300*/  FFMA.FTZ R89, R89, R166.reuse, -R164 ;  /* 0x000000a659597223 */ /* 0x080fe200000108a4 */
[----:B------:R-:W-:Y:S01]  /*8310*/  F2FP.SATFINITE.E4M3.F32.PACK_AB_MERGE_C R55, R158, R55, RZ ;  /* 0x000000379e37723e */ /* 0x000fe200048070ff */
[----:B------:R-:W-:Y:S01]  /*8320*/  FFMA.FTZ R160, R161, R166, R160 ;  /* 0x000000a6a1a07223 */ /* 0x000fe200000100a0 */
[----:B------:R-:W-:Y:S02]  /*8330*/  F2FP.SATFINITE.E4M3.F32.PACK_AB_MERGE_C R168, R168, R175, RZ ;  /* 0x000000afa8a8723e */ /* 0x000fe400048070ff */
[----:B------:R-:W-:Y:S02]  /*8340*/  F2FP.SATFINITE.E4M3.F32.PACK_AB_MERGE_C R91, R91, R174, RZ ;  /* 0x000000ae5b5b723e */ /* 0x000fe400048070ff */
[----:B------:R-:W-:-:S02]  /*8350*/  F2FP.SATFINITE.E4M3.F32.PACK_AB_MERGE_C R87, R89, R52, R168 ;  /* 0x000000345957723e */ /* 0x000fc400048070a8 */
[----:B------:R-:W-:Y:S02]  /*8360*/  F2FP.SATFINITE.E4M3.F32.PACK_AB_MERGE_C R85, R59, R56, R54 ;  /* 0x000000383b55723e */ /* 0x000fe40004807036 */
[----:B------:R-:W-:Y:S02]  /*8370*/  F2FP.SATFINITE.E4M3.F32.PACK_AB_MERGE_C R89, R58, R57, R55 ;  /* 0x000000393a59723e */ /* 0x000fe40004807037 */
[----:B------:R-:W-:-:S07]  /*8380*/  F2FP.SATFINITE.E4M3.F32.PACK_AB_MERGE_C R91, R160, R53, R91 ;  /* 0x00000035a05b723e */ /* 0x000fce000480705b */
.L_x_395:
[----:B------:R-:W-:Y:S05]  /*8390*/  BSYNC B2 ;  /* 0x0000000000027941 */ /* 0x000fea0003800000 */
.L_x_394:
[----:B------:R-:W-:Y:S01]  /*83a0*/  ISETP.GE.AND P3, PT, R159, R146, PT ;  /* 0x000000929f00720c */ /* 0x000fe20003f66270 */
[----:B------:R-:W-:-:S12]  /*83b0*/  ULDC.64 UR4, c[0x0][0x2e8] ;  /* 0x0000ba0000047ab9 */ /* 0x000fd80000000a00 */
[--C-:B------:R-:W-:Y:S02]  /*83c0*/  @!P3 SHF.R.S32.HI R52, RZ, 0x1f, R159.reuse ;  /* 0x0000001fff34b819 */ /* 0x100fe4000001149f */
[----:B------:R-:W-:-:S04]  /*83d0*/  @!P3 IADD3 R54, P4, P6, R46, R136, R159 ;  /* 0x000000882e36b210 */ /* 0x000fc80007e9e09f */
[----:B------:R-:W-:Y:S02]  /*83e0*/  @!P3 IADD3.X R157, R20, R157, R52, P4, P6 ;  /* 0x0000009d149db210 */ /* 0x000fe400027ec434 */
[----:B------:R-:W-:-:S04]  /*83f0*/  IADD3 R52, P4, R156, UR4, RZ ;  /* 0x000000049c347c10 */ /* 0x000fc8000ff9e0ff */
[----:B------:R-:W-:Y:S02]  /*8400*/  IADD3.X R53, R163, UR5, RZ, P4, !PT ;  /* 0x00000005a3357c10 */ /* 0x000fe4000a7fe4ff */
[----:B------:R-:W-:-:S03]  /*8410*/  @!P3 IADD3 R54, P4, R54, UR4, RZ ;  /* 0x000000043636bc10 */ /* 0x000fc6000ff9e0ff */
[----:B-1----:R1:W-:Y:S01]  /*8420*/  STG.E.128 desc[UR60][R52.64], R84 ;  /* 0x0000005434007986 */ /* 0x0023e2000c101d3c */
[----:B------:R-:W-:-:S05]  /*8430*/  @!P3 IADD3.X R55, R157, UR5, RZ, P4, !PT ;  /* 0x000000059d37bc10 */ /* 0x000fca000a7fe4ff */
[----:B--2---:R1:W-:Y:S04]  /*8440*/  @!P3 STG.E.128 desc[UR60][R54.64], R88 ;  /* 0x000000583600b986 */ /* 0x0043e8000c101d3c */
.L_x_393:
[----:B------:R-:W-:Y:S05]  /*8450*/  BSYNC B1 ;  /* 0x0000000000017941 */ /* 0x000fea0003800000 */
.L_x_392:
[----:B-1----:R-:W-:Y:S01]  /*8460*/  IADD3 R53, R228, 0x40, RZ ;  /* 0x00000040e4357810 */ /* 0x002fe20007ffe0ff */
[----:B------:R-:W-:Y:S03]  /*8470*/  BSSY B1, `(.L_x_396) ;  /* 0x0000102000017945 */ /* 0x000fe60003800000 */
[----:B------:R-:W-:-:S13]  /*8480*/  ISETP.GE.OR P3, PT, R53, R119, P0 ;  /* 0x000000773500720c */ /* 0x000fda0000766670 */
[----:B------:R-:W-:Y:S05]  /*8490*/  @P3 BRA `(.L_x_397) ;  /* 0x0000000c00fc3947 */ /* 0x000fea0003800000 */
[----:B------:R-:W3:Y:S01]  /*84a0*/  LDL R54, [R1+0x68] ;  /* 0x0000680001367983 */ /* 0x000ee20000100800 */
[-C--:B--2---:R-:W-:Y:S01]  /*84b0*/  IMAD R52, R124, R130.reuse, RZ ;  /* 0x000000827c347224 */ /* 0x084fe200078e02ff */
[----:B------:R-:W-:Y:S01]  /*84c0*/  ISETP.NE.AND P6, PT, R0, RZ, PT ;  /* 0x000000ff0000720c */ /* 0x000fe20003fc5270 */
[C---:B------:R-:W-:Y:S01]  /*84d0*/  IMAD.WIDE.U32 R84, R53.reuse, R130, R128 ;  /* 0x0000008235547225 */ /* 0x040fe200078e0080 */
[----:B------:R-:W-:Y:S01]  /*84e0*/  IADD3 R56, R228, 0x40, RZ ;  /* 0x00000040e4387810 */ /* 0x000fe20007ffe0ff */
[----:B------:R-:W-:Y:S02]  /*84f0*/  BSSY B2, `(.L_x_398) ;  /* 0x00000ee000027945 */ /* 0x000fe40003800000 */
[----:B------:R-:W-:Y:S01]  /*8500*/  IMAD R87, R53, R131, R52 ;  /* 0x0000008335577224 */ /* 0x000fe200078e0234 */
[----:B------:R-:W-:Y:S01]  /*8510*/  SEL R52, R120, R147, !P6 ;  /* 0x0000009378347207 */ /* 0x000fe20007000000 */
[----:B------:R-:W-:Y:S01]  /*8520*/  VIADD R55, R228, 0x40 ;  /* 0x00000040e4377836 */ /* 0x000fe20000000000 */
[----:B------:R-:W-:Y:S01]  /*8530*/  IADD3 R86, P3, P4, R46, R84, R27 ;  /* 0x000000542e567210 */ /* 0x000fe20007c7e01b */
[----:B------:R-:W-:Y:S01]  /*8540*/  IMAD.SHL.U32 R56, R56, 0x80, RZ ;  /* 0x0000008038387824 */ /* 0x000fe200078e00ff */
[----:B------:R-:W-:Y:S01]  /*8550*/  SHF.R.S32.HI R53, RZ, 0x1f, R52 ;  /* 0x0000001fff357819 */ /* 0x000fe20000011434 */
[----:B------:R-:W-:-:S02]  /*8560*/  IMAD.SHL.U32 R55, R55, 0x80, RZ ;  /* 0x0000008037377824 */ /* 0x000fc400078e00ff */
[----:B------:R-:W-:Y:S01]  /*8570*/  IMAD.IADD R87, R85, 0x1, R87 ;  /* 0x0000000155577824 */ /* 0x000fe200078e0257 */
[----:B------:R-:W-:Y:S02]  /*8580*/  LEA.HI R53, R53, R52, RZ, 0x5 ;  /* 0x0000003435357211 */ /* 0x000fe400078f28ff */
[----:B------:R-:W-:Y:S02]  /*8590*/  LOP3.LUT R55, R55, 0x380, RZ, 0xc0, !PT ;  /* 0x0000038037377812 */ /* 0x000fe400078ec0ff */
[----:B------:R-:W-:Y:S02]  /*85a0*/  LEA.HI.SX32 R53, R53, R28, 0x1b ;  /* 0x0000001c35357211 */ /* 0x000fe400078fdaff */
[----:B------:R-:W-:Y:S02]  /*85b0*/  LOP3.LUT R56, R56, 0x380, RZ, 0xc0, !PT ;  /* 0x0000038038387812 */ /* 0x000fe400078ec0ff */
[----:B------:R-:W-:Y:S01]  /*85c0*/  SHF.R.U32.HI R55, RZ, 0x3, R55 ;  /* 0x00000003ff377819 */ /* 0x000fe20000011637 */
[----:B------:R-:W-:Y:S01]  /*85d0*/  IMAD.SHL.U32 R89, R53, 0x10, RZ ;  /* 0x0000001035597824 */ /* 0x000fe200078e00ff */
[----:B------:R-:W-:Y:S01]  /*85e0*/  IADD3.X R90, R20, R87, R26, P3, P4 ;  /* 0x00000057145a7210 */ /* 0x000fe20001fe841a */
[----:B------:R-:W-:-:S03]  /*85f0*/  IMAD R53, R17, 0x7000, R115 ;  /* 0x0000700011357824 */ /* 0x000fc600078e0273 */
[----:B------:R-:W-:Y:S02]  /*8600*/  LOP3.LUT R52, R56, 0x70, R89, 0xf8, !PT ;  /* 0x0000007038347812 */ /* 0x000fe400078ef859 */
[----:B------:R-:W-:Y:S02]  /*8610*/  IADD3 R53, R16, R53, RZ ;  /* 0x0000003510357210 */ /* 0x000fe40007ffe0ff */
[----:B------:R-:W-:-:S05]  /*8620*/  LOP3.LUT R52, R52, R55, RZ, 0x3c, !PT ;  /* 0x0000003734347212 */ /* 0x000fca00078e3cff */
[----:B---3--:R-:W-:-:S04]  /*8630*/  IMAD.IADD R52, R54, 0x1, R52 ;  /* 0x0000000136347824 */ /* 0x008fc800078e0234 */
[----:B------:R-:W-:-:S04]  /*8640*/  IMAD R55, R17, 0x7000, R52 ;  /* 0x0000700011377824 */ /* 0x000fc800078e0234 */
[----:B------:R-:W-:Y:S02]  /*8650*/  IMAD.IADD R56, R16, 0x1, R55 ;  /* 0x0000000110387824 */ /* 0x000fe400078e0237 */
[----:B------:R-:W1:Y:S04]  /*8660*/  LDS.128 R52, [R53+0x20400] ;  /* 0x0204000035347984 */ /* 0x000e680000000c00 */
[----:B------:R-:W2:Y:S01]  /*8670*/  LDS.128 R56, [R56+0x20400] ;  /* 0x0204000038387984 */ /* 0x000ea20000000c00 */
[----:B------:R-:W-:Y:S05]  /*8680*/  @P2 BRA `(.L_x_399) ;  /* 0x0000000c00502947 */ /* 0x000fea0003800000 */
[----:B------:R-:W-:Y:S01]  /*8690*/  SHF.R.U32.HI R62, RZ, 0x8, R61 ;  /* 0x00000008ff3e7819 */ /* 0x000fe2000001163d */
[----:B-1----:R-:W-:Y:S01]  /*86a0*/  IMAD.MOV.U32 R64, RZ, RZ, R52 ;  /* 0x000000ffff407224 */ /* 0x002fe200078e0034 */
[----:B------:R-:W-:Y:S01]  /*86b0*/  SHF.R.U32.HI R136, RZ, 0x8, R65 ;  /* 0x00000008ff887819 */ /* 0x000fe20000011641 */
[----:B------:R-:W-:Y:S01]  /*86c0*/  IMAD.MOV.U32 R60, RZ, RZ, R53 ;  /* 0x000000ffff3c7224 */ /* 0x000fe200078e0035 */
[----:B------:R-:W-:Y:S01]  /*86d0*/  LOP3.LUT R91, R61, 0xff0000ff, RZ, 0xc0, !PT ;  /* 0xff0000ff3d5b7812 */ /* 0x000fe200078ec0ff */
[----:B------:R-:W-:Y:S01]  /*86e0*/  IMAD.SHL.U32 R52, R62, 0x100, RZ ;  /* 0x000001003e347824 */ /* 0x000fe200078e00ff */
[----:B------:R-:W-:Y:S01]  /*86f0*/  SHF.R.U32.HI R137, RZ, 0x8, R63 ;  /* 0x00000008ff897819 */ /* 0x000fe2000001163f */
[----:B------:R-:W-:Y:S01]  /*8700*/  IMAD.SHL.U32 R53, R136, 0x100, RZ ;  /* 0x0000010088357824 */ /* 0x000fe200078e00ff */
[----:B------:R-:W-:Y:S01]  /*8710*/  SHF.R.U32.HI R88, RZ, 0x8, R67 ;  /* 0x00000008ff587819 */ /* 0x000fe20000011643 */
[----:B--2---:R-:W-:Y:S01]  /*8720*/  IMAD.MOV.U32 R62, RZ, RZ, R58 ;  /* 0x000000ffff3e7224 */ /* 0x004fe200078e003a */
[----:B------:R-:W-:-:S02]  /*8730*/  SHF.R.U32.HI R159, RZ, 0x10, R63 ;  /* 0x00000010ff9f7819 */ /* 0x000fc4000001163f */
[----:B------:R-:W-:Y:S02]  /*8740*/  SHF.R.U32.HI R158, RZ, 0x10, R65 ;  /* 0x00000010ff9e7819 */ /* 0x000fe40000011641 */
[----:B------:R-:W-:Y:S02]  /*8750*/  LOP3.LUT R66, R65, 0xff0000ff, RZ, 0xc0, !PT ;  /* 0xff0000ff41427812 */ /* 0x000fe400078ec0ff */
[----:B------:R-:W-:Y:S02]  /*8760*/  LOP3.LUT R91, R91, 0xff00, R52, 0xf8, !PT ;  /* 0x0000ff005b5b7812 */ /* 0x000fe400078ef834 */
[----:B------:R-:W-:Y:S02]  /*8770*/  LOP3.LUT R63, R63, 0xff0000ff, RZ, 0xc0, !PT ;  /* 0xff0000ff3f3f7812 */ /* 0x000fe400078ec0ff */
[----:B------:R-:W-:Y:S01]  /*8780*/  MOV R65, R56 ;  /* 0x0000003800417202 */ /* 0x000fe20000000f00 */
[----:B------:R-:W-:Y:S01]  /*8790*/  IMAD.SHL.U32 R56, R88, 0x100, RZ ;  /* 0x0000010058387824 */ /* 0x000fe200078e00ff */
[----:B------:R-:W-:-:S02]  /*87a0*/  SHF.L.U32 R52, R137, 0x8, RZ ;  /* 0x0000000889347819 */ /* 0x000fc400000006ff */
[----:B------:R-:W-:Y:S01]  /*87b0*/  SHF.R.U32.HI R157, RZ, 0x10, R61 ;  /* 0x00000010ff9d7819 */ /* 0x000fe2000001163d */
[----:B------:R-:W-:Y:S01]  /*87c0*/  IMAD.MOV.U32 R61, RZ, RZ, R54 ;  /* 0x000000ffff3d7224 */ /* 0x000fe200078e0036 */
[----:B------:R-:W-:Y:S02]  /*87d0*/  SHF.R.U32.HI R156, RZ, 0x10, R67 ;  /* 0x00000010ff9c7819 */ /* 0x000fe40000011643 */
[----:B------:R-:W-:Y:S01]  /*87e0*/  LOP3.LUT R67, R67, 0xff0000ff, RZ, 0xc0, !PT ;  /* 0xff0000ff43437812 */ /* 0x000fe200078ec0ff */
[----:B------:R-:W-:Y:S01]  /*87f0*/  IMAD.U32 R54, R157, 0x10000, RZ ;  /* 0x000100009d367824 */ /* 0x000fe200078e00ff */
[----:B------:R-:W-:Y:S01]  /*8800*/  LOP3.LUT R137, R66, 0xff00, R53, 0xf8, !PT ;  /* 0x0000ff0042897812 */ /* 0x000fe200078ef835 */
[----:B------:R-:W-:Y:S01]  /*8810*/  IMAD.U32 R156, R156, 0x10000, RZ ;  /* 0x000100009c9c7824 */ /* 0x000fe200078e00ff */
[----:B------:R-:W-:Y:S02]  /*8820*/  LOP3.LUT R52, R63, 0xff00, R52, 0xf8, !PT ;  /* 0x0000ff003f347812 */ /* 0x000fe400078ef834 */
[----:B------:R-:W-:-:S02]  /*8830*/  SHF.L.U32 R53, R159, 0x10, RZ ;  /* 0x000000109f357819 */ /* 0x000fc400000006ff */
[----:B------:R-:W-:Y:S02]  /*8840*/  F2FP.F16.E4M3.UNPACK_B R136, R154.H1 ;  /* 0x0000009aff88723e */ /* 0x000fe400030006ff */
[----:B------:R-:W-:Y:S02]  /*8850*/  F2FP.F16.E4M3.UNPACK_B R88, R65.H1 ;  /* 0x00000041ff58723e */ /* 0x000fe400030006ff */
[----:B------:R-:W-:Y:S02]  /*8860*/  F2FP.F16.E4M3.UNPACK_B R66, R64.H1 ;  /* 0x00000040ff42723e */ /* 0x000fe400030006ff */
[----:B------:R-:W-:Y:S01]  /*8870*/  LOP3.LUT R157, R67, 0xff00, R56, 0xf8, !PT ;  /* 0x0000ff00439d7812 */ /* 0x000fe200078ef838 */
[----:B------:R-:W-:Y:S01]  /*8880*/  HADD2.F32 R63, -RZ, R88.H0_H0 ;  /* 0x20000058ff3f7230 */ /* 0x000fe20000004100 */
[----:B------:R-:W-:Y:S01]  /*8890*/  LOP3.LUT R53, R52, 0xff0000, R53, 0xf8, !PT ;  /* 0x00ff000034357812 */ /* 0x000fe200078ef835 */
[----:B------:R-:W-:Y:S01]  /*88a0*/  HADD2.F32 R52, -RZ, R136.H0_H0 ;  /* 0x20000088ff347230 */ /* 0x000fe20000004100 */
[----:B------:R-:W-:Y:S01]  /*88b0*/  F2FP.F16.E4M3.UNPACK_B R67, R152.H1 ;  /* 0x00000098ff43723e */ /* 0x000fe200030006ff */
[----:B------:R-:W-:Y:S01]  /*88c0*/  HADD2.F32 R58, -RZ, R66.H0_H0 ;  /* 0x20000042ff3a7230 */ /* 0x000fe20000004100 */
[----:B------:R-:W-:Y:S01]  /*88d0*/  LOP3.LUT R54, R91, 0xff0000, R54, 0xf8, !PT ;  /* 0x00ff00005b367812 */ /* 0x000fe200078ef836 */
[----:B------:R-:W-:-:S02]  /*88e0*/  IMAD.U32 R56, R158, 0x10000, RZ ;  /* 0x000100009e387824 */ /* 0x000fc400078e00ff */
[-C--:B------:R-:W-:Y:S01]  /*88f0*/  FMUL.FTZ R159, R63, R52.reuse ;  /* 0x000000343f9f7220 */ /* 0x080fe20000410000 */
[--C-:B------:R-:W-:Y:S02]  /*8900*/  HADD2.F32 R91, -RZ, R67.reuse.H0_H0 ;  /* 0x20000043ff5b7230 */ /* 0x100fe40000004100 */
[C---:B------:R-:W-:Y:S01]  /*8910*/  FMUL.FTZ R158, R58.reuse, R52 ;  /* 0x000000343a9e7220 */ /* 0x040fe20000410000 */
[----:B------:R-:W-:Y:S01]  /*8920*/  LOP3.LUT R52, R157, 0xff0000, R156, 0xf8, !PT ;  /* 0x00ff00009d347812 */ /* 0x000fe200078ef89c */
[----:B------:R-:W-:Y:S01]  /*8930*/  HADD2.F32 R156, -RZ, R67.H1_H1 ;  /* 0x30000043ff9c7230 */ /* 0x000fe20000004100 */
[----:B------:R-:W-:Y:S01]  /*8940*/  LOP3.LUT R56, R137, 0xff0000, R56, 0xf8, !PT ;  /* 0x00ff000089387812 */ /* 0x000fe200078ef838 */
[-C--:B------:R-:W-:Y:S01]  /*8950*/  FFMA.FTZ R58, R58, R91.reuse, -R159 ;  /* 0x0000005b3a3a7223 */ /* 0x080fe2000001089f */
[----:B------:R-:W-:Y:S01]  /*8960*/  FFMA.FTZ R63, R63, R91, R158 ;  /* 0x0000005b3f3f7223 */ /* 0x000fe2000001009e */
[----:B------:R-:W-:Y:S01]  /*8970*/  HADD2.F32 R136, -RZ, R136.H1_H1 ;  /* 0x30000088ff887230 */ /* 0x000fe20000004100 */
[----:B------:R-:W-:Y:S01]  /*8980*/  F2FP.F16.E4M3.UNPACK_B R154, R154 ;  /* 0x0000009aff9a723e */ /* 0x000fe200020006ff */
[----:B------:R-:W-:Y:S01]  /*8990*/  HADD2.F32 R67, -RZ, R66.H1_H1 ;  /* 0x30000042ff437230 */ /* 0x000fe20000004100 */
[----:B------:R-:W-:Y:S01]  /*89a0*/  F2FP.F16.E4M3.UNPACK_B R91, R65 ;  /* 0x00000041ff5b723e */ /* 0x000fe200020006ff */
[----:B------:R-:W-:Y:S01]  /*89b0*/  HADD2.F32 R137, -RZ, R88.H1_H1 ;  /* 0x30000058ff897230 */ /* 0x000fe20000004100 */
[----:B------:R-:W-:Y:S01]  /*89c0*/  F2FP.F16.E4M3.UNPACK_B R88, R64 ;  /* 0x00000040ff58723e */ /* 0x000fe200020006ff */
[----:B------:R-:W-:Y:S01]  /*89d0*/  HADD2.F32 R157, -RZ, R154.H0_H0 ;  /* 0x2000009aff9d7230 */ /* 0x000fe20000004100 */
[----:B------:R-:W-:Y:S01]  /*89e0*/  F2FP.F16.E4M3.UNPACK_B R152, R152 ;  /* 0x00000098ff98723e */ /* 0x000fe200020006ff */
[-C--:B------:R-:W-:Y:S01]  /*89f0*/  FMUL.FTZ R158, R67, R136.reuse ;  /* 0x00000088439e7220 */ /* 0x080fe20000410000 */
[----:B------:R-:W-:Y:S01]  /*8a00*/  FMUL.FTZ R64, R137, R136 ;  /* 0x0000008889407220 */ /* 0x000fe20000410000 */
[----:B------:R-:W-:-:S02]  /*8a10*/  HADD2.F32 R136, -RZ, R91.H0_H0 ;  /* 0x2000005bff887230 */ /* 0x000fc40000004100 */
[----:B------:R-:W-:Y:S02]  /*8a20*/  HADD2.F32 R66, -RZ, R88.H0_H0 ;  /* 0x20000058ff427230 */ /* 0x000fe40000004100 */
[-C--:B------:R-:W-:Y:S01]  /*8a30*/  FFMA.FTZ R65, R67, R156.reuse, -R64 ;  /* 0x0000009c43417223 */ /* 0x080fe20000010840 */
[----:B------:R-:W-:Y:S01]  /*8a40*/  FFMA.FTZ R64, R137, R156, R158 ;  /* 0x0000009c89407223 */ /* 0x000fe2000001009e */
[----:B------:R-:W-:Y:S02]  /*8a50*/  HADD2.F32 R67, -RZ, R152.H0_H0 ;  /* 0x20000098ff437230 */ /* 0x000fe40000004100 */
[-C--:B------:R-:W-:Y:S01]  /*8a60*/  FMUL.FTZ R159, R136, R157.reuse ;  /* 0x0000009d889f7220 */ /* 0x080fe20000410000 */
[----:B------:R-:W-:Y:S02]  /*8a70*/  HADD2.F32 R154, -RZ, R154.H1_H1 ;  /* 0x3000009aff9a7230 */ /* 0x000fe40000004100 */
[----:B------:R-:W-:Y:S01]  /*8a80*/  FMUL.FTZ R157, R66, R157 ;  /* 0x0000009d429d7220 */ /* 0x000fe20000410000 */
[----:B------:R-:W-:Y:S01]  /*8a90*/  HADD2.F32 R137, -RZ, R91.H1_H1 ;  /* 0x3000005bff897230 */ /* 0x000fe20000004100 */
[----:B------:R-:W-:Y:S01]  /*8aa0*/  F2FP.F16.E4M3.UNPACK_B R158, R155.H1 ;  /* 0x0000009bff9e723e */ /* 0x000fe200030006ff */
[----:B------:R-:W-:-:S02]  /*8ab0*/  HADD2.F32 R88, -RZ, R88.H1_H1 ;  /* 0x30000058ff587230 */ /* 0x000fc40000004100 */
[-C--:B------:R-:W-:Y:S01]  /*8ac0*/  FFMA.FTZ R66, R66, R67.reuse, -R159 ;  /* 0x0000004342427223 */ /* 0x080fe2000001089f */
[----:B------:R-:W-:Y:S01]  /*8ad0*/  HADD2.F32 R156, -RZ, R152.H1_H1 ;  /* 0x30000098ff9c7230 */ /* 0x000fe20000004100 */
[----:B------:R-:W-:Y:S01]  /*8ae0*/  F2FP.F16.E4M3.UNPACK_B R152, R62.H1 ;  /* 0x0000003eff98723e */ /* 0x000fe200030006ff */
[----:B------:R-:W-:Y:S01]  /*8af0*/  FFMA.FTZ R67, R136, R67, R157 ;  /* 0x0000004388437223 */ /* 0x000fe2000001009d */
[CC--:B------:R-:W-:Y:S01]  /*8b00*/  FMUL.FTZ R91, R137.reuse, R154.reuse ;  /* 0x0000009a895b7220 */ /* 0x0c0fe20000410000 */
[C---:B------:R-:W-:Y:S01]  /*8b10*/  FMUL.FTZ R160, R88.reuse, R154 ;  /* 0x0000009a58a07220 */ /* 0x040fe20000410000 */
[----:B------:R-:W-:Y:S01]  /*8b20*/  F2FP.F16.E4M3.UNPACK_B R157, R153.H1 ;  /* 0x00000099ff9d723e */ /* 0x000fe200030006ff */
[----:B------:R-:W-:Y:S01]  /*8b30*/  HADD2.F32 R159, -RZ, R158.H0_H0 ;  /* 0x2000009eff9f7230 */ /* 0x000fe20000004100 */
[----:B------:R-:W-:Y:S01]  /*8b40*/  F2FP.F16.E4M3.UNPACK_B R136, R61.H1 ;  /* 0x0000003dff88723e */ /* 0x000fe200030006ff */
[----:B------:R-:W-:Y:S02]  /*8b50*/  HADD2.F32 R154, -RZ, R152.H0_H0 ;  /* 0x20000098ff9a7230 */ /* 0x000fe40000004100 */
[-C--:B------:R-:W-:Y:S01]  /*8b60*/  FFMA.FTZ R91, R88, R156.reuse, -R91 ;  /* 0x0000009c585b7223 */ /* 0x080fe2000001085b */
[----:B------:R-:W-:Y:S01]  /*8b70*/  FFMA.FTZ R88, R137, R156, R160 ;  /* 0x0000009c89587223 */ /* 0x000fe200000100a0 */
[----:B------:R-:W-:Y:S01]  /*8b80*/  HADD2.F32 R161, -RZ, R158.H1_H1 ;  /* 0x3000009effa17230 */ /* 0x000fe20000004100 */
[----:B------:R-:W-:Y:S01]  /*8b90*/  F2FP.F16.E4M3.UNPACK_B R155, R155 ;  /* 0x0000009bff9b723e */ /* 0x000fe200020006ff */
[----:B------:R-:W-:-:S02]  /*8ba0*/  HADD2.F32 R137, -RZ, R136.H0_H0 ;  /* 0x20000088ff897230 */ /* 0x000fc40000004100 */
[----:B------:R-:W-:Y:S01]  /*8bb0*/  FMUL.FTZ R158, R154, R159 ;  /* 0x0000009f9a9e7220 */ /* 0x000fe20000410000 */
[--C-:B------:R-:W-:Y:S01]  /*8bc0*/  HADD2.F32 R156, -RZ, R157.reuse.H0_H0 ;  /* 0x2000009dff9c7230 */ /* 0x100fe20000004100 */
[----:B------:R-:W-:Y:S01]  /*8bd0*/  F2FP.F16.E4M3.UNPACK_B R61, R61 ;  /* 0x0000003dff3d723e */ /* 0x000fe200020006ff */
[----:B------:R-:W-:Y:S02]  /*8be0*/  HADD2.F32 R152, -RZ, R152.H1_H1 ;  /* 0x30000098ff987230 */ /* 0x000fe40000004100 */
[C---:B------:R-:W-:Y:S01]  /*8bf0*/  FMUL.FTZ R159, R137.reuse, R159 ;  /* 0x0000009f899f7220 */ /* 0x040fe20000410000 */
[----:B------:R-:W-:Y:S02]  /*8c00*/  HADD2.F32 R136, -RZ, R136.H1_H1 ;  /* 0x30000088ff887230 */ /* 0x000fe40000004100 */
[-C--:B------:R-:W-:Y:S01]  /*8c10*/  FFMA.FTZ R158, R137, R156.reuse, -R158 ;  /* 0x0000009c899e7223 */ /* 0x080fe2000001089e */
[----:B------:R-:W-:Y:S02]  /*8c20*/  HADD2.F32 R157, -RZ, R157.H1_H1 ;  /* 0x3000009dff9d7230 */ /* 0x000fe40000004100 */
[-C--:B------:R-:W-:Y:S01]  /*8c30*/  FMUL.FTZ R137, R152, R161.reuse ;  /* 0x000000a198897220 */ /* 0x080fe20000410000 */
[----:B------:R-:W-:Y:S01]  /*8c40*/  FFMA.FTZ R159, R154, R156, R159 ;  /* 0x0000009c9a9f7223 */ /* 0x000fe2000001009f */
[C---:B------:R-:W-:Y:S01]  /*8c50*/  FMUL.FTZ R163, R136.reuse, R161 ;  /* 0x000000a188a37220 */ /* 0x040fe20000410000 */
[----:B------:R-:W-:Y:S01]  /*8c60*/  F2FP.F16.E4M3.UNPACK_B R153, R153 ;  /* 0x00000099ff99723e */ /* 0x000fe200020006ff */
[----:B------:R-:W-:Y:S01]  /*8c70*/  FFMA.FTZ R161, R136, R157, -R137 ;  /* 0x0000009d88a17223 */ /* 0x000fe20000010889 */
[----:B------:R-:W-:Y:S01]  /*8c80*/  F2FP.F16.E4M3.UNPACK_B R136, R62 ;  /* 0x0000003eff88723e */ /* 0x000fe200020006ff */
[----:B------:R-:W-:-:S02]  /*8c90*/  HADD2.F32 R154, -RZ, R155.H0_H0 ;  /* 0x2000009bff9a7230 */ /* 0x000fc40000004100 */
[----:B------:R-:W-:Y:S01]  /*8ca0*/  FFMA.FTZ R160, R152, R157, R163 ;  /* 0x0000009d98a07223 */ /* 0x000fe200000100a3 */
[----:B------:R-:W-:Y:S01]  /*8cb0*/  HADD2.F32 R155, -RZ, R155.H1_H1 ;  /* 0x3000009bff9b7230 */ /* 0x000fe20000004100 */
[----:B------:R-:W-:Y:S01]  /*8cc0*/  F2FP.SATFINITE.E4M3.F32.PACK_AB_MERGE_C R58, R65, R58, RZ ;  /* 0x0000003a413a723e */ /* 0x000fe200048070ff */
[--C-:B------:R-:W-:Y:S01]  /*8cd0*/  HADD2.F32 R137, -RZ, R136.reuse.H0_H0 ;  /* 0x20000088ff897230 */ /* 0x100fe20000004100 */
[-C--:B------:R-:W-:Y:S01]  /*8ce0*/  F2FP.F16.E4M3.UNPACK_B R65, R60.reuse ;  /* 0x0000003cff41723e */ /* 0x080fe200020006ff */
[--C-:B------:R-:W-:Y:S01]  /*8cf0*/  HADD2.F32 R62, -RZ, R61.reuse.H0_H0 ;  /* 0x2000003dff3e7230 */ /* 0x100fe20000004100 */
[----:B------:R-:W-:Y:S01]  /*8d00*/  F2FP.F16.E4M3.UNPACK_B R60, R60.H1 ;  /* 0x0000003cff3c723e */ /* 0x000fe200030006ff */
[----:B------:R-:W-:Y:S02]  /*8d10*/  HADD2.F32 R136, -RZ, R136.H1_H1 ;  /* 0x30000088ff887230 */ /* 0x000fe40000004100 */
[----:B------:R-:W-:Y:S01]  /*8d20*/  FMUL.FTZ R157, R137, R154 ;  /* 0x0000009a899d7220 */ /* 0x000fe20000410000 */
[----:B------:R-:W-:-:S02]  /*8d30*/  HADD2.F32 R61, -RZ, R61.H1_H1 ;  /* 0x3000003dff3d7230 */ /* 0x000fc40000004100 */
[----:B------:R-:W-:Y:S01]  /*8d40*/  FMUL.FTZ R154, R62, R154 ;  /* 0x0000009a3e9a7220 */ /* 0x000fe20000410000 */
[--C-:B------:R-:W-:Y:S02]  /*8d50*/  HADD2.F32 R152, -RZ, R153.reuse.H0_H0 ;  /* 0x20000099ff987230 */ /* 0x100fe40000004100 */
[-C--:B------:R-:W-:Y:S01]  /*8d60*/  FMUL.FTZ R156, R136, R155.reuse ;  /* 0x0000009b889c7220 */ /* 0x080fe20000410000 */
[----:B------:R-:W-:Y:S02]  /*8d70*/  HADD2.F32 R153, -RZ, R153.H1_H1 ;  /* 0x30000099ff997230 */ /* 0x000fe40000004100 */
[----:B------:R-:W-:Y:S01]  /*8d80*/  FMUL.FTZ R155, R61, R155 ;  /* 0x0000009b3d9b7220 */ /* 0x000fe20000410000 */
[----:B------:R-:W-:Y:S01]  /*8d90*/  F2FP.SATFINITE.E4M3.F32.PACK_AB_MERGE_C R159, R160, R159, RZ ;  /* 0x0000009fa09f723e */ /* 0x000fe200048070ff */
[----:B------:R-:W-:Y:S01]  /*8da0*/  FFMA.FTZ R157, R62, R152, -R157 ;  /* 0x000000983e9d7223 */ /* 0x000fe2000001089d */
[----:B------:R-:W-:Y:S01]  /*8db0*/  F2FP.SATFINITE.E4M3.F32.PACK_AB_MERGE_C R62, R64, R63, RZ ;  /* 0x0000003f403e723e */ /* 0x000fe200048070ff */
[----:B------:R-:W-:Y:S01]  /*8dc0*/  FFMA.FTZ R155, R136, R153, R155 ;  /* 0x00000099889b7223 */ /* 0x000fe2000001009b */
[----:B------:R-:W-:Y:S01]  /*8dd0*/  F2FP.SATFINITE.E4M3.F32.PACK_AB_MERGE_C R63, R91, R66, R58 ;  /* 0x000000425b3f723e */ /* 0x000fe2000480703a */
[----:B------:R-:W-:Y:S01]  /*8de0*/  FFMA.FTZ R154, R137, R152, R154 ;  /* 0x00000098899a7223 */ /* 0x000fe2000001009a */
[----:B------:R-:W-:Y:S01]  /*8df0*/  F2FP.F16.E4M3.UNPACK_B R136, R57 ;  /* 0x00000039ff88723e */ /* 0x000fe200020006ff */
[----:B------:R-:W-:Y:S01]  /*8e00*/  HADD2.F32 R64, -RZ, R65.H0_H0 ;  /* 0x20000041ff407230 */ /* 0x000fe20000004100 */
[----:B------:R-:W-:Y:S01]  /*8e10*/  F2FP.F16.E4M3.UNPACK_B R66, R56 ;  /* 0x00000038ff42723e */ /* 0x000fe200020006ff */
[----:B------:R-:W-:Y:S01]  /*8e20*/  FFMA.FTZ R156, R61, R153, -R156 ;  /* 0x000000993d9c7223 */ /* 0x000fe2000001089c */
[----:B------:R-:W-:Y:S01]  /*8e30*/  F2FP.SATFINITE.E4M3.F32.PACK_AB_MERGE_C R62, R88, R67, R62 ;  /* 0x00000043583e723e */ /* 0x000fe2000480703e */
[----:B------:R-:W-:Y:S01]  /*8e40*/  HADD2.F32 R67, -RZ, R136.H0_H0 ;  /* 0x20000088ff437230 */ /* 0x000fe20000004100 */
[-C--:B------:R-:W-:Y:S01]  /*8e50*/  F2FP.F16.E4M3.UNPACK_B R88, R54.reuse ;  /* 0x00000036ff58723e */ /* 0x080fe200020006ff */
[----:B------:R-:W-:Y:S01]  /*8e60*/  HADD2.F32 R137, -RZ, R66.H0_H0 ;  /* 0x20000042ff897230 */ /* 0x000fe20000004100 */
[----:B------:R-:W-:Y:S01]  /*8e70*/  F2FP.F16.E4M3.UNPACK_B R54, R54.H1 ;  /* 0x00000036ff36723e */ /* 0x000fe200030006ff */
[----:B------:R-:W-:Y:S01]  /*8e80*/  HADD2.F32 R136, -RZ, R136.H1_H1 ;  /* 0x30000088ff887230 */ /* 0x000fe20000004100 */
[----:B------:R-:W-:Y:S01]  /*8e90*/  F2FP.SATFINITE.E4M3.F32.PACK_AB_MERGE_C R58, R155, R154, R159 ;  /* 0x0000009a9b3a723e */ /* 0x000fe2000480709f */
[----:B------:R-:W-:-:S02]  /*8ea0*/  HADD2.F32 R91, -RZ, R88.H0_H0 ;  /* 0x20000058ff5b7230 */ /* 0x000fc40000004100 */
[-C--:B------:R-:W-:Y:S01]  /*8eb0*/  FMUL.FTZ R153, R67, R137.reuse ;  /* 0x0000008943997220 */ /* 0x080fe20000410000 */
[C---:B------:R-:W-:Y:S01]  /*8ec0*/  FMUL.FTZ R152, R64.reuse, R137 ;  /* 0x0000008940987220 */ /* 0x040fe20000410000 */
[----:B------:R-:W-:Y:S01]  /*8ed0*/  HADD2.F32 R137, -RZ, R66.H1_H1 ;  /* 0x30000042ff897230 */ /* 0x000fe20000004100 */
[----:B------:R-:W-:Y:S01]  /*8ee0*/  F2FP.SATFINITE.E4M3.F32.PACK_AB_MERGE_C R61, R161, R158, RZ ;  /* 0x0000009ea13d723e */ /* 0x000fe200048070ff */
[----:B------:R-:W-:Y:S02]  /*8ef0*/  HADD2.F32 R66, -RZ, R65.H1_H1 ;  /* 0x30000041ff427230 */ /* 0x000fe40000004100 */
[-C--:B------:R-:W-:Y:S01]  /*8f00*/  FFMA.FTZ R64, R64, R91.reuse, -R153 ;  /* 0x0000005b40407223 */ /* 0x080fe20000010899 */
[----:B------:R-:W-:Y:S01]  /*8f10*/  FFMA.FTZ R65, R67, R91, R152 ;  /* 0x0000005b43417223 */ /* 0x000fe20000010098 */
[----:B------:R-:W-:Y:S02]  /*8f20*/  HADD2.F32 R67, -RZ, R88.H1_H1 ;  /* 0x30000058ff437230 */ /* 0x000fe40000004100 */
[-C--:B------:R-:W-:Y:S01]  /*8f30*/  FMUL.FTZ R91, R136, R137.reuse ;  /* 0x00000089885b7220 */ /* 0x080fe20000410000 */
[----:B------:R-:W-:Y:S01]  /*8f40*/  FMUL.FTZ R153, R66, R137 ;  /* 0x0000008942997220 */ /* 0x000fe20000410000 */
[----:B------:R-:W-:-:S02]  /*8f50*/  F2FP.F16.E4M3.UNPACK_B R88, R57.H1 ;  /* 0x00000039ff58723e */ /* 0x000fc400030006ff */
[----:B------:R-:W-:Y:S01]  /*8f60*/  F2FP.F16.E4M3.UNPACK_B R137, R56.H1 ;  /* 0x00000038ff89723e */ /* 0x000fe200030006ff */
[-C--:B------:R-:W-:Y:S01]  /*8f70*/  FFMA.FTZ R57, R66, R67.reuse, -R91 ;  /* 0x0000004342397223 */ /* 0x080fe2000001085b */
[----:B------:R-:W-:Y:S01]  /*8f80*/  FFMA.FTZ R56, R136, R67, R153 ;  /* 0x0000004388387223 */ /* 0x000fe20000010099 */
[----:B------:R-:W-:Y:S01]  /*8f90*/  HADD2.F32 R66, -RZ, R60.H0_H0 ;  /* 0x2000003cff427230 */ /* 0x000fe20000004100 */
[----:B------:R-:W-:Y:S01]  /*8fa0*/  F2FP.SATFINITE.E4M3.F32.PACK_AB_MERGE_C R61, R156, R157, R61 ;  /* 0x0000009d9c3d723e */ /* 0x000fe2000480703d */
[--C-:B------:R-:W-:Y:S01]  /*8fb0*/  HADD2.F32 R91, -RZ, R88.reuse.H0_H0 ;  /* 0x20000058ff5b7230 */ /* 0x100fe20000004100 */
[-C--:B------:R-:W-:Y:S01]  /*8fc0*/  F2FP.F16.E4M3.UNPACK_B R155, R52.reuse ;  /* 0x00000034ff9b723e */ /* 0x080fe200020006ff */
[--C-:B------:R-:W-:Y:S01]  /*8fd0*/  HADD2.F32 R136, -RZ, R137.reuse.H0_H0 ;  /* 0x20000089ff887230 */ /* 0x100fe20000004100 */
[----:B------:R-:W-:Y:S01]  /*8fe0*/  F2FP.F16.E4M3.UNPACK_B R156, R52.H1 ;  /* 0x00000034ff9c723e */ /* 0x000fe200030006ff */
[----:B------:R-:W-:Y:S02]  /*8ff0*/  HADD2.F32 R88, -RZ, R88.H1_H1 ;  /* 0x30000058ff587230 */ /* 0x000fe40000004100 */
[----:B------:R-:W-:-:S02]  /*9000*/  HADD2.F32 R137, -RZ, R137.H1_H1 ;  /* 0x30000089ff897230 */ /* 0x000fc40000004100 */
[-C--:B------:R-:W-:Y:S01]  /*9010*/  FMUL.FTZ R153, R91, R136.reuse ;  /* 0x000000885b997220 */ /* 0x080fe20000410000 */
[----:B------:R-:W-:Y:S02]  /*9020*/  HADD2.F32 R67, -RZ, R60.H1_H1 ;  /* 0x3000003cff437230 */ /* 0x000fe40000004100 */
[----:B------:R-:W-:Y:S01]  /*9030*/  FMUL.FTZ R152, R66, R136 ;  /* 0x0000008842987220 */ /* 0x000fe20000410000 */
[--C-:B------:R-:W-:Y:S02]  /*9040*/  HADD2.F32 R60, -RZ, R54.reuse.H0_H0 ;  /* 0x20000036ff3c7230 */ /* 0x100fe40000004100 */
[-C--:B------:R-:W-:Y:S01]  /*9050*/  FMUL.FTZ R154, R88, R137.reuse ;  /* 0x00000089589a7220 */ /* 0x080fe20000410000 */
[----:B------:R-:W-:Y:S02]  /*9060*/  HADD2.F32 R136, -RZ, R54.H1_H1 ;  /* 0x30000036ff887230 */ /* 0x000fe40000004100 */
[----:B------:R-:W-:Y:S01]  /*9070*/  FMUL.FTZ R137, R67, R137 ;  /* 0x0000008943897220 */ /* 0x000fe20000410000 */
[----:B------:R-:W-:-:S02]  /*9080*/  HADD2.F32 R158, -RZ, R155.H0_H0 ;  /* 0x2000009bff9e7230 */ /* 0x000fc40000004100 */
[-C--:B------:R-:W-:Y:S01]  /*9090*/  FFMA.FTZ R54, R66, R60.reuse, -R153 ;  /* 0x0000003c42367223 */ /* 0x080fe20000010899 */
[----:B------:R-:W-:Y:S01]  /*90a0*/  FFMA.FTZ R60, R91, R60, R152 ;  /* 0x0000003c5b3c7223 */ /* 0x000fe20000010098 */
[-C--:B------:R-:W-:Y:S01]  /*90b0*/  FFMA.FTZ R67, R67, R136.reuse, -R154 ;  /* 0x0000008843437223 */ /* 0x080fe2000001089a */
[----:B------:R-:W-:Y:S01]  /*90c0*/  FFMA.FTZ R159, R88, R136, R137 ;  /* 0x00000088589f7223 */ /* 0x000fe20000010089 */
[-C--:B------:R-:W-:Y:S01]  /*90d0*/  F2FP.F16.E4M3.UNPACK_B R91, R59.reuse ;  /* 0x0000003bff5b723e */ /* 0x080fe200020006ff */
[--C-:B------:R-:W-:Y:S01]  /*90e0*/  HADD2.F32 R157, -RZ, R156.reuse.H0_H0 ;  /* 0x2000009cff9d7230 */ /* 0x100fe20000004100 */
[----:B------:R-:W-:Y:S01]  /*90f0*/  F2FP.F16.E4M3.UNPACK_B R136, R59.H1 ;  /* 0x0000003bff88723e */ /* 0x000fe200030006ff */
[----:B------:R-:W-:Y:S01]  /*9100*/  HADD2.F32 R156, -RZ, R156.H1_H1 ;  /* 0x3000009cff9c7230 */ /* 0x000fe20000004100 */
[----:B------:R-:W-:Y:S01]  /*9110*/  F2FP.F16.E4M3.UNPACK_B R66, R55 ;  /* 0x00000037ff42723e */ /* 0x000fe200020006ff */
[----:B------:R-:W-:Y:S01]  /*9120*/  HADD2.F32 R137, -RZ, R91.H0_H0 ;  /* 0x2000005bff897230 */ /* 0x000fe20000004100 */
[----:B------:R-:W-:Y:S01]  /*9130*/  F2FP.F16.E4M3.UNPACK_B R152, R53 ;  /* 0x00000035ff98723e */ /* 0x000fe200020006ff */
[----:B------:R-:W-:Y:S01]  /*9140*/  HADD2.F32 R52, -RZ, R136.H0_H0 ;  /* 0x20000088ff347230 */ /* 0x000fe20000004100 */
[----:B------:R-:W-:Y:S01]  /*9150*/  F2FP.F16.E4M3.UNPACK_B R55, R55.H1 ;  /* 0x00000037ff37723e */ /* 0x000fe200030006ff */
[----:B------:R-:W-:Y:S01]  /*9160*/  HADD2.F32 R59, -RZ, R66.H0_H0 ;  /* 0x20000042ff3b7230 */ /* 0x000fe20000004100 */
[----:B------:R-:W-:Y:S01]  /*9170*/  F2FP.F16.E4M3.UNPACK_B R53, R53.H1 ;  /* 0x00000035ff35723e */ /* 0x000fe200030006ff */
[----:B------:R-:W-:-:S02]  /*9180*/  HADD2.F32 R154, -RZ, R152.H0_H0 ;  /* 0x20000098ff9a7230 */ /* 0x000fc40000004100 */
[-C--:B------:R-:W-:Y:S01]  /*9190*/  FMUL.FTZ R160, R137, R158.reuse ;  /* 0x0000009e89a07220 */ /* 0x080fe20000410000 */
[----:B------:R-:W-:Y:S02]  /*91a0*/  HADD2.F32 R88, -RZ, R55.H0_H0 ;  /* 0x20000037ff587230 */ /* 0x000fe40000004100 */
[-C--:B------:R-:W-:Y:S01]  /*91b0*/  FMUL.FTZ R161, R52, R157.reuse ;  /* 0x0000009d34a17220 */ /* 0x080fe20000410000 */
[----:B------:R-:W-:Y:S02]  /*91c0*/  HADD2.F32 R153, -RZ, R53.H0_H0 ;  /* 0x20000035ff997230 */ /* 0x000fe40000004100 */
[----:B------:R-:W-:Y:S01]  /*91d0*/  FMUL.FTZ R158, R59, R158 ;  /* 0x0000009e3b9e7220 */ /* 0x000fe20000410000 */
[----:B------:R-:W-:Y:S02]  /*91e0*/  HADD2.F32 R136, -RZ, R136.H1_H1 ;  /* 0x30000088ff887230 */ /* 0x000fe40000004100 */
[----:B------:R-:W-:Y:S01]  /*91f0*/  FMUL.FTZ R157, R88, R157 ;  /* 0x0000009d589d7220 */ /* 0x000fe20000410000 */
[----:B------:R-:W-:-:S02]  /*9200*/  HADD2.F32 R55, -RZ, R55.H1_H1 ;  /* 0x30000037ff377230 */ /* 0x000fc40000004100 */
[----:B------:R-:W-:Y:S01]  /*9210*/  FFMA.FTZ R161, R88, R153, -R161 ;  /* 0x0000009958a17223 */ /* 0x000fe200000108a1 */
[----:B------:R-:W-:Y:S02]  /*9220*/  HADD2.F32 R91, -RZ, R91.H1_H1 ;  /* 0x3000005bff5b7230 */ /* 0x000fe40000004100 */
[----:B------:R-:W-:Y:S01]  /*9230*/  FFMA.FTZ R158, R137, R154, R158 ;  /* 0x0000009a899e7223 */ /* 0x000fe2000001009e */
[----:B------:R-:W-:Y:S02]  /*9240*/  HADD2.F32 R155, -RZ, R155.H1_H1 ;  /* 0x3000009bff9b7230 */ /* 0x000fe40000004100 */
[-C--:B------:R-:W-:Y:S01]  /*9250*/  FMUL.FTZ R88, R136, R156.reuse ;  /* 0x0000009c88587220 */ /* 0x080fe20000410000 */
[----:B------:R-:W-:Y:S02]  /*9260*/  HADD2.F32 R53, -RZ, R53.H1_H1 ;  /* 0x30000035ff357230 */ /* 0x000fe40000004100 */
[----:B------:R-:W-:Y:S01]  /*9270*/  FMUL.FTZ R137, R55, R156 ;  /* 0x0000009c37897220 */ /* 0x000fe20000410000 */
[----:B------:R-:W-:-:S02]  /*9280*/  HADD2.F32 R66, -RZ, R66.H1_H1 ;  /* 0x30000042ff427230 */ /* 0x000fc40000004100 */
[----:B------:R-:W-:Y:S01]  /*9290*/  FFMA.FTZ R160, R59, R154, -R160 ;  /* 0x0000009a3ba07223 */ /* 0x000fe200000108a0 */
[----:B------:R-:W-:Y:S02]  /*92a0*/  HADD2.F32 R152, -RZ, R152.H1_H1 ;  /* 0x30000098ff987230 */ /* 0x000fe40000004100 */
[----:B------:R-:W-:Y:S01]  /*92b0*/  FFMA.FTZ R157, R52, R153, R157 ;  /* 0x00000099349d7223 */ /* 0x000fe2000001009d */
[----:B------:R-:W-:Y:S01]  /*92c0*/  FMUL.FTZ R59, R91, R155 ;  /* 0x0000009b5b3b7220 */ /* 0x000fe20000410000 */
[----:B------:R-:W-:Y:S01]  /*92d0*/  FFMA.FTZ R88, R55, R53, -R88 ;  /* 0x0000003537587223 */ /* 0x000fe20000010858 */
[----:B------:R-:W-:Y:S01]  /*92e0*/  FMUL.FTZ R52, R66, R155 ;  /* 0x0000009b42347220 */ /* 0x000fe20000410000 */
[----:B------:R-:W-:Y:S01]  /*92f0*/  FFMA.FTZ R136, R136, R53, R137 ;  /* 0x0000003588887223 */ /* 0x000fe20000010089 */
[----:B------:R-:W-:Y:S01]  /*9300*/  FFMA.FTZ R59, R66, R152, -R59 ;  /* 0x00000098423b7223 */ /* 0x000fe2000001083b */
[----:B------:R-:W-:Y:S01]  /*9310*/  F2FP.SATFINITE.E4M3.F32.PACK_AB_MERGE_C R54, R67, R54, RZ ;  /* 0x000000364336723e */ /* 0x000fe200048070ff */
[----:B------:R-:W-:Y:S01]  /*9320*/  FFMA.FTZ R91, R91, R152, R52 ;  /* 0x000000985b5b7223 */ /* 0x000fe20000010034 */
[----:B------:R-:W-:Y:S01]  /*9330*/  F2FP.SATFINITE.E4M3.F32.PACK_AB_MERGE_C R88, R88, R161, RZ ;  /* 0x000000a15858723e */ /* 0x000fe200048070ff */
[----:B------:R-:W-:Y:S01]  /*9340*/  IMAD.MOV.U32 R52, RZ, RZ, R63 ;  /* 0x000000ffff347224 */ /* 0x000fe200078e003f */
[----:B------:R-:W-:-:S02]  /*9350*/  F2FP.SATFINITE.E4M3.F32.PACK_AB_MERGE_C R60, R159, R60, RZ ;  /* 0x0000003c9f3c723e */ /* 0x000fc400048070ff */
[----:B------:R-:W-:Y:S02]  /*9360*/  F2FP.SATFINITE.E4M3.F32.PACK_AB_MERGE_C R136, R136, R157, RZ ;  /* 0x0000009d8888723e */ /* 0x000fe400048070ff */
[----:B------:R-:W-:Y:S01]  /*9370*/  F2FP.SATFINITE.E4M3.F32.PACK_AB_MERGE_C R53, R57, R64, R54 ;  /* 0x000000403935723e */ /* 0x000fe20004807036 */
[----:B------:R-:W-:Y:S01]  /*9380*/  IMAD.MOV.U32 R54, RZ, RZ, R61 ;  /* 0x000000ffff367224 */ /* 0x000fe200078e003d */
[----:B------:R-:W-:Y:S02]  /*9390*/  F2FP.SATFINITE.E4M3.F32.PACK_AB_MERGE_C R55, R59, R160, R88 ;  /* 0x000000a03b37723e */ /* 0x000fe40004807058 */
[----:B------:R-:W-:Y:S02]  /*93a0*/  F2FP.SATFINITE.E4M3.F32.PACK_AB_MERGE_C R57, R56, R65, R60 ;  /* 0x000000413839723e */ /* 0x000fe4000480703c */
[----:B------:R-:W-:Y:S02]  /*93b0*/  F2FP.SATFINITE.E4M3.F32.PACK_AB_MERGE_C R59, R91, R158, R136 ;  /* 0x0000009e5b3b723e */ /* 0x000fe40004807088 */
[----:B------:R-:W-:-:S07]  /*93c0*/  MOV R56, R62 ;  /* 0x0000003e00387202 */ /* 0x000fce0000000f00 */
.L_x_399:
[----:B------:R-:W-:Y:S05]  /*93d0*/  BSYNC B2 ;  /* 0x0000000000027941 */ /* 0x000fea0003800000 */
.L_x_398:
        /* <DEDUP_REMOVED lines=11> */
.L_x_397:
[----:B------:R-:W-:Y:S05]  /*9490*/  BSYNC B1 ;  /* 0x0000000000017941 */ /* 0x000fea0003800000 */
.L_x_396:
[----:B-1----:R-:W-:Y:S01]  /*94a0*/  VIADD R53, R228, 0x80 ;  /* 0x00000080e4357836 */ /* 0x002fe20000000000 */
[----:B------:R-:W-:Y:S04]  /*94b0*/  BSSY B1, `(.L_x_400) ;  /* 0x00000fe000017945 */ /* 0x000fe80003800000 */
        /* <DEDUP_REMOVED lines=10> */
[----:B------:R-:W-:Y:S01]  /*9560*/  IMAD.SHL.U32 R55, R55, 0x80, RZ ;  /* 0x0000008037377824 */ /* 0x000fe200078e00ff */
[----:B------:R-:W-:Y:S01]  /*9570*/  IADD3 R62, P3, P4, R46, R60, R27 ;  /* 0x0000003c2e3e7210 */ /* 0x000fe20007c7e01b */
[----:B------:R-:W-:Y:S01]  /*9580*/  IMAD.IADD R63, R61, 0x1, R63 ;  /* 0x000000013d3f7824 */ /* 0x000fe200078e023f */
[----:B------:R-:W-:-:S02]  /*9590*/  SHF.R.S32.HI R53, RZ, 0x1f, R52 ;  /* 0x0000001fff357819 */ /* 0x000fc40000011434 */
[----:B------:R-:W-:Y:S02]  /*95a0*/  LOP3.LUT R55, R55, 0x380, RZ, 0xc0, !PT ;  /* 0x0000038037377812 */ /* 0x000fe400078ec0ff */
[----:B------:R-:W-:Y:S02]  /*95b0*/  LEA.HI R53, R53, R52, RZ, 0x5 ;  /* 0x0000003435357211 */ /* 0x000fe400078f28ff */
[----:B------:R-:W-:Y:S02]  /*95c0*/  IADD3.X R84, R20, R63, R26, P3, P4 ;  /* 0x0000003f14547210 */ /* 0x000fe40001fe841a */
[----:B------:R-:W-:-:S05]  /*95d0*/  LEA.HI.SX32 R53, R53, R28, 0x1b ;  /* 0x0000001c35357211 */ /* 0x000fca00078fdaff */
[----:B------:R-:W-:Y:S02]  /*95e0*/  IMAD.SHL.U32 R65, R53, 0x10, RZ ;  /* 0x0000001035417824 */ /* 0x000fe400078e00ff */
        /* <DEDUP_REMOVED lines=12> */
[----:B------:R-:W-:Y:S02]  /*96b0*/  LOP3.LUT R67, R69, 0xff0000ff, RZ, 0xc0, !PT ;  /* 0xff0000ff45437812 */ /* 0x000fe400078ec0ff */
[----:B------:R-:W-:Y:S01]  /*96c0*/  SHF.R.U32.HI R90, RZ, 0x10, R69 ;  /* 0x00000010ff5a7819 */ /* 0x000fe20000011645 */
[----:B------:R-:W-:Y:S01]  /*96d0*/  IMAD.MOV.U32 R69, RZ, RZ, R52 ;  /* 0x000000ffff457224 */ /* 0x000fe200078e0034 */
[----:B------:R-:W-:Y:S01]  /*96e0*/  SHF.R.U32.HI R74, RZ, 0x8, R75 ;  /* 0x00000008ff4a7819 */ /* 0x000fe2000001164b */
[----:B------:R-:W-:Y:S01]  /*96f0*/  IMAD.SHL.U32 R52, R66, 0x100, RZ ;  /* 0x0000010042347824 */ /* 0x000fe200078e00ff */
[----:B------:R-:W-:Y:S01]  /*9700*/  SHF.R.U32.HI R89, RZ, 0x8, R71 ;  /* 0x00000008ff597819 */ /* 0x000fe20000011647 */
[----:B------:R-:W-:Y:S01]  /*9710*/  IMAD.U32 R53, R90, 0x10000, RZ ;  /* 0x000100005a357824 */ /* 0x000fe200078e00ff */
[----:B------:R-:W-:Y:S01]  /*9720*/  SHF.R.U32.HI R86, RZ, 0x8, R73 ;  /* 0x00000008ff567819 */ /* 0x000fe20000011649 */
[----:B------:R-:W-:Y:S01]  /*9730*/  IMAD.MOV.U32 R66, RZ, RZ, R54 ;  /* 0x000000ffff427224 */ /* 0x000fe200078e0036 */
[----:B------:R-:W-:-:S02]  /*9740*/  LOP3.LUT R72, R75, 0xff0000ff, RZ, 0xc0, !PT ;  /* 0xff0000ff4b487812 */ /* 0x000fc400078ec0ff */
[----:B------:R-:W-:Y:S01]  /*9750*/  SHF.R.U32.HI R87, RZ, 0x10, R75 ;  /* 0x00000010ff577819 */ /* 0x000fe2000001164b */
[----:B------:R-:W-:Y:S01]  /*9760*/  IMAD.SHL.U32 R75, R74, 0x100, RZ ;  /* 0x000001004a4b7824 */ /* 0x000fe200078e00ff */
[----:B------:R-:W-:Y:S02]  /*9770*/  SHF.R.U32.HI R88, RZ, 0x10, R71 ;  /* 0x00000010ff587819 */ /* 0x000fe40000011647 */
[----:B------:R-:W-:Y:S01]  /*9780*/  LOP3.LUT R70, R73, 0xff0000ff, RZ, 0xc0, !PT ;  /* 0xff0000ff49467812 */ /* 0x000fe200078ec0ff */
[----:B------:R-:W-:Y:S01]  /*9790*/  IMAD.U32 R87, R87, 0x10000, RZ ;  /* 0x0001000057577824 */ /* 0x000fe200078e00ff */
[----:B------:R-:W-:Y:S02]  /*97a0*/  SHF.R.U32.HI R85, RZ, 0x10, R73 ;  /* 0x00000010ff557819 */ /* 0x000fe40000011649 */
[----:B------:R-:W-:Y:S01]  /*97b0*/  LOP3.LUT R52, R67, 0xff00, R52, 0xf8, !PT ;  /* 0x0000ff0043347812 */ /* 0x000fe200078ef834 */
[----:B------:R-:W-:Y:S01]  /*97c0*/  IMAD.SHL.U32 R67, R89, 0x100, RZ ;  /* 0x0000010059437824 */ /* 0x000fe200078e00ff */
[----:B------:R-:W-:-:S02]  /*97d0*/  LOP3.LUT R68, R71, 0xff0000ff, RZ, 0xc0, !PT ;  /* 0xff0000ff47447812 */ /* 0x000fc400078ec0ff */
[----:B------:R-:W-:Y:S02]  /*97e0*/  SHF.L.U32 R73, R86, 0x8, RZ ;  /* 0x0000000856497819 */ /* 0x000fe400000006ff */
[----:B--2---:R-:W-:Y:S02]  /*97f0*/  MOV R71, R56 ;  /* 0x0000003800477202 */ /* 0x004fe40000000f00 */
[----:B------:R-:W-:Y:S01]  /*9800*/  LOP3.LUT R54, R52, 0xff0000, R53, 0xf8, !PT ;  /* 0x00ff000034367812 */ /* 0x000fe200078ef835 */
[----:B------:R-:W-:Y:S01]  /*9810*/  IMAD.U32 R52, R88, 0x10000, RZ ;  /* 0x0001000058347824 */ /* 0x000fe200078e00ff */
[----:B------:R-:W-:Y:S02]  /*9820*/  LOP3.LUT R56, R70, 0xff00, R73, 0xf8, !PT ;  /* 0x0000ff0046387812 */ /* 0x000fe400078ef849 */
[----:B------:R-:W-:Y:S02]  /*9830*/  LOP3.LUT R86, R72, 0xff00, R75, 0xf8, !PT ;  /* 0x0000ff0048567812 */ /* 0x000fe400078ef84b */
[----:B------:R-:W-:-:S02]  /*9840*/  LOP3.LUT R67, R68, 0xff00, R67, 0xf8, !PT ;  /* 0x0000ff0044437812 */ /* 0x000fc400078ef843 */
[----:B------:R-:W-:Y:S02]  /*9850*/  F2FP.F16.E4M3.UNPACK_B R75, R150.H1 ;  /* 0x00000096ff4b723e */ /* 0x000fe400030006ff */
[----:B------:R-:W-:Y:S02]  /*9860*/  F2FP.F16.E4M3.UNPACK_B R72, R71.H1 ;  /* 0x00000047ff48723e */ /* 0x000fe400030006ff */
[----:B------:R-:W-:Y:S01]  /*9870*/  F2FP.F16.E4M3.UNPACK_B R70, R69.H1 ;  /* 0x00000045ff46723e */ /* 0x000fe200030006ff */
[----:B------:R-:W-:Y:S01]  /*9880*/  HADD2.F32 R53, -RZ, R75.H0_H0 ;  /* 0x2000004bff357230 */ /* 0x000fe20000004100 */
[----:B------:R-:W-:Y:S01]  /*9890*/  LOP3.LUT R52, R67, 0xff0000, R52, 0xf8, !PT ;  /* 0x00ff000043347812 */ /* 0x000fe200078ef834 */
[----:B------:R-:W-:Y:S01]  /*98a0*/  HADD2.F32 R68, -RZ, R72.H0_H0 ;  /* 0x20000048ff447230 */ /* 0x000fe20000004100 */
[----:B------:R-:W-:Y:S01]  /*98b0*/  F2FP.F16.E4M3.UNPACK_B R73, R148.H1 ;  /* 0x00000094ff49723e */ /* 0x000fe200030006ff */
[--C-:B------:R-:W-:Y:S01]  /*98c0*/  HADD2.F32 R67, -RZ, R70.reuse.H0_H0 ;  /* 0x20000046ff437230 */ /* 0x100fe20000004100 */
[----:B------:R-:W-:Y:S01]  /*98d0*/  SHF.L.U32 R85, R85, 0x10, RZ ;  /* 0x0000001055557819 */ /* 0x000fe200000006ff */
[----:B------:R-:W-:-:S02]  /*98e0*/  HADD2.F32 R70, -RZ, R70.H1_H1 ;  /* 0x30000046ff467230 */ /* 0x000fc40000004100 */
[-C--:B------:R-:W-:Y:S01]  /*98f0*/  FMUL.FTZ R88, R68, R53.reuse ;  /* 0x0000003544587220 */ /* 0x080fe20000410000 */
[--C-:B------:R-:W-:Y:S02]  /*9900*/  HADD2.F32 R74, -RZ, R73.reuse.H0_H0 ;  /* 0x20000049ff4a7230 */ /* 0x100fe40000004100 */
[C---:B------:R-:W-:Y:S01]  /*9910*/  FMUL.FTZ R89, R67.reuse, R53 ;  /* 0x0000003543597220 */ /* 0x040fe20000410000 */
[----:B------:R-:W-:Y:S01]  /*9920*/  LOP3.LUT R56, R56, 0xff0000, R85, 0xf8, !PT ;  /* 0x00ff000038387812 */ /* 0x000fe200078ef855 */
[----:B------:R-:W-:Y:S01]  /*9930*/  HADD2.F32 R85, -RZ, R73.H1_H1 ;  /* 0x30000049ff557230 */ /* 0x000fe20000004100 */
[----:B------:R-:W-:Y:S01]  /*9940*/  F2FP.F16.E4M3.UNPACK_B R150, R150 ;  /* 0x00000096ff96723e */ /* 0x000fe200020006ff */
[-C--:B------:R-:W-:Y:S01]  /*9950*/  FFMA.FTZ R67, R67, R74.reuse, -R88 ;  /* 0x0000004a43437223 */ /* 0x080fe20000010858 */
[----:B------:R-:W-:Y:S01]  /*9960*/  FFMA.FTZ R68, R68, R74, R89 ;  /* 0x0000004a44447223 */ /* 0x000fe20000010059 */
[----:B------:R-:W-:Y:S01]  /*9970*/  HADD2.F32 R74, -RZ, R75.H1_H1 ;  /* 0x3000004bff4a7230 */ /* 0x000fe20000004100 */
[----:B------:R-:W-:Y:S01]  /*9980*/  F2FP.F16.E4M3.UNPACK_B R73, R69 ;  /* 0x00000045ff49723e */ /* 0x000fe200020006ff */
[----:B------:R-:W-:Y:S01]  /*9990*/  HADD2.F32 R75, -RZ, R72.H1_H1 ;  /* 0x30000048ff4b7230 */ /* 0x000fe20000004100 */
[----:B------:R-:W-:-:S02]  /*99a0*/  F2FP.F16.E4M3.UNPACK_B R72, R71 ;  /* 0x00000047ff48723e */ /* 0x000fc400020006ff */
[----:B------:R-:W-:Y:S01]  /*99b0*/  LOP3.LUT R53, R86, 0xff0000, R87, 0xf8, !PT ;  /* 0x00ff000056357812 */ /* 0x000fe200078ef857 */
[CC--:B------:R-:W-:Y:S01]  /*99c0*/  FMUL.FTZ R88, R70.reuse, R74.reuse ;  /* 0x0000004a46587220 */ /* 0x0c0fe20000410000 */
[C---:B------:R-:W-:Y:S01]  /*99d0*/  FMUL.FTZ R69, R75.reuse, R74 ;  /* 0x0000004a4b457220 */ /* 0x040fe20000410000 */
[----:B------:R-:W-:Y:S01]  /*99e0*/  F2FP.F16.E4M3.UNPACK_B R148, R148 ;  /* 0x00000094ff94723e */ /* 0x000fe200020006ff */
[----:B------:R-:W-:Y:S02]  /*99f0*/  HADD2.F32 R86, -RZ, R150.H0_H0 ;  /* 0x20000096ff567230 */ /* 0x000fe40000004100 */
[----:B------:R-:W-:Y:S02]  /*9a00*/  HADD2.F32 R74, -RZ, R72.H0_H0 ;  /* 0x20000048ff4a7230 */ /* 0x000fe40000004100 */
[-C--:B------:R-:W-:Y:S01]  /*9a10*/  FFMA.FTZ R70, R70, R85.reuse, -R69 ;  /* 0x0000005546467223 */ /* 0x080fe20000010845 */
[----:B------:R-:W-:Y:S02]  /*9a20*/  HADD2.F32 R71, -RZ, R73.H0_H0 ;  /* 0x20000049ff477230 */ /* 0x000fe40000004100 */
[----:B------:R-:W-:Y:S01]  /*9a30*/  FFMA.FTZ R69, R75, R85, R88 ;  /* 0x000000554b457223 */ /* 0x000fe20000010058 */
[----:B------:R-:W-:-:S02]  /*9a40*/  HADD2.F32 R85, -RZ, R148.H0_H0 ;  /* 0x20000094ff557230 */ /* 0x000fc40000004100 */
[CC--:B------:R-:W-:Y:S01]  /*9a50*/  FMUL.FTZ R88, R74.reuse, R86.reuse ;  /* 0x000000564a587220 */ /* 0x0c0fe20000410000 */
[----:B------:R-:W-:Y:S02]  /*9a60*/  HADD2.F32 R150, -RZ, R150.H1_H1 ;  /* 0x30000096ff967230 */ /* 0x000fe40000004100 */
[C---:B------:R-:W-:Y:S01]  /*9a70*/  FMUL.FTZ R87, R71.reuse, R86 ;  /* 0x0000005647577220 */ /* 0x040fe20000410000 */
[----:B------:R-:W-:Y:S02]  /*9a80*/  HADD2.F32 R75, -RZ, R72.H1_H1 ;  /* 0x30000048ff4b7230 */ /* 0x000fe40000004100 */
[-C--:B------:R-:W-:Y:S01]  /*9a90*/  FFMA.FTZ R71, R71, R85.reuse, -R88 ;  /* 0x0000005547477223 */ /* 0x080fe20000010858 */
[----:B------:R-:W-:Y:S02]  /*9aa0*/  HADD2.F32 R73, -RZ, R73.H1_H1 ;  /* 0x30000049ff497230 */ /* 0x000fe40000004100 */
[----:B------:R-:W-:Y:S01]  /*9ab0*/  FFMA.FTZ R72, R74, R85, R87 ;  /* 0x000000554a487223 */ /* 0x000fe20000010057 */
[----:B------:R-:W-:-:S02]  /*9ac0*/  HADD2.F32 R148, -RZ, R148.H1_H1 ;  /* 0x30000094ff947230 */ /* 0x000fc40000004100 */
[-C--:B------:R-:W-:Y:S01]  /*9ad0*/  FMUL.FTZ R86, R75, R150.reuse ;  /* 0x000000964b567220 */ /* 0x080fe20000410000 */
[----:B------:R-:W-:Y:S01]  /*9ae0*/  F2FP.F16.E4M3.UNPACK_B R74, R151.H1 ;  /* 0x00000097ff4a723e */ /* 0x000fe200030006ff */
[C---:B------:R-:W-:Y:S01]  /*9af0*/  FMUL.FTZ R150, R73.reuse, R150 ;  /* 0x0000009649967220 */ /* 0x040fe20000410000 */
[----:B------:R-:W-:Y:S01]  /*9b00*/  F2FP.F16.E4M3.UNPACK_B R85, R58.H1 ;  /* 0x0000003aff55723e */ /* 0x000fe200030006ff */
[----:B------:R-:W-:Y:S01]  /*9b10*/  FFMA.FTZ R90, R73, R148, -R86 ;  /* 0x00000094495a7223 */ /* 0x000fe20000010856 */
[----:B------:R-:W-:Y:S01]  /*9b20*/  F2FP.F16.E4M3.UNPACK_B R87, R149.H1 ;  /* 0x00000095ff57723e */ /* 0x000fe200030006ff */
[--C-:B------:R-:W-:Y:S01]  /*9b30*/  HADD2.F32 R89, -RZ, R74.reuse.H0_H0 ;  /* 0x2000004aff597230 */ /* 0x100fe20000004100 */
[----:B------:R-:W-:Y:S01]  /*9b40*/  F2FP.F16.E4M3.UNPACK_B R73, R66.H1 ;  /* 0x00000042ff49723e */ /* 0x000fe200030006ff */
[----:B------:R-:W-:Y:S02]  /*9b50*/  HADD2.F32 R86, -RZ, R85.H0_H0 ;  /* 0x20000055ff567230 */ /* 0x000fe40000004100 */
[----:B------:R-:W-:Y:S01]  /*9b60*/  FFMA.FTZ R91, R75, R148, R150 ;  /* 0x000000944b5b7223 */ /* 0x000fe20000010096 */
[----:B------:R-:W-:Y:S01]  /*9b70*/  HADD2.F32 R88, -RZ, R74.H1_H1 ;  /* 0x3000004aff587230 */ /* 0x000fe20000004100 */
[----:B------:R-:W-:Y:S01]  /*9b80*/  F2FP.F16.E4M3.UNPACK_B R151, R151 ;  /* 0x00000097ff97723e */ /* 0x000fe200020006ff */
[----:B------:R-:W-:-:S02]  /*9b90*/  HADD2.F32 R74, -RZ, R73.H0_H0 ;  /* 0x20000049ff4a7230 */ /* 0x000fc40000004100 */
[-C--:B------:R-:W-:Y:S01]  /*9ba0*/  FMUL.FTZ R137, R86, R89.reuse ;  /* 0x0000005956897220 */ /* 0x080fe20000410000 */
[----:B------:R-:W-:Y:S01]  /*9bb0*/  HADD2.F32 R75, -RZ, R87.H0_H0 ;  /* 0x20000057ff4b7230 */ /* 0x000fe20000004100 */
[----:B------:R-:W-:Y:S01]  /*9bc0*/  F2FP.F16.E4M3.UNPACK_B R66, R66 ;  /* 0x00000042ff42723e */ /* 0x000fe200020006ff */
[----:B------:R-:W-:Y:S02]  /*9bd0*/  HADD2.F32 R85, -RZ, R85.H1_H1 ;  /* 0x30000055ff557230 */ /* 0x000fe40000004100 */
[C---:B------:R-:W-:Y:S01]  /*9be0*/  FMUL.FTZ R89, R74.reuse, R89 ;  /* 0x000000594a597220 */ /* 0x040fe20000410000 */
[----:B------:R-:W-:Y:S02]  /*9bf0*/  HADD2.F32 R73, -RZ, R73.H1_H1 ;  /* 0x30000049ff497230 */ /* 0x000fe40000004100 */
[----:B------:R-:W-:Y:S01]  /*9c00*/  FFMA.FTZ R137, R74, R75, -R137 ;  /* 0x0000004b4a897223 */ /* 0x000fe20000010889 */
[----:B------:R-:W-:Y:S02]  /*9c10*/  HADD2.F32 R74, -RZ, R87.H1_H1 ;  /* 0x30000057ff4a7230 */ /* 0x000fe40000004100 */
[-C--:B------:R-:W-:Y:S01]  /*9c20*/  FMUL.FTZ R136, R85, R88.reuse ;  /* 0x0000005855887220 */ /* 0x080fe20000410000 */
[----:B------:R-:W-:Y:S01]  /*9c30*/  F2FP.F16.E4M3.UNPACK_B R149, R149 ;  /* 0x00000095ff95723e */ /* 0x000fe200020006ff */
[C---:B------:R-:W-:Y:S01]  /*9c40*/  FMUL.FTZ R148, R73.reuse, R88 ;  /* 0x0000005849947220 */ /* 0x040fe20000410000 */
[----:B------:R-:W-:Y:S01]  /*9c50*/  FFMA.FTZ R88, R86, R75, R89 ;  /* 0x0000004b56587223 */ /* 0x000fe20000010059 */
[----:B------:R-:W-:Y:S01]  /*9c60*/  FFMA.FTZ R136, R73, R74, -R136 ;  /* 0x0000004a49887223 */ /* 0x000fe20000010888 */
[----:B------:R-:W-:Y:S01]  /*9c70*/  F2FP.F16.E4M3.UNPACK_B R73, R58 ;  /* 0x0000003aff49723e */ /* 0x000fe200020006ff */
[----:B------:R-:W-:Y:S01]  /*9c80*/  FFMA.FTZ R153, R85, R74, R148 ;  /* 0x0000004a55997223 */ /* 0x000fe20000010094 */
[--C-:B------:R-:W-:Y:S01]  /*9c90*/  HADD2.F32 R85, -RZ, R151.reuse.H0_H0 ;  /* 0x20000097ff557230 */ /* 0x100fe20000004100 */
[----:B------:R-:W-:Y:S01]  /*9ca0*/  F2FP.SATFINITE.E4M3.F32.PACK_AB_MERGE_C R67, R70, R67, RZ ;  /* 0x000000434643723e */ /* 0x000fe200048070ff */
[----:B------:R-:W-:Y:S01]  /*9cb0*/  HADD2.F32 R151, -RZ, R151.H1_H1 ;  /* 0x30000097ff977230 */ /* 0x000fe20000004100 */
[----:B------:R-:W-:Y:S01]  /*9cc0*/  F2FP.SATFINITE.E4M3.F32.PACK_AB_MERGE_C R69, R69, R68, RZ ;  /* 0x000000444545723e */ /* 0x000fe200048070ff */
[--C-:B------:R-:W-:Y:S01]  /*9cd0*/  HADD2.F32 R74, -RZ, R73.reuse.H0_H0 ;  /* 0x20000049ff4a7230 */ /* 0x100fe20000004100 */
[----:B------:R-:W-:Y:S01]  /*9ce0*/  F2FP.F16.E4M3.UNPACK_B R70, R64 ;  /* 0x00000040ff46723e */ /* 0x000fe200020006ff */
[----:B------:R-:W-:Y:S01]  /*9cf0*/  HADD2.F32 R58, -RZ, R66.H0_H0 ;  /* 0x20000042ff3a7230 */ /* 0x000fe20000004100 */
[----:B------:R-:W-:Y:S01]  /*9d00*/  F2FP.SATFINITE.E4M3.F32.PACK_AB_MERGE_C R68, R90, R71, R67 ;  /* 0x000000475a44723e */ /* 0x000fe20004807043 */
        /* <DEDUP_REMOVED lines=8> */
[----:B------:R-:W-:Y:S01]  /*9d90*/  F2FP.SATFINITE.E4M3.F32.PACK_AB_MERGE_C R67, R91, R72, R69 ;  /* 0x000000485b43723e */ /* 0x000fe20004807045 */
[-C--:B------:R-:W-:Y:S01]  /*9da0*/  FFMA.FTZ R87, R58, R75.reuse, -R87 ;  /* 0x0000004b3a577223 */ /* 0x080fe20000010857 */
[----:B------:R-:W-:Y:S01]  /*9db0*/  FFMA.FTZ R58, R74, R75, R85 ;  /* 0x0000004b4a3a7223 */ /* 0x000fe20000010055 */
[-C--:B------:R-:W-:Y:S01]  /*9dc0*/  FFMA.FTZ R66, R66, R149.reuse, -R89 ;  /* 0x0000009542427223 */ /* 0x080fe20000010859 */
[----:B------:R-:W-:Y:S01]  /*9dd0*/  FFMA.FTZ R149, R73, R149, R86 ;  /* 0x0000009549957223 */ /* 0x000fe20000010056 */
[----:B------:R-:W-:Y:S01]  /*9de0*/  F2FP.F16.E4M3.UNPACK_B R73, R57 ;  /* 0x00000039ff49723e */ /* 0x000fe200020006ff */
[----:B------:R-:W-:Y:S01]  /*9df0*/  HADD2.F32 R69, -RZ, R70.H0_H0 ;  /* 0x20000046ff457230 */ /* 0x000fe20000004100 */
[----:B------:R-:W-:-:S02]  /*9e00*/  F2FP.F16.E4M3.UNPACK_B R85, R56 ;  /* 0x00000038ff55723e */ /* 0x000fc400020006ff */
[----:B------:R-:W-:Y:S01]  /*9e10*/  F2FP.SATFINITE.E4M3.F32.PACK_AB_MERGE_C R88, R153, R88, RZ ;  /* 0x000000589958723e */ /* 0x000fe200048070ff */
[----:B------:R-:W-:Y:S01]  /*9e20*/  HADD2.F32 R71, -RZ, R73.H0_H0 ;  /* 0x20000049ff477230 */ /* 0x000fe20000004100 */
[----:B------:R-:W-:Y:S01]  /*9e30*/  F2FP.F16.E4M3.UNPACK_B R75, R54 ;  /* 0x00000036ff4b723e */ /* 0x000fe200020006ff */
[----:B------:R-:W-:Y:S01]  /*9e40*/  HADD2.F32 R72, -RZ, R85.H0_H0 ;  /* 0x20000055ff487230 */ /* 0x000fe20000004100 */
[----:B------:R-:W-:Y:S01]  /*9e50*/  F2FP.SATFINITE.E4M3.F32.PACK_AB_MERGE_C R58, R149, R58, R88 ;  /* 0x0000003a953a723e */ /* 0x000fe20004807058 */
[----:B------:R-:W-:Y:S01]  /*9e60*/  HADD2.F32 R74, -RZ, R73.H1_H1 ;  /* 0x30000049ff4a7230 */ /* 0x000fe20000004100 */
[----:B------:R-:W-:Y:S01]  /*9e70*/  F2FP.SATFINITE.E4M3.F32.PACK_AB_MERGE_C R136, R136, R137, RZ ;  /* 0x000000898888723e */ /* 0x000fe200048070ff */
[----:B------:R-:W-:Y:S02]  /*9e80*/  HADD2.F32 R85, -RZ, R85.H1_H1 ;  /* 0x30000055ff557230 */ /* 0x000fe40000004100 */
[-C--:B------:R-:W-:Y:S01]  /*9e90*/  FMUL.FTZ R88, R71, R72.reuse ;  /* 0x0000004847587220 */ /* 0x080fe20000410000 */
[----:B------:R-:W-:Y:S01]  /*9ea0*/  FMUL.FTZ R90, R69, R72 ;  /* 0x00000048455a7220 */ /* 0x000fe20000410000 */
[----:B------:R-:W-:Y:S01]  /*9eb0*/  HADD2.F32 R72, -RZ, R70.H1_H1 ;  /* 0x30000046ff487230 */ /* 0x000fe20000004100 */
[----:B------:R-:W-:Y:S01]  /*9ec0*/  F2FP.SATFINITE.E4M3.F32.PACK_AB_MERGE_C R66, R66, R87, R136 ;  /* 0x000000574242723e */ /* 0x000fe20004807088 */
[----:B------:R-:W-:-:S02]  /*9ed0*/  HADD2.F32 R86, -RZ, R75.H0_H0 ;  /* 0x2000004bff567230 */ /* 0x000fc40000004100 */
[-C--:B------:R-:W-:Y:S01]  /*9ee0*/  FMUL.FTZ R87, R74, R85.reuse ;  /* 0x000000554a577220 */ /* 0x080fe20000410000 */
[----:B------:R-:W-:Y:S02]  /*9ef0*/  HADD2.F32 R75, -RZ, R75.H1_H1 ;  /* 0x3000004bff4b7230 */ /* 0x000fe40000004100 */
[C---:B------:R-:W-:Y:S01]  /*9f00*/  FMUL.FTZ R89, R72.reuse, R85 ;  /* 0x0000005548597220 */ /* 0x040fe20000410000 */
[----:B------:R-:W-:Y:S01]  /*9f10*/  F2FP.F16.E4M3.UNPACK_B R73, R57.H1 ;  /* 0x00000039ff49723e */ /* 0x000fe200030006ff */
[----:B------:R-:W-:Y:S01]  /*9f20*/  FFMA.FTZ R70, R71, R86, R90 ;  /* 0x0000005647467223 */ /* 0x000fe2000001005a */
[----:B------:R-:W-:Y:S01]  /*9f30*/  F2FP.F16.E4M3.UNPACK_B R85, R56.H1 ;  /* 0x00000038ff55723e */ /* 0x000fe200030006ff */
[----:B------:R-:W-:Y:S01]  /*9f40*/  FFMA.FTZ R69, R69, R86, -R88 ;  /* 0x0000005645457223 */ /* 0x000fe20000010858 */
[----:B------:R-:W-:Y:S01]  /*9f50*/  F2FP.F16.E4M3.UNPACK_B R71, R64.H1 ;  /* 0x00000040ff47723e */ /* 0x000fe200030006ff */
[----:B------:R-:W-:Y:S01]  /*9f60*/  FFMA.FTZ R64, R72, R75, -R87 ;  /* 0x0000004b48407223 */ /* 0x000fe20000010857 */
[----:B------:R-:W-:Y:S01]  /*9f70*/  HADD2.F32 R72, -RZ, R73.H0_H0 ;  /* 0x20000049ff487230 */ /* 0x000fe20000004100 */
[----:B------:R-:W-:Y:S01]  /*9f80*/  F2FP.F16.E4M3.UNPACK_B R54, R54.H1 ;  /* 0x00000036ff36723e */ /* 0x000fe200030006ff */
[----:B------:R-:W-:-:S02]  /*9f90*/  HADD2.F32 R87, -RZ, R85.H0_H0 ;  /* 0x20000055ff577230 */ /* 0x000fc40000004100 */
[----:B------:R-:W-:Y:S01]  /*9fa0*/  FFMA.FTZ R57, R74, R75, R89 ;  /* 0x0000004b4a397223 */ /* 0x000fe20000010059 */
[----:B------:R-:W-:Y:S02]  /*9fb0*/  HADD2.F32 R56, -RZ, R71.H0_H0 ;  /* 0x20000047ff387230 */ /* 0x000fe40000004100 */
[----:B------:R-:W-:Y:S02]  /*9fc0*/  HADD2.F32 R73, -RZ, R73.H1_H1 ;  /* 0x30000049ff497230 */ /* 0x000fe40000004100 */
[----:B------:R-:W-:Y:S02]  /*9fd0*/  HADD2.F32 R86, -RZ, R85.H1_H1 ;  /* 0x30000055ff567230 */ /* 0x000fe40000004100 */
[-C--:B------:R-:W-:Y:S01]  /*9fe0*/  FMUL.FTZ R85, R72, R87.reuse ;  /* 0x0000005748557220 */ /* 0x080fe20000410000 */
[----:B------:R-:W-:Y:S02]  /*9ff0*/  HADD2.F32 R71, -RZ, R71.H1_H1 ;  /* 0x30000047ff477230 */ /* 0x000fe40000004100 */
[----:B------:R-:W-:Y:S01]  /*a000*/  FMUL.FTZ R87, R56, R87 ;  /* 0x0000005738577220 */ /* 0x000fe20000410000 */
[----:B------:R-:W-:-:S02]  /*a010*/  HADD2.F32 R75, -RZ, R54.H0_H0 ;  /* 0x20000036ff4b7230 */ /* 0x000fc40000004100 */
[----:B------:R-:W-:Y:S02]  /*a020*/  HADD2.F32 R74, -RZ, R54.H1_H1 ;  /* 0x30000036ff4a7230 */ /* 0x000fe40000004100 */
[-C--:B------:R-:W-:Y:S01]  /*a030*/  FMUL.FTZ R54, R73, R86.reuse ;  /* 0x0000005649367220 */ /* 0x080fe20000410000 */
[C---:B------:R-:W-:Y:S01]  /*a040*/  FMUL.FTZ R86, R71.reuse, R86 ;  /* 0x0000005647567220 */ /* 0x040fe20000410000 */
[----:B------:R-:W-:Y:S01]  /*a050*/  FFMA.FTZ R91, R72, R75, R87 ;  /* 0x0000004b485b7223 */ /* 0x000fe20000010057 */
[----:B------:R-:W-:Y:S01]  /*a060*/  F2FP.F16.E4M3.UNPACK_B R72, R59.H1 ;  /* 0x0000003bff48723e */ /* 0x000fe200030006ff */
[-C--:B------:R-:W-:Y:S01]  /*a070*/  FFMA.FTZ R137, R71, R74.reuse, -R54 ;  /* 0x0000004a47897223 */ /* 0x080fe20000010836 */
[----:B------:R-:W-:Y:S01]  /*a080*/  F2FP.F16.E4M3.UNPACK_B R54, R55 ;  /* 0x00000037ff36723e */ /* 0x000fe200020006ff */
[----:B------:R-:W-:Y:S01]  /*a090*/  FFMA.FTZ R136, R73, R74, R86 ;  /* 0x0000004a49887223 */ /* 0x000fe20000010056 */
[----:B------:R-:W-:Y:S01]  /*a0a0*/  F2FP.F16.E4M3.UNPACK_B R87, R53.H1 ;  /* 0x00000035ff57723e */ /* 0x000fe200030006ff */
[----:B------:R-:W-:Y:S01]  /*a0b0*/  FFMA.FTZ R90, R56, R75, -R85 ;  /* 0x0000004b385a7223 */ /* 0x000fe20000010855 */
[----:B------:R-:W-:Y:S01]  /*a0c0*/  F2FP.F16.E4M3.UNPACK_B R55, R55.H1 ;  /* 0x00000037ff37723e */ /* 0x000fe200030006ff */
[----:B------:R-:W-:Y:S01]  /*a0d0*/  HADD2.F32 R56, -RZ, R54.H0_H0 ;  /* 0x20000036ff387230 */ /* 0x000fe20000004100 */
[----:B------:R-:W-:Y:S01]  /*a0e0*/  F2FP.F16.E4M3.UNPACK_B R86, R53 ;  /* 0x00000035ff56723e */ /* 0x000fe200020006ff */
[--C-:B------:R-:W-:Y:S01]  /*a0f0*/  HADD2.F32 R89, -RZ, R87.reuse.H0_H0 ;  /* 0x20000057ff597230 */ /* 0x100fe20000004100 */
[-C--:B------:R-:W-:Y:S01]  /*a100*/  F2FP.F16.E4M3.UNPACK_B R53, R52.reuse ;  /* 0x00000034ff35723e */ /* 0x080fe200020006ff */
[----:B------:R-:W-:Y:S01]  /*a110*/  HADD2.F32 R87, -RZ, R87.H1_H1 ;  /* 0x30000057ff577230 */ /* 0x000fe20000004100 */
[----:B------:R-:W-:Y:S01]  /*a120*/  F2FP.F16.E4M3.UNPACK_B R74, R52.H1 ;  /* 0x00000034ff4a723e */ /* 0x000fe200030006ff */
[----:B------:R-:W-:Y:S01]  /*a130*/  HADD2.F32 R52, -RZ, R72.H0_H0 ;  /* 0x20000048ff347230 */ /* 0x000fe20000004100 */
[----:B------:R-:W-:Y:S01]  /*a140*/  F2FP.F16.E4M3.UNPACK_B R71, R59 ;  /* 0x0000003bff47723e */ /* 0x000fe200020006ff */
[----:B------:R-:W-:Y:S01]  /*a150*/  HADD2.F32 R59, -RZ, R55.H0_H0 ;  /* 0x20000037ff3b7230 */ /* 0x000fe20000004100 */
[----:B------:R-:W-:Y:S01]  /*a160*/  F2FP.SATFINITE.E4M3.F32.PACK_AB_MERGE_C R90, R137, R90, RZ ;  /* 0x0000005a895a723e */ /* 0x000fe200048070ff */
[----:B------:R-:W-:-:S02]  /*a170*/  HADD2.F32 R85, -RZ, R74.H0_H0 ;  /* 0x2000004aff557230 */ /* 0x000fc40000004100 */
[CC--:B------:R-:W-:Y:S01]  /*a180*/  FMUL.FTZ R148, R52.reuse, R89.reuse ;  /* 0x0000005934947220 */ /* 0x0c0fe20000410000 */
[----:B------:R-:W-:Y:S02]  /*a190*/  HADD2.F32 R72, -RZ, R72.H1_H1 ;  /* 0x30000048ff487230 */ /* 0x000fe40000004100 */
[C---:B------:R-:W-:Y:S01]  /*a1a0*/  FMUL.FTZ R89, R59.reuse, R89 ;  /* 0x000000593b597220 */ /* 0x040fe20000410000 */
[----:B------:R-:W-:Y:S02]  /*a1b0*/  HADD2.F32 R55, -RZ, R55.H1_H1 ;  /* 0x30000037ff377230 */ /* 0x000fe40000004100 */
[-C--:B------:R-:W-:Y:S01]  /*a1c0*/  FFMA.FTZ R148, R59, R85.reuse, -R148 ;  /* 0x000000553b947223 */ /* 0x080fe20000010894 */
[----:B------:R-:W-:Y:S02]  /*a1d0*/  HADD2.F32 R73, -RZ, R71.H0_H0 ;  /* 0x20000047ff497230 */ /* 0x000fe40000004100 */
[----:B------:R-:W-:Y:S01]  /*a1e0*/  FFMA.FTZ R89, R52, R85, R89 ;  /* 0x0000005534597223 */ /* 0x000fe20000010059 */
[----:B------:R-:W-:-:S02]  /*a1f0*/  HADD2.F32 R88, -RZ, R86.H0_H0 ;  /* 0x20000056ff587230 */ /* 0x000fc40000004100 */
[-C--:B------:R-:W-:Y:S01]  /*a200*/  FMUL.FTZ R52, R72, R87.reuse ;  /* 0x0000005748347220 */ /* 0x080fe20000410000 */
[----:B------:R-:W-:Y:S02]  /*a210*/  HADD2.F32 R71, -RZ, R71.H1_H1 ;  /* 0x30000047ff477230 */ /* 0x000fe40000004100 */
[----:B------:R-:W-:Y:S01]  /*a220*/  FMUL.FTZ R87, R55, R87 ;  /* 0x0000005737577220 */ /* 0x000fe20000410000 */
[----:B------:R-:W-:Y:S02]  /*a230*/  HADD2.F32 R86, -RZ, R86.H1_H1 ;  /* 0x30000056ff567230 */ /* 0x000fe40000004100 */
[-C--:B------:R-:W-:Y:S01]  /*a240*/  FMUL.FTZ R149, R73, R88.reuse ;  /* 0x0000005849957220 */ /* 0x080fe20000410000 */
[----:B------:R-:W-:Y:S02]  /*a250*/  HADD2.F32 R54, -RZ, R54.H1_H1 ;  /* 0x30000036ff367230 */ /* 0x000fe40000004100 */
[----:B------:R-:W-:Y:S01]  /*a260*/  FMUL.FTZ R88, R56, R88 ;  /* 0x0000005838587220 */ /* 0x000fe20000410000 */
[----:B------:R-:W-:-:S02]  /*a270*/  HADD2.F32 R74, -RZ, R74.H1_H1 ;  /* 0x3000004aff4a7230 */ /* 0x000fc40000004100 */
[-C--:B------:R-:W-:Y:S01]  /*a280*/  FMUL.FTZ R59, R71, R86.reuse ;  /* 0x00000056473b7220 */ /* 0x080fe20000410000 */
[--C-:B------:R-:W-:Y:S02]  /*a290*/  HADD2.F32 R75, -RZ, R53.reuse.H0_H0 ;  /* 0x20000035ff4b7230 */ /* 0x100fe40000004100 */
[----:B------:R-:W-:Y:S01]  /*a2a0*/  FMUL.FTZ R86, R54, R86 ;  /* 0x0000005636567220 */ /* 0x000fe20000410000 */
[----:B------:R-:W-:Y:S02]  /*a2b0*/  HADD2.F32 R53, -RZ, R53.H1_H1 ;  /* 0x30000035ff357230 */ /* 0x000fe40000004100 */
[-C--:B------:R-:W-:Y:S01]  /*a2c0*/  FFMA.FTZ R55, R55, R74.reuse, -R52 ;  /* 0x0000004a37377223 */ /* 0x080fe20000010834 */
[----:B------:R-:W-:Y:S01]  /*a2d0*/  FFMA.FTZ R72, R72, R74, R87 ;  /* 0x0000004a48487223 */ /* 0x000fe20000010057 */
[-C--:B------:R-:W-:Y:S01]  /*a2e0*/  FFMA.FTZ R149, R56, R75.reuse, -R149 ;  /* 0x0000004b38957223 */ /* 0x080fe20000010895 */
[----:B------:R-:W-:Y:S01]  /*a2f0*/  FFMA.FTZ R88, R73, R75, R88 ;  /* 0x0000004b49587223 */ /* 0x000fe20000010058 */
[-C--:B------:R-:W-:Y:S01]  /*a300*/  FFMA.FTZ R54, R54, R53.reuse, -R59 ;  /* 0x0000003536367223 */ /* 0x080fe2000001083b */
[----:B------:R-:W-:Y:S01]  /*a310*/  FFMA.FTZ R53, R71, R53, R86 ;  /* 0x0000003547357223 */ /* 0x000fe20000010056 */
[----:B------:R-:W-:Y:S01]  /*a320*/  F2FP.SATFINITE.E4M3.F32.PACK_AB_MERGE_C R55, R55, R148, RZ ;  /* 0x000000943737723e */ /* 0x000fe200048070ff */
[----:B------:R-:W-:Y:S01]  /*a330*/  IMAD.MOV.U32 R52, RZ, RZ, R68 ;  /* 0x000000ffff347224 */ /* 0x000fe200078e0044 */
[----:B------:R-:W-:-:S02]  /*a340*/  F2FP.SATFINITE.E4M3.F32.PACK_AB_MERGE_C R72, R72, R89, RZ ;  /* 0x000000594848723e */ /* 0x000fc400048070ff */
[----:B------:R-:W-:Y:S02]  /*a350*/  F2FP.SATFINITE.E4M3.F32.PACK_AB_MERGE_C R69, R64, R69, R90 ;  /* 0x000000454045723e */ /* 0x000fe4000480705a */
[----:B------:R-:W-:Y:S02]  /*a360*/  F2FP.SATFINITE.E4M3.F32.PACK_AB_MERGE_C R91, R136, R91, RZ ;  /* 0x0000005b885b723e */ /* 0x000fe400048070ff */
[----:B------:R-:W-:Y:S01]  /*a370*/  F2FP.SATFINITE.E4M3.F32.PACK_AB_MERGE_C R55, R54, R149, R55 ;  /* 0x000000953637723e */ /* 0x000fe20004807037 */
[----:B------:R-:W-:Y:S01]  /*a380*/  IMAD.MOV.U32 R54, RZ, RZ, R66 ;  /* 0x000000ffff367224 */ /* 0x000fe200078e0042 */
[----:B------:R-:W-:Y:S01]  /*a390*/  F2FP.SATFINITE.E4M3.F32.PACK_AB_MERGE_C R59, R53, R88, R72 ;  /* 0x00000058353b723e */ /* 0x000fe20004807048 */
[----:B------:R-:W-:Y:S01]  /*a3a0*/  IMAD.MOV.U32 R53, RZ, RZ, R69 ;  /* 0x000000ffff357224 */ /* 0x000fe200078e0045 */
[----:B------:R-:W-:Y:S02]  /*a3b0*/  F2FP.SATFINITE.E4M3.F32.PACK_AB_MERGE_C R57, R57, R70, R91 ;  /* 0x000000463939723e */ /* 0x000fe4000480705b */
[----:B------:R-:W-:-:S07]  /*a3c0*/  MOV R56, R67 ;  /* 0x0000004300387202 */ /* 0x000fce0000000f00 */
.L_x_403:
[----:B------:R-:W-:Y:S05]  /*a3d0*/  BSYNC B2 ;  /* 0x0000000000027941 */ /* 0x000fea0003800000 */
.L_x_402:
        /* <DEDUP_REMOVED lines=11> */
.L_x_401:
[----:B------:R-:W-:Y:S05]  /*a490*/  BSYNC B1 ;  /* 0x0000000000017941 */ /* 0x000fea0003800000 */
.L_x_400:
[----:B-1----:R-:W-:Y:S02]  /*a4a0*/  VIADD R53, R228, 0xc0 ;  /* 0x000000c0e4357836 */ /* 0x002fe40000000000 */
[-C--:B--2---:R-:W-:Y:S02]  /*a4b0*/  IMAD R52, R122, R130.reuse, RZ ;  /* 0x000000827a347224 */ /* 0x084fe400078e02ff */
[C---:B------:R-:W-:Y:S01]  /*a4c0*/  IMAD.WIDE.U32 R128, R53.reuse, R130, R128 ;  /* 0x0000008235807225 */ /* 0x040fe200078e0080 */
[----:B------:R-:W-:-:S03]  /*a4d0*/  ISETP.GE.OR P3, PT, R53, R119, P0 ;  /* 0x000000773500720c */ /* 0x000fc60000766670 */
[----:B------:R-:W-:-:S10]  /*a4e0*/  IMAD R65, R53, R131, R52 ;  /* 0x0000008335417224 */ /* 0x000fd400078e0234 */
[----:B------:R-:W-:Y:S05]  /*a4f0*/  @P3 BRA `(.L_x_382) ;  /* 0x0000001400a03947 */ /* 0x000fea0003800000 */
[----:B------:R-:W2:Y:S01]  /*a500*/  LDL R54, [R1+0x6c] ;  /* 0x00006c0001367983 */ /* 0x000ea20000100800 */
[----:B------:R-:W1:Y:S01]  /*a510*/  LDC.64 R60, c[0x0][0x2e8] ;  /* 0x0000ba00ff3c7b82 */ /* 0x000e620000000a00 */
[----:B------:R-:W-:Y:S01]  /*a520*/  IMAD.IADD R65, R129, 0x1, R65 ;  /* 0x0000000181417824 */ /* 0x000fe200078e0241 */
[----:B------:R-:W-:Y:S01]  /*a530*/  IADD3 R63, P3, P4, R46, R128, R27 ;  /* 0x000000802e3f7210 */ /* 0x000fe20007c7e01b */
[----:B------:R-:W-:Y:S01]  /*a540*/  VIADD R53, R228, 0xc0 ;  /* 0x000000c0e4357836 */ /* 0x000fe20000000000 */
[----:B------:R-:W-:Y:S01]  /*a550*/  ISETP.NE.AND P6, PT, R0, RZ, PT ;  /* 0x000000ff0000720c */ /* 0x000fe20003fc5270 */
[----:B------:R-:W-:Y:S01]  /*a560*/  BSSY B1, `(.L_x_404) ;  /* 0x00000e9000017945 */ /* 0x000fe20003800000 */
[----:B------:R-:W-:Y:S01]  /*a570*/  IADD3.X R52, R20, R65, R26, P3, P4 ;  /* 0x0000004114347210 */ /* 0x000fe20001fe841a */
[----:B------:R-:W-:Y:S01]  /*a580*/  IMAD.SHL.U32 R53, R53, 0x80, RZ ;  /* 0x0000008035357824 */ /* 0x000fe200078e00ff */
[----:B------:R-:W-:-:S04]  /*a590*/  SEL R147, R120, R147, !P6 ;  /* 0x0000009378937207 */ /* 0x000fc80007000000 */
[----:B------:R-:W-:Y:S02]  /*a5a0*/  LOP3.LUT R53, R53, 0x380, RZ, 0xc0, !PT ;  /* 0x0000038035357812 */ /* 0x000fe400078ec0ff */
[----:B-1----:R-:W-:-:S04]  /*a5b0*/  IADD3 R62, P3, R63, R60, RZ ;  /* 0x0000003c3f3e7210 */ /* 0x002fc80007f7e0ff */
[----:B------:R-:W-:Y:S02]  /*a5c0*/  IADD3.X R63, R52, R61, RZ, P3, !PT ;  /* 0x0000003d343f7210 */ /* 0x000fe40001ffe4ff */
[----:B------:R-:W-:-:S04]  /*a5d0*/  SHF.R.S32.HI R52, RZ, 0x1f, R147 ;  /* 0x0000001fff347819 */ /* 0x000fc80000011493 */
[----:B------:R-:W-:-:S04]  /*a5e0*/  LEA.HI R147, R52, R147, RZ, 0x5 ;  /* 0x0000009334937211 */ /* 0x000fc800078f28ff */
[----:B------:R-:W-:-:S05]  /*a5f0*/  LEA.HI.SX32 R67, R147, R28, 0x1b ;  /* 0x0000001c93437211 */ /* 0x000fca00078fdaff */
[----:B------:R-:W-:-:S05]  /*a600*/  IMAD.SHL.U32 R67, R67, 0x10, RZ ;  /* 0x0000001043437824 */ /* 0x000fca00078e00ff */
[----:B------:R-:W-:-:S04]  /*a610*/  LOP3.LUT R53, R53, 0x70, R67, 0xf8, !PT ;  /* 0x0000007035357812 */ /* 0x000fc800078ef843 */
[----:B------:R-:W-:-:S04]  /*a620*/  LOP3.LUT R53, R53, R140, RZ, 0x3c, !PT ;  /* 0x0000008c35357212 */ /* 0x000fc800078e3cff */
[----:B--2---:R-:W-:Y:S01]  /*a630*/  IADD3 R52, R54, R53, RZ ;  /* 0x0000003536347210 */ /* 0x004fe20007ffe0ff */
[----:B------:R-:W-:-:S04]  /*a640*/  IMAD R53, R17, 0x7000, R113 ;  /* 0x0000700011357824 */ /* 0x000fc800078e0271 */
[----:B------:R-:W-:Y:S02]  /*a650*/  IMAD R55, R17, 0x7000, R52 ;  /* 0x0000700011377824 */ /* 0x000fe400078e0234 */
[C---:B------:R-:W-:Y:S02]  /*a660*/  IMAD.IADD R53, R16.reuse, 0x1, R53 ;  /* 0x0000000110357824 */ /* 0x040fe400078e0235 */
[----:B------:R-:W-:-:S04]  /*a670*/  IMAD.IADD R56, R16, 0x1, R55 ;  /* 0x0000000110387824 */ /* 0x000fc800078e0237 */
[----:B------:R-:W1:Y:S04]  /*a680*/  LDS.128 R52, [R53+0x20400] ;  /* 0x0204000035347984 */ /* 0x000e680000000c00 */
[----:B------:R-:W2:Y:S01]  /*a690*/  LDS.128 R56, [R56+0x20400] ;  /* 0x0204000038387984 */ /* 0x000ea20000000c00 */
[----:B------:R-:W-:Y:S05]  /*a6a0*/  @P2 BRA `(.L_x_405) ;  /* 0x0000000c00502947 */ /* 0x000fea0003800000 */
[----:B------:R-:W-:Y:S01]  /*a6b0*/  SHF.R.U32.HI R64, RZ, 0x8, R77 ;  /* 0x00000008ff407819 */ /* 0x000fe2000001164d */
[----:B-1----:R-:W-:Y:S01]  /*a6c0*/  IMAD.MOV.U32 R70, RZ, RZ, R52 ;  /* 0x000000ffff467224 */ /* 0x002fe200078e0034 */
[----:B------:R-:W-:Y:S01]  /*a6d0*/  SHF.R.U32.HI R72, RZ, 0x8, R81 ;  /* 0x00000008ff487819 */ /* 0x000fe20000011651 */
[----:B--2---:R-:W-:Y:S01]  /*a6e0*/  IMAD.MOV.U32 R66, RZ, RZ, R58 ;  /* 0x000000ffff427224 */ /* 0x004fe200078e003a */
[----:B------:R-:W-:Y:S01]  /*a6f0*/  LOP3.LUT R69, R77, 0xff0000ff, RZ, 0xc0, !PT ;  /* 0xff0000ff4d457812 */ /* 0x000fe200078ec0ff */
[----:B------:R-:W-:Y:S01]  /*a700*/  IMAD.SHL.U32 R52, R64, 0x100, RZ ;  /* 0x0000010040347824 */ /* 0x000fe200078e00ff */
[----:B------:R-:W-:Y:S01]  /*a710*/  SHF.R.U32.HI R74, RZ, 0x8, R79 ;  /* 0x00000008ff4a7819 */ /* 0x000fe2000001164f */
[----:B------:R-:W-:Y:S01]  /*a720*/  IMAD.MOV.U32 R64, RZ, RZ, R54 ;  /* 0x000000ffff407224 */ /* 0x000fe200078e0036 */
[----:B------:R-:W-:Y:S01]  /*a730*/  SHF.R.U32.HI R75, RZ, 0x10, R77 ;  /* 0x00000010ff4b7819 */ /* 0x000fe2000001164d */
[----:B------:R-:W-:Y:S01]  /*a740*/  IMAD.SHL.U32 R54, R72, 0x100, RZ ;  /* 0x0000010048367824 */ /* 0x000fe200078e00ff */
[----:B------:R-:W-:-:S02]  /*a750*/  LOP3.LUT R69, R69, 0xff00, R52, 0xf8, !PT ;  /* 0x0000ff0045457812 */ /* 0x000fc400078ef834 */
[----:B------:R-:W-:Y:S02]  /*a760*/  LOP3.LUT R71, R79, 0xff0000ff, RZ, 0xc0, !PT ;  /* 0xff0000ff4f477812 */ /* 0x000fe400078ec0ff */
[----:B------:R-:W-:Y:S02]  /*a770*/  LOP3.LUT R77, R81, 0xff0000ff, RZ, 0xc0, !PT ;  /* 0xff0000ff514d7812 */ /* 0x000fe400078ec0ff */
[----:B------:R-:W-:Y:S02]  /*a780*/  SHF.L.U32 R52, R74, 0x8, RZ ;  /* 0x000000084a347819 */ /* 0x000fe400000006ff */
[----:B------:R-:W-:Y:S01]  /*a790*/  MOV R73, R56 ;  /* 0x0000003800497202 */ /* 0x000fe20000000f00 */
[----:B------:R-:W-:Y:S01]  /*a7a0*/  IMAD.U32 R56, R75, 0x10000, RZ ;  /* 0x000100004b387824 */ /* 0x000fe200078e00ff */
[----:B------:R-:W-:Y:S02]  /*a7b0*/  SHF.R.U32.HI R80, RZ, 0x10, R79 ;  /* 0x00000010ff507819 */ /* 0x000fe4000001164f */
[----:B------:R-:W-:-:S02]  /*a7c0*/  SHF.R.U32.HI R68, RZ, 0x8, R83 ;  /* 0x00000008ff447819 */ /* 0x000fc40000011653 */
[----:B------:R-:W-:Y:S02]  /*a7d0*/  LOP3.LUT R75, R71, 0xff00, R52, 0xf8, !PT ;  /* 0x0000ff00474b7812 */ /* 0x000fe400078ef834 */
[----:B------:R-:W-:Y:S01]  /*a7e0*/  LOP3.LUT R79, R77, 0xff00, R54, 0xf8, !PT ;  /* 0x0000ff004d4f7812 */ /* 0x000fe200078ef836 */
[----:B------:R-:W-:Y:S01]  /*a7f0*/  IMAD.SHL.U32 R58, R68, 0x100, RZ ;  /* 0x00000100443a7824 */ /* 0x000fe200078e00ff */
[----:B------:R-:W-:Y:S02]  /*a800*/  F2FP.F16.E4M3.UNPACK_B R77, R144.H1 ;  /* 0x00000090ff4d723e */ /* 0x000fe400030006ff */
[----:B------:R-:W-:Y:S02]  /*a810*/  F2FP.F16.E4M3.UNPACK_B R74, R73.H1 ;  /* 0x00000049ff4a723e */ /* 0x000fe400030006ff */
[----:B------:R-:W-:Y:S01]  /*a820*/  F2FP.F16.E4M3.UNPACK_B R71, R70.H1 ;  /* 0x00000046ff47723e */ /* 0x000fe200030006ff */
[----:B------:R-:W-:Y:S01]  /*a830*/  HADD2.F32 R54, -RZ, R77.H0_H0 ;  /* 0x2000004dff367230 */ /* 0x000fe20000004100 */
[----:B------:R-:W-:-:S02]  /*a840*/  SHF.R.U32.HI R78, RZ, 0x10, R81 ;  /* 0x00000010ff4e7819 */ /* 0x000fc40000011651 */
[----:B------:R-:W-:Y:S01]  /*a850*/  SHF.R.U32.HI R76, RZ, 0x10, R83 ;  /* 0x00000010ff4c7819 */ /* 0x000fe20000011653 */
[----:B------:R-:W-:Y:S01]  /*a860*/  HADD2.F32 R68, -RZ, R71.H0_H0 ;  /* 0x20000047ff447230 */ /* 0x000fe20000004100 */
[----:B------:R-:W-:Y:S02]  /*a870*/  LOP3.LUT R81, R83, 0xff0000ff, RZ, 0xc0, !PT ;  /* 0xff0000ff53517812 */ /* 0x000fe400078ec0ff */
[----:B------:R-:W-:Y:S01]  /*a880*/  LOP3.LUT R56, R69, 0xff0000, R56, 0xf8, !PT ;  /* 0x00ff000045387812 */ /* 0x000fe200078ef838 */
[----:B------:R-:W-:Y:S01]  /*a890*/  HADD2.F32 R69, -RZ, R74.H0_H0 ;  /* 0x2000004aff457230 */ /* 0x000fe20000004100 */
[----:B------:R-:W-:Y:S01]  /*a8a0*/  SHF.L.U32 R52, R80, 0x10, RZ ;  /* 0x0000001050347819 */ /* 0x000fe200000006ff */
[----:B------:R-:W-:Y:S01]  /*a8b0*/  IMAD.U32 R76, R76, 0x10000, RZ ;  /* 0x000100004c4c7824 */ /* 0x000fe200078e00ff */
[----:B------:R-:W-:Y:S02]  /*a8c0*/  F2FP.F16.E4M3.UNPACK_B R72, R142.H1 ;  /* 0x0000008eff48723e */ /* 0x000fe400030006ff */
[----:B------:R-:W-:Y:S01]  /*a8d0*/  LOP3.LUT R81, R81, 0xff00, R58, 0xf8, !PT ;  /* 0x0000ff0051517812 */ /* 0x000fe200078ef83a */
[----:B------:R-:W-:Y:S01]  /*a8e0*/  IMAD.U32 R58, R78, 0x10000, RZ ;  /* 0x000100004e3a7824 */ /* 0x000fe200078e00ff */
[----:B------:R-:W-:Y:S01]  /*a8f0*/  LOP3.LUT R52, R75, 0xff0000, R52, 0xf8, !PT ;  /* 0x00ff00004b347812 */ /* 0x000fe200078ef834 */
[----:B------:R-:W-:-:S02]  /*a900*/  HADD2.F32 R75, -RZ, R72.H0_H0 ;  /* 0x20000048ff4b7230 */ /* 0x000fc40000004100 */
[-C--:B------:R-:W-:Y:S01]  /*a910*/  FMUL.FTZ R83, R69, R54.reuse ;  /* 0x0000003645537220 */ /* 0x080fe20000410000 */
[C---:B------:R-:W-:Y:S01]  /*a920*/  FMUL.FTZ R78, R68.reuse, R54 ;  /* 0x00000036444e7220 */ /* 0x040fe20000410000 */
[----:B------:R-:W-:Y:S01]  /*a930*/  LOP3.LUT R54, R81, 0xff0000, R76, 0xf8, !PT ;  /* 0x00ff000051367812 */ /* 0x000fe200078ef84c */
[----:B------:R-:W-:Y:S02]  /*a940*/  HADD2.F32 R76, -RZ, R72.H1_H1 ;  /* 0x30000048ff4c7230 */ /* 0x000fe40000004100 */
        /* <DEDUP_REMOVED lines=9> */
[----:B------:R-:W-:Y:S01]  /*a9e0*/  LOP3.LUT R58, R79, 0xff0000, R58, 0xf8, !PT ;  /* 0x00ff00004f3a7812 */ /* 0x000fe200078ef83a */
[----:B------:R-:W-:Y:S01]  /*a9f0*/  FMUL.FTZ R79, R75, R78 ;  /* 0x0000004e4b4f7220 */ /* 0x000fe20000410000 */
[----:B------:R-:W-:Y:S01]  /*aa00*/  F2FP.F16.E4M3.UNPACK_B R142, R142 ;  /* 0x0000008eff8e723e */ /* 0x000fe200020006ff */
[----:B------:R-:W-:Y:S01]  /*aa10*/  FMUL.FTZ R78, R72, R78 ;  /* 0x0000004e484e7220 */ /* 0x000fe20000410000 */
[----:B------:R-:W-:-:S02]  /*aa20*/  HADD2.F32 R74, -RZ, R73.H0_H0 ;  /* 0x20000049ff4a7230 */ /* 0x000fc40000004100 */
[-C--:B------:R-:W-:Y:S01]  /*aa30*/  FFMA.FTZ R83, R72, R76.reuse, -R79 ;  /* 0x0000004c48537223 */ /* 0x080fe2000001084f */
[----:B------:R-:W-:Y:S02]  /*aa40*/  HADD2.F32 R71, -RZ, R70.H0_H0 ;  /* 0x20000046ff477230 */ /* 0x000fe40000004100 */
[----:B------:R-:W-:Y:S01]  /*aa50*/  FFMA.FTZ R80, R75, R76, R78 ;  /* 0x0000004c4b507223 */ /* 0x000fe2000001004e */
[----:B------:R-:W-:Y:S02]  /*aa60*/  HADD2.F32 R72, -RZ, R142.H0_H0 ;  /* 0x2000008eff487230 */ /* 0x000fe40000004100 */
[-C--:B------:R-:W-:Y:S01]  /*aa70*/  FMUL.FTZ R76, R74, R77.reuse ;  /* 0x0000004d4a4c7220 */ /* 0x080fe20000410000 */
[----:B------:R-:W-:Y:S02]  /*aa80*/  HADD2.F32 R144, -RZ, R144.H1_H1 ;  /* 0x30000090ff907230 */ /* 0x000fe40000004100 */
[----:B------:R-:W-:Y:S01]  /*aa90*/  FMUL.FTZ R77, R71, R77 ;  /* 0x0000004d474d7220 */ /* 0x000fe20000410000 */
[----:B------:R-:W-:-:S02]  /*aaa0*/  HADD2.F32 R73, -RZ, R73.H1_H1 ;  /* 0x30000049ff497230 */ /* 0x000fc40000004100 */
        /* <DEDUP_REMOVED lines=11> */
[----:B------:R-:W-:Y:S01]  /*ab60*/  F2FP.F16.E4M3.UNPACK_B R70, R64.H1 ;  /* 0x00000040ff46723e */ /* 0x000fe200030006ff */
[----:B------:R-:W-:-:S02]  /*ab70*/  HADD2.F32 R74, -RZ, R72.H0_H0 ;  /* 0x20000048ff4a7230 */ /* 0x000fc40000004100 */
[----:B------:R-:W-:Y:S01]  /*ab80*/  FFMA.FTZ R144, R73, R142, R144 ;  /* 0x0000008e49907223 */ /* 0x000fe20000010090 */
[----:B------:R-:W-:Y:S01]  /*ab90*/  HADD2.F32 R77, -RZ, R71.H1_H1 ;  /* 0x30000047ff4d7230 */ /* 0x000fe20000004100 */
[----:B------:R-:W-:Y:S01]  /*aba0*/  F2FP.F16.E4M3.UNPACK_B R145, R145 ;  /* 0x00000091ff91723e */ /* 0x000fe200020006ff */
[----:B------:R-:W-:Y:S02]  /*abb0*/  HADD2.F32 R71, -RZ, R70.H0_H0 ;  /* 0x20000046ff477230 */ /* 0x000fe40000004100 */
[----:B------:R-:W-:Y:S01]  /*abc0*/  FMUL.FTZ R82, R74, R76 ;  /* 0x0000004c4a527220 */ /* 0x000fe20000410000 */
[----:B------:R-:W-:Y:S01]  /*abd0*/  HADD2.F32 R73, -RZ, R75.H0_H0 ;  /* 0x2000004bff497230 */ /* 0x000fe20000004100 */
[----:B------:R-:W-:Y:S01]  /*abe0*/  F2FP.F16.E4M3.UNPACK_B R64, R64 ;  /* 0x00000040ff40723e */ /* 0x000fe200020006ff */
[----:B------:R-:W-:Y:S02]  /*abf0*/  HADD2.F32 R72, -RZ, R72.H1_H1 ;  /* 0x30000048ff487230 */ /* 0x000fe40000004100 */
[----:B------:R-:W-:Y:S01]  /*ac00*/  FMUL.FTZ R85, R71, R76 ;  /* 0x0000004c47557220 */ /* 0x000fe20000410000 */
[----:B------:R-:W-:-:S02]  /*ac10*/  HADD2.F32 R70, -RZ, R70.H1_H1 ;  /* 0x30000046ff467230 */ /* 0x000fc40000004100 */
[----:B------:R-:W-:Y:S01]  /*ac20*/  FFMA.FTZ R82, R71, R73, -R82 ;  /* 0x0000004947527223 */ /* 0x000fe20000010852 */
[----:B------:R-:W-:Y:S02]  /*ac30*/  HADD2.F32 R75, -RZ, R75.H1_H1 ;  /* 0x3000004bff4b7230 */ /* 0x000fe40000004100 */
[----:B------:R-:W-:Y:S01]  /*ac40*/  FMUL.FTZ R71, R72, R77 ;  /* 0x0000004d48477220 */ /* 0x000fe20000410000 */
[----:B------:R-:W-:Y:S01]  /*ac50*/  FFMA.FTZ R76, R74, R73, R85 ;  /* 0x000000494a4c7223 */ /* 0x000fe20000010055 */
[C---:B------:R-:W-:Y:S01]  /*ac60*/  FMUL.FTZ R87, R70.reuse, R77 ;  /* 0x0000004d46577220 */ /* 0x040fe20000410000 */
[----:B------:R-:W-:Y:S01]  /*ac70*/  F2FP.F16.E4M3.UNPACK_B R143, R143 ;  /* 0x0000008fff8f723e */ /* 0x000fe200020006ff */
[-C--:B------:R-:W-:Y:S01]  /*ac80*/  FFMA.FTZ R77, R70, R75.reuse, -R71 ;  /* 0x0000004b464d7223 */ /* 0x080fe20000010847 */
[----:B------:R-:W-:Y:S01]  /*ac90*/  F2FP.F16.E4M3.UNPACK_B R70, R66 ;  /* 0x00000042ff46723e */ /* 0x000fe200020006ff */
[--C-:B------:R-:W-:Y:S02]  /*aca0*/  HADD2.F32 R73, -RZ, R145.reuse.H0_H0 ;  /* 0x20000091ff497230 */ /* 0x100fe40000004100 */
[----:B------:R-:W-:Y:S01]  /*acb0*/  FFMA.FTZ R87, R72, R75, R87 ;  /* 0x0000004b48577223 */ /* 0x000fe20000010057 */
[----:B------:R-:W-:Y:S01]  /*acc0*/  HADD2.F32 R66, -RZ, R64.H0_H0 ;  /* 0x20000040ff427230 */ /* 0x000fe20000004100 */
[----:B------:R-:W-:Y:S01]  /*acd0*/  F2FP.SATFINITE.E4M3.F32.PACK_AB_MERGE_C R82, R77, R82, RZ ;  /* 0x000000524d52723e */ /* 0x000fe200048070ff */
[----:B------:R-:W-:Y:S01]  /*ace0*/  HADD2.F32 R71, -RZ, R70.H0_H0 ;  /* 0x20000046ff477230 */ /* 0x000fe20000004100 */
[----:B------:R-:W-:Y:S01]  /*acf0*/  F2FP.SATFINITE.E4M3.F32.PACK_AB_MERGE_C R68, R83, R68, RZ ;  /* 0x000000445344723e */ /* 0x000fe200048070ff */
[----:B------:R-:W-:-:S02]  /*ad00*/  HADD2.F32 R145, -RZ, R145.H1_H1 ;  /* 0x30000091ff917230 */ /* 0x000fc40000004100 */
[-C--:B------:R-:W-:Y:S01]  /*ad10*/  FMUL.FTZ R74, R66, R73.reuse ;  /* 0x00000049424a7220 */ /* 0x080fe20000410000 */
[----:B------:R-:W-:Y:S02]  /*ad20*/  HADD2.F32 R70, -RZ, R70.H1_H1 ;  /* 0x30000046ff467230 */ /* 0x000fe40000004100 */
[C---:B------:R-:W-:Y:S01]  /*ad30*/  FMUL.FTZ R75, R71.reuse, R73 ;  /* 0x00000049474b7220 */ /* 0x040fe20000410000 */
[--C-:B------:R-:W-:Y:S01]  /*ad40*/  HADD2.F32 R72, -RZ, R143.reuse.H0_H0 ;  /* 0x2000008fff487230 */ /* 0x100fe20000004100 */
[----:B------:R-:W-:Y:S01]  /*ad50*/  F2FP.F16.E4M3.UNPACK_B R77, R58 ;  /* 0x0000003aff4d723e */ /* 0x000fe200020006ff */
[----:B------:R-:W-:Y:S02]  /*ad60*/  HADD2.F32 R64, -RZ, R64.H1_H1 ;  /* 0x30000040ff407230 */ /* 0x000fe40000004100 */
[-C--:B------:R-:W-:Y:S01]  /*ad70*/  FMUL.FTZ R73, R70, R145.reuse ;  /* 0x0000009146497220 */ /* 0x080fe20000410000 */
[----:B------:R-:W-:Y:S02]  /*ad80*/  HADD2.F32 R143, -RZ, R143.H1_H1 ;  /* 0x3000008fff8f7230 */ /* 0x000fe40000004100 */
[-C--:B------:R-:W-:Y:S01]  /*ad90*/  FFMA.FTZ R66, R66, R72.reuse, -R75 ;  /* 0x0000004842427223 */ /* 0x080fe2000001084b */
[----:B------:R-:W-:Y:S01]  /*ada0*/  FFMA.FTZ R74, R71, R72, R74 ;  /* 0x00000048474a7223 */ /* 0x000fe2000001004a */
[C---:B------:R-:W-:Y:S01]  /*adb0*/  FMUL.FTZ R145, R64.reuse, R145 ;  /* 0x0000009140917220 */ /* 0x040fe20000410000 */
[----:B------:R-:W-:Y:S01]  /*adc0*/  F2FP.F16.E4M3.UNPACK_B R72, R57 ;  /* 0x00000039ff48723e */ /* 0x000fe200020006ff */
[----:B------:R-:W-:Y:S01]  /*add0*/  FFMA.FTZ R85, R64, R143, -R73 ;  /* 0x0000008f40557223 */ /* 0x000fe20000010849 */
[----:B------:R-:W-:Y:S01]  /*ade0*/  F2FP.SATFINITE.E4M3.F32.PACK_AB_MERGE_C R80, R80, R69, RZ ;  /* 0x000000455050723e */ /* 0x000fe200048070ff */
[----:B------:R-:W-:Y:S01]  /*adf0*/  FFMA.FTZ R145, R70, R143, R145 ;  /* 0x0000008f46917223 */ /* 0x000fe20000010091 */
[----:B------:R-:W-:Y:S01]  /*ae00*/  F2FP.F16.E4M3.UNPACK_B R71, R53 ;  /* 0x00000035ff47723e */ /* 0x000fe200020006ff */
[--C-:B------:R-:W-:Y:S01]  /*ae10*/  HADD2.F32 R73, -RZ, R72.reuse.H0_H0 ;  /* 0x20000048ff497230 */ /* 0x100fe20000004100 */
[----:B------:R-:W-:Y:S01]  /*ae20*/  F2FP.SATFINITE.E4M3.F32.PACK_AB_MERGE_C R69, R81, R78, R68 ;  /* 0x0000004e5145723e */ /* 0x000fe20004807044 */
[----:B------:R-:W-:Y:S01]  /*ae30*/  HADD2.F32 R78, -RZ, R77.H0_H0 ;  /* 0x2000004dff4e7230 */ /* 0x000fe20000004100 */
[----:B------:R-:W-:Y:S01]  /*ae40*/  F2FP.F16.E4M3.UNPACK_B R75, R56 ;  /* 0x00000038ff4b723e */ /* 0x000fe200020006ff */
[----:B------:R-:W-:Y:S01]  /*ae50*/  HADD2.F32 R70, -RZ, R71.H0_H0 ;  /* 0x20000047ff467230 */ /* 0x000fe20000004100 */
[----:B------:R-:W-:Y:S01]  /*ae60*/  F2FP.SATFINITE.E4M3.F32.PACK_AB_MERGE_C R64, R87, R76, RZ ;  /* 0x0000004c5740723e */ /* 0x000fe200048070ff */
[----:B------:R-:W-:Y:S01]  /*ae70*/  HADD2.F32 R77, -RZ, R77.H1_H1 ;  /* 0x3000004dff4d7230 */ /* 0x000fe20000004100 */
[----:B------:R-:W-:Y:S01]  /*ae80*/  F2FP.SATFINITE.E4M3.F32.PACK_AB_MERGE_C R68, R144, R79, R80 ;  /* 0x0000004f9044723e */ /* 0x000fe20004807050 */
        /* <DEDUP_REMOVED lines=8> */
[-C--:B------:R-:W-:Y:S01]  /*af10*/  FMUL.FTZ R79, R74, R77.reuse ;  /* 0x0000004d4a4f7220 */ /* 0x080fe20000410000 */
[----:B------:R-:W-:Y:S01]  /*af20*/  FFMA.FTZ R71, R73, R76, R78 ;  /* 0x0000004c49477223 */ /* 0x000fe2000001004e */
[C---:B------:R-:W-:Y:S01]  /*af30*/  FMUL.FTZ R77, R72.reuse, R77 ;  /* 0x0000004d484d7220 */ /* 0x040fe20000410000 */
[----:B------:R-:W-:Y:S01]  /*af40*/  F2FP.F16.E4M3.UNPACK_B R53, R53.H1 ;  /* 0x00000035ff35723e */ /* 0x000fe200030006ff */
[----:B------:R-:W-:Y:S01]  /*af50*/  FFMA.FTZ R81, R72, R75, -R79 ;  /* 0x0000004b48517223 */ /* 0x000fe2000001084f */
[----:B------:R-:W-:Y:S01]  /*af60*/  F2FP.F16.E4M3.UNPACK_B R73, R57.H1 ;  /* 0x00000039ff49723e */ /* 0x000fe200030006ff */
[----:B------:R-:W-:Y:S01]  /*af70*/  FFMA.FTZ R80, R74, R75, R77 ;  /* 0x0000004b4a507223 */ /* 0x000fe2000001004d */
[----:B------:R-:W-:Y:S01]  /*af80*/  F2FP.F16.E4M3.UNPACK_B R72, R58.H1 ;  /* 0x0000003aff48723e */ /* 0x000fe200030006ff */
[----:B------:R-:W-:Y:S01]  /*af90*/  HADD2.F32 R57, -RZ, R53.H0_H0 ;  /* 0x20000035ff397230 */ /* 0x000fe20000004100 */
[----:B------:R-:W-:Y:S01]  /*afa0*/  F2FP.F16.E4M3.UNPACK_B R56, R56.H1 ;  /* 0x00000038ff38723e */ /* 0x000fe200030006ff */
[--C-:B------:R-:W-:Y:S01]  /*afb0*/  HADD2.F32 R58, -RZ, R73.reuse.H0_H0 ;  /* 0x20000049ff3a7230 */ /* 0x100fe20000004100 */
[----:B------:R-:W-:Y:S01]  /*afc0*/  F2FP.SATFINITE.E4M3.F32.PACK_AB_MERGE_C R66, R85, R66, R82 ;  /* 0x000000425542723e */ /* 0x000fe20004807052 */
[----:B------:R-:W-:Y:S01]  /*afd0*/  HADD2.F32 R74, -RZ, R72.H0_H0 ;  /* 0x20000048ff4a7230 */ /* 0x000fe20000004100 */
[----:B------:R-:W-:Y:S01]  /*afe0*/  F2FP.F16.E4M3.UNPACK_B R77, R54.H1 ;  /* 0x00000036ff4d723e */ /* 0x000fe200030006ff */
[----:B------:R-:W-:-:S02]  /*aff0*/  HADD2.F32 R73, -RZ, R73.H1_H1 ;  /* 0x30000049ff497230 */ /* 0x000fc40000004100 */
[----:B------:R-:W-:Y:S02]  /*b000*/  HADD2.F32 R76, -RZ, R72.H1_H1 ;  /* 0x30000048ff4c7230 */ /* 0x000fe40000004100 */
[CC--:B------:R-:W-:Y:S01]  /*b010*/  FMUL.FTZ R78, R58.reuse, R74.reuse ;  /* 0x0000004a3a4e7220 */ /* 0x0c0fe20000410000 */
[----:B------:R-:W-:Y:S02]  /*b020*/  HADD2.F32 R53, -RZ, R53.H1_H1 ;  /* 0x30000035ff357230 */ /* 0x000fe40000004100 */
[----:B------:R-:W-:Y:S01]  /*b030*/  FMUL.FTZ R75, R57, R74 ;  /* 0x0000004a394b7220 */ /* 0x000fe20000410000 */
[--C-:B------:R-:W-:Y:S02]  /*b040*/  HADD2.F32 R72, -RZ, R56.reuse.H0_H0 ;  /* 0x20000038ff487230 */ /* 0x100fe40000004100 */
[-C--:B------:R-:W-:Y:S01]  /*b050*/  FMUL.FTZ R74, R73, R76.reuse ;  /* 0x0000004c494a7220 */ /* 0x080fe20000410000 */
[----:B------:R-:W-:Y:S02]  /*b060*/  HADD2.F32 R56, -RZ, R56.H1_H1 ;  /* 0x30000038ff387230 */ /* 0x000fe40000004100 */
[----:B------:R-:W-:Y:S01]  /*b070*/  FMUL.FTZ R76, R53, R76 ;  /* 0x0000004c354c7220 */ /* 0x000fe20000410000 */
[----:B------:R-:W-:Y:S01]  /*b080*/  FFMA.FTZ R83, R58, R72, R75 ;  /* 0x000000483a537223 */ /* 0x000fe2000001004b */
[----:B------:R-:W-:-:S02]  /*b090*/  F2FP.F16.E4M3.UNPACK_B R58, R59 ;  /* 0x0000003bff3a723e */ /* 0x000fc400020006ff */
[----:B------:R-:W-:Y:S01]  /*b0a0*/  FFMA.FTZ R84, R73, R56, R76 ;  /* 0x0000003849547223 */ /* 0x000fe2000001004c */
[----:B------:R-:W-:Y:S01]  /*b0b0*/  F2FP.F16.E4M3.UNPACK_B R76, R54 ;  /* 0x00000036ff4c723e */ /* 0x000fe200020006ff */
[----:B------:R-:W-:Y:S01]  /*b0c0*/  FFMA.FTZ R85, R53, R56, -R74 ;  /* 0x0000003835557223 */ /* 0x000fe2000001084a */
[-C--:B------:R-:W-:Y:S01]  /*b0d0*/  F2FP.F16.E4M3.UNPACK_B R53, R55.reuse ;  /* 0x00000037ff35723e */ /* 0x080fe200020006ff */
[----:B------:R-:W-:Y:S01]  /*b0e0*/  FFMA.FTZ R82, R57, R72, -R78 ;  /* 0x0000004839527223 */ /* 0x000fe2000001084e */
[----:B------:R-:W-:Y:S01]  /*b0f0*/  F2FP.F16.E4M3.UNPACK_B R55, R55.H1 ;  /* 0x00000037ff37723e */ /* 0x000fe200030006ff */
[----:B------:R-:W-:Y:S01]  /*b100*/  HADD2.F32 R72, -RZ, R58.H0_H0 ;  /* 0x2000003aff487230 */ /* 0x000fe20000004100 */
[-C--:B------:R-:W-:Y:S01]  /*b110*/  F2FP.F16.E4M3.UNPACK_B R54, R52.reuse ;  /* 0x00000034ff36723e */ /* 0x080fe200020006ff */
[----:B------:R-:W-:Y:S01]  /*b120*/  HADD2.F32 R79, -RZ, R76.H0_H0 ;  /* 0x2000004cff4f7230 */ /* 0x000fe20000004100 */
[----:B------:R-:W-:Y:S01]  /*b130*/  F2FP.F16.E4M3.UNPACK_B R59, R59.H1 ;  /* 0x0000003bff3b723e */ /* 0x000fe200030006ff */
[----:B------:R-:W-:Y:S01]  /*b140*/  HADD2.F32 R56, -RZ, R53.H0_H0 ;  /* 0x20000035ff387230 */ /* 0x000fe20000004100 */
[----:B------:R-:W-:Y:S01]  /*b150*/  F2FP.F16.E4M3.UNPACK_B R73, R52.H1 ;  /* 0x00000034ff49723e */ /* 0x000fe200030006ff */
[----:B------:R-:W-:-:S02]  /*b160*/  HADD2.F32 R57, -RZ, R55.H0_H0 ;  /* 0x20000037ff397230 */ /* 0x000fc40000004100 */
[-C--:B------:R-:W-:Y:S01]  /*b170*/  FMUL.FTZ R87, R72, R79.reuse ;  /* 0x0000004f48577220 */ /* 0x080fe20000410000 */
[----:B------:R-:W-:Y:S02]  /*b180*/  HADD2.F32 R78, -RZ, R77.H0_H0 ;  /* 0x2000004dff4e7230 */ /* 0x000fe40000004100 */
[C---:B------:R-:W-:Y:S01]  /*b190*/  FMUL.FTZ R79, R56.reuse, R79 ;  /* 0x0000004f384f7220 */ /* 0x040fe20000410000 */
[----:B------:R-:W-:Y:S01]  /*b1a0*/  HADD2.F32 R75, -RZ, R54.H0_H0 ;  /* 0x20000036ff4b7230 */ /* 0x000fe20000004100 */
[----:B------:R-:W-:Y:S01]  /*b1b0*/  F2FP.SATFINITE.E4M3.F32.PACK_AB_MERGE_C R82, R85, R82, RZ ;  /* 0x000000525552723e */ /* 0x000fe200048070ff */
[----:B------:R-:W-:Y:S02]  /*b1c0*/  HADD2.F32 R52, -RZ, R59.H0_H0 ;  /* 0x2000003bff347230 */ /* 0x000fe40000004100 */
[----:B------:R-:W-:Y:S01]  /*b1d0*/  FMUL.FTZ R89, R57, R78 ;  /* 0x0000004e39597220 */ /* 0x000fe20000410000 */
[----:B------:R-:W-:Y:S02]  /*b1e0*/  HADD2.F32 R74, -RZ, R73.H0_H0 ;  /* 0x20000049ff4a7230 */ /* 0x000fe40000004100 */
[----:B------:R-:W-:Y:S01]  /*b1f0*/  FFMA.FTZ R87, R56, R75, -R87 ;  /* 0x0000004b38577223 */ /* 0x000fe20000010857 */
[----:B------:R-:W-:-:S02]  /*b200*/  HADD2.F32 R59, -RZ, R59.H1_H1 ;  /* 0x3000003bff3b7230 */ /* 0x000fc40000004100 */
[C---:B------:R-:W-:Y:S01]  /*b210*/  FMUL.FTZ R86, R52.reuse, R78 ;  /* 0x0000004e34567220 */ /* 0x040fe20000410000 */
[----:B------:R-:W-:Y:S02]  /*b220*/  HADD2.F32 R56, -RZ, R77.H1_H1 ;  /* 0x3000004dff387230 */ /* 0x000fe40000004100 */
[-C--:B------:R-:W-:Y:S01]  /*b230*/  FFMA.FTZ R89, R52, R74.reuse, R89 ;  /* 0x0000004a34597223 */ /* 0x080fe20000010059 */
[----:B------:R-:W-:Y:S02]  /*b240*/  HADD2.F32 R55, -RZ, R55.H1_H1 ;  /* 0x30000037ff377230 */ /* 0x000fe40000004100 */
[----:B------:R-:W-:Y:S01]  /*b250*/  FFMA.FTZ R79, R72, R75, R79 ;  /* 0x0000004b484f7223 */ /* 0x000fe2000001004f */
[----:B------:R-:W-:Y:S02]  /*b260*/  HADD2.F32 R58, -RZ, R58.H1_H1 ;  /* 0x3000003aff3a7230 */ /* 0x000fe40000004100 */
[----:B------:R-:W-:Y:S01]  /*b270*/  FFMA.FTZ R86, R57, R74, -R86 ;  /* 0x0000004a39567223 */ /* 0x000fe20000010856 */
[----:B------:R-:W-:-:S02]  /*b280*/  HADD2.F32 R76, -RZ, R76.H1_H1 ;  /* 0x3000004cff4c7230 */ /* 0x000fc40000004100 */
[-C--:B------:R-:W-:Y:S01]  /*b290*/  FMUL.FTZ R72, R59, R56.reuse ;  /* 0x000000383b487220 */ /* 0x080fe20000410000 */
[----:B------:R-:W-:Y:S02]  /*b2a0*/  HADD2.F32 R53, -RZ, R53.H1_H1 ;  /* 0x30000035ff357230 */ /* 0x000fe40000004100 */
[----:B------:R-:W-:Y:S01]  /*b2b0*/  FMUL.FTZ R74, R55, R56 ;  /* 0x00000038374a7220 */ /* 0x000fe20000410000 */
[----:B------:R-:W-:Y:S02]  /*b2c0*/  HADD2.F32 R52, -RZ, R73.H1_H1 ;  /* 0x30000049ff347230 */ /* 0x000fe40000004100 */
[-C--:B------:R-:W-:Y:S01]  /*b2d0*/  FMUL.FTZ R56, R58, R76.reuse ;  /* 0x0000004c3a387220 */ /* 0x080fe20000410000 */
[----:B------:R-:W-:Y:S02]  /*b2e0*/  HADD2.F32 R54, -RZ, R54.H1_H1 ;  /* 0x30000036ff367230 */ /* 0x000fe40000004100 */
[----:B------:R-:W-:Y:S01]  /*b2f0*/  FMUL.FTZ R57, R53, R76 ;  /* 0x0000004c35397220 */ /* 0x000fe20000410000 */
[----:B------:R-:W-:Y:S01]  /*b300*/  F2FP.SATFINITE.E4M3.F32.PACK_AB_MERGE_C R83, R84, R83, RZ ;  /* 0x000000535453723e */ /* 0x000fe200048070ff */
[-C--:B------:R-:W-:Y:S01]  /*b310*/  FFMA.FTZ R55, R55, R52.reuse, -R72 ;  /* 0x0000003437377223 */ /* 0x080fe20000010848 */
[----:B------:R-:W-:Y:S01]  /*b320*/  FFMA.FTZ R74, R59, R52, R74 ;  /* 0x000000343b4a7223 */ /* 0x000fe2000001004a */
[-C--:B------:R-:W-:Y:S01]  /*b330*/  FFMA.FTZ R56, R53, R54.reuse, -R56 ;  /* 0x0000003635387223 */ /* 0x080fe20000010838 */
[----:B------:R-:W-:Y:S01]  /*b340*/  FFMA.FTZ R54, R58, R54, R57 ;  /* 0x000000363a367223 */ /* 0x000fe20000010039 */
[----:B------:R-:W-:Y:S01]  /*b350*/  F2FP.SATFINITE.E4M3.F32.PACK_AB_MERGE_C R53, R81, R70, R82 ;  /* 0x000000465135723e */ /* 0x000fe20004807052 */
[----:B------:R-:W-:Y:S01]  /*b360*/  IMAD.MOV.U32 R52, RZ, RZ, R69 ;  /* 0x000000ffff347224 */ /* 0x000fe200078e0045 */
[----:B------:R-:W-:Y:S01]  /*b370*/  F2FP.SATFINITE.E4M3.F32.PACK_AB_MERGE_C R55, R55, R86, RZ ;  /* 0x000000563737723e */ /* 0x000fe200048070ff */
[----:B------:R-:W-:Y:S01]  /*b380*/  IMAD.MOV.U32 R58, RZ, RZ, R64 ;  /* 0x000000ffff3a7224 */ /* 0x000fe200078e0040 */
[----:B------:R-:W-:-:S02]  /*b390*/  F2FP.SATFINITE.E4M3.F32.PACK_AB_MERGE_C R74, R74, R89, RZ ;  /* 0x000000594a4a723e */ /* 0x000fc400048070ff */
[----:B------:R-:W-:Y:S02]  /*b3a0*/  F2FP.SATFINITE.E4M3.F32.PACK_AB_MERGE_C R55, R56, R87, R55 ;  /* 0x000000573837723e */ /* 0x000fe40004807037 */
[----:B------:R-:W-:Y:S01]  /*b3b0*/  F2FP.SATFINITE.E4M3.F32.PACK_AB_MERGE_C R59, R54, R79, R74 ;  /* 0x0000004f363b723e */ /* 0x000fe2000480704a */
[----:B------:R-:W-:Y:S01]  /*b3c0*/  IMAD.MOV.U32 R54, RZ, RZ, R66 ;  /* 0x000000ffff367224 */ /* 0x000fe200078e0042 */
[----:B------:R-:W-:Y:S02]  /*b3d0*/  F2FP.SATFINITE.E4M3.F32.PACK_AB_MERGE_C R57, R80, R71, R83 ;  /* 0x000000475039723e */ /* 0x000fe40004807053 */
[----:B------:R-:W-:-:S07]  /*b3e0*/  MOV R56, R68 ;  /* 0x0000004400387202 */ /* 0x000fce0000000f00 */
.L_x_405:
[----:B------:R-:W-:Y:S05]  /*b3f0*/  BSYNC B1 ;  /* 0x0000000000017941 */ /* 0x000fea0003800000 */
.L_x_404:
[----:B-1----:R3:W-:Y:S01]  /*b400*/  STG.E.128 desc[UR60][R62.64], R52 ;  /* 0x000000343e007986 */ /* 0x0027e2000c101d3c */
[----:B------:R-:W-:-:S13]  /*b410*/  ISETP.GE.AND P2, PT, R67, R146, PT ;  /* 0x000000924300720c */ /* 0x000fda0003f46270 */
[----:B------:R-:W-:Y:S05]  /*b420*/  @P2 BRA `(.L_x_382) ;  /* 0x0000000400d42947 */ /* 0x000fea0003800000 */
[--C-:B---3--:R-:W-:Y:S02]  /*b430*/  SHF.R.S32.HI R52, RZ, 0x1f, R67.reuse ;  /* 0x0000001fff347819 */ /* 0x108fe40000011443 */
[----:B------:R-:W-:-:S04]  /*b440*/  IADD3 R67, P2, P3, R46, R128, R67 ;  /* 0x000000802e437210 */ /* 0x000fc80007b5e043 */
[----:B------:R-:W-:Y:S02]  /*b450*/  IADD3.X R52, R20, R65, R52, P2, P3 ;  /* 0x0000004114347210 */ /* 0x000fe400017e6434 */
[----:B------:R-:W-:-:S05]  /*b460*/  IADD3 R60, P2, R67, R60, RZ ;  /* 0x0000003c433c7210 */ /* 0x000fca0007f5e0ff */
[----:B------:R-:W-:-:S05]  /*b470*/  IMAD.X R61, R52, 0x1, R61, P2 ;  /* 0x00000001343d7824 */ /* 0x000fca00010e063d */
[----:B--2---:R4:W-:Y:S01]  /*b480*/  STG.E.128 desc[UR60][R60.64], R56 ;  /* 0x000000383c007986 */ /* 0x0049e2000c101d3c */
[----:B------:R-:W-:Y:S05]  /*b490*/  BRA `(.L_x_382) ;  /* 0x0000000400b87947 */ /* 0x000fea0003800000 */
.L_x_345:
[----:B------:R-:W2:Y:S02]  /*b4a0*/  LDL R52, [R1+0x44] ;  /* 0x0000440001347983 */ /* 0x000ea40000100800 */
[----:B--2---:R-:W-:-:S13]  /*b4b0*/  R2UR UR4, R52 ;  /* 0x00000000340472ca */ /* 0x004fda00000e0000 */
[----:B------:R-:W-:-:S06]  /*b4c0*/  UISETP.NE.AND UP0, UPT, UR4, 0x3, UPT ;  /* 0x000000030400788c */ /* 0x000fcc000bf05270 */
[----:B------:R-:W-:-:S13]  /*b4d0*/  PLOP3.LUT P5, PT, PT, PT, UP0, 0x80, 0x0 ;  /* 0x000000000000781c */ /* 0x000fda0003faf008 */
[----:B------:R-:W-:Y:S05]  /*b4e0*/  @!P5 BRA `(.L_x_406) ;  /* 0x000000000004d947 */ /* 0x000fea0003800000 */
[----:B------:R-:W-:Y:S01]  /*b4f0*/  BPT.TRAP 0x1 ;  /* 0x000000040000795c */ /* 0x000fe20000300000 */
.L_x_406:
[----:B------:R-:W-:Y:S01]  /*b500*/  LEA R111, R17, R16, 0x3 ;  /* 0x00000010116f7211 */ /* 0x000fe200078e18ff */
[----:B------:R-:W-:Y:S01]  /*b510*/  IMAD R119, R25, -0xe0, R2 ;  /* 0xffffff2019777824 */ /* 0x000fe200078e0202 */
[----:B------:R-:W-:Y:S01]  /*b520*/  SHF.L.U32 R125, R231, 0x1f, RZ ;  /* 0x0000001fe77d7819 */ /* 0x000fe200000006ff */
[----:B------:R-:W-:Y:S01]  /*b530*/  BSSY B1, `(.L_x_407) ;  /* 0x0000006000017945 */ /* 0x000fe20003800000 */
[----:B------:R-:W-:Y:S01]  /*b540*/  SHF.R.S32.HI R53, RZ, 0x1f, R25 ;  /* 0x0000001fff357819 */ /* 0x000fe20000011419 */
[----:B------:R-:W-:Y:S01]  /*b550*/  IMAD R52, R40, R25, RZ ;  /* 0x0000001928347224 */ /* 0x000fe200078e02ff */
[----:B------:R-:W0:Y:S01]  /*b560*/  SYNCS.PHASECHK.TRANS64.TRYWAIT P2, [R111+URZ+0x2e890], R125 ;  /* 0x02e8907d6f0075a7 */ /* 0x000e22000804017f */
[----:B------:R-:W-:Y:S01]  /*b570*/  VIMNMX R119, R119, 0xe0, PT ;  /* 0x000000e077777848 */ /* 0x000fe20003fe0100 */
[----:B0-----:R-:W-:Y:S06]  /*b580*/  @!P2 BRA `(.L_x_408) ;  /* 0x0000019400c8a947 */ /* 0x001fec0003800000 */
.L_x_635:
[----:B------:R-:W-:Y:S05]  /*b590*/  BSYNC B1 ;  /* 0x0000000000017941 */ /* 0x000fea0003800000 */
.L_x_407:
[----:B------:R-:W-:Y:S01]  /*b5a0*/  ISETP.GE.AND P2, PT, R228, R119, PT ;  /* 0x00000077e400720c */ /* 0x000fe20003f46270 */
[----:B------:R-:W-:Y:S01]  /*b5b0*/  IMAD R53, R53, R126, R52 ;  /* 0x0000007e35357224 */ /* 0x000fe200078e0234 */
[----:B------:R-:W-:Y:S01]  /*b5c0*/  BSSY B1, `(.L_x_409) ;  /* 0x0000014000017945 */ /* 0x000fe20003800000 */
[----:B------:R-:W-:-:S04]  /*b5d0*/  IMAD.WIDE.U32 R56, R126, R25, RZ ;  /* 0x000000197e387225 */ /* 0x000fc800078e00ff */
[----:B------:R-:W-:-:S06]  /*b5e0*/  IMAD.IADD R60, R53, 0x1, R57 ;  /* 0x00000001353c7824 */ /* 0x000fcc00078e0239 */
[----:B------:R-:W-:Y:S05]  /*b5f0*/  @P2 BRA `(.L_x_410) ;  /* 0x0000000000402947 */ /* 0x000fea0003800000 */
[----:B------:R-:W1:Y:S01]  /*b600*/  @!P0 LDS.128 R52, [R118+0x20400] ;  /* 0x0204000076348984 */ /* 0x000e620000000c00 */
[----:B------:R-:W2:Y:S02]  /*b610*/  @!P0 LDC.64 R58, c[0x0][0x2e8] ;  /* 0x0000ba00ff3a8b82 */ /* 0x000ea40000000a00 */
[----:B--2---:R-:W-:-:S04]  /*b620*/  @!P0 IADD3 R58, P2, P3, R56, R58, R21 ;  /* 0x0000003a383a8210 */ /* 0x004fc80007b5e015 */
[----:B------:R-:W-:-:S05]  /*b630*/  @!P0 IADD3.X R59, R60, R59, R13, P2, P3 ;  /* 0x0000003b3c3b8210 */ /* 0x000fca00017e640d */
[----:B-1----:R1:W-:Y:S01]  /*b640*/  @!P0 STG.E.128 desc[UR60][R58.64], R52 ;  /* 0x000000343a008986 */ /* 0x0023e2000c101d3c */
[----:B------:R-:W-:Y:S05]  /*b650*/  @P1 BRA `(.L_x_410) ;  /* 0x0000000000281947 */ /* 0x000fea0003800000 */
[----:B------:R-:W-:Y:S01]  /*b660*/  ULDC.64 UR4, c[0x0][0x2e8] ;  /* 0x0000ba0000047ab9 */ /* 0x000fe20000000a00 */
[----:B-1----:R-:W-:Y:S01]  /*b670*/  VIADD R52, R34, 0x40 ;  /* 0x0000004022347836 */ /* 0x002fe20000000000 */
[----:B------:R-:W-:-:S04]  /*b680*/  IADD3 R58, P2, P3, R14, UR4, R56 ;  /* 0x000000040e3a7c10 */ /* 0x000fc8000fb5e038 */
[----:B------:R-:W-:Y:S02]  /*b690*/  IADD3.X R59, R109, UR5, R60, P2, P3 ;  /* 0x000000056d3b7c10 */ /* 0x000fe400097e643c */
[----:B------:R-:W-:-:S13]  /*b6a0*/  LOP3.LUT P2, RZ, R229, 0x4, RZ, 0xc0, !PT ;  /* 0x00000004e5ff7812 */ /* 0x000fda000784c0ff */
[----:B------:R-:W-:-:S04]  /*b6b0*/  @P2 VIADD R52, R34, 0xffffffc0 ;  /* 0xffffffc022342836 */ /* 0x000fc80000000000 */
[----:B------:R-:W-:-:S05]  /*b6c0*/  IMAD R53, R17, 0x7000, R52 ;  /* 0x0000700011357824 */ /* 0x000fca00078e0234 */
[----:B------:R-:W-:-:S06]  /*b6d0*/  IADD3 R53, R16, R53, RZ ;  /* 0x0000003510357210 */ /* 0x000fcc0007ffe0ff */
[----:B------:R-:W1:Y:S04]  /*b6e0*/  LDS.128 R52, [R53+0x20400] ;  /* 0x0204000035347984 */ /* 0x000e680000000c00 */
[----:B-1----:R2:W-:Y:S02]  /*b6f0*/  STG.E.128 desc[UR60][R58.64], R52 ;  /* 0x000000343a007986 */ /* 0x0025e4000c101d3c */
.L_x_410:
[----:B------:R-:W-:Y:S05]  /*b700*/  BSYNC B1 ;  /* 0x0000000000017941 */ /* 0x000fea0003800000 */
.L_x_409:
[----:B-12---:R-:W-:Y:S01]  /*b710*/  VIADD R52, R228, 0x40 ;  /* 0x00000040e4347836 */ /* 0x006fe20000000000 */
[----:B------:R-:W-:Y:S04]  /*b720*/  BSSY B1, `(.L_x_411) ;  /* 0x0000015000017945 */ /* 0x000fe80003800000 */
[----:B------:R-:W-:-:S13]  /*b730*/  ISETP.GE.AND P2, PT, R52, R119, PT ;  /* 0x000000773400720c */ /* 0x000fda0003f46270 */
[----:B------:R-:W-:Y:S05]  /*b740*/  @P2 BRA `(.L_x_412) ;  /* 0x0000000000482947 */ /* 0x000fea0003800000 */
[----:B------:R-:W1:Y:S01]  /*b750*/  @!P0 LDS.128 R52, [R118+0x22400] ;  /* 0x0224000076348984 */ /* 0x000e620000000c00 */
[----:B------:R-:W2:Y:S01]  /*b760*/  @!P0 LDC.64 R58, c[0x0][0x2e8] ;  /* 0x0000ba00ff3a8b82 */ /* 0x000ea20000000a00 */
[----:B------:R-:W-:-:S05]  /*b770*/  IADD3 R61, P2, R106, R56, RZ ;  /* 0x000000386a3d7210 */ /* 0x000fca0007f5e0ff */
[----:B------:R-:W-:Y:S01]  /*b780*/  IMAD.X R62, R60, 0x1, R107, P2 ;  /* 0x000000013c3e7824 */ /* 0x000fe200010e066b */
        /* <DEDUP_REMOVED lines=9> */
[----:B------:R-:W-:-:S05]  /*b820*/  @P2 IADD3 R52, R34, -0x40, RZ ;  /* 0xffffffc022342810 */ /* 0x000fca0007ffe0ff */
[----:B------:R-:W-:-:S04]  /*b830*/  IMAD R53, R17, 0x7000, R52 ;  /* 0x0000700011357824 */ /* 0x000fc800078e0234 */
[----:B------:R-:W-:-:S06]  /*b840*/  IMAD.IADD R53, R16, 0x1, R53 ;  /* 0x0000000110357824 */ /* 0x000fcc00078e0235 */
[----:B------:R-:W1:Y:S04]  /*b850*/  LDS.128 R52, [R53+0x22400] ;  /* 0x0224000035347984 */ /* 0x000e680000000c00 */
[----:B-1----:R2:W-:Y:S02]  /*b860*/  STG.E.128 desc[UR60][R58.64], R52 ;  /* 0x000000343a007986 */ /* 0x0025e4000c101d3c */
.L_x_412:
[----:B------:R-:W-:Y:S05]  /*b870*/  BSYNC B1 ;  /* 0x0000000000017941 */ /* 0x000fea0003800000 */
.L_x_411:
[----:B-12---:R-:W-:Y:S01]  /*b880*/  VIADD R52, R228, 0x80 ;  /* 0x00000080e4347836 */ /* 0x006fe20000000000 */
[----:B------:R-:W-:Y:S04]  /*b890*/  BSSY B1, `(.L_x_413) ;  /* 0x0000015000017945 */ /* 0x000fe80003800000 */
[----:B------:R-:W-:-:S13]  /*b8a0*/  ISETP.GE.AND P2, PT, R52, R119, PT ;  /* 0x000000773400720c */ /* 0x000fda0003f46270 */
[----:B------:R-:W-:Y:S05]  /*b8b0*/  @P2 BRA `(.L_x_414) ;  /* 0x0000000000482947 */ /* 0x000fea0003800000 */
[----:B------:R-:W1:Y:S01]  /*b8c0*/  @!P0 LDS.128 R52, [R118+0x24400] ;  /* 0x0244000076348984 */ /* 0x000e620000000c00 */
[----:B------:R-:W2:Y:S01]  /*b8d0*/  @!P0 LDC.64 R58, c[0x0][0x2e8] ;  /* 0x0000ba00ff3a8b82 */ /* 0x000ea20000000a00 */
[----:B------:R-:W-:-:S05]  /*b8e0*/  LEA R61, P2, R44, R56, 0x7 ;  /* 0x000000382c3d7211 */ /* 0x000fca00078438ff */
[----:B------:R-:W-:Y:S01]  /*b8f0*/  IMAD.X R62, R60, 0x1, R45, P2 ;  /* 0x000000013c3e7824 */ /* 0x000fe200010e062d */
[----:B--2---:R-:W-:-:S04]  /*b900*/  @!P0 IADD3 R58, P2, P3, R61, R58, R21 ;  /* 0x0000003a3d3a8210 */ /* 0x004fc80007b5e015 */
[----:B------:R-:W-:-:S05]  /*b910*/  @!P0 IADD3.X R59, R62, R59, R13, P2, P3 ;  /* 0x0000003b3e3b8210 */ /* 0x000fca00017e640d */
[----:B-1----:R1:W-:Y:S01]  /*b920*/  @!P0 STG.E.128 desc[UR60][R58.64], R52 ;  /* 0x000000343a008986 */ /* 0x0023e2000c101d3c */
[----:B------:R-:W-:Y:S05]  /*b930*/  @P1 BRA `(.L_x_414) ;  /* 0x0000000000281947 */ /* 0x000fea0003800000 */
[----:B------:R-:W-:Y:S01]  /*b940*/  ULDC.64 UR4, c[0x0][0x2e8] ;  /* 0x0000ba0000047ab9 */ /* 0x000fe20000000a00 */
[----:B-1----:R-:W-:Y:S02]  /*b950*/  IADD3 R52, R34, 0x40, RZ ;  /* 0x0000004022347810 */ /* 0x002fe40007ffe0ff */
[----:B------:R-:W-:-:S04]  /*b960*/  IADD3 R58, P2, P3, R14, UR4, R61 ;  /* 0x000000040e3a7c10 */ /* 0x000fc8000fb5e03d */
[----:B------:R-:W-:Y:S02]  /*b970*/  IADD3.X R59, R109, UR5, R62, P2, P3 ;  /* 0x000000056d3b7c10 */ /* 0x000fe400097e643e */
[----:B------:R-:W-:-:S13]  /*b980*/  LOP3.LUT P2, RZ, R229, 0x4, RZ, 0xc0, !PT ;  /* 0x00000004e5ff7812 */ /* 0x000fda000784c0ff */
[----:B------:R-:W-:-:S04]  /*b990*/  @P2 VIADD R52, R34, 0xffffffc0 ;  /* 0xffffffc022342836 */ /* 0x000fc80000000000 */
[----:B------:R-:W-:-:S04]  /*b9a0*/  IMAD R53, R17, 0x7000, R52 ;  /* 0x0000700011357824 */ /* 0x000fc800078e0234 */
[----:B------:R-:W-:-:S06]  /*b9b0*/  IMAD.IADD R53, R16, 0x1, R53 ;  /* 0x0000000110357824 */ /* 0x000fcc00078e0235 */
[----:B------:R-:W1:Y:S04]  /*b9c0*/  LDS.128 R52, [R53+0x24400] ;  /* 0x0244000035347984 */ /* 0x000e680000000c00 */
[----:B-1----:R2:W-:Y:S02]  /*b9d0*/  STG.E.128 desc[UR60][R58.64], R52 ;  /* 0x000000343a007986 */ /* 0x0025e4000c101d3c */
.L_x_414:
[----:B------:R-:W-:Y:S05]  /*b9e0*/  BSYNC B1 ;  /* 0x0000000000017941 */ /* 0x000fea0003800000 */
.L_x_413:
[----:B-12---:R-:W-:-:S05]  /*b9f0*/  VIADD R52, R228, 0xc0 ;  /* 0x000000c0e4347836 */ /* 0x006fca0000000000 */
[----:B------:R-:W-:-:S13]  /*ba00*/  ISETP.GE.AND P2, PT, R52, R119, PT ;  /* 0x000000773400720c */ /* 0x000fda0003f46270 */
[----:B------:R-:W-:Y:S05]  /*ba10*/  @P2 BRA `(.L_x_382) ;  /* 0x0000000000582947 */ /* 0x000fea0003800000 */
[----:B------:R-:W1:Y:S01]  /*ba20*/  LDC.64 R54, c[0x0][0x300] ;  /* 0x0000c000ff367b82 */ /* 0x000e620000000a00 */
[----:B------:R-:W-:Y:S01]  /*ba30*/  MOV R58, R56 ;  /* 0x00000038003a7202 */ /* 0x000fe20000000f00 */
[----:B------:R-:W-:-:S06]  /*ba40*/  IMAD.MOV.U32 R59, RZ, RZ, R60 ;  /* 0x000000ffff3b7224 */ /* 0x000fcc00078e003c */
[----:B------:R-:W2:Y:S01]  /*ba50*/  @!P0 LDC.64 R52, c[0x0][0x2e8] ;  /* 0x0000ba00ff348b82 */ /* 0x000ea20000000a00 */
[----:B-1----:R-:W-:-:S04]  /*ba60*/  IMAD.WIDE.U32 R58, R54, 0xc0, R58 ;  /* 0x000000c0363a7825 */ /* 0x002fc800078e003a */
[----:B------:R-:W-:-:S04]  /*ba70*/  IMAD R55, R55, 0xc0, RZ ;  /* 0x000000c037377824 */ /* 0x000fc800078e02ff */
[----:B------:R-:W-:Y:S01]  /*ba80*/  IMAD.IADD R60, R59, 0x1, R55 ;  /* 0x000000013b3c7824 */ /* 0x000fe200078e0237 */
[----:B--2---:R-:W-:-:S04]  /*ba90*/  @!P0 IADD3 R56, P2, P3, R58, R52, R21 ;  /* 0x000000343a388210 */ /* 0x004fc80007b5e015 */
[----:B------:R-:W-:Y:S02]  /*baa0*/  @!P0 IADD3.X R57, R60, R53, R13, P2, P3 ;  /* 0x000000353c398210 */ /* 0x000fe400017e640d */
[----:B------:R-:W1:Y:S04]  /*bab0*/  @!P0 LDS.128 R52, [R118+0x26400] ;  /* 0x0264000076348984 */ /* 0x000e680000000c00 */
        /* <DEDUP_REMOVED lines=12> */
.L_x_382:
[----:B------:R-:W-:Y:S05]  /*bb80*/  BSYNC B0 ;  /* 0x0000000000007941 */ /* 0x000fea0003800000 */
.L_x_344:
[----:B-1234-:R-:W1:Y:S01]  /*bb90*/  S2R R52, SR_TID.X ;  /* 0x0000000000347919 */ /* 0x01ee620000002100 */
[----:B------:R-:W-:Y:S01]  /*bba0*/  @!PT LDS RZ, [RZ] ;  /* 0x00000000fffff984 */ /* 0x000fe20000000800 */
[----:B------:R-:W-:Y:S01]  /*bbb0*/  @!PT LDS RZ, [RZ] ;  /* 0x00000000fffff984 */ /* 0x000fe20000000800 */
[----:B------:R-:W-:Y:S01]  /*bbc0*/  @!PT LDS RZ, [RZ] ;  /* 0x00000000fffff984 */ /* 0x000fe20000000800 */
[----:B------:R-:W-:Y:S01]  /*bbd0*/  @!PT LDS RZ, [RZ] ;  /* 0x00000000fffff984 */ /* 0x000fe20000000800 */
[----:B------:R2:W-:Y:S06]  /*bbe0*/  MEMBAR.ALL.CTA ;  /* 0x0000000000007992 */ /* 0x0005ec0000008000 */
[----:B--2---:R-:W2:Y:S01]  /*bbf0*/  FENCE.VIEW.ASYNC.S ;  /* 0x00000000000073c6 */ /* 0x004ea20000000000 */
[----:B------:R-:W-:Y:S05]  /*bc00*/  WARPSYNC.ALL ;  /* 0x0000000000007948 */ /* 0x000fea0003800000 */
[----:B------:R-:W-:Y:S01]  /*bc10*/  BSSY B0, `(.L_x_415) ;  /* 0x0000009000007945 */ /* 0x000fe20003800000 */
[----:B-1----:R-:W-:Y:S01]  /*bc20*/  LOP3.LUT R52, R52, 0x7f, RZ, 0xc0, !PT ;  /* 0x0000007f34347812 */ /* 0x002fe200078ec0ff */
[----:B--2---:R1:W-:Y:S03]  /*bc30*/  BAR.SYNC.DEFER_BLOCKING R135, 0x80 ;  /* 0x000200870000751d */ /* 0x0043e60000010000 */
[----:B------:R-:W-:-:S13]  /*bc40*/  ISETP.NE.AND P2, PT, R52, RZ, PT ;  /* 0x000000ff3400720c */ /* 0x000fda0003f45270 */
[----:B------:R-:W-:-:S05]  /*bc50*/  @!P2 VIADD R52, R111, 0x2e8a0 ;  /* 0x0002e8a06f34a836 */ /* 0x000fca0000000000 */
[----:B------:R-:W-:-:S04]  /*bc60*/  @!P2 PRMT R52, RZ, 0x654, R52 ;  /* 0x00000654ff34a816 */ /* 0x000fc80000000034 */
[----:B------:R1:W-:Y:S01]  /*bc70*/  @!P2 SYNCS.ARRIVE.TRANS64.RED.A1T0 RZ, [R52+URZ], RZ ;  /* 0x000000ff34ffa9a7 */ /* 0x0003e2000810043f */
[----:B------:R-:W-:Y:S05]  /*bc80*/  @!P5 BRA `(.L_x_416) ;  /* 0x000000000004d947 */ /* 0x000fea0003800000 */
[----:B------:R-:W-:Y:S01]  /*bc90*/  BPT.TRAP 0x1 ;  /* 0x000000040000795c */ /* 0x000fe20000300000 */
.L_x_416:
[----:B------:R-:W-:Y:S05]  /*bca0*/  BSYNC B0 ;  /* 0x0000000000007941 */ /* 0x000fea0003800000 */
.L_x_415:
[----:B------:R-:W2:Y:S01]  /*bcb0*/  SYNCS.PHASECHK.TRANS64.TRYWAIT P3, [R111+URZ+0x2e8b0], R125 ;  /* 0x02e8b07d6f0075a7 */ /* 0x000ea2000806017f */
[----:B------:R-:W-:Y:S01]  /*bcc0*/  ULDC.64 UR38, c[0x0][0x328] ;  /* 0x0000ca0000267ab9 */ /* 0x000fe20000000a00 */
[----:B------:R-:W-:Y:S01]  /*bcd0*/  ULDC.64 UR36, c[0x0][0x318] ;  /* 0x0000c60000247ab9 */ /* 0x000fe20000000a00 */
[----:B------:R-:W-:Y:S04]  /*bce0*/  BSSY B0, `(.L_x_417) ;  /* 0x0000002000007945 */ /* 0x000fe80003800000 */
[----:B--2---:R-:W-:Y:S05]  /*bcf0*/  @!P3 BRA `(.L_x_418) ;  /* 0x000001900000b947 */ /* 0x004fea0003800000 */
.L_x_636:
[----:B------:R-:W-:Y:S05]  /*bd00*/  BSYNC B0 ;  /* 0x0000000000007941 */ /* 0x000fea0003800000 */
.L_x_417:
[----:B------:R-:W-:Y:S01]  /*bd10*/  ISETP.GE.AND P3, PT, R228, R119, PT ;  /* 0x00000077e400720c */ /* 0x000fe20003f66270 */
[----:B------:R-:W-:Y:S01]  /*bd20*/  BSSY B0, `(.L_x_419) ;  /* 0x0000017000007945 */ /* 0x000fe20003800000 */
[----:B------:R-:W-:-:S11]  /*bd30*/  IMAD.WIDE R56, R25, 0xe0, R102 ;  /* 0x000000e019387825 */ /* 0x000fd600078e0266 */
[----:B------:R-:W-:Y:S05]  /*bd40*/  @P3 BRA `(.L_x_420) ;  /* 0x0000000000503947 */ /* 0x000fea0003800000 */
[----:B------:R-:W-:Y:S01]  /*bd50*/  ULDC UR4, c[0x0][0x2f4] ;  /* 0x0000bd0000047ab9 */ /* 0x000fe20000000800 */
[----:B------:R-:W-:Y:S01]  /*bd60*/  PLOP3.LUT P4, PT, PT, PT, PT, 0x8, 0x0 ;  /* 0x000000000000781c */ /* 0x000fe20003f8e170 */
[----:B-1----:R-:W-:Y:S01]  /*bd70*/  IMAD.MOV.U32 R52, RZ, RZ, R48 ;  /* 0x000000ffff347224 */ /* 0x002fe200078e0030 */
[----:B------:R-:W-:Y:S01]  /*bd80*/  ISETP.GE.AND P3, PT, R4, UR4, PT ;  /* 0x0000000404007c0c */ /* 0x000fe2000bf66270 */
[----:B------:R-:W-:Y:S01]  /*bd90*/  IMAD R55, R57, UR38, RZ ;  /* 0x0000002639377c24 */ /* 0x000fe2000f8e02ff */
[----:B------:R-:W-:-:S03]  /*bda0*/  MOV R53, R110 ;  /* 0x0000006e00357202 */ /* 0x000fc60000000f00 */
[C---:B------:R-:W-:Y:S02]  /*bdb0*/  IMAD R55, R56.reuse, UR39, R55 ;  /* 0x0000002738377c24 */ /* 0x040fe4000f8e0237 */
[----:B------:R-:W-:-:S06]  /*bdc0*/  IMAD.WIDE.U32 R52, R56, UR38, R52 ;  /* 0x0000002638347c25 */ /* 0x000fcc000f8e0034 */
[----:B------:R-:W-:Y:S01]  /*bdd0*/  @!P3 LOP3.LUT P5, RZ, R229, 0x4, RZ, 0xc0, !PT ;  /* 0x00000004e5ffb812 */ /* 0x000fe200078ac0ff */
[----:B------:R-:W-:-:S03]  /*bde0*/  @!P3 VIADD R60, R117, 0x40 ;  /* 0x00000040753cb836 */ /* 0x000fc60000000000 */
[----:B------:R-:W-:Y:S02]  /*bdf0*/  @!P3 PLOP3.LUT P4, PT, P5, PT, PT, 0x80, 0x0 ;  /* 0x000000000000b81c */ /* 0x000fe40002f8f070 */
[----:B------:R-:W-:-:S04]  /*be00*/  IADD3 R58, P5, R52, UR36, RZ ;  /* 0x00000024343a7c10 */ /* 0x000fc8000ffbe0ff */
[----:B------:R-:W-:-:S07]  /*be10*/  IADD3.X R59, R53, UR37, R55, P5, !PT ;  /* 0x00000025353b7c10 */ /* 0x000fce000affe437 */
[----:B------:R-:W-:Y:S01]  /*be20*/  @P4 VIADD R60, R117, 0xffffffc0 ;  /* 0xffffffc0753c4836 */ /* 0x000fe20000000000 */
[----:B------:R-:W-:-:S03]  /*be30*/  ISETP.GE.AND P4, PT, R18, UR4, PT ;  /* 0x0000000412007c0c */ /* 0x000fc6000bf86270 */
[----:B------:R-:W-:-:S10]  /*be40*/  @!P3 IMAD.IADD R60, R16, 0x1, R60 ;  /* 0x00000001103cb824 */ /* 0x000fd400078e023c */
[----:B------:R-:W1:Y:S04]  /*be50*/  @!P4 LDS.128 R52, [R118+0xe400] ;  /* 0x00e400007634c984 */ /* 0x000e680000000c00 */
[----:B-1----:R-:W-:Y:S04]  /*be60*/  @!P4 STG.E.128 desc[UR60][R58.64], R52 ;  /* 0x000000343a00c986 */ /* 0x002fe8000c101d3c */
[----:B------:R-:W1:Y:S04]  /*be70*/  @!P3 LDS.128 R52, [R60+0xe400] ;  /* 0x00e400003c34b984 */ /* 0x000e680000000c00 */
[----:B-1----:R3:W-:Y:S02]  /*be80*/  @!P3 STG.E.128 desc[UR60][R58.64+0x40], R52 ;  /* 0x000040343a00b986 */ /* 0x0027e4000c101d3c */
.L_x_420:
[----:B------:R-:W-:Y:S05]  /*be90*/  BSYNC B0 ;  /* 0x0000000000007941 */ /* 0x000fea0003800000 */
.L_x_419:
[----:B-1-3--:R-:W-:Y:S01]  /*bea0*/  IADD3 R52, R228, 0x40, RZ ;  /* 0x00000040e4347810 */ /* 0x00afe20007ffe0ff */
[----:B------:R-:W-:Y:S03]  /*beb0*/  BSSY B0, `(.L_x_421) ;  /* 0x0000019000007945 */ /* 0x000fe60003800000 */
[----:B------:R-:W-:-:S13]  /*bec0*/  ISETP.GE.AND P3, PT, R52, R119, PT ;  /* 0x000000773400720c */ /* 0x000fda0003f66270 */
[----:B------:R-:W-:Y:S05]  /*bed0*/  @P3 BRA `(.L_x_422) ;  /* 0x0000000000583947 */ /* 0x000fea0003800000 */
[----:B------:R-:W-:Y:S01]  /*bee0*/  ULDC UR4, c[0x0][0x2f4] ;  /* 0x0000bd0000047ab9 */ /* 0x000fe20000000800 */
[----:B------:R-:W-:Y:S01]  /*bef0*/  PLOP3.LUT P4, PT, PT, PT, PT, 0x8, 0x0 ;  /* 0x000000000000781c */ /* 0x000fe20003f8e170 */
[----:B------:R-:W-:Y:S01]  /*bf00*/  IMAD.MOV.U32 R53, RZ, RZ, R110 ;  /* 0x000000ffff357224 */ /* 0x000fe200078e006e */
[----:B------:R-:W-:Y:S02]  /*bf10*/  ISETP.GE.AND P3, PT, R4, UR4, PT ;  /* 0x0000000404007c0c */ /* 0x000fe4000bf66270 */
[----:B------:R-:W-:-:S11]  /*bf20*/  MOV R52, R48 ;  /* 0x0000003000347202 */ /* 0x000fd60000000f00 */
[----:B------:R-:W-:Y:S01]  /*bf30*/  @!P3 LOP3.LUT P5, RZ, R229, 0x4, RZ, 0xc0, !PT ;  /* 0x00000004e5ffb812 */ /* 0x000fe200078ac0ff */
[----:B------:R-:W-:-:S03]  /*bf40*/  @!P3 VIADD R60, R117, 0x40 ;  /* 0x00000040753cb836 */ /* 0x000fc60000000000 */
[----:B------:R-:W-:Y:S02]  /*bf50*/  @!P3 PLOP3.LUT P4, PT, P5, PT, PT, 0x80, 0x0 ;  /* 0x000000000000b81c */ /* 0x000fe40002f8f070 */
[----:B------:R-:W-:-:S05]  /*bf60*/  IADD3 R55, P5, R56, 0x40, RZ ;  /* 0x0000004038377810 */ /* 0x000fca0007fbe0ff */
[----:B------:R-:W-:Y:S02]  /*bf70*/  IMAD.X R54, RZ, RZ, R57, P5 ;  /* 0x000000ffff367224 */ /* 0x000fe400028e0639 */
[----:B------:R-:W-:-:S04]  /*bf80*/  IMAD.WIDE.U32 R52, R55, UR38, R52 ;  /* 0x0000002637347c25 */ /* 0x000fc8000f8e0034 */
[----:B------:R-:W-:Y:S02]  /*bf90*/  IMAD R54, R54, UR38, RZ ;  /* 0x0000002636367c24 */ /* 0x000fe4000f8e02ff */
[----:B------:R-:W-:Y:S01]  /*bfa0*/  @P4 VIADD R60, R117, 0xffffffc0 ;  /* 0xffffffc0753c4836 */ /* 0x000fe20000000000 */
[----:B------:R-:W-:Y:S01]  /*bfb0*/  IADD3 R58, P4, R52, UR36, RZ ;  /* 0x00000024343a7c10 */ /* 0x000fe2000ff9e0ff */
[----:B------:R-:W-:Y:S02]  /*bfc0*/  IMAD R55, R55, UR39, R54 ;  /* 0x0000002737377c24 */ /* 0x000fe4000f8e0236 */
[----:B------:R-:W-:-:S03]  /*bfd0*/  @!P3 IMAD.IADD R60, R16, 0x1, R60 ;  /* 0x00000001103cb824 */ /* 0x000fc600078e023c */
[----:B------:R-:W-:Y:S02]  /*bfe0*/  IADD3.X R59, R53, UR37, R55, P4, !PT ;  /* 0x00000025353b7c10 */ /* 0x000fe4000a7fe437 */
[----:B------:R-:W-:-:S13]  /*bff0*/  ISETP.GE.AND P4, PT, R18, UR4, PT ;  /* 0x0000000412007c0c */ /* 0x000fda000bf86270 */
[----:B------:R-:W1:Y:S04]  /*c000*/  @!P4 LDS.128 R52, [R118+0x10400] ;  /* 0x010400007634c984 */ /* 0x000e680000000c00 */
[----:B-1----:R-:W-:Y:S04]  /*c010*/  @!P4 STG.E.128 desc[UR60][R58.64], R52 ;  /* 0x000000343a00c986 */ /* 0x002fe8000c101d3c */
[----:B------:R-:W1:Y:S04]  /*c020*/  @!P3 LDS.128 R52, [R60+0x10400] ;  /* 0x010400003c34b984 */ /* 0x000e680000000c00 */
[----:B-1----:R1:W-:Y:S02]  /*c030*/  @!P3 STG.E.128 desc[UR60][R58.64+0x40], R52 ;  /* 0x000040343a00b986 */ /* 0x0023e4000c101d3c */
.L_x_422:
[----:B------:R-:W-:Y:S05]  /*c040*/  BSYNC B0 ;  /* 0x0000000000007941 */ /* 0x000fea0003800000 */
.L_x_421:
[----:B-1----:R-:W-:Y:S01]  /*c050*/  VIADD R52, R228, 0x80 ;  /* 0x00000080e4347836 */ /* 0x002fe20000000000 */
[----:B------:R-:W-:Y:S04]  /*c060*/  BSSY B0, `(.L_x_423) ;  /* 0x0000019000007945 */ /* 0x000fe80003800000 */
        /* <DEDUP_REMOVED lines=10> */
[----:B------:R-:W-:-:S04]  /*c110*/  IADD3 R55, P5, R56, 0x80, RZ ;  /* 0x0000008038377810 */ /* 0x000fc80007fbe0ff */
[----:B------:R-:W-:Y:S01]  /*c120*/  IADD3.X R54, RZ, R57, RZ, P5, !PT ;  /* 0x00000039ff367210 */ /* 0x000fe20002ffe4ff */
        /* <DEDUP_REMOVED lines=12> */
.L_x_424:
[----:B------:R-:W-:Y:S05]  /*c1f0*/  BSYNC B0 ;  /* 0x0000000000007941 */ /* 0x000fea0003800000 */
.L_x_423:
[----:B-1----:R-:W-:Y:S01]  /*c200*/  VIADD R52, R228, 0xc0 ;  /* 0x000000c0e4347836 */ /* 0x002fe20000000000 */
[----:B------:R-:W-:Y:S04]  /*c210*/  BSSY B0, `(.L_x_425) ;  /* 0x0000019000007945 */ /* 0x000fe80003800000 */
[----:B------:R-:W-:-:S13]  /*c220*/  ISETP.GE.AND P3, PT, R52, R119, PT ;  /* 0x000000773400720c */ /* 0x000fda0003f66270 */
[----:B------:R-:W-:Y:S05]  /*c230*/  @P3 BRA `(.L_x_426) ;  /* 0x0000000000583947 */ /* 0x000fea0003800000 */
[----:B------:R-:W-:Y:S01]  /*c240*/  ULDC UR4, c[0x0][0x2f4] ;  /* 0x0000bd0000047ab9 */ /* 0x000fe20000000800 */
[----:B------:R-:W-:Y:S01]  /*c250*/  PLOP3.LUT P4, PT, PT, PT, PT, 0x8, 0x0 ;  /* 0x000000000000781c */ /* 0x000fe20003f8e170 */
[----:B------:R-:W-:Y:S01]  /*c260*/  IMAD.MOV.U32 R52, RZ, RZ, R48 ;  /* 0x000000ffff347224 */ /* 0x000fe200078e0030 */
[----:B------:R-:W-:Y:S01]  /*c270*/  ISETP.GE.AND P3, PT, R4, UR4, PT ;  /* 0x0000000404007c0c */ /* 0x000fe2000bf66270 */
[----:B------:R-:W-:-:S12]  /*c280*/  IMAD.MOV.U32 R53, RZ, RZ, R110 ;  /* 0x000000ffff357224 */ /* 0x000fd800078e006e */
[----:B------:R-:W-:Y:S02]  /*c290*/  @!P3 LOP3.LUT P5, RZ, R229, 0x4, RZ, 0xc0, !PT ;  /* 0x00000004e5ffb812 */ /* 0x000fe400078ac0ff */
[----:B------:R-:W-:Y:S02]  /*c2a0*/  @!P3 IADD3 R58, R117, 0x40, RZ ;  /* 0x00000040753ab810 */ /* 0x000fe40007ffe0ff */
[----:B------:R-:W-:Y:S02]  /*c2b0*/  @!P3 PLOP3.LUT P4, PT, P5, PT, PT, 0x80, 0x0 ;  /* 0x000000000000b81c */ /* 0x000fe40002f8f070 */
[----:B------:R-:W-:-:S05]  /*c2c0*/  IADD3 R55, P5, R56, 0xc0, RZ ;  /* 0x000000c038377810 */ /* 0x000fca0007fbe0ff */
[----:B------:R-:W-:Y:S02]  /*c2d0*/  IMAD.X R56, RZ, RZ, R57, P5 ;  /* 0x000000ffff387224 */ /* 0x000fe400028e0639 */
[----:B------:R-:W-:-:S04]  /*c2e0*/  IMAD.WIDE.U32 R52, R55, UR38, R52 ;  /* 0x0000002637347c25 */ /* 0x000fc8000f8e0034 */
[----:B------:R-:W-:Y:S02]  /*c2f0*/  IMAD R56, R56, UR38, RZ ;  /* 0x0000002638387c24 */ /* 0x000fe4000f8e02ff */
[----:B------:R-:W-:Y:S02]  /*c300*/  @P4 VIADD R58, R117, 0xffffffc0 ;  /* 0xffffffc0753a4836 */ /* 0x000fe40000000000 */
[----:B------:R-:W-:Y:S01]  /*c310*/  IMAD R55, R55, UR39, R56 ;  /* 0x0000002737377c24 */ /* 0x000fe2000f8e0238 */
[----:B------:R-:W-:Y:S02]  /*c320*/  IADD3 R56, P4, R52, UR36, RZ ;  /* 0x0000002434387c10 */ /* 0x000fe4000ff9e0ff */
[----:B------:R-:W-:Y:S02]  /*c330*/  @!P3 IADD3 R58, R16, R58, RZ ;  /* 0x0000003a103ab210 */ /* 0x000fe40007ffe0ff */
[----:B------:R-:W-:Y:S02]  /*c340*/  IADD3.X R57, R53, UR37, R55, P4, !PT ;  /* 0x0000002535397c10 */ /* 0x000fe4000a7fe437 */
[----:B------:R-:W-:-:S13]  /*c350*/  ISETP.GE.AND P4, PT, R18, UR4, PT ;  /* 0x0000000412007c0c */ /* 0x000fda000bf86270 */
[----:B------:R-:W1:Y:S04]  /*c360*/  @!P4 LDS.128 R52, [R118+0x14400] ;  /* 0x014400007634c984 */ /* 0x000e680000000c00 */
[----:B-1----:R-:W-:Y:S04]  /*c370*/  @!P4 STG.E.128 desc[UR60][R56.64], R52 ;  /* 0x000000343800c986 */ /* 0x002fe8000c101d3c */
[----:B------:R-:W1:Y:S04]  /*c380*/  @!P3 LDS.128 R52, [R58+0x14400] ;  /* 0x014400003a34b984 */ /* 0x000e680000000c00 */
[----:B-1----:R1:W-:Y:S02]  /*c390*/  @!P3 STG.E.128 desc[UR60][R56.64+0x40], R52 ;  /* 0x000040343800b986 */ /* 0x0023e4000c101d3c */
.L_x_426:
[----:B------:R-:W-:Y:S05]  /*c3a0*/  BSYNC B0 ;  /* 0x0000000000007941 */ /* 0x000fea0003800000 */
.L_x_425:
[----:B------:R-:W-:Y:S01]  /*c3b0*/  @!PT LDS RZ, [RZ] ;  /* 0x00000000fffff984 */ /* 0x000fe20000000800 */
[----:B------:R-:W-:Y:S01]  /*c3c0*/  @!PT LDS RZ, [RZ] ;  /* 0x00000000fffff984 */ /* 0x000fe20000000800 */
[----:B------:R-:W-:Y:S01]  /*c3d0*/  @!PT LDS RZ, [RZ] ;  /* 0x00000000fffff984 */ /* 0x000fe20000000800 */
[----:B------:R-:W-:Y:S01]  /*c3e0*/  @!PT LDS RZ, [RZ] ;  /* 0x00000000fffff984 */ /* 0x000fe20000000800 */
[----:B------:R3:W-:Y:S06]  /*c3f0*/  MEMBAR.ALL.CTA ;  /* 0x0000000000007992 */ /* 0x0007ec0000008000 */
[----:B---3--:R-:W3:Y:S01]  /*c400*/  FENCE.VIEW.ASYNC.S ;  /* 0x00000000000073c6 */ /* 0x008ee20000000000 */
[----:B0-2---:R-:W-:Y:S01]  /*c410*/  @!P2 VIADD R111, R111, 0x2e8c0 ;  /* 0x0002e8c06f6fa836 */ /* 0x005fe20000000000 */
[----:B---3--:R0:W-:Y:S01]  /*c420*/  BAR.SYNC.DEFER_BLOCKING R135, 0x80 ;  /* 0x000200870000751d */ /* 0x0081e20000010000 */
[----:B------:R-:W-:Y:S01]  /*c430*/  ISETP.NE.AND P3, PT, R112, RZ, PT ;  /* 0x000000ff7000720c */ /* 0x000fe20003f65270 */
[----:B------:R-:W-:-:S02]  /*c440*/  VIADD R17, R17, 0x1 ;  /* 0x0000000111117836 */ /* 0x000fc40000000000 */
[----:B------:R-:W-:-:S04]  /*c450*/  @!P2 PRMT R111, RZ, 0x654, R111 ;  /* 0x00000654ff6fa816 */ /* 0x000fc8000000006f */
[----:B------:R0:W-:Y:S01]  /*c460*/  @!P2 SYNCS.ARRIVE.TRANS64.RED.A1T0 RZ, [R111+URZ], RZ ;  /* 0x000000ff6fffa9a7 */ /* 0x0001e2000810043f */
[----:B------:R-:W-:-:S04]  /*c470*/  ISETP.NE.AND P2, PT, R17, 0x2, PT ;  /* 0x000000021100780c */ /* 0x000fc80003f45270 */
[----:B-1----:R-:W-:Y:S02]  /*c480*/  SEL R52, RZ, 0x1, P2 ;  /* 0x00000001ff347807 */ /* 0x002fe40001000000 */
[----:B------:R-:W-:Y:S02]  /*c490*/  SEL R17, R17, RZ, P2 ;  /* 0x000000ff11117207 */ /* 0x000fe40001000000 */
[----:B------:R-:W-:Y:S01]  /*c4a0*/  LOP3.LUT R231, R231, R52, RZ, 0x3c, !PT ;  /* 0x00000034e7e77212 */ /* 0x000fe200078e3cff */
[----:B0-----:R-:W-:Y:S06]  /*c4b0*/  @P3 BRA `(.L_x_427) ;  /* 0xffffff6000a43947 */ /* 0x001fec000383ffff */
[----:B------:R-:W0:Y:S01]  /*c4c0*/  S2R R53, SR_TID.X ;  /* 0x0000000000357919 */ /* 0x000e220000002100 */
[----:B------:R-:W-:Y:S02]  /*c4d0*/  PLOP3.LUT P0, PT, PT, PT, PT, 0x8, 0x0 ;  /* 0x000000000000781c */ /* 0x000fe40003f0e170 */
[----:B0-----:R-:W-:-:S04]  /*c4e0*/  SHF.R.U32.HI R53, RZ, 0x7, R53 ;  /* 0x00000007ff357819 */ /* 0x001fc80000011635 */
[----:B------:R-:W-:-:S13]  /*c4f0*/  ISETP.NE.AND P3, PT, R53, 0x1, PT ;  /* 0x000000013500780c */ /* 0x000fda0003f65270 */
[----:B------:R-:W-:Y:S06]  /*c500*/  @!P3 BAR.ARV 0x9, 0x100 ;  /* 0x024400000000bb1d */ /* 0x000fec0000002000 */
.L_x_339:
[----:B------:R-:W-:Y:S02]  /*c510*/  ISETP.GE.AND P2, PT, R138, 0x1, PT ;  /* 0x000000018a00780c */ /* 0x000fe40003f46270 */
[----:B------:R-:W-:Y:S02]  /*c520*/  CS2R R92, SRZ ;  /* 0x00000000005c7805 */ /* 0x000fe4000001ff00 */
[----:B------:R-:W-:Y:S02]  /*c530*/  PLOP3.LUT P1, PT, PT, PT, PT, 0x80, 0x0 ;  /* 0x000000000000781c */ /* 0x000fe40003f2f070 */
[----:B------:R-:W-:Y:S01]  /*c540*/  CS2R R90, SRZ ;  /* 0x00000000005a7805 */ /* 0x000fe2000001ff00 */
[----:B------:R-:W-:Y:S01]  /*c550*/  IMAD.MOV.U32 R87, RZ, RZ, RZ ;  /* 0x000000ffff577224 */ /* 0x000fe200078e00ff */
        /* <DEDUP_REMOVED lines=28> */
[----:B------:R-:W-:Y:S01]  /*c720*/  MOV R68, RZ ;  /* 0x000000ff00447202 */ /* 0x000fe20000000f00 */
[----:B------:R-:W-:Y:S02]  /*c730*/  IMAD.MOV.U32 R101, RZ, RZ, RZ ;  /* 0x000000ffff657224 */ /* 0x000fe400078e00ff */
[----:B------:R-:W-:Y:S01]  /*c740*/  IMAD.MOV.U32 R72, RZ, RZ, RZ ;  /* 0x000000ffff487224 */ /* 0x000fe200078e00ff */
[----:B------:R-:W-:Y:S06]  /*c750*/  @P0 BRA `(.L_x_428) ;  /* 0x00000000000c0947 */ /* 0x000fec0003800000 */
[----:B------:R-:W0:Y:S01]  /*c760*/  FENCE.VIEW.ASYNC.G ;  /* 0x00000000000073c6 */ /* 0x000e220000000100 */
[----:B------:R-:W-:Y:S05]  /*c770*/  WARPSYNC.ALL ;  /* 0x0000000000007948 */ /* 0x000fea0003800000 */
[----:B0-----:R-:W-:Y:S06]  /*c780*/  BAR.ARV 0xc, 0x180 ;  /* 0x0306000000007b1d */ /* 0x001fec0000002000 */
.L_x_428:
[----:B------:R-:W-:Y:S01]  /*c790*/  IMAD.MOV.U32 R100, RZ, RZ, RZ ;  /* 0x000000ffff647224 */ /* 0x000fe200078e00ff */
[----:B------:R-:W-:Y:S01]  /*c7a0*/  MOV R103, RZ ;  /* 0x000000ff00677202 */ /* 0x000fe20000000f00 */
[----:B------:R-:W-:Y:S06]  /*c7b0*/  @!P2 BRA `(.L_x_429) ;  /* 0x000000f40004a947 */ /* 0x000fec0003800000 */
[----:B------:R-:W-:-:S03]  /*c7c0*/  UMOV UR4, 0xffffffff ;  /* 0xffffffff00047882 */ /* 0x000fc60000000000 */
[----:B------:R-:W-:Y:S05]  /*c7d0*/  BRA.DIV UR4, `(.L_x_430) ;  /* 0x00000186045c7947 */ /* 0x000fea000b800000 */
[----:B------:R-:W0:Y:S02]  /*c7e0*/  S2R R0, SR_TID.X ;  /* 0x0000000000007919 */ /* 0x000e240000002100 */
[----:B0-----:R-:W-:-:S05]  /*c7f0*/  VIADD R2, R0, 0xffffff80 ;  /* 0xffffff8000027836 */ /* 0x001fca0000000000 */
[----:B------:R-:W-:-:S04]  /*c800*/  SHF.R.S32.HI R0, RZ, 0x1f, R2 ;  /* 0x0000001fff007819 */ /* 0x000fc80000011402 */
[----:B------:R-:W-:-:S04]  /*c810*/  LEA.HI R0, R0, R2, RZ, 0x7 ;  /* 0x0000000200007211 */ /* 0x000fc800078f38ff */
[----:B------:R-:W-:-:S06]  /*c820*/  SHF.R.S32.HI R0, RZ, 0x7, R0 ;  /* 0x00000007ff007819 */ /* 0x000fcc0000011400 */
[----:B------:R-:W0:Y:S04]  /*c830*/  SHFL.IDX PT, R0, R0, RZ, 0x1f ;  /* 0x00001fff00007589 */ /* 0x000e2800000e0000 */
[----:B0-----:R0:W-:Y:S02]  /*c840*/  STL [R1+0x48], R0 ;  /* 0x0000480001007387 */ /* 0x0011e40000100800 */
.L_x_639:
[----:B------:R-:W0:Y:S01]  /*c850*/  LDL R2, [R1+0x48] ;  /* 0x0000480001027983 */ /* 0x000e220000100800 */
[----:B------:R-:W-:Y:S01]  /*c860*/  VIADD R27, R16, 0x1c400 ;  /* 0x0001c400101b7836 */ /* 0x000fe20000000000 */
[----:B------:R-:W-:Y:S04]  /*c870*/  BSSY B6, `(.L_x_431) ;  /* 0x0000019000067945 */ /* 0x000fe80003800000 */
[----:B------:R-:W-:Y:S02]  /*c880*/  LOP3.LUT P0, RZ, R27, 0x9f, RZ, 0xc0, !PT ;  /* 0x0000009f1bff7812 */ /* 0x000fe4000780c0ff */
[----:B0-----:R-:W-:-:S04]  /*c890*/  LEA.HI R0, R2, R2, RZ, 0x1 ;  /* 0x0000000202007211 */ /* 0x001fc800078f08ff */
[----:B------:R-:W-:-:S05]  /*c8a0*/  LOP3.LUT R0, R0, 0x1e, RZ, 0xc0, !PT ;  /* 0x0000001e00007812 */ /* 0x000fca00078ec0ff */
[----:B------:R-:W-:-:S05]  /*c8b0*/  IMAD.IADD R0, R2, 0x1, -R0 ;  /* 0x0000000102007824 */ /* 0x000fca00078e0a00 */
[----:B------:R-:W-:-:S04]  /*c8c0*/  LEA R0, R0, R27, 0xd ;  /* 0x0000001b00007211 */ /* 0x000fc800078e68ff */
[----:B------:R-:W-:-:S04]  /*c8d0*/  SHF.R.U32.HI R0, RZ, 0x4, R0 ;  /* 0x00000004ff007819 */ /* 0x000fc80000011600 */
[----:B------:R-:W-:Y:S01]  /*c8e0*/  LOP3.LUT R30, R0, 0x3fff, RZ, 0xc0, !PT ;  /* 0x00003fff001e7812 */ /* 0x000fe200078ec0ff */
[----:B------:R-:W-:Y:S06]  /*c8f0*/  @!P0 BRA `(.L_x_432) ;  /* 0x0000000000408947 */ /* 0x000fec0003800000 */
[----:B------:R-:W-:Y:S01]  /*c900*/  MOV R0, 0x0 ;  /* 0x0000000000007802 */ /* 0x000fe20000000f00 */
[----:B------:R-:W-:Y:S01]  /*c910*/  ULDC.64 UR4, c[0x4][0xc0] ;  /* 0x0100300000047ab9 */ /* 0x000fe20000000a00 */
[----:B------:R-:W-:Y:S01]  /*c920*/  ULDC.64 UR6, c[0x4][0xc8] ;  /* 0x0100320000067ab9 */ /* 0x000fe20000000a00 */
[----:B------:R-:W-:Y:S01]  /*c930*/  IMAD.U32 R4, RZ, RZ, UR4 ;  /* 0x00000004ff047e24 */ /* 0x000fe2000f8e00ff */
[----:B------:R0:W2:Y:S01]  /*c940*/  LDC.64 R2, c[0x4][R0] ;  /* 0x0100000000027b82 */ /* 0x0000a20000000a00 */
        /* <DEDUP_REMOVED lines=10> */
[----:B-12--5:R-:W-:Y:S05]  /*c9f0*/  CALL.ABS.NOINC R2 ;  /* 0x0000000002007343 */ /* 0x026fea0003c00000 */
.L_x_432:
[----:B------:R-:W-:Y:S05]  /*ca00*/  BSYNC B6 ;  /* 0x0000000000067941 */ /* 0x000fea0003800000 */
.L_x_431:
[----:B------:R-:W2:Y:S01]  /*ca10*/  LDL R2, [R1+0x8c] ;  /* 0x00008c0001027983 */ /* 0x000ea20000100800 */
[----:B------:R-:W-:Y:S01]  /*ca20*/  ULDC.64 UR4, c[0x0][0x990] ;  /* 0x0002640000047ab9 */ /* 0x000fe20000000a00 */
[----:B------:R-:W-:Y:S02]  /*ca30*/  ULDC.64 UR6, c[0x0][0x998] ;  /* 0x0002660000067ab9 */ /* 0x000fe40000000a00 */
[----:B------:R-:W3:Y:S04]  /*ca40*/  LDL R21, [R1+0x78] ;  /* 0x0000780001157983 */ /* 0x000ee80000100800 */
[----:B------:R-:W4:Y:S01]  /*ca50*/  LDL R20, [R1+0x58] ;  /* 0x0000580001147983 */ /* 0x000f220000100800 */
[----:B------:R-:W-:Y:S02]  /*ca60*/  ISETP.NE.U32.AND P0, PT, RZ, UR4, PT ;  /* 0x00000004ff007c0c */ /* 0x000fe4000bf05070 */
[----:B------:R-:W-:-:S02]  /*ca70*/  ISETP.NE.U32.AND P1, PT, RZ, UR6, PT ;  /* 0x00000006ff007c0c */ /* 0x000fc4000bf25070 */
[----:B------:R-:W-:Y:S02]  /*ca80*/  ISETP.NE.AND.EX P0, PT, RZ, UR5, PT, P0 ;  /* 0x00000005ff007c0c */ /* 0x000fe4000bf05300 */
[----:B------:R-:W-:-:S11]  /*ca90*/  ISETP.NE.AND.EX P1, PT, RZ, UR7, PT, P1 ;  /* 0x00000007ff007c0c */ /* 0x000fd6000bf25310 */
[----:B------:R-:W2:Y:S08]  /*caa0*/  @P0 LDC.64 R6, c[0x0][0x9a8] ;  /* 0x00026a00ff060b82 */ /* 0x000eb00000000a00 */
[----:B------:R-:W0:Y:S08]  /*cab0*/  @P1 LDC.64 R8, c[0x0][0x9b8] ;  /* 0x00026e00ff081b82 */ /* 0x000e300000000a00 */
[----:B------:R-:W1:Y:S08]  /*cac0*/  @P0 LDC.64 R10, c[0x0][0x9b0] ;  /* 0x00026c00ff0a0b82 */ /* 0x000e700000000a00 */
[----:B------:R-:W1:Y:S01]  /*cad0*/  @P1 LDC.64 R12, c[0x0][0x9c0] ;  /* 0x00027000ff0c1b82 */ /* 0x000e620000000a00 */
[----:B--2---:R-:W-:-:S02]  /*cae0*/  @P0 IMAD R0, R2, R6, RZ ;  /* 0x0000000602000224 */ /* 0x004fc400078e02ff */
[----:B0-----:R-:W-:Y:S02]  /*caf0*/  @P1 IMAD R4, R2, R8, RZ ;  /* 0x0000000802041224 */ /* 0x001fe400078e02ff */
[C---:B---3--:R-:W-:Y:S02]  /*cb00*/  @P0 IMAD R7, R21.reuse, R7, R0 ;  /* 0x0000000715070224 */ /* 0x048fe400078e0200 */
[----:B------:R-:W-:Y:S01]  /*cb10*/  @P0 IMAD.WIDE.U32 R2, R21, R6, RZ ;  /* 0x0000000615020225 */ /* 0x000fe200078e00ff */
[----:B----4-:R-:W-:-:S03]  /*cb20*/  @P0 SHF.R.S32.HI R15, RZ, 0x1f, R20 ;  /* 0x0000001fff0f0819 */ /* 0x010fc60000011414 */
[----:B------:R-:W-:Y:S01]  /*cb30*/  @P0 IMAD.IADD R3, R3, 0x1, R7 ;  /* 0x0000000103030824 */ /* 0x000fe200078e0207 */
[----:B------:R-:W-:Y:S01]  /*cb40*/  @P1 SHF.R.S32.HI R7, RZ, 0x1f, R20 ;  /* 0x0000001fff071819 */ /* 0x000fe20000011414 */
[C---:B------:R-:W-:Y:S02]  /*cb50*/  @P1 IMAD R9, R21.reuse, R9, R4 ;  /* 0x0000000915091224 */ /* 0x040fe400078e0204 */
[----:B------:R-:W-:-:S04]  /*cb60*/  @P1 IMAD.WIDE.U32 R4, R21, R8, RZ ;  /* 0x0000000815041225 */ /* 0x000fc800078e00ff */
[----:B-1----:R-:W-:Y:S02]  /*cb70*/  @P0 IMAD R0, R15, R10, RZ ;  /* 0x0000000a0f000224 */ /* 0x002fe400078e02ff */
[----:B------:R-:W-:Y:S02]  /*cb80*/  @P1 IMAD R6, R7, R12, RZ ;  /* 0x0000000c07061224 */ /* 0x000fe400078e02ff */
[----:B------:R-:W-:Y:S02]  /*cb90*/  @P1 IMAD.IADD R5, R5, 0x1, R9 ;  /* 0x0000000105051824 */ /* 0x000fe400078e0209 */
[C---:B------:R-:W-:Y:S02]  /*cba0*/  @P0 IMAD R9, R20.reuse, R11, R0 ;  /* 0x0000000b14090224 */ /* 0x040fe400078e0200 */
[----:B------:R-:W-:-:S04]  /*cbb0*/  @P0 IMAD.WIDE.U32 R2, R20, R10, R2 ;  /* 0x0000000a14020225 */ /* 0x000fc800078e0002 */
[C---:B------:R-:W-:Y:S02]  /*cbc0*/  @P1 IMAD R11, R20.reuse, R13, R6 ;  /* 0x0000000d140b1224 */ /* 0x040fe400078e0206 */
[----:B------:R-:W-:Y:S01]  /*cbd0*/  @P1 IMAD.WIDE.U32 R6, R20, R12, R4 ;  /* 0x0000000c14061225 */ /* 0x000fe200078e0004 */
[----:B------:R-:W-:Y:S02]  /*cbe0*/  @P0 IADD3 R5, R3, R9, RZ ;  /* 0x0000000903050210 */ /* 0x000fe40007ffe0ff */
[----:B------:R-:W-:Y:S01]  /*cbf0*/  @P0 LEA R4, P2, R2, UR4, 0x2 ;  /* 0x0000000402040c11 */ /* 0x000fe2000f8410ff */
[----:B------:R-:W-:Y:S01]  /*cc00*/  @P1 IMAD.IADD R3, R7, 0x1, R11 ;  /* 0x0000000107031824 */ /* 0x000fe200078e020b */
[----:B------:R-:W-:Y:S01]  /*cc10*/  @P1 LEA R8, P3, R6, UR6, 0x2 ;  /* 0x0000000606081c11 */ /* 0x000fe2000f8610ff */
[----:B------:R-:W-:Y:S01]  /*cc20*/  IMAD.MOV.U32 R0, RZ, RZ, 0x3f800000 ;  /* 0x3f800000ff007424 */ /* 0x000fe200078e00ff */
[----:B------:R-:W-:Y:S01]  /*cc30*/  @P0 LEA.HI.X R5, R2, UR5, R5, 0x2, P2 ;  /* 0x0000000502050c11 */ /* 0x000fe200090f1405 */
[----:B------:R-:W-:Y:S01]  /*cc40*/  ULDC UR4, c[0x0][0x3f4] ;  /* 0x0000fd0000047ab9 */ /* 0x000fe20000000800 */
[----:B------:R-:W-:Y:S01]  /*cc50*/  @P1 LEA.HI.X R9, R6, UR7, R3, 0x2, P3 ;  /* 0x0000000706091c11 */ /* 0x000fe200098f1403 */
[----:B------:R-:W-:-:S04]  /*cc60*/  IMAD.MOV.U32 R3, RZ, RZ, 0x3f800000 ;  /* 0x3f800000ff037424 */ /* 0x000fc800078e00ff */
[----:B------:R-:W2:Y:S04]  /*cc70*/  @P1 LDG.E R0, desc[UR60][R8.64] ;  /* 0x0000003c08001981 */ /* 0x000ea8000c1e1900 */
[----:B------:R-:W2:Y:S01]  /*cc80*/  @P0 LDG.E R3, desc[UR60][R4.64] ;  /* 0x0000003c04030981 */ /* 0x000ea2000c1e1900 */
[----:B------:R-:W-:Y:S01]  /*cc90*/  ISETP.LT.AND P0, PT, RZ, UR4, PT ;  /* 0x00000004ff007c0c */ /* 0x000fe2000bf01270 */
[----:B------:R-:W-:Y:S01]  /*cca0*/  ULDC UR4, c[0x0][0x9d8] ;  /* 0x0002760000047ab9 */ /* 0x000fe20000000800 */
[----:B--2---:R-:W-:-:S04]  /*ccb0*/  FMUL.FTZ R0, R3, R0 ;  /* 0x0000000003007220 */ /* 0x004fc80000410000 */
[----:B------:R-:W-:-:S07]  /*ccc0*/  FMUL.FTZ R2, R0, UR4 ;  /* 0x0000000400027c20 */ /* 0x000fce0008410000 */
[----:B------:R-:W-:Y:S05]  /*ccd0*/  @P0 BRA `(.L_x_433) ;  /* 0x0000000000480947 */ /* 0x000fea0003800000 */
[----:B------:R-:W2:Y:S02]  /*cce0*/  LDL R14, [R1+0x94] ;  /* 0x00009400010e7983 */ /* 0x000ea40000100800 */
[----:B--2---:R-:W-:-:S13]  /*ccf0*/  R2UR UR5, R14 ;  /* 0x000000000e0572ca */ /* 0x004fda00000e0000 */
[----:B------:R-:W-:-:S04]  /*cd00*/  ULEA.HI UR4, UR5, UR5, URZ, 0x1 ;  /* 0x0000000505047291 */ /* 0x000fc8000f8f083f */
[----:B------:R-:W-:-:S04]  /*cd10*/  ULOP3.LUT UR4, UR4, 0xfffffffe, URZ, 0xc0, !UPT ;  /* 0xfffffffe04047892 */ /* 0x000fc8000f8ec03f */
[----:B------:R-:W-:-:S06]  /*cd20*/  UIADD3 UR4, UR5, -UR4, URZ ;  /* 0x8000000405047290 */ /* 0x000fcc000fffe03f */
[----:B------:R-:W-:-:S04]  /*cd30*/  MOV R3, UR4 ;  /* 0x0000000400037c02 */ /* 0x000fc80008000f00 */
[----:B------:R-:W-:-:S04]  /*cd40*/  SHF.L.U32 R3, R3, 0x1f, RZ ;  /* 0x0000001f03037819 */ /* 0x000fc800000006ff */
[----:B------:R0:W1:Y:S03]  /*cd50*/  SYNCS.PHASECHK.TRANS64.TRYWAIT P0, [R16+URZ+0x2e800], R3 ;  /* 0x02e80003100075a7 */ /* 0x000066000800017f */
[----:B-1----:R-:W-:Y:S05]  /*cd60*/  @!P0 NANOSLEEP.SYNCS 0x989680 ;  /* 0x009896800000895d */ /* 0x002fea0003900000 */
[----:B------:R-:W1:Y:S01]  /*cd70*/  @!P0 SYNCS.PHASECHK.TRANS64 P0, [R16+URZ+0x2e800], R3 ;  /* 0x02e80003100085a7 */ /* 0x000e62000800007f */
[----:B------:R-:W-:Y:S04]  /*cd80*/  BSSY B0, `(.L_x_434) ;  /* 0x0000006000007945 */ /* 0x000fe80003800000 */
[----:B-1----:R-:W-:Y:S05]  /*cd90*/  @P0 BRA `(.L_x_435) ;  /* 0x0000000000100947 */ /* 0x002fea0003800000 */
.L_x_436:
[----:B-1----:R1:W2:Y:S02]  /*cda0*/  SYNCS.PHASECHK.TRANS64.TRYWAIT P0, [R16+URZ+0x2e800], R3 ;  /* 0x02e80003100075a7 */ /* 0x0022a4000800017f */
[----:B--2---:R-:W-:Y:S05]  /*cdb0*/  @!P0 NANOSLEEP.SYNCS 0x989680 ;  /* 0x009896800000895d */ /* 0x004fea0003900000 */
[----:B------:R-:W2:Y:S02]  /*cdc0*/  @!P0 SYNCS.PHASECHK.TRANS64 P0, [R16+URZ+0x2e800], R3 ;  /* 0x02e80003100085a7 */ /* 0x000ea4000800007f */
[----:B--2---:R-:W-:Y:S05]  /*cdd0*/  @!P0 BRA `(.L_x_436) ;  /* 0xfffffffc00f08947 */ /* 0x004fea000383ffff */
.L_x_435:
[----:B------:R-:W-:Y:S05]  /*cde0*/  BSYNC B0 ;  /* 0x0000000000007941 */ /* 0x000fea0003800000 */
.L_x_434:
[----:B------:R-:W-:Y:S05]  /*cdf0*/  BRA `(.L_x_437) ;  /* 0x0000004000547947 */ /* 0x000fea0003800000 */
.L_x_433:
[----:B------:R-:W0:Y:S01]  /*ce00*/  LDC.64 R24, c[0x0][0x3e8] ;  /* 0x0000fa00ff187b82 */ /* 0x000e220000000a00 */
[----:B------:R-:W-:Y:S01]  /*ce10*/  LOP3.LUT P0, RZ, R27, 0x3ff, RZ, 0xc0, !PT ;  /* 0x000003ff1bff7812 */ /* 0x000fe2000780c0ff */
[----:B------:R-:W-:Y:S01]  /*ce20*/  ULDC.64 UR4, c[0x0][0x3f8] ;  /* 0x0000fe0000047ab9 */ /* 0x000fe20000000a00 */
[----:B-----5:R-:W-:Y:S01]  /*ce30*/  SHF.R.S32.HI R0, RZ, 0x1f, R121 ;  /* 0x0000001fff007819 */ /* 0x020fe20000011479 */
[----:B------:R-:W-:Y:S01]  /*ce40*/  ULDC.64 UR6, c[0x0][0x408] ;  /* 0x0001020000067ab9 */ /* 0x000fe20000000a00 */
[----:B------:R-:W-:Y:S03]  /*ce50*/  BSSY B6, `(.L_x_438) ;  /* 0x000001b000067945 */ /* 0x000fe60003800000 */
[----:B------:R-:W1:Y:S01]  /*ce60*/  LDC.64 R28, c[0x0][0x400] ;  /* 0x00010000ff1c7b82 */ /* 0x000e620000000a00 */
[C---:B------:R-:W-:Y:S02]  /*ce70*/  IMAD R4, R0.reuse, UR4, RZ ;  /* 0x0000000400047c24 */ /* 0x040fe4000f8e02ff */
[----:B------:R-:W-:-:S02]  /*ce80*/  IMAD R0, R0, UR6, RZ ;  /* 0x0000000600007c24 */ /* 0x000fc4000f8e02ff */
[C---:B------:R-:W-:Y:S02]  /*ce90*/  IMAD R3, R121.reuse, UR5, R4 ;  /* 0x0000000579037c24 */ /* 0x040fe4000f8e0204 */
[C---:B------:R-:W-:Y:S02]  /*cea0*/  IMAD R27, R121.reuse, UR7, R0 ;  /* 0x00000007791b7c24 */ /* 0x040fe4000f8e0200 */
[----:B0-----:R-:W-:-:S04]  /*ceb0*/  IMAD.WIDE.U32 R24, R121, UR4, R24 ;  /* 0x0000000479187c25 */ /* 0x001fc8000f8e0018 */
[----:B------:R-:W-:Y:S02]  /*cec0*/  IMAD.IADD R26, R3, 0x1, R25 ;  /* 0x00000001031a7824 */ /* 0x000fe400078e0219 */
[----:B-1----:R-:W-:-:S04]  /*ced0*/  IMAD.WIDE.U32 R28, R121, UR6, R28 ;  /* 0x00000006791c7c25 */ /* 0x002fc8000f8e001c */
[----:B------:R-:W-:Y:S01]  /*cee0*/  IMAD.IADD R27, R27, 0x1, R29 ;  /* 0x000000011b1b7824 */ /* 0x000fe200078e021d */
[----:B------:R-:W-:Y:S06]  /*cef0*/  @!P0 BRA `(.L_x_439) ;  /* 0x0000000000408947 */ /* 0x000fec0003800000 */
        /* <DEDUP_REMOVED lines=16> */
.L_x_439:
[----:B------:R-:W-:Y:S05]  /*d000*/  BSYNC B6 ;  /* 0x0000000000067941 */ /* 0x000fea0003800000 */
.L_x_438:
[----:B------:R-:W2:Y:S01]  /*d010*/  LDL R20, [R1+0x54] ;  /* 0x0000540001147983 */ /* 0x000ea20000100800 */
[----:B------:R-:W-:Y:S01]  /*d020*/  ULDC.U8 UR4, c[0x0][0x410] ;  /* 0x0001040000047ab9 */ /* 0x000fe20000000000 */
[----:B------:R-:W-:Y:S01]  /*d030*/  BSSY B0, `(.L_x_440) ;  /* 0x00003e9000007945 */ /* 0x000fe20003800000 */
[----:B------:R-:W-:Y:S02]  /*d040*/  ISETP.NE.AND P0, PT, RZ, UR4, PT ;  /* 0x00000004ff007c0c */ /* 0x000fe4000bf05270 */
[----:B--2---:R-:W-:-:S11]  /*d050*/  LEA R0, R20, R228, 0x7 ;  /* 0x000000e414007211 */ /* 0x004fd600078e38ff */
[----:B------:R-:W-:Y:S05]  /*d060*/  @!P0 BRA `(.L_x_441) ;  /* 0x0000001c00dc8947 */ /* 0x000fea0003800000 */
[----:B------:R-:W-:-:S03]  /*d070*/  UMOV UR4, 0xffffffff ;  /* 0xffffffff00047882 */ /* 0x000fc60000000000 */
[----:B------:R-:W-:Y:S05]  /*d080*/  BRA.DIV UR4, `(.L_x_442) ;  /* 0x0000017e04707947 */ /* 0x000fea000b800000 */
[----:B------:R0:W1:Y:S04]  /*d090*/  SHFL.IDX PT, R5, R24, RZ, 0x1c1f ;  /* 0x001c1fff18057589 */ /* 0x00006800000e0000 */
[----:B------:R0:W2:Y:S04]  /*d0a0*/  SHFL.IDX PT, R14, R28, RZ, 0x1c1f ;  /* 0x001c1fff1c0e7589 */ /* 0x0000a800000e0000 */
[----:B------:R0:W3:Y:S04]  /*d0b0*/  SHFL.IDX PT, R3, R26, RZ, 0x1c1f ;  /* 0x001c1fff1a037589 */ /* 0x0000e800000e0000 */
[----:B------:R0:W4:Y:S02]  /*d0c0*/  SHFL.IDX PT, R7, R27, RZ, 0x1c1f ;  /* 0x001c1fff1b077589 */ /* 0x00012400000e0000 */
.L_x_645:
[----:B------:R-:W5:Y:S01]  /*d0d0*/  S2R R6, SR_TID.X ;  /* 0x0000000000067919 */ /* 0x000f620000002100 */
[----:B------:R-:W-:Y:S01]  /*d0e0*/  ULDC UR4, c[0x0][0x448] ;  /* 0x0001120000047ab9 */ /* 0x000fe20000000800 */
[C---:B------:R-:W-:Y:S01]  /*d0f0*/  IMAD.SHL.U32 R4, R229.reuse, 0x80, RZ ;  /* 0x00000080e5047824 */ /* 0x040fe200078e00ff */
[----:B------:R-:W-:Y:S01]  /*d100*/  BSSY B1, `(.L_x_443) ;  /* 0x0000028000017945 */ /* 0x000fe20003800000 */
[----:B------:R-:W-:Y:S01]  /*d110*/  IMAD R9, R134, UR4, RZ ;  /* 0x0000000486097c24 */ /* 0x000fe2000f8e02ff */
[----:B------:R-:W-:Y:S02]  /*d120*/  LOP3.LUT P0, RZ, R229, 0x4, RZ, 0xc0, !PT ;  /* 0x00000004e5ff7812 */ /* 0x000fe4000780c0ff */
[----:B0-----:R-:W-:Y:S02]  /*d130*/  CS2R R24, SRZ ;  /* 0x0000000000187805 */ /* 0x001fe4000001ff00 */
[----:B------:R-:W-:Y:S01]  /*d140*/  LOP3.LUT R11, R4, 0x380, RZ, 0xc0, !PT ;  /* 0x00000380040b7812 */ /* 0x000fe200078ec0ff */
[----:B------:R-:W-:Y:S01]  /*d150*/  IMAD R28, R20, -0x80, R9 ;  /* 0xffffff80141c7824 */ /* 0x000fe200078e0209 */
[----:B------:R-:W-:-:S02]  /*d160*/  ISETP.GE.AND P1, PT, R0, R9, PT ;  /* 0x000000090000720c */ /* 0x000fc40003f26270 */
[----:B------:R-:W-:Y:S02]  /*d170*/  CS2R R20, SRZ ;  /* 0x0000000000147805 */ /* 0x000fe4000001ff00 */
[----:B------:R-:W-:Y:S02]  /*d180*/  LOP3.LUT R4, R11, 0x30, R18, 0xf8, !PT ;  /* 0x000000300b047812 */ /* 0x000fe400078ef812 */
[----:B------:R-:W-:Y:S02]  /*d190*/  CS2R R12, SRZ ;  /* 0x00000000000c7805 */ /* 0x000fe4000001ff00 */
[----:B------:R-:W-:Y:S02]  /*d1a0*/  SHF.R.U32.HI R11, RZ, 0x3, R11 ;  /* 0x00000003ff0b7819 */ /* 0x000fe4000001160b */
[----:B------:R-:W-:Y:S02]  /*d1b0*/  CS2R R26, SRZ ;  /* 0x00000000001a7805 */ /* 0x000fe4000001ff00 */
[----:B------:R-:W-:Y:S01]  /*d1c0*/  LOP3.LUT R11, R4, R11, RZ, 0x3c, !PT ;  /* 0x0000000b040b7212 */ /* 0x000fe200078e3cff */
[----:B-----5:R-:W-:-:S05]  /*d1d0*/  VIADD R8, R6, 0xffffff80 ;  /* 0xffffff8006087836 */ /* 0x020fca0000000000 */
[----:B------:R-:W-:-:S04]  /*d1e0*/  SHF.R.S32.HI R6, RZ, 0x1f, R8 ;  /* 0x0000001fff067819 */ /* 0x000fc80000011408 */
[----:B------:R-:W-:-:S05]  /*d1f0*/  LEA.HI R6, R6, R8, RZ, 0x5 ;  /* 0x0000000806067211 */ /* 0x000fca00078f28ff */
[----:B------:R-:W-:-:S05]  /*d200*/  IMAD.SHL.U32 R6, R6, 0x20, RZ ;  /* 0x0000002006067824 */ /* 0x000fca00078e00ff */
[----:B------:R-:W-:-:S04]  /*d210*/  LOP3.LUT R6, R6, 0xfffffc00, RZ, 0xc0, !PT ;  /* 0xfffffc0006067812 */ /* 0x000fc800078ec0ff */
[----:B------:R-:W-:Y:S01]  /*d220*/  IADD3 R0, R16, R11, R6 ;  /* 0x0000000b10007210 */ /* 0x000fe20007ffe006 */
[----:B------:R-:W-:Y:S06]  /*d230*/  @P1 BRA `(.L_x_444) ;  /* 0x0000000000501947 */ /* 0x000fec0003800000 */
[----:B------:R-:W4:Y:S01]  /*d240*/  LDL R6, [R1+0x98] ;  /* 0x0000980001067983 */ /* 0x000f220000100800 */
[----:B------:R-:W-:Y:S01]  /*d250*/  ULDC UR4, c[0x0][0x3f4] ;  /* 0x0000fd0000047ab9 */ /* 0x000fe20000000800 */
[----:B------:R-:W-:Y:S02]  /*d260*/  CS2R R12, SRZ ;  /* 0x00000000000c7805 */ /* 0x000fe4000001ff00 */
[----:B------:R-:W-:Y:S02]  /*d270*/  ISETP.GE.AND P1, PT, R22, UR4, PT ;  /* 0x0000000416007c0c */ /* 0x000fe4000bf26270 */
[----:B------:R-:W-:Y:S02]  /*d280*/  CS2R R26, SRZ ;  /* 0x00000000001a7805 */ /* 0x000fe4000001ff00 */
[----:B------:R-:W-:Y:S02]  /*d290*/  ISETP.GE.AND P2, PT, R230, UR4, PT ;  /* 0x00000004e6007c0c */ /* 0x000fe4000bf46270 */
[----:B------:R-:W-:-:S02]  /*d2a0*/  CS2R R24, SRZ ;  /* 0x0000000000187805 */ /* 0x000fc4000001ff00 */
[----:B------:R-:W-:-:S05]  /*d2b0*/  CS2R R20, SRZ ;  /* 0x0000000000147805 */ /* 0x000fca000001ff00 */
[----:B-1----:R-:W-:-:S04]  /*d2c0*/  @!P1 IADD3 R8, P3, R22, R5, RZ ;  /* 0x0000000516089210 */ /* 0x002fc80007f7e0ff */
[CC--:B--2---:R-:W-:Y:S02]  /*d2d0*/  @!P2 IADD3 R10, P5, R230.reuse, R14.reuse, RZ ;  /* 0x0000000ee60aa210 */ /* 0x0c4fe40007fbe0ff */
[----:B---3--:R-:W-:Y:S02]  /*d2e0*/  @!P1 IADD3.X R9, R3, R23, RZ, P3, !PT ;  /* 0x0000001703099210 */ /* 0x008fe40001ffe4ff */
[----:B------:R-:W-:Y:S02]  /*d2f0*/  @!P2 IADD3 R4, P4, R230, R5, RZ ;  /* 0x00000005e604a210 */ /* 0x000fe40007f9e0ff */
[----:B------:R-:W-:Y:S01]  /*d300*/  @!P1 IADD3 R14, P3, R22, R14, RZ ;  /* 0x0000000e160e9210 */ /* 0x000fe20007f7e0ff */
[----:B------:R0:W5:Y:S04]  /*d310*/  @!P1 LD.E.64 R12, desc[UR60][R8.64] ;  /* 0x0000003c080c9980 */ /* 0x000168000c101b00 */
[----:B----4-:R-:W-:-:S05]  /*d320*/  @!P1 IMAD.X R15, R7, 0x1, R23, P3 ;  /* 0x00000001070f9824 */ /* 0x010fca00018e0617 */
[----:B------:R0:W5:Y:S01]  /*d330*/  @!P1 LD.E.64 R20, desc[UR60][R14.64] ;  /* 0x0000003c0e149980 */ /* 0x000162000c101b00 */
[--C-:B------:R-:W-:Y:S02]  /*d340*/  @!P2 IMAD.X R5, R3, 0x1, R6.reuse, P4 ;  /* 0x000000010305a824 */ /* 0x100fe400020e0606 */
[----:B------:R-:W-:-:S03]  /*d350*/  @!P2 IMAD.X R11, R7, 0x1, R6, P5 ;  /* 0x00000001070ba824 */ /* 0x000fc600028e0606 */
[----:B------:R0:W5:Y:S04]  /*d360*/  @!P2 LD.E.64 R26, desc[UR60][R4.64] ;  /* 0x0000003c041aa980 */ /* 0x000168000c101b00 */
[----:B------:R0:W5:Y:S02]  /*d370*/  @!P2 LD.E.64 R24, desc[UR60][R10.64] ;  /* 0x0000003c0a18a980 */ /* 0x000164000c101b00 */
.L_x_444:
[----:B------:R-:W-:Y:S05]  /*d380*/  BSYNC B1 ;  /* 0x0000000000017941 */ /* 0x000fea0003800000 */
.L_x_443:
[----:B---3--:R-:W3:Y:S01]  /*d390*/  LDL R3, [R1+0x94] ;  /* 0x0000940001037983 */ /* 0x008ee20000100800 */
[----:B----4-:R-:W-:Y:S01]  /*d3a0*/  IADD3 R7, R0, 0x1c400, RZ ;  /* 0x0001c40000077810 */ /* 0x010fe20007ffe0ff */
[----:B------:R-:W-:Y:S01]  /*d3b0*/  BSSY B1, `(.L_x_445) ;  /* 0x0000043000017945 */ /* 0x000fe20003800000 */
[----:B0----5:R-:W-:Y:S02]  /*d3c0*/  SHF.R.U32.HI R4, RZ, 0x8, R12 ;  /* 0x00000008ff047819 */ /* 0x021fe4000001160c */
[----:B------:R-:W-:Y:S02]  /*d3d0*/  SHF.R.U32.HI R9, RZ, 0x8, R13 ;  /* 0x00000008ff097819 */ /* 0x000fe4000001160d */
[----:B-1----:R-:W-:Y:S02]  /*d3e0*/  LOP3.LUT R5, R12, 0xff, RZ, 0xc0, !PT ;  /* 0x000000ff0c057812 */ /* 0x002fe400078ec0ff */
[----:B------:R-:W-:Y:S02]  /*d3f0*/  LOP3.LUT R4, R4, 0xff, RZ, 0xc0, !PT ;  /* 0x000000ff04047812 */ /* 0x000fe400078ec0ff */
[----:B------:R-:W-:-:S02]  /*d400*/  SHF.R.U32.HI R15, RZ, 0x8, R27 ;  /* 0x00000008ff0f7819 */ /* 0x000fc4000001161b */
[----:B------:R-:W-:Y:S02]  /*d410*/  LOP3.LUT R6, R13, 0xff, RZ, 0xc0, !PT ;  /* 0x000000ff0d067812 */ /* 0x000fe400078ec0ff */
[----:B------:R-:W-:Y:S02]  /*d420*/  LOP3.LUT R9, R9, 0xff, RZ, 0xc0, !PT ;  /* 0x000000ff09097812 */ /* 0x000fe400078ec0ff */
[----:B------:R-:W-:Y:S02]  /*d430*/  LOP3.LUT R10, R27, 0xff, RZ, 0xc0, !PT ;  /* 0x000000ff1b0a7812 */ /* 0x000fe400078ec0ff */
[----:B------:R-:W-:Y:S02]  /*d440*/  LOP3.LUT R15, R15, 0xff, RZ, 0xc0, !PT ;  /* 0x000000ff0f0f7812 */ /* 0x000fe400078ec0ff */
[----:B------:R-:W-:Y:S02]  /*d450*/  PRMT R6, R9, 0x7604, R6 ;  /* 0x0000760409067816 */ /* 0x000fe40000000006 */
[----:B------:R-:W-:-:S02]  /*d460*/  LOP3.LUT R8, R26, 0xff, RZ, 0xc0, !PT ;  /* 0x000000ff1a087812 */ /* 0x000fc400078ec0ff */
[----:B--2---:R-:W-:Y:S02]  /*d470*/  LOP3.LUT R14, R20, 0xff, RZ, 0xc0, !PT ;  /* 0x000000ff140e7812 */ /* 0x004fe400078ec0ff */
[----:B------:R-:W-:Y:S02]  /*d480*/  PRMT R10, R15, 0x7604, R10 ;  /* 0x000076040f0a7816 */ /* 0x000fe4000000000a */
[--C-:B------:R-:W-:Y:S02]  /*d490*/  SHF.R.U32.HI R15, RZ, 0x8, R25.reuse ;  /* 0x00000008ff0f7819 */ /* 0x100fe40000011619 */
[----:B------:R-:W-:Y:S02]  /*d4a0*/  SHF.R.U32.HI R37, RZ, 0x10, R25 ;  /* 0x00000010ff257819 */ /* 0x000fe40000011619 */
[----:B------:R-:W-:-:S03]  /*d4b0*/  LOP3.LUT R15, R15, 0xff, RZ, 0xc0, !PT ;  /* 0x000000ff0f0f7812 */ /* 0x000fc600078ec0ff */
[----:B------:R-:W-:Y:S01]  /*d4c0*/  IMAD.U32 R37, R37, 0x10000, RZ ;  /* 0x0001000025257824 */ /* 0x000fe200078e00ff */
[----:B---3--:R-:W-:Y:S01]  /*d4d0*/  R2UR UR5, R3 ;  /* 0x00000000030572ca */ /* 0x008fe200000e0000 */
[----:B------:R-:W-:Y:S02]  /*d4e0*/  VIADD R3, R0, 0x1c440 ;  /* 0x0001c44000037836 */ /* 0x000fe40000000000 */
[----:B------:R-:W-:Y:S01]  /*d4f0*/  @P0 VIADD R3, R7, 0xffffffc0 ;  /* 0xffffffc007030836 */ /* 0x000fe20000000000 */
[----:B------:R-:W-:Y:S02]  /*d500*/  PRMT R7, R4, 0x7604, R5 ;  /* 0x0000760404077816 */ /* 0x000fe40000000005 */
[----:B------:R-:W-:Y:S02]  /*d510*/  SHF.R.U32.HI R4, RZ, 0x8, R26 ;  /* 0x00000008ff047819 */ /* 0x000fe4000001161a */
[----:B------:R-:W-:Y:S02]  /*d520*/  SHF.R.U32.HI R5, RZ, 0x8, R20 ;  /* 0x00000008ff057819 */ /* 0x000fe40000011614 */
[----:B------:R-:W-:-:S02]  /*d530*/  LOP3.LUT R9, R4, 0xff, RZ, 0xc0, !PT ;  /* 0x000000ff04097812 */ /* 0x000fc400078ec0ff */
[----:B------:R-:W-:Y:S01]  /*d540*/  LOP3.LUT R5, R5, 0xff, RZ, 0xc0, !PT ;  /* 0x000000ff05057812 */ /* 0x000fe200078ec0ff */
[----:B------:R-:W-:Y:S01]  /*d550*/  ULEA.HI UR4, UR5, UR5, URZ, 0x1 ;  /* 0x0000000505047291 */ /* 0x000fe2000f8f083f */
[----:B------:R-:W-:Y:S02]  /*d560*/  SHF.R.U32.HI R4, RZ, 0x8, R24 ;  /* 0x00000008ff047819 */ /* 0x000fe40000011618 */
[----:B------:R-:W-:Y:S01]  /*d570*/  PRMT R11, R9, 0x7604, R8 ;  /* 0x00007604090b7816 */ /* 0x000fe20000000008 */
[----:B------:R-:W-:Y:S01]  /*d580*/  ULOP3.LUT UR4, UR4, 0xfffffffe, URZ, 0xc0, !UPT ;  /* 0xfffffffe04047892 */ /* 0x000fe2000f8ec03f */
[----:B------:R-:W-:Y:S02]  /*d590*/  SHF.R.U32.HI R8, RZ, 0x8, R21 ;  /* 0x00000008ff087819 */ /* 0x000fe40000011615 */
[----:B------:R-:W-:Y:S01]  /*d5a0*/  PRMT R31, R5, 0x7604, R14 ;  /* 0x00007604051f7816 */ /* 0x000fe2000000000e */
[----:B------:R-:W-:Y:S01]  /*d5b0*/  UIADD3 UR4, UR5, -UR4, URZ ;  /* 0x8000000405047290 */ /* 0x000fe2000fffe03f */
[----:B------:R-:W-:-:S02]  /*d5c0*/  LOP3.LUT R9, R24, 0xff, RZ, 0xc0, !PT ;  /* 0x000000ff18097812 */ /* 0x000fc400078ec0ff */
[----:B------:R-:W-:Y:S02]  /*d5d0*/  LOP3.LUT R14, R25, 0xff, RZ, 0xc0, !PT ;  /* 0x000000ff190e7812 */ /* 0x000fe400078ec0ff */
[----:B------:R-:W-:Y:S01]  /*d5e0*/  LOP3.LUT R4, R4, 0xff, RZ, 0xc0, !PT ;  /* 0x000000ff04047812 */ /* 0x000fe200078ec0ff */
[----:B------:R-:W-:Y:S01]  /*d5f0*/  IMAD.U32 R39, RZ, RZ, UR4 ;  /* 0x00000004ff277e24 */ /* 0x000fe2000f8e00ff */
[----:B------:R-:W-:Y:S02]  /*d600*/  LOP3.LUT R5, R21, 0xff, RZ, 0xc0, !PT ;  /* 0x000000ff15057812 */ /* 0x000fe400078ec0ff */
[----:B------:R-:W-:Y:S02]  /*d610*/  LOP3.LUT R8, R8, 0xff, RZ, 0xc0, !PT ;  /* 0x000000ff08087812 */ /* 0x000fe400078ec0ff */
[----:B------:R-:W-:Y:S02]  /*d620*/  SHF.L.U32 R39, R39, 0x1f, RZ ;  /* 0x0000001f27277819 */ /* 0x000fe400000006ff */
[----:B------:R-:W-:-:S02]  /*d630*/  PRMT R35, R4, 0x7604, R9 ;  /* 0x0000760404237816 */ /* 0x000fc40000000009 */
[----:B------:R-:W0:Y:S01]  /*d640*/  SYNCS.PHASECHK.TRANS64.TRYWAIT P0, [R16+URZ+0x2e800], R39 ;  /* 0x02e80027100075a7 */ /* 0x000e22000800017f */
[----:B------:R-:W-:Y:S02]  /*d650*/  PRMT R14, R15, 0x7604, R14 ;  /* 0x000076040f0e7816 */ /* 0x000fe4000000000e */
[----:B------:R-:W-:Y:S02]  /*d660*/  SHF.R.U32.HI R9, RZ, 0x10, R27 ;  /* 0x00000010ff097819 */ /* 0x000fe4000001161b */
[----:B------:R-:W-:Y:S02]  /*d670*/  SHF.R.U32.HI R15, RZ, 0x10, R21 ;  /* 0x00000010ff0f7819 */ /* 0x000fe40000011615 */
[----:B------:R-:W-:Y:S01]  /*d680*/  PRMT R8, R8, 0x7604, R5 ;  /* 0x0000760408087816 */ /* 0x000fe20000000005 */
[----:B------:R-:W-:Y:S01]  /*d690*/  IMAD.U32 R9, R9, 0x10000, RZ ;  /* 0x0001000009097824 */ /* 0x000fe200078e00ff */
[----:B------:R-:W-:Y:S01]  /*d6a0*/  SHF.R.U32.HI R5, RZ, 0x10, R13 ;  /* 0x00000010ff057819 */ /* 0x000fe2000001160d */
[----:B------:R-:W-:Y:S01]  /*d6b0*/  IMAD.U32 R15, R15, 0x10000, RZ ;  /* 0x000100000f0f7824 */ /* 0x000fe200078e00ff */
[----:B------:R-:W-:-:S02]  /*d6c0*/  LOP3.LUT R7, R7, 0xff0000, R12, 0xf8, !PT ;  /* 0x00ff000007077812 */ /* 0x000fc400078ef80c */
[----:B------:R-:W-:Y:S02]  /*d6d0*/  SHF.L.U32 R5, R5, 0x10, RZ ;  /* 0x0000001005057819 */ /* 0x000fe400000006ff */
[----:B------:R-:W-:Y:S02]  /*d6e0*/  LOP3.LUT R29, R10, 0xff0000, R9, 0xf8, !PT ;  /* 0x00ff00000a1d7812 */ /* 0x000fe400078ef809 */
[----:B------:R-:W-:Y:S02]  /*d6f0*/  LOP3.LUT R5, R6, 0xff0000, R5, 0xf8, !PT ;  /* 0x00ff000006057812 */ /* 0x000fe400078ef805 */
[----:B------:R-:W-:Y:S02]  /*d700*/  LOP3.LUT R33, R8, 0xff0000, R15, 0xf8, !PT ;  /* 0x00ff000008217812 */ /* 0x000fe400078ef80f */
[----:B------:R-:W-:Y:S02]  /*d710*/  LOP3.LUT R31, R31, 0xff0000, R20, 0xf8, !PT ;  /* 0x00ff00001f1f7812 */ /* 0x000fe400078ef814 */
[----:B------:R-:W-:-:S02]  /*d720*/  VIMNMX R9, R28, 0x80, PT ;  /* 0x000000801c097848 */ /* 0x000fc40003fe0100 */
[----:B------:R-:W-:Y:S02]  /*d730*/  LOP3.LUT R15, R11, 0xff0000, R26, 0xf8, !PT ;  /* 0x00ff00000b0f7812 */ /* 0x000fe400078ef81a */
[----:B------:R-:W-:Y:S02]  /*d740*/  LOP3.LUT R37, R14, 0xff0000, R37, 0xf8, !PT ;  /* 0x00ff00000e257812 */ /* 0x000fe400078ef825 */
[----:B------:R-:W-:Y:S02]  /*d750*/  LOP3.LUT R11, R7, 0xff000000, R12, 0xf8, !PT ;  /* 0xff000000070b7812 */ /* 0x000fe400078ef80c */
[----:B------:R-:W-:Y:S02]  /*d760*/  LOP3.LUT R12, R5, 0xff000000, R13, 0xf8, !PT ;  /* 0xff000000050c7812 */ /* 0x000fe400078ef80d */
[----:B------:R-:W-:Y:S02]  /*d770*/  LOP3.LUT R14, R31, 0xff000000, R20, 0xf8, !PT ;  /* 0xff0000001f0e7812 */ /* 0x000fe400078ef814 */
[----:B------:R-:W-:-:S02]  /*d780*/  ISETP.GE.AND P1, PT, R228, R9, PT ;  /* 0x00000009e400720c */ /* 0x000fc40003f26270 */
[----:B------:R-:W-:Y:S02]  /*d790*/  LOP3.LUT R8, R15, 0xff000000, R26, 0xf8, !PT ;  /* 0xff0000000f087812 */ /* 0x000fe400078ef81a */
[----:B------:R-:W-:Y:S02]  /*d7a0*/  LOP3.LUT R10, R29, 0xff000000, R27, 0xf8, !PT ;  /* 0xff0000001d0a7812 */ /* 0x000fe400078ef81b */
[----:B------:R-:W-:Y:S02]  /*d7b0*/  LOP3.LUT R20, R33, 0xff000000, R21, 0xf8, !PT ;  /* 0xff00000021147812 */ /* 0x000fe400078ef815 */
[----:B------:R-:W-:Y:S01]  /*d7c0*/  LOP3.LUT R13, R35, 0xff0000, R24, 0xf8, !PT ;  /* 0x00ff0000230d7812 */ /* 0x000fe200078ef818 */
[----:B0-----:R-:W-:Y:S06]  /*d7d0*/  @!P0 BRA `(.L_x_446) ;  /* 0x00000178000c8947 */ /* 0x001fec0003800000 */
.L_x_646:
[----:B------:R-:W-:Y:S05]  /*d7e0*/  BSYNC B1 ;  /* 0x0000000000017941 */ /* 0x000fea0003800000 */
.L_x_445:
[----:B------:R-:W-:Y:S01]  /*d7f0*/  BSSY B1, `(.L_x_447) ;  /* 0x00000bf000017945 */ /* 0x000fe20003800000 */
[----:B------:R-:W-:Y:S02]  /*d800*/  LOP3.LUT R13, R13, 0xff000000, R24, 0xf8, !PT ;  /* 0xff0000000d0d7812 */ /* 0x000fe400078ef818 */
[----:B------:R-:W-:Y:S01]  /*d810*/  LOP3.LUT R15, R37, 0xff000000, R25, 0xf8, !PT ;  /* 0xff000000250f7812 */ /* 0x000fe200078ef819 */
[----:B------:R-:W-:Y:S06]  /*d820*/  @P1 BRA `(.L_x_448) ;  /* 0x0000000800ec1947 */ /* 0x000fec0003800000 */
[----:B------:R-:W1:Y:S01]  /*d830*/  LDC R5, c[0x0][0x3f4] ;  /* 0x0000fd00ff057b82 */ /* 0x000e620000000800 */
[----:B------:R-:W-:Y:S01]  /*d840*/  BSSY B2, `(.L_x_449) ;  /* 0x000005e000027945 */ /* 0x000fe20003800000 */
[-C--:B-1----:R-:W-:Y:S02]  /*d850*/  ISETP.GE.AND P0, PT, R22, R5.reuse, PT ;  /* 0x000000051600720c */ /* 0x082fe40003f06270 */
[----:B------:R-:W-:-:S11]  /*d860*/  ISETP.GE.AND P1, PT, R230, R5, PT ;  /* 0x00000005e600720c */ /* 0x000fd60003f26270 */
[----:B------:R-:W-:Y:S05]  /*d870*/  @P0 BRA `(.L_x_450) ;  /* 0x0000000400680947 */ /* 0x000fea0003800000 */
[----:B------:R-:W1:Y:S01]  /*d880*/  LDS.128 R4, [R0+0x1c400] ;  /* 0x01c4000000047984 */ /* 0x000e620000000c00 */
[----:B------:R-:W-:Y:S02]  /*d890*/  F2FP.F16.E4M3.UNPACK_B R31, R14 ;  /* 0x0000000eff1f723e */ /* 0x000fe400020006ff */
[----:B------:R-:W-:-:S03]  /*d8a0*/  F2FP.F16.E4M3.UNPACK_B R28, R11 ;  /* 0x0000000bff1c723e */ /* 0x000fc600020006ff */
[--C-:B------:R-:W-:Y:S02]  /*d8b0*/  HADD2.F32 R32, -RZ, R31.reuse.H1_H1 ;  /* 0x3000001fff207230 */ /* 0x100fe40000004100 */
[--C-:B------:R-:W-:Y:S02]  /*d8c0*/  HADD2.F32 R29, -RZ, R28.reuse.H1_H1 ;  /* 0x3000001cff1d7230 */ /* 0x100fe40000004100 */
[----:B------:R-:W-:Y:S02]  /*d8d0*/  HADD2.F32 R31, -RZ, R31.H0_H0 ;  /* 0x2000001fff1f7230 */ /* 0x000fe40000004100 */
[----:B------:R-:W-:Y:S01]  /*d8e0*/  HADD2.F32 R28, -RZ, R28.H0_H0 ;  /* 0x2000001cff1c7230 */ /* 0x000fe20000004100 */
[-C--:B-1----:R-:W-:Y:S02]  /*d8f0*/  F2FP.F16.E4M3.UNPACK_B R21, R4.reuse.H1 ;  /* 0x00000004ff15723e */ /* 0x082fe400030006ff */
[-C--:B------:R-:W-:Y:S02]  /*d900*/  F2FP.F16.E4M3.UNPACK_B R25, R5.reuse ;  /* 0x00000005ff19723e */ /* 0x080fe400020006ff */
[----:B------:R-:W-:Y:S01]  /*d910*/  F2FP.F16.E4M3.UNPACK_B R26, R5.H1 ;  /* 0x00000005ff1a723e */ /* 0x000fe200030006ff */
[--C-:B------:R-:W-:Y:S01]  /*d920*/  HADD2.F32 R24, -RZ, R21.reuse.H0_H0 ;  /* 0x20000015ff187230 */ /* 0x100fe20000004100 */
[----:B------:R-:W-:Y:S01]  /*d930*/  F2FP.F16.E4M3.UNPACK_B R4, R4 ;  /* 0x00000004ff04723e */ /* 0x000fe200020006ff */
[----:B------:R-:W-:Y:S01]  /*d940*/  HADD2.F32 R21, -RZ, R21.H1_H1 ;  /* 0x30000015ff157230 */ /* 0x000fe20000004100 */
[----:B------:R-:W-:-:S02]  /*d950*/  F2FP.F16.E4M3.UNPACK_B R27, R6 ;  /* 0x00000006ff1b723e */ /* 0x000fc400020006ff */
[----:B------:R-:W-:Y:S02]  /*d960*/  F2FP.F16.E4M3.UNPACK_B R6, R6.H1 ;  /* 0x00000006ff06723e */ /* 0x000fe400030006ff */
[C---:B------:R-:W-:Y:S01]  /*d970*/  FMUL.FTZ R5, R21.reuse, R32 ;  /* 0x0000002015057220 */ /* 0x040fe20000410000 */
[----:B------:R-:W-:Y:S01]  /*d980*/  FMUL.FTZ R33, R21, R29 ;  /* 0x0000001d15217220 */ /* 0x000fe20000410000 */
[----:B------:R-:W-:Y:S02]  /*d990*/  F2FP.F16.E4M3.UNPACK_B R21, R7 ;  /* 0x00000007ff15723e */ /* 0x000fe400020006ff */
[C---:B------:R-:W-:Y:S01]  /*d9a0*/  FFMA.FTZ R35, R24.reuse, R29, -R5 ;  /* 0x0000001d18237223 */ /* 0x040fe20000010805 */
[--C-:B------:R-:W-:Y:S01]  /*d9b0*/  HADD2.F32 R5, -RZ, R4.reuse.H1_H1 ;  /* 0x30000004ff057230 */ /* 0x100fe20000004100 */
[----:B------:R-:W-:Y:S01]  /*d9c0*/  F2FP.F16.E4M3.UNPACK_B R29, R14.H1 ;  /* 0x0000000eff1d723e */ /* 0x000fe200030006ff */
[----:B------:R-:W-:Y:S01]  /*d9d0*/  FFMA.FTZ R36, R24, R32, R33 ;  /* 0x0000002018247223 */ /* 0x000fe20000010021 */
[----:B------:R-:W-:Y:S01]  /*d9e0*/  HADD2.F32 R4, -RZ, R4.H0_H0 ;  /* 0x20000004ff047230 */ /* 0x000fe20000004100 */
[----:B------:R-:W-:Y:S01]  /*d9f0*/  F2FP.F16.E4M3.UNPACK_B R24, R11.H1 ;  /* 0x0000000bff18723e */ /* 0x000fe200030006ff */
[C---:B------:R-:W-:Y:S01]  /*da00*/  FMUL.FTZ R33, R5.reuse, R31 ;  /* 0x0000001f05217220 */ /* 0x040fe20000410000 */
[----:B------:R-:W-:Y:S01]  /*da10*/  FMUL.FTZ R34, R5, R28 ;  /* 0x0000001c05227220 */ /* 0x000fe20000410000 */
[----:B------:R-:W-:Y:S01]  /*da20*/  HADD2.F32 R32, -RZ, R29.H1_H1 ;  /* 0x3000001dff207230 */ /* 0x000fe20000004100 */
[----:B------:R-:W-:Y:S01]  /*da30*/  F2FP.F16.E4M3.UNPACK_B R7, R7.H1 ;  /* 0x00000007ff07723e */ /* 0x000fe200030006ff */
[----:B------:R-:W-:-:S02]  /*da40*/  HADD2.F32 R5, -RZ, R26.H1_H1 ;  /* 0x3000001aff057230 */ /* 0x000fc40000004100 */
[C---:B------:R-:W-:Y:S01]  /*da50*/  FFMA.FTZ R33, R4.reuse, R28, -R33 ;  /* 0x0000001c04217223 */ /* 0x040fe20000010821 */
[----:B------:R-:W-:Y:S01]  /*da60*/  FFMA.FTZ R34, R4, R31, R34 ;  /* 0x0000001f04227223 */ /* 0x000fe20000010022 */
[----:B------:R-:W-:Y:S02]  /*da70*/  HADD2.F32 R28, -RZ, R24.H1_H1 ;  /* 0x30000018ff1c7230 */ /* 0x000fe40000004100 */
[----:B------:R-:W-:Y:S02]  /*da80*/  HADD2.F32 R26, -RZ, R26.H0_H0 ;  /* 0x2000001aff1a7230 */ /* 0x000fe40000004100 */
[C---:B------:R-:W-:Y:S01]  /*da90*/  FMUL.FTZ R31, R5.reuse, R32 ;  /* 0x00000020051f7220 */ /* 0x040fe20000410000 */
[----:B------:R-:W-:Y:S02]  /*daa0*/  HADD2.F32 R29, -RZ, R29.H0_H0 ;  /* 0x2000001dff1d7230 */ /* 0x000fe40000004100 */
[----:B------:R-:W-:Y:S01]  /*dab0*/  FMUL.FTZ R5, R5, R28 ;  /* 0x0000001c05057220 */ /* 0x000fe20000410000 */
[----:B------:R-:W-:-:S02]  /*dac0*/  HADD2.F32 R4, -RZ, R25.H1_H1 ;  /* 0x30000019ff047230 */ /* 0x000fc40000004100 */
[C---:B------:R-:W-:Y:S01]  /*dad0*/  FFMA.FTZ R37, R26.reuse, R28, -R31 ;  /* 0x0000001c1a257223 */ /* 0x040fe2000001081f */
[----:B------:R-:W-:Y:S01]  /*dae0*/  HADD2.F32 R24, -RZ, R24.H0_H0 ;  /* 0x20000018ff187230 */ /* 0x000fe20000004100 */
[----:B------:R-:W-:Y:S01]  /*daf0*/  F2FP.F16.E4M3.UNPACK_B R28, R20 ;  /* 0x00000014ff1c723e */ /* 0x000fe200020006ff */
[----:B------:R-:W-:Y:S02]  /*db00*/  HADD2.F32 R25, -RZ, R25.H0_H0 ;  /* 0x20000019ff197230 */ /* 0x000fe40000004100 */
[----:B------:R-:W-:Y:S01]  /*db10*/  FFMA.FTZ R32, R26, R32, R5 ;  /* 0x000000201a207223 */ /* 0x000fe20000010005 */
[C---:B------:R-:W-:Y:S01]  /*db20*/  FMUL.FTZ R38, R4.reuse, R29 ;  /* 0x0000001d04267220 */ /* 0x040fe20000410000 */
[----:B------:R-:W-:Y:S01]  /*db30*/  F2FP.F16.E4M3.UNPACK_B R26, R12 ;  /* 0x0000000cff1a723e */ /* 0x000fe200020006ff */
[-C--:B------:R-:W-:Y:S01]  /*db40*/  FMUL.FTZ R4, R4, R24.reuse ;  /* 0x0000001804047220 */ /* 0x080fe20000410000 */
[----:B------:R-:W-:Y:S02]  /*db50*/  HADD2.F32 R31, -RZ, R28.H1_H1 ;  /* 0x3000001cff1f7230 */ /* 0x000fe40000004100 */
[----:B------:R-:W-:Y:S01]  /*db60*/  FFMA.FTZ R38, R25, R24, -R38 ;  /* 0x0000001819267223 */ /* 0x000fe20000010826 */
[----:B------:R-:W-:-:S02]  /*db70*/  HADD2.F32 R5, -RZ, R6.H1_H1 ;  /* 0x30000006ff057230 */ /* 0x000fc40000004100 */
[----:B------:R-:W-:Y:S01]  /*db80*/  FFMA.FTZ R29, R25, R29, R4 ;  /* 0x0000001d191d7223 */ /* 0x000fe20000010004 */
[----:B------:R-:W-:Y:S01]  /*db90*/  HADD2.F32 R24, -RZ, R26.H1_H1 ;  /* 0x3000001aff187230 */ /* 0x000fe20000004100 */
[----:B------:R-:W-:Y:S01]  /*dba0*/  F2FP.SATFINITE.E4M3.F32.PACK_AB_MERGE_C R32, R32, R37, RZ ;  /* 0x000000252020723e */ /* 0x000fe200048070ff */
[----:B------:R-:W-:Y:S02]  /*dbb0*/  HADD2.F32 R6, -RZ, R6.H0_H0 ;  /* 0x20000006ff067230 */ /* 0x000fe40000004100 */
[C---:B------:R-:W-:Y:S01]  /*dbc0*/  FMUL.FTZ R25, R5.reuse, R31 ;  /* 0x0000001f05197220 */ /* 0x040fe20000410000 */
[----:B------:R-:W-:Y:S02]  /*dbd0*/  HADD2.F32 R26, -RZ, R26.H0_H0 ;  /* 0x2000001aff1a7230 */ /* 0x000fe40000004100 */
[-C--:B------:R-:W-:Y:S01]  /*dbe0*/  FMUL.FTZ R41, R5, R24.reuse ;  /* 0x0000001805297220 */ /* 0x080fe20000410000 */
[----:B------:R-:W-:Y:S02]  /*dbf0*/  HADD2.F32 R28, -RZ, R28.H0_H0 ;  /* 0x2000001cff1c7230 */ /* 0x000fe40000004100 */
[----:B0-----:R-:W-:Y:S01]  /*dc00*/  FFMA.FTZ R39, R6, R24, -R25 ;  /* 0x0000001806277223 */ /* 0x001fe20000010819 */
[--C-:B------:R-:W-:Y:S01]  /*dc10*/  HADD2.F32 R4, -RZ, R27.reuse.H1_H1 ;  /* 0x3000001bff047230 */ /* 0x100fe20000004100 */
[----:B------:R-:W-:Y:S01]  /*dc20*/  F2FP.F16.E4M3.UNPACK_B R5, R12.H1 ;  /* 0x0000000cff05723e */ /* 0x000fe200030006ff */
[----:B------:R-:W-:-:S02]  /*dc30*/  HADD2.F32 R27, -RZ, R27.H0_H0 ;  /* 0x2000001bff1b7230 */ /* 0x000fc40000004100 */
[----:B------:R-:W-:Y:S01]  /*dc40*/  FFMA.FTZ R40, R6, R31, R41 ;  /* 0x0000001f06287223 */ /* 0x000fe20000010029 */
[C---:B------:R-:W-:Y:S01]  /*dc50*/  FMUL.FTZ R24, R4.reuse, R28 ;  /* 0x0000001c04187220 */ /* 0x040fe20000410000 */
[----:B------:R-:W-:Y:S01]  /*dc60*/  FMUL.FTZ R25, R4, R26 ;  /* 0x0000001a04197220 */ /* 0x000fe20000410000 */
[----:B------:R-:W-:Y:S01]  /*dc70*/  F2FP.F16.E4M3.UNPACK_B R4, R20.H1 ;  /* 0x00000014ff04723e */ /* 0x000fe200030006ff */
[--C-:B------:R-:W-:Y:S02]  /*dc80*/  HADD2.F32 R6, -RZ, R5.reuse.H0_H0 ;  /* 0x20000005ff067230 */ /* 0x100fe40000004100 */
[C---:B------:R-:W-:Y:S01]  /*dc90*/  FFMA.FTZ R31, R27.reuse, R26, -R24 ;  /* 0x0000001a1b1f7223 */ /* 0x040fe20000010818 */
[----:B------:R-:W-:Y:S02]  /*dca0*/  HADD2.F32 R24, -RZ, R5.H1_H1 ;  /* 0x30000005ff187230 */ /* 0x000fe40000004100 */
[----:B------:R-:W-:Y:S01]  /*dcb0*/  FFMA.FTZ R28, R27, R28, R25 ;  /* 0x0000001c1b1c7223 */ /* 0x000fe20000010019 */
[----:B------:R-:W-:-:S02]  /*dcc0*/  HADD2.F32 R26, -RZ, R4.H1_H1 ;  /* 0x30000004ff1a7230 */ /* 0x000fc40000004100 */
[----:B------:R-:W-:Y:S02]  /*dcd0*/  HADD2.F32 R5, -RZ, R7.H1_H1 ;  /* 0x30000007ff057230 */ /* 0x000fe40000004100 */
[----:B------:R-:W-:Y:S02]  /*dce0*/  HADD2.F32 R25, -RZ, R4.H0_H0 ;  /* 0x20000004ff197230 */ /* 0x000fe40000004100 */
[----:B------:R-:W-:Y:S02]  /*dcf0*/  HADD2.F32 R4, -RZ, R21.H1_H1 ;  /* 0x30000015ff047230 */ /* 0x000fe40000004100 */
[C---:B------:R-:W-:Y:S01]  /*dd00*/  FMUL.FTZ R44, R5.reuse, R26 ;  /* 0x0000001a052c7220 */ /* 0x040fe20000410000 */
[----:B------:R-:W-:Y:S02]  /*dd10*/  HADD2.F32 R7, -RZ, R7.H0_H0 ;  /* 0x20000007ff077230 */ /* 0x000fe40000004100 */
[----:B------:R-:W-:Y:S01]  /*dd20*/  FMUL.FTZ R5, R5, R24 ;  /* 0x0000001805057220 */ /* 0x000fe20000410000 */
[----:B------:R-:W-:-:S02]  /*dd30*/  HADD2.F32 R21, -RZ, R21.H0_H0 ;  /* 0x20000015ff157230 */ /* 0x000fc40000004100 */
[CC--:B------:R-:W-:Y:S01]  /*dd40*/  FMUL.FTZ R42, R4.reuse, R25.reuse ;  /* 0x00000019042a7220 */ /* 0x0c0fe20000410000 */
[----:B------:R-:W-:Y:S01]  /*dd50*/  FMUL.FTZ R4, R4, R6 ;  /* 0x0000000604047220 */ /* 0x000fe20000410000 */
[C---:B------:R-:W-:Y:S01]  /*dd60*/  FFMA.FTZ R44, R7.reuse, R24, -R44 ;  /* 0x00000018072c7223 */ /* 0x040fe2000001082c */
[----:B------:R-:W-:Y:S01]  /*dd70*/  FFMA.FTZ R5, R7, R26, R5 ;  /* 0x0000001a07057223 */ /* 0x000fe20000010005 */
[C---:B------:R-:W-:Y:S01]  /*dd80*/  FFMA.FTZ R7, R21.reuse, R6, -R42 ;  /* 0x0000000615077223 */ /* 0x040fe2000001082a */
[----:B------:R-:W-:Y:S01]  /*dd90*/  FFMA.FTZ R24, R21, R25, R4 ;  /* 0x0000001915187223 */ /* 0x000fe20000010004 */
[----:B------:R-:W-:Y:S02]  /*dda0*/  F2FP.SATFINITE.E4M3.F32.PACK_AB_MERGE_C R4, R36, R35, RZ ;  /* 0x000000232404723e */ /* 0x000fe400048070ff */
[----:B------:R-:W-:Y:S02]  /*ddb0*/  F2FP.SATFINITE.E4M3.F32.PACK_AB_MERGE_C R6, R40, R39, RZ ;  /* 0x000000272806723e */ /* 0x000fe400048070ff */
[----:B------:R-:W-:-:S02]  /*ddc0*/  F2FP.SATFINITE.E4M3.F32.PACK_AB_MERGE_C R44, R5, R44, RZ ;  /* 0x0000002c052c723e */ /* 0x000fc400048070ff */
[----:B------:R-:W-:Y:S02]  /*ddd0*/  F2FP.SATFINITE.E4M3.F32.PACK_AB_MERGE_C R4, R34, R33, R4 ;  /* 0x000000212204723e */ /* 0x000fe40004807004 */
[----:B------:R-:W-:Y:S02]  /*dde0*/  F2FP.SATFINITE.E4M3.F32.PACK_AB_MERGE_C R5, R29, R38, R32 ;  /* 0x000000261d05723e */ /* 0x000fe40004807020 */
[----:B------:R-:W-:Y:S02]  /*ddf0*/  F2FP.SATFINITE.E4M3.F32.PACK_AB_MERGE_C R6, R28, R31, R6 ;  /* 0x0000001f1c06723e */ /* 0x000fe40004807006 */
[----:B------:R-:W-:-:S05]  /*de00*/  F2FP.SATFINITE.E4M3.F32.PACK_AB_MERGE_C R7, R24, R7, R44 ;  /* 0x000000071807723e */ /* 0x000fca000480702c */
[----:B------:R1:W-:Y:S02]  /*de10*/  STS.128 [R0+0x1c400], R4 ;  /* 0x01c4000400007388 */ /* 0x0003e40000000c00 */
.L_x_450:
[----:B------:R-:W-:Y:S05]  /*de20*/  BSYNC B2 ;  /* 0x0000000000027941 */ /* 0x000fea0003800000 */
.L_x_449:
[----:B------:R-:W-:Y:S05]  /*de30*/  @P1 BRA `(.L_x_448) ;  /* 0x0000000400681947 */ /* 0x000fea0003800000 */
[----:B-1----:R-:W1:Y:S01]  /*de40*/  LDS.128 R4, [R3] ;  /* 0x0000000003047984 */ /* 0x002e620000000c00 */
        /* <DEDUP_REMOVED lines=14> */
[CC--:B------:R-:W-:Y:S01]  /*df30*/  FMUL.FTZ R5, R21.reuse, R32.reuse ;  /* 0x0000002015057220 */ /* 0x0c0fe20000410000 */
        /* <DEDUP_REMOVED lines=46> */
[-C--:B------:R-:W-:Y:S01]  /*e220*/  FMUL.FTZ R25, R4, R26.reuse ;  /* 0x0000001a04197220 */ /* 0x080fe20000410000 */
        /* <DEDUP_REMOVED lines=26> */
[----:B------:R2:W-:Y:S02]  /*e3d0*/  STS.128 [R3], R4 ;  /* 0x0000000403007388 */ /* 0x0005e40000000c00 */
.L_x_448:
[----:B------:R-:W-:Y:S05]  /*e3e0*/  BSYNC B1 ;  /* 0x0000000000017941 */ /* 0x000fea0003800000 */
.L_x_447:
[----:B-12---:R-:W-:-:S04]  /*e3f0*/  IADD3 R4, R228, 0x40, RZ ;  /* 0x00000040e4047810 */ /* 0x006fc80007ffe0ff */
[----:B------:R-:W-:-:S13]  /*e400*/  ISETP.GE.AND P0, PT, R4, R9, PT ;  /* 0x000000090400720c */ /* 0x000fda0003f06270 */
[----:B------:R-:W-:Y:S05]  /*e410*/  @P0 BRA `(.L_x_451) ;  /* 0x0000002800a80947 */ /* 0x000fea0003800000 */
[----:B------:R-:W1:Y:S01]  /*e420*/  LDC R5, c[0x0][0x3f4] ;  /* 0x0000fd00ff057b82 */ /* 0x000e620000000800 */
[----:B------:R-:W-:Y:S01]  /*e430*/  BSSY B1, `(.L_x_452) ;  /* 0x000005e000017945 */ /* 0x000fe20003800000 */
[-C--:B-1----:R-:W-:Y:S02]  /*e440*/  ISETP.GE.AND P0, PT, R22, R5.reuse, PT ;  /* 0x000000051600720c */ /* 0x082fe40003f06270 */
[----:B------:R-:W-:-:S11]  /*e450*/  ISETP.GE.AND P1, PT, R230, R5, PT ;  /* 0x00000005e600720c */ /* 0x000fd60003f26270 */
[----:B------:R-:W-:Y:S05]  /*e460*/  @P0 BRA `(.L_x_453) ;  /* 0x0000000400680947 */ /* 0x000fea0003800000 */
[----:B------:R-:W1:Y:S01]  /*e470*/  LDS.128 R4, [R0+0x1e400] ;  /* 0x01e4000000047984 */ /* 0x000e620000000c00 */
[----:B------:R-:W-:Y:S02]  /*e480*/  F2FP.F16.E4M3.UNPACK_B R31, R14 ;  /* 0x0000000eff1f723e */ /* 0x000fe400020006ff */
[----:B------:R-:W-:Y:S02]  /*e490*/  F2FP.F16.E4M3.UNPACK_B R29, R11 ;  /* 0x0000000bff1d723e */ /* 0x000fe400020006ff */
[-C--:B------:R-:W-:Y:S01]  /*e4a0*/  F2FP.F16.E4M3.UNPACK_B R35, R20.reuse ;  /* 0x00000014ff23723e */ /* 0x080fe200020006ff */
[----:B------:R-:W-:Y:S01]  /*e4b0*/  HADD2.F32 R33, -RZ, R31.H1_H1 ;  /* 0x3000001fff217230 */ /* 0x000fe20000004100 */
[----:B------:R-:W-:Y:S01]  /*e4c0*/  F2FP.F16.E4M3.UNPACK_B R20, R20.H1 ;  /* 0x00000014ff14723e */ /* 0x000fe200030006ff */
[----:B------:R-:W-:Y:S02]  /*e4d0*/  HADD2.F32 R27, -RZ, R29.H1_H1 ;  /* 0x3000001dff1b7230 */ /* 0x000fe40000004100 */
[----:B------:R-:W-:Y:S01]  /*e4e0*/  HADD2.F32 R34, -RZ, R31.H0_H0 ;  /* 0x2000001fff227230 */ /* 0x000fe20000004100 */
[----:B------:R-:W-:Y:S01]  /*e4f0*/  F2FP.F16.E4M3.UNPACK_B R31, R14.H1 ;  /* 0x0000000eff1f723e */ /* 0x000fe200030006ff */
[----:B------:R-:W-:-:S02]  /*e500*/  HADD2.F32 R40, -RZ, R35.H1_H1 ;  /* 0x30000023ff287230 */ /* 0x000fc40000004100 */
[--C-:B0-----:R-:W-:Y:S02]  /*e510*/  HADD2.F32 R39, -RZ, R20.reuse.H1_H1 ;  /* 0x30000014ff277230 */ /* 0x101fe40000004100 */
[----:B------:R-:W-:Y:S02]  /*e520*/  HADD2.F32 R38, -RZ, R31.H0_H0 ;  /* 0x2000001fff267230 */ /* 0x000fe40000004100 */
[----:B------:R-:W-:Y:S01]  /*e530*/  HADD2.F32 R37, -RZ, R20.H0_H0 ;  /* 0x20000014ff257230 */ /* 0x000fe20000004100 */
[-C--:B-1----:R-:W-:Y:S02]  /*e540*/  F2FP.F16.E4M3.UNPACK_B R9, R4.reuse.H1 ;  /* 0x00000004ff09723e */ /* 0x082fe400030006ff */
[----:B------:R-:W-:Y:S02]  /*e550*/  F2FP.F16.E4M3.UNPACK_B R4, R4 ;  /* 0x00000004ff04723e */ /* 0x000fe400020006ff */
[-C--:B------:R-:W-:Y:S01]  /*e560*/  F2FP.F16.E4M3.UNPACK_B R24, R5.reuse ;  /* 0x00000005ff18723e */ /* 0x080fe200020006ff */
[--C-:B------:R-:W-:Y:S01]  /*e570*/  HADD2.F32 R21, -RZ, R9.reuse.H0_H0 ;  /* 0x20000009ff157230 */ /* 0x100fe20000004100 */
[----:B------:R-:W-:Y:S01]  /*e580*/  F2FP.F16.E4M3.UNPACK_B R25, R5.H1 ;  /* 0x00000005ff19723e */ /* 0x000fe200030006ff */
[----:B------:R-:W-:Y:S01]  /*e590*/  HADD2.F32 R9, -RZ, R9.H1_H1 ;  /* 0x30000009ff097230 */ /* 0x000fe20000004100 */
[-C--:B------:R-:W-:Y:S01]  /*e5a0*/  F2FP.F16.E4M3.UNPACK_B R26, R6.reuse ;  /* 0x00000006ff1a723e */ /* 0x080fe200020006ff */
[--C-:B------:R-:W-:Y:S01]  /*e5b0*/  HADD2.F32 R5, -RZ, R4.reuse.H1_H1 ;  /* 0x30000004ff057230 */ /* 0x100fe20000004100 */
[----:B------:R-:W-:Y:S01]  /*e5c0*/  F2FP.F16.E4M3.UNPACK_B R6, R6.H1 ;  /* 0x00000006ff06723e */ /* 0x000fe200030006ff */
[----:B------:R-:W-:-:S02]  /*e5d0*/  HADD2.F32 R4, -RZ, R4.H0_H0 ;  /* 0x20000004ff047230 */ /* 0x000fc40000004100 */
[-C--:B------:R-:W-:Y:S01]  /*e5e0*/  FMUL.FTZ R28, R33, R9.reuse ;  /* 0x00000009211c7220 */ /* 0x080fe20000410000 */
[C---:B------:R-:W-:Y:S01]  /*e5f0*/  FMUL.FTZ R32, R27.reuse, R9 ;  /* 0x000000091b207220 */ /* 0x040fe20000410000 */
[----:B------:R-:W-:Y:S02]  /*e600*/  F2FP.F16.E4M3.UNPACK_B R9, R7 ;  /* 0x00000007ff09723e */ /* 0x000fe400020006ff */
[-C--:B------:R-:W-:Y:S01]  /*e610*/  FFMA.FTZ R28, R27, R21.reuse, -R28 ;  /* 0x000000151b1c7223 */ /* 0x080fe2000001081c */
[----:B------:R-:W-:Y:S01]  /*e620*/  FFMA.FTZ R27, R33, R21, R32 ;  /* 0x00000015211b7223 */ /* 0x000fe20000010020 */
[----:B------:R-:W-:Y:S01]  /*e630*/  HADD2.F32 R32, -RZ, R29.H0_H0 ;  /* 0x2000001dff207230 */ /* 0x000fe20000004100 */
[----:B------:R-:W-:Y:S01]  /*e640*/  F2FP.F16.E4M3.UNPACK_B R29, R11.H1 ;  /* 0x0000000bff1d723e */ /* 0x000fe200030006ff */
[-C--:B------:R-:W-:Y:S01]  /*e650*/  FMUL.FTZ R11, R34, R5.reuse ;  /* 0x00000005220b7220 */ /* 0x080fe20000410000 */
[----:B------:R-:W-:Y:S01]  /*e660*/  HADD2.F32 R33, -RZ, R31.H1_H1 ;  /* 0x3000001fff217230 */ /* 0x000fe20000004100 */
[----:B------:R-:W-:Y:S01]  /*e670*/  F2FP.F16.E4M3.UNPACK_B R31, R12 ;  /* 0x0000000cff1f723e */ /* 0x000fe200020006ff */
[----:B------:R-:W-:Y:S01]  /*e680*/  FMUL.FTZ R21, R32, R5 ;  /* 0x0000000520157220 */ /* 0x000fe20000410000 */
[----:B------:R-:W-:-:S02]  /*e690*/  HADD2.F32 R5, -RZ, R25.H1_H1 ;  /* 0x30000019ff057230 */ /* 0x000fc40000004100 */
[-C--:B------:R-:W-:Y:S01]  /*e6a0*/  FFMA.FTZ R11, R32, R4.reuse, -R11 ;  /* 0x00000004200b7223 */ /* 0x080fe2000001080b */
[----:B------:R-:W-:Y:S02]  /*e6b0*/  HADD2.F32 R25, -RZ, R25.H0_H0 ;  /* 0x20000019ff197230 */ /* 0x000fe40000004100 */
[----:B------:R-:W-:Y:S01]  /*e6c0*/  FFMA.FTZ R14, R34, R4, R21 ;  /* 0x00000004220e7223 */ /* 0x000fe20000010015 */
[--C-:B------:R-:W-:Y:S02]  /*e6d0*/  HADD2.F32 R21, -RZ, R29.reuse.H1_H1 ;  /* 0x3000001dff157230 */ /* 0x100fe40000004100 */
[----:B------:R-:W-:Y:S01]  /*e6e0*/  FMUL.FTZ R32, R33, R5 ;  /* 0x0000000521207220 */ /* 0x000fe20000410000 */
[--C-:B------:R-:W-:Y:S01]  /*e6f0*/  HADD2.F32 R4, -RZ, R24.reuse.H1_H1 ;  /* 0x30000018ff047230 */ /* 0x100fe20000004100 */
[----:B------:R-:W-:Y:S01]  /*e700*/  F2FP.F16.E4M3.UNPACK_B R7, R7.H1 ;  /* 0x00000007ff07723e */ /* 0x000fe200030006ff */
[----:B------:R-:W-:Y:S02]  /*e710*/  HADD2.F32 R36, -RZ, R29.H0_H0 ;  /* 0x2000001dff247230 */ /* 0x000fe40000004100 */
[----:B------:R-:W-:Y:S01]  /*e720*/  FMUL.FTZ R34, R21, R5 ;  /* 0x0000000515227220 */ /* 0x000fe20000410000 */
[----:B------:R-:W-:-:S02]  /*e730*/  HADD2.F32 R24, -RZ, R24.H0_H0 ;  /* 0x20000018ff187230 */ /* 0x000fc40000004100 */
[-C--:B------:R-:W-:Y:S01]  /*e740*/  FMUL.FTZ R5, R38, R4.reuse ;  /* 0x0000000426057220 */ /* 0x080fe20000410000 */
[-C--:B------:R-:W-:Y:S01]  /*e750*/  FFMA.FTZ R32, R21, R25.reuse, -R32 ;  /* 0x0000001915207223 */ /* 0x080fe20000010820 */
[----:B------:R-:W-:Y:S01]  /*e760*/  FFMA.FTZ R29, R33, R25, R34 ;  /* 0x00000019211d7223 */ /* 0x000fe20000010022 */
[C---:B------:R-:W-:Y:S01]  /*e770*/  FMUL.FTZ R25, R36.reuse, R4 ;  /* 0x0000000424197220 */ /* 0x040fe20000410000 */
[-C--:B------:R-:W-:Y:S01]  /*e780*/  FFMA.FTZ R21, R36, R24.reuse, -R5 ;  /* 0x0000001824157223 */ /* 0x080fe20000010805 */
[--C-:B------:R-:W-:Y:S02]  /*e790*/  HADD2.F32 R5, -RZ, R6.reuse.H1_H1 ;  /* 0x30000006ff057230 */ /* 0x100fe40000004100 */
[----:B------:R-:W-:Y:S01]  /*e7a0*/  FFMA.FTZ R24, R38, R24, R25 ;  /* 0x0000001826187223 */ /* 0x000fe20000010019 */
[----:B------:R-:W-:Y:S01]  /*e7b0*/  HADD2.F32 R34, -RZ, R31.H1_H1 ;  /* 0x3000001fff227230 */ /* 0x000fe20000004100 */
[----:B------:R-:W-:Y:S01]  /*e7c0*/  F2FP.SATFINITE.E4M3.F32.PACK_AB_MERGE_C R29, R29, R32, RZ ;  /* 0x000000201d1d723e */ /* 0x000fe200048070ff */
[----:B------:R-:W-:-:S02]  /*e7d0*/  HADD2.F32 R6, -RZ, R6.H0_H0 ;  /* 0x20000006ff067230 */ /* 0x000fc40000004100 */
[-C--:B------:R-:W-:Y:S01]  /*e7e0*/  FMUL.FTZ R25, R40, R5.reuse ;  /* 0x0000000528197220 */ /* 0x080fe20000410000 */
[----:B------:R-:W-:Y:S02]  /*e7f0*/  HADD2.F32 R38, -RZ, R35.H0_H0 ;  /* 0x20000023ff267230 */ /* 0x000fe40000004100 */
[C---:B------:R-:W-:Y:S01]  /*e800*/  FMUL.FTZ R33, R34.reuse, R5 ;  /* 0x0000000522217220 */ /* 0x040fe20000410000 */
[--C-:B------:R-:W-:Y:S02]  /*e810*/  HADD2.F32 R4, -RZ, R26.reuse.H1_H1 ;  /* 0x3000001aff047230 */ /* 0x100fe40000004100 */
[----:B------:R-:W-:Y:S02]  /*e820*/  HADD2.F32 R36, -RZ, R31.H0_H0 ;  /* 0x2000001fff247230 */ /* 0x000fe40000004100 */
[----:B------:R-:W-:Y:S01]  /*e830*/  FFMA.FTZ R31, R34, R6, -R25 ;  /* 0x00000006221f7223 */ /* 0x000fe20000010819 */
[----:B------:R-:W-:Y:S01]  /*e840*/  HADD2.F32 R26, -RZ, R26.H0_H0 ;  /* 0x2000001aff1a7230 */ /* 0x000fe20000004100 */
[----:B------:R-:W-:Y:S01]  /*e850*/  F2FP.F16.E4M3.UNPACK_B R34, R12.H1 ;  /* 0x0000000cff22723e */ /* 0x000fe200030006ff */
[----:B------:R-:W-:Y:S01]  /*e860*/  FMUL.FTZ R5, R38, R4 ;  /* 0x0000000426057220 */ /* 0x000fe20000410000 */
[----:B------:R-:W-:Y:S01]  /*e870*/  FFMA.FTZ R12, R40, R6, R33 ;  /* 0x00000006280c7223 */ /* 0x000fe20000010021 */
[----:B------:R-:W-:Y:S01]  /*e880*/  FMUL.FTZ R25, R36, R4 ;  /* 0x0000000424197220 */ /* 0x000fe20000410000 */
[----:B------:R-:W-:-:S02]  /*e890*/  HADD2.F32 R4, -RZ, R9.H1_H1 ;  /* 0x30000009ff047230 */ /* 0x000fc40000004100 */
[-C--:B------:R-:W-:Y:S01]  /*e8a0*/  FFMA.FTZ R6, R36, R26.reuse, -R5 ;  /* 0x0000001a24067223 */ /* 0x080fe20000010805 */
[--C-:B------:R-:W-:Y:S02]  /*e8b0*/  HADD2.F32 R35, -RZ, R34.reuse.H1_H1 ;  /* 0x30000022ff237230 */ /* 0x100fe40000004100 */
[----:B------:R-:W-:Y:S01]  /*e8c0*/  FFMA.FTZ R25, R38, R26, R25 ;  /* 0x0000001a26197223 */ /* 0x000fe20000010019 */
[--C-:B------:R-:W-:Y:S02]  /*e8d0*/  HADD2.F32 R5, -RZ, R7.reuse.H1_H1 ;  /* 0x30000007ff057230 */ /* 0x100fe40000004100 */
[----:B------:R-:W-:Y:S01]  /*e8e0*/  FMUL.FTZ R20, R37, R4 ;  /* 0x0000000425147220 */ /* 0x000fe20000410000 */
[----:B------:R-:W-:Y:S01]  /*e8f0*/  HADD2.F32 R33, -RZ, R34.H0_H0 ;  /* 0x20000022ff217230 */ /* 0x000fe20000004100 */
[----:B------:R-:W-:Y:S01]  /*e900*/  F2FP.SATFINITE.E4M3.F32.PACK_AB_MERGE_C R12, R12, R31, RZ ;  /* 0x0000001f0c0c723e */ /* 0x000fe200048070ff */
[----:B------:R-:W-:Y:S02]  /*e910*/  HADD2.F32 R7, -RZ, R7.H0_H0 ;  /* 0x20000007ff077230 */ /* 0x000fe40000004100 */
[-C--:B------:R-:W-:Y:S01]  /*e920*/  FMUL.FTZ R26, R39, R5.reuse ;  /* 0x00000005271a7220 */ /* 0x080fe20000410000 */
[----:B------:R-:W-:Y:S01]  /*e930*/  FMUL.FTZ R34, R35, R5 ;  /* 0x0000000523227220 */ /* 0x000fe20000410000 */
[----:B------:R-:W-:-:S02]  /*e940*/  HADD2.F32 R9, -RZ, R9.H0_H0 ;  /* 0x20000009ff097230 */ /* 0x000fc40000004100 */
[----:B------:R-:W-:Y:S01]  /*e950*/  FMUL.FTZ R4, R33, R4 ;  /* 0x0000000421047220 */ /* 0x000fe20000410000 */
[-C--:B------:R-:W-:Y:S01]  /*e960*/  FFMA.FTZ R26, R35, R7.reuse, -R26 ;  /* 0x00000007231a7223 */ /* 0x080fe2000001081a */
[----:B------:R-:W-:Y:S01]  /*e970*/  FFMA.FTZ R5, R39, R7, R34 ;  /* 0x0000000727057223 */ /* 0x000fe20000010022 */
[----:B------:R-:W-:Y:S01]  /*e980*/  F2FP.SATFINITE.E4M3.F32.PACK_AB_MERGE_C R6, R25, R6, R12 ;  /* 0x000000061906723e */ /* 0x000fe2000480700c */
[-C--:B------:R-:W-:Y:S01]  /*e990*/  FFMA.FTZ R7, R33, R9.reuse, -R20 ;  /* 0x0000000921077223 */ /* 0x080fe20000010814 */
[----:B------:R-:W-:Y:S01]  /*e9a0*/  FFMA.FTZ R20, R37, R9, R4 ;  /* 0x0000000925147223 */ /* 0x000fe20000010004 */
[----:B------:R-:W-:Y:S02]  /*e9b0*/  F2FP.SATFINITE.E4M3.F32.PACK_AB_MERGE_C R4, R27, R28, RZ ;  /* 0x0000001c1b04723e */ /* 0x000fe400048070ff */
[----:B------:R-:W-:Y:S02]  /*e9c0*/  F2FP.SATFINITE.E4M3.F32.PACK_AB_MERGE_C R26, R5, R26, RZ ;  /* 0x0000001a051a723e */ /* 0x000fe400048070ff */
[----:B------:R-:W-:-:S02]  /*e9d0*/  F2FP.SATFINITE.E4M3.F32.PACK_AB_MERGE_C R4, R14, R11, R4 ;  /* 0x0000000b0e04723e */ /* 0x000fc40004807004 */
[----:B------:R-:W-:Y:S02]  /*e9e0*/  F2FP.SATFINITE.E4M3.F32.PACK_AB_MERGE_C R5, R24, R21, R29 ;  /* 0x000000151805723e */ /* 0x000fe4000480701d */
[----:B------:R-:W-:-:S05]  /*e9f0*/  F2FP.SATFINITE.E4M3.F32.PACK_AB_MERGE_C R7, R20, R7, R26 ;  /* 0x000000071407723e */ /* 0x000fca000480701a */
[----:B------:R1:W-:Y:S02]  /*ea00*/  STS.128 [R0+0x1e400], R4 ;  /* 0x01e4000400007388 */ /* 0x0003e40000000c00 */
.L_x_453:
[----:B------:R-:W-:Y:S05]  /*ea10*/  BSYNC B1 ;  /* 0x0000000000017941 */ /* 0x000fea0003800000 */
.L_x_452:
[----:B------:R-:W-:Y:S05]  /*ea20*/  @P1 BRA `(.L_x_451) ;  /* 0x0000002400241947 */ /* 0x000fea0003800000 */
[----:B-1----:R-:W1:Y:S01]  /*ea30*/  LDS.128 R4, [R3+0x2000] ;  /* 0x0020000003047984 */ /* 0x002e620000000c00 */
[----:B------:R-:W-:Y:S02]  /*ea40*/  F2FP.F16.E4M3.UNPACK_B R26, R13 ;  /* 0x0000000dff1a723e */ /* 0x000fe400020006ff */
[----:B------:R-:W-:Y:S02]  /*ea50*/  F2FP.F16.E4M3.UNPACK_B R25, R8 ;  /* 0x00000008ff19723e */ /* 0x000fe400020006ff */
[-C--:B------:R-:W-:Y:S01]  /*ea60*/  F2FP.F16.E4M3.UNPACK_B R33, R15.reuse ;  /* 0x0000000fff21723e */ /* 0x080fe200020006ff */
[--C-:B------:R-:W-:Y:S01]  /*ea70*/  HADD2.F32 R27, -RZ, R26.reuse.H1_H1 ;  /* 0x3000001aff1b7230 */ /* 0x100fe20000004100 */
[----:B------:R-:W-:Y:S01]  /*ea80*/  F2FP.F16.E4M3.UNPACK_B R15, R15.H1 ;  /* 0x0000000fff0f723e */ /* 0x000fe200030006ff */
[----:B------:R-:W-:Y:S02]  /*ea90*/  HADD2.F32 R21, -RZ, R25.H1_H1 ;  /* 0x30000019ff157230 */ /* 0x000fe40000004100 */
[----:B------:R-:W-:-:S02]  /*eaa0*/  HADD2.F32 R28, -RZ, R26.H0_H0 ;  /* 0x2000001aff1c7230 */ /* 0x000fc40000004100 */
[----:B------:R-:W-:Y:S01]  /*eab0*/  HADD2.F32 R26, -RZ, R25.H0_H0 ;  /* 0x20000019ff1a7230 */ /* 0x000fe20000004100 */
[----:B------:R-:W-:Y:S01]  /*eac0*/  F2FP.F16.E4M3.UNPACK_B R25, R8.H1 ;  /* 0x00000008ff19723e */ /* 0x000fe200030006ff */
[--C-:B------:R-:W-:Y:S02]  /*ead0*/  HADD2.F32 R36, -RZ, R33.reuse.H1_H1 ;  /* 0x30000021ff247230 */ /* 0x100fe40000004100 */
[----:B------:R-:W-:Y:S01]  /*eae0*/  HADD2.F32 R34, -RZ, R33.H0_H0 ;  /* 0x20000021ff227230 */ /* 0x000fe20000004100 */
[----:B-1----:R-:W-:Y:S02]  /*eaf0*/  F2FP.F16.E4M3.UNPACK_B R0, R4.H1 ;  /* 0x00000004ff00723e */ /* 0x002fe400030006ff */
[-C--:B------:R-:W-:Y:S02]  /*eb00*/  F2FP.F16.E4M3.UNPACK_B R12, R6.reuse ;  /* 0x00000006ff0c723e */ /* 0x080fe400020006ff */
[----:B------:R-:W-:Y:S01]  /*eb10*/  F2FP.F16.E4M3.UNPACK_B R14, R6.H1 ;  /* 0x00000006ff0e723e */ /* 0x000fe200030006ff */
[--C-:B------:R-:W-:Y:S01]  /*eb20*/  HADD2.F32 R9, -RZ, R0.reuse.H0_H0 ;  /* 0x20000000ff097230 */ /* 0x100fe20000004100 */
[----:B------:R-:W-:Y:S01]  /*eb30*/  F2FP.F16.E4M3.UNPACK_B R4, R4 ;  /* 0x00000004ff04723e */ /* 0x000fe200020006ff */
[----:B------:R-:W-:Y:S01]  /*eb40*/  HADD2.F32 R0, -RZ, R0.H1_H1 ;  /* 0x30000000ff007230 */ /* 0x000fe20000004100 */
[----:B------:R-:W-:-:S02]  /*eb50*/  F2FP.F16.E4M3.UNPACK_B R11, R5 ;  /* 0x00000005ff0b723e */ /* 0x000fc400020006ff */
[----:B------:R-:W-:Y:S02]  /*eb60*/  F2FP.F16.E4M3.UNPACK_B R5, R5.H1 ;  /* 0x00000005ff05723e */ /* 0x000fe400030006ff */
[-C--:B------:R-:W-:Y:S01]  /*eb70*/  FMUL.FTZ R6, R27, R0.reuse ;  /* 0x000000001b067220 */ /* 0x080fe20000410000 */
[C---:B------:R-:W-:Y:S01]  /*eb80*/  FMUL.FTZ R0, R21.reuse, R0 ;  /* 0x0000000015007220 */ /* 0x040fe20000410000 */
[----:B------:R-:W-:Y:S02]  /*eb90*/  F2FP.F16.E4M3.UNPACK_B R20, R7 ;  /* 0x00000007ff14723e */ /* 0x000fe400020006ff */
[-C--:B------:R-:W-:Y:S01]  /*eba0*/  FFMA.FTZ R21, R21, R9.reuse, -R6 ;  /* 0x0000000915157223 */ /* 0x080fe20000010806 */
[----:B------:R-:W-:Y:S01]  /*ebb0*/  FFMA.FTZ R24, R27, R9, R0 ;  /* 0x000000091b187223 */ /* 0x000fe20000010000 */
[--C-:B------:R-:W-:Y:S01]  /*ebc0*/  HADD2.F32 R0, -RZ, R4.reuse.H1_H1 ;  /* 0x30000004ff007230 */ /* 0x100fe20000004100 */
[----:B------:R-:W-:Y:S01]  /*ebd0*/  F2FP.F16.E4M3.UNPACK_B R27, R13.H1 ;  /* 0x0000000dff1b723e */ /* 0x000fe200030006ff */
[----:B------:R-:W-:Y:S01]  /*ebe0*/  HADD2.F32 R4, -RZ, R4.H0_H0 ;  /* 0x20000004ff047230 */ /* 0x000fe20000004100 */
[----:B------:R-:W-:Y:S01]  /*ebf0*/  F2FP.F16.E4M3.UNPACK_B R7, R7.H1 ;  /* 0x00000007ff07723e */ /* 0x000fe200030006ff */
[----:B------:R-:W-:-:S02]  /*ec00*/  HADD2.F32 R6, -RZ, R5.H1_H1 ;  /* 0x30000005ff067230 */ /* 0x000fc40000004100 */
[-C--:B------:R-:W-:Y:S01]  /*ec10*/  FMUL.FTZ R13, R26, R0.reuse ;  /* 0x000000001a0d7220 */ /* 0x080fe20000410000 */
[C---:B------:R-:W-:Y:S01]  /*ec20*/  FMUL.FTZ R9, R28.reuse, R0 ;  /* 0x000000001c097220 */ /* 0x040fe20000410000 */
[----:B------:R-:W-:Y:S02]  /*ec30*/  HADD2.F32 R31, -RZ, R27.H1_H1 ;  /* 0x3000001bff1f7230 */ /* 0x000fe40000004100 */
[-C--:B------:R-:W-:Y:S01]  /*ec40*/  FFMA.FTZ R8, R28, R4.reuse, R13 ;  /* 0x000000041c087223 */ /* 0x080fe2000001000d */
[----:B------:R-:W-:Y:S02]  /*ec50*/  HADD2.F32 R13, -RZ, R25.H1_H1 ;  /* 0x30000019ff0d7230 */ /* 0x000fe40000004100 */
[----:B------:R-:W-:Y:S01]  /*ec60*/  FFMA.FTZ R9, R26, R4, -R9 ;  /* 0x000000041a097223 */ /* 0x000fe20000010809 */
[----:B------:R-:W-:Y:S02]  /*ec70*/  HADD2.F32 R5, -RZ, R5.H0_H0 ;  /* 0x20000005ff057230 */ /* 0x000fe40000004100 */
[----:B------:R-:W-:Y:S01]  /*ec80*/  FMUL.FTZ R4, R31, R6 ;  /* 0x000000061f047220 */ /* 0x000fe20000410000 */
[----:B------:R-:W-:-:S02]  /*ec90*/  HADD2.F32 R29, -RZ, R27.H0_H0 ;  /* 0x2000001bff1d7230 */ /* 0x000fc40000004100 */
[C---:B------:R-:W-:Y:S01]  /*eca0*/  FMUL.FTZ R6, R13.reuse, R6 ;  /* 0x000000060d067220 */ /* 0x040fe20000410000 */
[----:B------:R-:W-:Y:S02]  /*ecb0*/  HADD2.F32 R0, -RZ, R11.H1_H1 ;  /* 0x3000000bff007230 */ /* 0x000fe40000004100 */
[-C--:B------:R-:W-:Y:S01]  /*ecc0*/  FFMA.FTZ R13, R13, R5.reuse, -R4 ;  /* 0x000000050d0d7223 */ /* 0x080fe20000010804 */
[----:B------:R-:W-:Y:S01]  /*ecd0*/  HADD2.F32 R25, -RZ, R25.H0_H0 ;  /* 0x20000019ff197230 */ /* 0x000fe20000004100 */
[----:B------:R-:W-:Y:S01]  /*ece0*/  F2FP.F16.E4M3.UNPACK_B R27, R10 ;  /* 0x0000000aff1b723e */ /* 0x000fe200020006ff */
[----:B------:R-:W-:Y:S02]  /*ecf0*/  HADD2.F32 R11, -RZ, R11.H0_H0 ;  /* 0x2000000bff0b7230 */ /* 0x000fe40000004100 */
[-C--:B------:R-:W-:Y:S01]  /*ed00*/  FMUL.FTZ R4, R29, R0.reuse ;  /* 0x000000001d047220 */ /* 0x080fe20000410000 */
[----:B------:R-:W-:Y:S01]  /*ed10*/  FFMA.FTZ R26, R31, R5, R6 ;  /* 0x000000051f1a7223 */ /* 0x000fe20000010006 */
[----:B------:R-:W-:Y:S01]  /*ed20*/  FMUL.FTZ R0, R25, R0 ;  /* 0x0000000019007220 */ /* 0x000fe20000410000 */
[----:B------:R-:W-:-:S02]  /*ed30*/  HADD2.F32 R32, -RZ, R27.H1_H1 ;  /* 0x3000001bff207230 */ /* 0x000fc40000004100 */
[-C--:B------:R-:W-:Y:S01]  /*ed40*/  FFMA.FTZ R5, R25, R11.reuse, -R4 ;  /* 0x0000000b19057223 */ /* 0x080fe20000010804 */
[--C-:B------:R-:W-:Y:S02]  /*ed50*/  HADD2.F32 R4, -RZ, R14.reuse.H1_H1 ;  /* 0x3000000eff047230 */ /* 0x100fe40000004100 */
[----:B------:R-:W-:Y:S01]  /*ed60*/  FFMA.FTZ R6, R29, R11, R0 ;  /* 0x0000000b1d067223 */ /* 0x000fe20000010000 */
[----:B------:R-:W-:Y:S01]  /*ed70*/  HADD2.F32 R14, -RZ, R14.H0_H0 ;  /* 0x2000000eff0e7230 */ /* 0x000fe20000004100 */
[----:B------:R-:W-:Y:S01]  /*ed80*/  F2FP.F16.E4M3.UNPACK_B R10, R10.H1 ;  /* 0x0000000aff0a723e */ /* 0x000fe200030006ff */
[--C-:B------:R-:W-:Y:S02]  /*ed90*/  HADD2.F32 R0, -RZ, R12.reuse.H1_H1 ;  /* 0x3000000cff007230 */ /* 0x100fe40000004100 */
[-C--:B------:R-:W-:Y:S01]  /*eda0*/  FMUL.FTZ R11, R36, R4.reuse ;  /* 0x00000004240b7220 */ /* 0x080fe20000410000 */
[----:B------:R-:W-:Y:S01]  /*edb0*/  FMUL.FTZ R29, R32, R4 ;  /* 0x00000004201d7220 */ /* 0x000fe20000410000 */
[----:B------:R-:W-:Y:S01]  /*edc0*/  HADD2.F32 R28, -RZ, R27.H0_H0 ;  /* 0x2000001bff1c7230 */ /* 0x000fe20000004100 */
[----:B------:R-:W-:Y:S01]  /*edd0*/  F2FP.SATFINITE.E4M3.F32.PACK_AB_MERGE_C R13, R26, R13, RZ ;  /* 0x0000000d1a0d723e */ /* 0x000fe200048070ff */
[----:B------:R-:W-:Y:S01]  /*ede0*/  FFMA.FTZ R27, R32, R14, -R11 ;  /* 0x0000000e201b7223 */ /* 0x000fe2000001080b */
[----:B------:R-:W-:-:S02]  /*edf0*/  HADD2.F32 R12, -RZ, R12.H0_H0 ;  /* 0x2000000cff0c7230 */ /* 0x000fc40000004100 */
[----:B------:R-:W-:Y:S01]  /*ee00*/  FMUL.FTZ R11, R34, R0 ;  /* 0x00000000220b7220 */ /* 0x000fe20000410000 */
[----:B------:R-:W-:Y:S01]  /*ee10*/  FFMA.FTZ R14, R36, R14, R29 ;  /* 0x0000000e240e7223 */ /* 0x000fe2000001001d */
[----:B------:R-:W-:Y:S02]  /*ee20*/  HADD2.F32 R31, -RZ, R15.H1_H1 ;  /* 0x3000000fff1f7230 */ /* 0x000fe40000004100 */
[C---:B------:R-:W-:Y:S01]  /*ee30*/  FMUL.FTZ R25, R28.reuse, R0 ;  /* 0x000000001c197220 */ /* 0x040fe20000410000 */
[----:B------:R-:W-:Y:S02]  /*ee40*/  HADD2.F32 R4, -RZ, R7.H1_H1 ;  /* 0x30000007ff047230 */ /* 0x000fe40000004100 */
[-C--:B------:R-:W-:Y:S01]  /*ee50*/  FFMA.FTZ R11, R28, R12.reuse, -R11 ;  /* 0x0000000c1c0b7223 */ /* 0x080fe2000001080b */
[--C-:B------:R-:W-:Y:S02]  /*ee60*/  HADD2.F32 R29, -RZ, R10.reuse.H1_H1 ;  /* 0x3000000aff1d7230 */ /* 0x100fe40000004100 */
[----:B------:R-:W-:Y:S01]  /*ee70*/  FFMA.FTZ R12, R34, R12, R25 ;  /* 0x0000000c220c7223 */ /* 0x000fe20000010019 */
[----:B------:R-:W-:-:S02]  /*ee80*/  HADD2.F32 R28, -RZ, R10.H0_H0 ;  /* 0x2000000aff1c7230 */ /* 0x000fc40000004100 */
[-C--:B------:R-:W-:Y:S01]  /*ee90*/  FMUL.FTZ R10, R31, R4.reuse ;  /* 0x000000041f0a7220 */ /* 0x080fe20000410000 */
[----:B------:R-:W-:Y:S02]  /*eea0*/  HADD2.F32 R32, -RZ, R15.H0_H0 ;  /* 0x2000000fff207230 */ /* 0x000fe40000004100 */
[C---:B------:R-:W-:Y:S01]  /*eeb0*/  FMUL.FTZ R4, R29.reuse, R4 ;  /* 0x000000041d047220 */ /* 0x040fe20000410000 */
[--C-:B------:R-:W-:Y:S01]  /*eec0*/  HADD2.F32 R0, -RZ, R20.reuse.H1_H1 ;  /* 0x30000014ff007230 */ /* 0x100fe20000004100 */
[----:B------:R-:W-:Y:S01]  /*eed0*/  F2FP.SATFINITE.E4M3.F32.PACK_AB_MERGE_C R14, R14, R27, RZ ;  /* 0x0000001b0e0e723e */ /* 0x000fe200048070ff */
[----:B------:R-:W-:Y:S01]  /*eee0*/  HADD2.F32 R7, -RZ, R7.H0_H0 ;  /* 0x20000007ff077230 */ /* 0x000fe20000004100 */
[----:B------:R-:W-:Y:S01]  /*eef0*/  F2FP.SATFINITE.E4M3.F32.PACK_AB_MERGE_C R5, R6, R5, R13 ;  /* 0x000000050605723e */ /* 0x000fe2000480700d */
[----:B------:R-:W-:Y:S02]  /*ef00*/  HADD2.F32 R20, -RZ, R20.H0_H0 ;  /* 0x20000014ff147230 */ /* 0x000fe40000004100 */
[-C--:B------:R-:W-:Y:S01]  /*ef10*/  FMUL.FTZ R15, R32, R0.reuse ;  /* 0x00000000200f7220 */ /* 0x080fe20000410000 */
[C---:B------:R-:W-:Y:S01]  /*ef20*/  FMUL.FTZ R25, R28.reuse, R0 ;  /* 0x000000001c197220 */ /* 0x040fe20000410000 */
[-C--:B------:R-:W-:Y:S01]  /*ef30*/  FFMA.FTZ R10, R29, R7.reuse, -R10 ;  /* 0x000000071d0a7223 */ /* 0x080fe2000001080a */
[----:B------:R-:W-:Y:S01]  /*ef40*/  FFMA.FTZ R29, R31, R7, R4 ;  /* 0x000000071f1d7223 */ /* 0x000fe20000010004 */
[-C--:B------:R-:W-:Y:S01]  /*ef50*/  FFMA.FTZ R7, R28, R20.reuse, -R15 ;  /* 0x000000141c077223 */ /* 0x080fe2000001080f */
[----:B------:R-:W-:Y:S01]  /*ef60*/  FFMA.FTZ R20, R32, R20, R25 ;  /* 0x0000001420147223 */ /* 0x000fe20000010019 */
[----:B------:R-:W-:-:S02]  /*ef70*/  F2FP.SATFINITE.E4M3.F32.PACK_AB_MERGE_C R4, R24, R21, RZ ;  /* 0x000000151804723e */ /* 0x000fc400048070ff */
[----:B------:R-:W-:Y:S02]  /*ef80*/  F2FP.SATFINITE.E4M3.F32.PACK_AB_MERGE_C R10, R29, R10, RZ ;  /* 0x0000000a1d0a723e */ /* 0x000fe400048070ff */
[----:B------:R-:W-:Y:S02]  /*ef90*/  F2FP.SATFINITE.E4M3.F32.PACK_AB_MERGE_C R4, R8, R9, R4 ;  /* 0x000000090804723e */ /* 0x000fe40004807004 */
[----:B------:R-:W-:Y:S02]  /*efa0*/  F2FP.SATFINITE.E4M3.F32.PACK_AB_MERGE_C R6, R12, R11, R14 ;  /* 0x0000000b0c06723e */ /* 0x000fe4000480700e */
[----:B------:R-:W-:-:S05]  /*efb0*/  F2FP.SATFINITE.E4M3.F32.PACK_AB_MERGE_C R7, R20, R7, R10 ;  /* 0x000000071407723e */ /* 0x000fca000480700a */
[----:B------:R2:W-:Y:S01]  /*efc0*/  STS.128 [R3+0x2000], R4 ;  /* 0x0020000403007388 */ /* 0x0005e20000000c00 */
[----:B------:R-:W-:Y:S05]  /*efd0*/  BRA `(.L_x_451) ;  /* 0x0000001c00b87947 */ /* 0x000fea0003800000 */
.L_x_441:
[----:B------:R-:W-:-:S03]  /*efe0*/  UMOV UR4, 0xffffffff ;  /* 0xffffffff00047882 */ /* 0x000fc60000000000 */
[----:B------:R-:W-:Y:S05]  /*eff0*/  BRA.DIV UR4, `(.L_x_454) ;  /* 0x0000016204187947 */ /* 0x000fea000b800000 */
[----:B------:R0:W1:Y:S04]  /*f000*/  SHFL.IDX PT, R21, R24, RZ, 0x1c1f ;  /* 0x001c1fff18157589 */ /* 0x00006800000e0000 */
[----:B------:R0:W2:Y:S04]  /*f010*/  SHFL.IDX PT, R14, R28, RZ, 0x1c1f ;  /* 0x001c1fff1c0e7589 */ /* 0x0000a800000e0000 */
[----:B------:R0:W3:Y:S04]  /*f020*/  SHFL.IDX PT, R3, R26, RZ, 0x1c1f ;  /* 0x001c1fff1a037589 */ /* 0x0000e800000e0000 */
[----:B------:R0:W4:Y:S02]  /*f030*/  SHFL.IDX PT, R25, R27, RZ, 0x1c1f ;  /* 0x001c1fff1b197589 */ /* 0x00012400000e0000 */
.L_x_652:
[----:B------:R-:W-:Y:S01]  /*f040*/  ULDC UR4, c[0x0][0x448] ;  /* 0x0001120000047ab9 */ /* 0x000fe20000000800 */
[----:B------:R-:W-:Y:S01]  /*f050*/  BSSY B1, `(.L_x_455) ;  /* 0x0000012000017945 */ /* 0x000fe20003800000 */
[----:B0-----:R-:W-:Y:S01]  /*f060*/  IMAD R27, R134, UR4, RZ ;  /* 0x00000004861b7c24 */ /* 0x001fe2000f8e02ff */
[----:B------:R-:W-:Y:S02]  /*f070*/  CS2R R8, SRZ ;  /* 0x0000000000087805 */ /* 0x000fe4000001ff00 */
[----:B------:R-:W-:Y:S02]  /*f080*/  CS2R R6, SRZ ;  /* 0x0000000000067805 */ /* 0x000fe4000001ff00 */
[----:B------:R-:W-:Y:S02]  /*f090*/  CS2R R4, SRZ ;  /* 0x0000000000047805 */ /* 0x000fe4000001ff00 */
[----:B------:R-:W-:Y:S02]  /*f0a0*/  CS2R R10, SRZ ;  /* 0x00000000000a7805 */ /* 0x000fe4000001ff00 */
[----:B------:R-:W-:-:S13]  /*f0b0*/  ISETP.GE.AND P0, PT, R0, R27, PT ;  /* 0x0000001b0000720c */ /* 0x000fda0003f06270 */
[----:B------:R-:W-:Y:S05]  /*f0c0*/  @P0 BRA `(.L_x_456) ;  /* 0x0000000000280947 */ /* 0x000fea0003800000 */
[----:B------:R-:W-:Y:S01]  /*f0d0*/  ULDC UR4, c[0x0][0x3f4] ;  /* 0x0000fd0000047ab9 */ /* 0x000fe20000000800 */
[C---:B-1----:R-:W-:Y:S02]  /*f0e0*/  IADD3 R12, P0, R18.reuse, R21, RZ ;  /* 0x00000015120c7210 */ /* 0x042fe40007f1e0ff */
[----:B------:R-:W-:Y:S02]  /*f0f0*/  CS2R R8, SRZ ;  /* 0x0000000000087805 */ /* 0x000fe4000001ff00 */
[C---:B------:R-:W-:Y:S02]  /*f100*/  ISETP.GE.AND P2, PT, R18.reuse, UR4, PT ;  /* 0x0000000412007c0c */ /* 0x040fe4000bf46270 */
[----:B--2---:R-:W-:Y:S01]  /*f110*/  IADD3 R14, P1, R18, R14, RZ ;  /* 0x0000000e120e7210 */ /* 0x004fe20007f3e0ff */
[----:B---3--:R-:W-:-:S04]  /*f120*/  IMAD.X R13, R3, 0x1, R19, P0 ;  /* 0x00000001030d7824 */ /* 0x008fc800000e0613 */
[----:B----4-:R-:W-:-:S06]  /*f130*/  IMAD.X R15, R25, 0x1, R19, P1 ;  /* 0x00000001190f7824 */ /* 0x010fcc00008e0613 */
[----:B------:R-:W-:Y:S05]  /*f140*/  @P2 BRA `(.L_x_456) ;  /* 0x0000000000082947 */ /* 0x000fea0003800000 */
[----:B------:R0:W5:Y:S04]  /*f150*/  LD.E.128 R4, desc[UR60][R12.64] ;  /* 0x0000003c0c047980 */ /* 0x000168000c101d00 */
[----:B------:R0:W5:Y:S02]  /*f160*/  LD.E.128 R8, desc[UR60][R14.64] ;  /* 0x0000003c0e087980 */ /* 0x000164000c101d00 */
.L_x_456:
[----:B------:R-:W-:Y:S05]  /*f170*/  BSYNC B1 ;  /* 0x0000000000017941 */ /* 0x000fea0003800000 */
.L_x_455:
[----:B------:R-:W2:Y:S04]  /*f180*/  LDL R0, [R1+0x94] ;  /* 0x0000940001007983 */ /* 0x000ea80000100800 */
[----:B0-----:R-:W2:Y:S01]  /*f190*/  LDL.LU R12, [R1+0x54] ;  /* 0x00005400010c7983 */ /* 0x001ea20000300800 */
[----:B---3-5:R-:W-:Y:S01]  /*f1a0*/  LOP3.LUT R3, R4, 0xff, RZ, 0xc0, !PT ;  /* 0x000000ff04037812 */ /* 0x028fe200078ec0ff */
[----:B------:R-:W-:Y:S01]  /*f1b0*/  BSSY B1, `(.L_x_457) ;  /* 0x0000047000017945 */ /* 0x000fe20003800000 */
[----:B------:R-:W-:Y:S02]  /*f1c0*/  SHF.R.U32.HI R15, RZ, 0x8, R5 ;  /* 0x00000008ff0f7819 */ /* 0x000fe40000011605 */
[----:B------:R-:W-:Y:S02]  /*f1d0*/  LOP3.LUT R24, R8, 0xff, RZ, 0xc0, !PT ;  /* 0x000000ff08187812 */ /* 0x000fe400078ec0ff */
[----:B------:R-:W-:-:S02]  /*f1e0*/  LOP3.LUT R15, R15, 0xff, RZ, 0xc0, !PT ;  /* 0x000000ff0f0f7812 */ /* 0x000fc400078ec0ff */
[----:B----4-:R-:W-:Y:S02]  /*f1f0*/  SHF.R.U32.HI R25, RZ, 0x8, R7 ;  /* 0x00000008ff197819 */ /* 0x010fe40000011607 */
[----:B--2---:R-:W-:Y:S02]  /*f200*/  LOP3.LUT R14, R6, 0xff, RZ, 0xc0, !PT ;  /* 0x000000ff060e7812 */ /* 0x004fe400078ec0ff */
[----:B------:R-:W-:Y:S02]  /*f210*/  LOP3.LUT R20, R7, 0xff, RZ, 0xc0, !PT ;  /* 0x000000ff07147812 */ /* 0x000fe400078ec0ff */
[----:B------:R-:W-:Y:S02]  /*f220*/  LOP3.LUT R25, R25, 0xff, RZ, 0xc0, !PT ;  /* 0x000000ff19197812 */ /* 0x000fe400078ec0ff */
[----:B------:R-:W-:Y:S02]  /*f230*/  SHF.R.U32.HI R28, RZ, 0x8, R11 ;  /* 0x00000008ff1c7819 */ /* 0x000fe4000001160b */
[----:B------:R-:W-:-:S02]  /*f240*/  PRMT R20, R25, 0x7604, R20 ;  /* 0x0000760419147816 */ /* 0x000fc40000000014 */
[----:B------:R-:W-:Y:S02]  /*f250*/  SHF.R.U32.HI R33, RZ, 0x10, R11 ;  /* 0x00000010ff217819 */ /* 0x000fe4000001160b */
[----:B------:R-:W-:Y:S02]  /*f260*/  SHF.R.U32.HI R29, RZ, 0x10, R9 ;  /* 0x00000010ff1d7819 */ /* 0x000fe40000011609 */
[----:B------:R-:W-:Y:S01]  /*f270*/  IADD3 R32, R228, 0x40, RZ ;  /* 0x00000040e4207810 */ /* 0x000fe20007ffe0ff */
[----:B------:R-:W-:Y:S02]  /*f280*/  IMAD.U32 R33, R33, 0x10000, RZ ;  /* 0x0001000021217824 */ /* 0x000fe400078e00ff */
[----:B------:R-:W-:Y:S01]  /*f290*/  IMAD.U32 R29, R29, 0x10000, RZ ;  /* 0x000100001d1d7824 */ /* 0x000fe200078e00ff */
[----:B------:R-:W-:Y:S02]  /*f2a0*/  R2UR UR5, R0 ;  /* 0x00000000000572ca */ /* 0x000fe400000e0000 */
[----:B------:R-:W-:Y:S01]  /*f2b0*/  SHF.R.U32.HI R0, RZ, 0x8, R4 ;  /* 0x00000008ff007819 */ /* 0x000fe20000011604 */
[----:B------:R-:W-:Y:S01]  /*f2c0*/  IMAD R26, R12, -0x80, R27 ;  /* 0xffffff800c1a7824 */ /* 0x000fe200078e021b */
[----:B------:R-:W-:-:S02]  /*f2d0*/  LOP3.LUT R12, R5, 0xff, RZ, 0xc0, !PT ;  /* 0x000000ff050c7812 */ /* 0x000fc400078ec0ff */
[----:B------:R-:W-:Y:S02]  /*f2e0*/  LOP3.LUT R0, R0, 0xff, RZ, 0xc0, !PT ;  /* 0x000000ff00007812 */ /* 0x000fe400078ec0ff */
[----:B------:R-:W-:Y:S02]  /*f2f0*/  PRMT R12, R15, 0x7604, R12 ;  /* 0x000076040f0c7816 */ /* 0x000fe4000000000c */
[----:B------:R-:W-:-:S03]  /*f300*/  PRMT R13, R0, 0x7604, R3 ;  /* 0x00007604000d7816 */ /* 0x000fc60000000003 */
[----:B------:R-:W-:Y:S01]  /*f310*/  ULEA.HI UR4, UR5, UR5, URZ, 0x1 ;  /* 0x0000000505047291 */ /* 0x000fe2000f8f083f */
[----:B------:R-:W-:Y:S02]  /*f320*/  SHF.R.U32.HI R3, RZ, 0x8, R8 ;  /* 0x00000008ff037819 */ /* 0x000fe40000011608 */
[----:B------:R-:W-:Y:S01]  /*f330*/  SHF.R.U32.HI R0, RZ, 0x8, R6 ;  /* 0x00000008ff007819 */ /* 0x000fe20000011606 */
[----:B------:R-:W-:Y:S01]  /*f340*/  ULOP3.LUT UR4, UR4, 0xfffffffe, URZ, 0xc0, !UPT ;  /* 0xfffffffe04047892 */ /* 0x000fe2000f8ec03f */
[----:B------:R-:W-:Y:S02]  /*f350*/  LOP3.LUT R3, R3, 0xff, RZ, 0xc0, !PT ;  /* 0x000000ff03037812 */ /* 0x000fe400078ec0ff */
[----:B-1----:R-:W-:Y:S01]  /*f360*/  LOP3.LUT R21, R0, 0xff, RZ, 0xc0, !PT ;  /* 0x000000ff00157812 */ /* 0x002fe200078ec0ff */
[----:B------:R-:W-:Y:S01]  /*f370*/  UIADD3 UR4, UR5, -UR4, URZ ;  /* 0x8000000405047290 */ /* 0x000fe2000fffe03f */
[----:B------:R-:W-:Y:S02]  /*f380*/  PRMT R27, R3, 0x7604, R24 ;  /* 0x00007604031b7816 */ /* 0x000fe40000000018 */
[----:B------:R-:W0:Y:S01]  /*f390*/  LDC R3, c[0x0][0x3f4] ;  /* 0x0000fd00ff037b82 */ /* 0x000e220000000800 */
[----:B------:R-:W-:-:S02]  /*f3a0*/  SHF.R.U32.HI R15, RZ, 0x8, R9 ;  /* 0x00000008ff0f7819 */ /* 0x000fc40000011609 */
[----:B------:R-:W-:Y:S01]  /*f3b0*/  IMAD.U32 R35, RZ, RZ, UR4 ;  /* 0x00000004ff237e24 */ /* 0x000fe2000f8e00ff */
[----:B------:R-:W-:Y:S02]  /*f3c0*/  SHF.R.U32.HI R0, RZ, 0x8, R10 ;  /* 0x00000008ff007819 */ /* 0x000fe4000001160a */
[----:B------:R-:W-:Y:S02]  /*f3d0*/  PRMT R21, R21, 0x7604, R14 ;  /* 0x0000760415157816 */ /* 0x000fe4000000000e */
[----:B------:R-:W-:Y:S02]  /*f3e0*/  SHF.L.U32 R35, R35, 0x1f, RZ ;  /* 0x0000001f23237819 */ /* 0x000fe400000006ff */
[----:B------:R-:W-:Y:S02]  /*f3f0*/  LOP3.LUT R14, R9, 0xff, RZ, 0xc0, !PT ;  /* 0x000000ff090e7812 */ /* 0x000fe400078ec0ff */
[----:B------:R-:W1:Y:S01]  /*f400*/  SYNCS.PHASECHK.TRANS64.TRYWAIT P1, [R16+URZ+0x2e800], R35 ;  /* 0x02e80023100075a7 */ /* 0x000e62000802017f */
[----:B------:R-:W-:-:S02]  /*f410*/  LOP3.LUT R15, R15, 0xff, RZ, 0xc0, !PT ;  /* 0x000000ff0f0f7812 */ /* 0x000fc400078ec0ff */
[----:B------:R-:W-:Y:S02]  /*f420*/  LOP3.LUT R24, R10, 0xff, RZ, 0xc0, !PT ;  /* 0x000000ff0a187812 */ /* 0x000fe400078ec0ff */
[----:B------:R-:W-:Y:S02]  /*f430*/  LOP3.LUT R25, R0, 0xff, RZ, 0xc0, !PT ;  /* 0x000000ff00197812 */ /* 0x000fe400078ec0ff */
[----:B------:R-:W-:Y:S02]  /*f440*/  PRMT R14, R15, 0x7604, R14 ;  /* 0x000076040f0e7816 */ /* 0x000fe4000000000e */
[----:B------:R-:W-:Y:S02]  /*f450*/  PRMT R31, R25, 0x7604, R24 ;  /* 0x00007604191f7816 */ /* 0x000fe40000000018 */
[----:B------:R-:W-:Y:S02]  /*f460*/  LOP3.LUT R0, R11, 0xff, RZ, 0xc0, !PT ;  /* 0x000000ff0b007812 */ /* 0x000fe400078ec0ff */
[----:B------:R-:W-:-:S02]  /*f470*/  LOP3.LUT R15, R28, 0xff, RZ, 0xc0, !PT ;  /* 0x000000ff1c0f7812 */ /* 0x000fc400078ec0ff */
[----:B------:R-:W-:Y:S02]  /*f480*/  SHF.R.U32.HI R24, RZ, 0x10, R5 ;  /* 0x00000010ff187819 */ /* 0x000fe40000011605 */
[----:B------:R-:W-:Y:S02]  /*f490*/  SHF.R.U32.HI R25, RZ, 0x10, R7 ;  /* 0x00000010ff197819 */ /* 0x000fe40000011607 */
[----:B------:R-:W-:Y:S02]  /*f4a0*/  PRMT R0, R15, 0x7604, R0 ;  /* 0x000076040f007816 */ /* 0x000fe40000000000 */
[----:B------:R-:W-:Y:S01]  /*f4b0*/  SHF.L.U32 R15, R24, 0x10, RZ ;  /* 0x00000010180f7819 */ /* 0x000fe200000006ff */
[----:B------:R-:W-:Y:S01]  /*f4c0*/  IMAD.U32 R25, R25, 0x10000, RZ ;  /* 0x0001000019197824 */ /* 0x000fe200078e00ff */
[----:B------:R-:W-:Y:S02]  /*f4d0*/  LOP3.LUT R13, R13, 0xff0000, R4, 0xf8, !PT ;  /* 0x00ff00000d0d7812 */ /* 0x000fe400078ef804 */
[----:B------:R-:W-:-:S02]  /*f4e0*/  LOP3.LUT R15, R12, 0xff0000, R15, 0xf8, !PT ;  /* 0x00ff00000c0f7812 */ /* 0x000fc400078ef80f */
[----:B------:R-:W-:Y:S02]  /*f4f0*/  LOP3.LUT R33, R0, 0xff0000, R33, 0xf8, !PT ;  /* 0x00ff000000217812 */ /* 0x000fe400078ef821 */
[----:B------:R-:W-:Y:S02]  /*f500*/  LOP3.LUT R0, R13, 0xff000000, R4, 0xf8, !PT ;  /* 0xff0000000d007812 */ /* 0x000fe400078ef804 */
[----:B0-----:R-:W-:Y:S02]  /*f510*/  ISETP.GE.AND P0, PT, R18, R3, PT ;  /* 0x000000031200720c */ /* 0x001fe40003f06270 */
[----:B------:R-:W-:Y:S02]  /*f520*/  VIMNMX R37, R26, 0x80, PT ;  /* 0x000000801a257848 */ /* 0x000fe40003fe0100 */
[----:B------:R-:W-:Y:S02]  /*f530*/  LOP3.LUT R12, R15, 0xff000000, R5, 0xf8, !PT ;  /* 0xff0000000f0c7812 */ /* 0x000fe400078ef805 */
[----:B------:R-:W-:-:S02]  /*f540*/  LOP3.LUT R13, R21, 0xff0000, R6, 0xf8, !PT ;  /* 0x00ff0000150d7812 */ /* 0x000fc400078ef806 */
[----:B------:R-:W-:Y:S02]  /*f550*/  LOP3.LUT R25, R20, 0xff0000, R25, 0xf8, !PT ;  /* 0x00ff000014197812 */ /* 0x000fe400078ef819 */
[----:B------:R-:W-:Y:S02]  /*f560*/  LOP3.LUT R29, R14, 0xff0000, R29, 0xf8, !PT ;  /* 0x00ff00000e1d7812 */ /* 0x000fe400078ef81d */
[----:B------:R-:W-:Y:S02]  /*f570*/  LOP3.LUT R15, R27, 0xff0000, R8, 0xf8, !PT ;  /* 0x00ff00001b0f7812 */ /* 0x000fe400078ef808 */
[----:B------:R-:W-:Y:S02]  /*f580*/  LOP3.LUT R21, R31, 0xff0000, R10, 0xf8, !PT ;  /* 0x00ff00001f157812 */ /* 0x000fe400078ef80a */
[-C--:B------:R-:W-:Y:S02]  /*f590*/  ISETP.GE.OR P2, PT, R228, R37.reuse, P0 ;  /* 0x00000025e400720c */ /* 0x080fe40000746670 */
[----:B------:R-:W-:-:S02]  /*f5a0*/  ISETP.GE.OR P0, PT, R32, R37, P0 ;  /* 0x000000252000720c */ /* 0x000fc40000706670 */
[----:B------:R-:W-:Y:S02]  /*f5b0*/  LOP3.LUT R13, R13, 0xff000000, R6, 0xf8, !PT ;  /* 0xff0000000d0d7812 */ /* 0x000fe400078ef806 */
[----:B------:R-:W-:Y:S02]  /*f5c0*/  LOP3.LUT R14, R25, 0xff000000, R7, 0xf8, !PT ;  /* 0xff000000190e7812 */ /* 0x000fe400078ef807 */
[----:B------:R-:W-:Y:S02]  /*f5d0*/  LOP3.LUT R15, R15, 0xff000000, R8, 0xf8, !PT ;  /* 0xff0000000f0f7812 */ /* 0x000fe400078ef808 */
[----:B------:R-:W-:Y:S02]  /*f5e0*/  LOP3.LUT R20, R29, 0xff000000, R9, 0xf8, !PT ;  /* 0xff0000001d147812 */ /* 0x000fe400078ef809 */
[----:B------:R-:W-:Y:S02]  /*f5f0*/  LOP3.LUT R21, R21, 0xff000000, R10, 0xf8, !PT ;  /* 0xff00000015157812 */ /* 0x000fe400078ef80a */
[----:B------:R-:W-:Y:S01]  /*f600*/  LOP3.LUT R24, R33, 0xff000000, R11, 0xf8, !PT ;  /* 0xff00000021187812 */ /* 0x000fe200078ef80b */
[----:B-1----:R-:W-:Y:S06]  /*f610*/  @!P1 BRA `(.L_x_458) ;  /* 0x0000015c00009947 */ /* 0x002fec0003800000 */
.L_x_653:
[----:B------:R-:W-:Y:S05]  /*f620*/  BSYNC B1 ;  /* 0x0000000000017941 */ /* 0x000fea0003800000 */
.L_x_457:
[----:B------:R-:W-:Y:S04]  /*f630*/  BSSY B1, `(.L_x_459) ;  /* 0x00000c6000017945 */ /* 0x000fe80003800000 */
[----:B------:R-:W-:Y:S05]  /*f640*/  @P2 BRA `(.L_x_460) ;  /* 0x0000000c00102947 */ /* 0x000fea0003800000 */
[----:B------:R-:W1:Y:S01]  /*f650*/  S2R R5, SR_TID.X ;  /* 0x0000000000057919 */ /* 0x000e620000002100 */
[----:B------:R-:W-:Y:S01]  /*f660*/  IMAD.SHL.U32 R4, R229, 0x80, RZ ;  /* 0x00000080e5047824 */ /* 0x000fe200078e00ff */
[----:B------:R-:W-:Y:S02]  /*f670*/  F2FP.F16.E4M3.UNPACK_B R38, R0.H1 ;  /* 0x00000000ff26723e */ /* 0x000fe400030006ff */
[-C--:B------:R-:W-:Y:S02]  /*f680*/  F2FP.F16.E4M3.UNPACK_B R42, R15.reuse.H1 ;  /* 0x0000000fff2a723e */ /* 0x080fe400030006ff */
[----:B------:R-:W-:Y:S01]  /*f690*/  LOP3.LUT R6, R4, 0x380, RZ, 0xc0, !PT ;  /* 0x0000038004067812 */ /* 0x000fe200078ec0ff */
[----:B------:R-:W-:Y:S01]  /*f6a0*/  HADD2.F32 R39, -RZ, R38.H0_H0 ;  /* 0x20000026ff277230 */ /* 0x000fe20000004100 */
[----:B------:R-:W-:Y:S01]  /*f6b0*/  F2FP.F16.E4M3.UNPACK_B R41, R15 ;  /* 0x0000000fff29723e */ /* 0x000fe200020006ff */
[----:B------:R-:W-:Y:S01]  /*f6c0*/  HADD2.F32 R40, -RZ, R42.H0_H0 ;  /* 0x2000002aff287230 */ /* 0x000fe20000004100 */
[----:B------:R-:W-:-:S02]  /*f6d0*/  LOP3.LUT R4, R6, 0x70, R18, 0xf8, !PT ;  /* 0x0000007006047812 */ /* 0x000fc400078ef812 */
[----:B------:R-:W-:-:S04]  /*f6e0*/  SHF.R.U32.HI R9, RZ, 0x3, R6 ;  /* 0x00000003ff097819 */ /* 0x000fc80000011606 */
[----:B------:R-:W-:Y:S01]  /*f6f0*/  LOP3.LUT R25, R4, R9, RZ, 0x3c, !PT ;  /* 0x0000000904197212 */ /* 0x000fe200078e3cff */
[----:B-1----:R-:W-:-:S05]  /*f700*/  VIADD R5, R5, 0xffffff80 ;  /* 0xffffff8005057836 */ /* 0x002fca0000000000 */
[----:B------:R-:W-:-:S04]  /*f710*/  SHF.R.S32.HI R8, RZ, 0x1f, R5 ;  /* 0x0000001fff087819 */ /* 0x000fc80000011405 */
[----:B------:R-:W-:Y:S02]  /*f720*/  LEA.HI R8, R8, R5, RZ, 0x5 ;  /* 0x0000000508087211 */ /* 0x000fe400078f28ff */
[----:B------:R-:W-:-:S03]  /*f730*/  IADD3 R5, R18, R3, RZ ;  /* 0x0000000312057210 */ /* 0x000fc60007ffe0ff */
[----:B------:R-:W-:Y:S01]  /*f740*/  IMAD.SHL.U32 R8, R8, 0x20, RZ ;  /* 0x0000002008087824 */ /* 0x000fe200078e00ff */
[----:B------:R-:W-:-:S04]  /*f750*/  LOP3.LUT R5, R6, 0x70, R5, 0xf8, !PT ;  /* 0x0000007006057812 */ /* 0x000fc800078ef805 */
[----:B------:R-:W-:Y:S02]  /*f760*/  LOP3.LUT R8, R8, 0xfffffc00, RZ, 0xc0, !PT ;  /* 0xfffffc0008087812 */ /* 0x000fe400078ec0ff */
[----:B------:R-:W-:Y:S02]  /*f770*/  LOP3.LUT R9, R5, R9, RZ, 0x3c, !PT ;  /* 0x0000000905097212 */ /* 0x000fe400078e3cff */
[C-C-:B------:R-:W-:Y:S02]  /*f780*/  IADD3 R25, R16.reuse, R25, R8.reuse ;  /* 0x0000001910197210 */ /* 0x140fe40007ffe008 */
[----:B------:R-:W-:-:S03]  /*f790*/  IADD3 R26, R16, R9, R8 ;  /* 0x00000009101a7210 */ /* 0x000fc60007ffe008 */
[----:B------:R-:W1:Y:S04]  /*f7a0*/  LDS.128 R4, [R25+0x1c400] ;  /* 0x01c4000019047984 */ /* 0x000e680000000c00 */
[----:B------:R-:W2:Y:S01]  /*f7b0*/  LDS.128 R8, [R26+0x1c400] ;  /* 0x01c400001a087984 */ /* 0x000ea20000000c00 */
[-C--:B-1----:R-:W-:Y:S02]  /*f7c0*/  F2FP.F16.E4M3.UNPACK_B R27, R4.reuse ;  /* 0x00000004ff1b723e */ /* 0x082fe400020006ff */
[----:B------:R-:W-:Y:S02]  /*f7d0*/  F2FP.F16.E4M3.UNPACK_B R4, R4.H1 ;  /* 0x00000004ff04723e */ /* 0x000fe400030006ff */
[----:B--2---:R-:W-:Y:S02]  /*f7e0*/  F2FP.F16.E4M3.UNPACK_B R33, R8.H1 ;  /* 0x00000008ff21723e */ /* 0x004fe400030006ff */
[----:B------:R-:W-:-:S02]  /*f7f0*/  F2FP.F16.E4M3.UNPACK_B R28, R5 ;  /* 0x00000005ff1c723e */ /* 0x000fc400020006ff */
[----:B------:R-:W-:Y:S01]  /*f800*/  F2FP.F16.E4M3.UNPACK_B R29, R5.H1 ;  /* 0x00000005ff1d723e */ /* 0x000fe200030006ff */
[--C-:B------:R-:W-:Y:S01]  /*f810*/  HADD2.F32 R34, -RZ, R33.reuse.H0_H0 ;  /* 0x20000021ff227230 */ /* 0x100fe20000004100 */
[-C--:B0-----:R-:W-:Y:S01]  /*f820*/  F2FP.F16.E4M3.UNPACK_B R35, R9.reuse ;  /* 0x00000009ff23723e */ /* 0x081fe200020006ff */
[----:B------:R-:W-:Y:S01]  /*f830*/  HADD2.F32 R5, -RZ, R4.H0_H0 ;  /* 0x20000004ff057230 */ /* 0x000fe20000004100 */
[----:B------:R-:W-:Y:S01]  /*f840*/  F2FP.F16.E4M3.UNPACK_B R36, R9.H1 ;  /* 0x00000009ff24723e */ /* 0x000fe200030006ff */
[----:B------:R-:W-:Y:S02]  /*f850*/  HADD2.F32 R33, -RZ, R33.H1_H1 ;  /* 0x30000021ff217230 */ /* 0x000fe40000004100 */
[CC--:B------:R-:W-:Y:S01]  /*f860*/  FMUL.FTZ R9, R34.reuse, R39.reuse ;  /* 0x0000002722097220 */ /* 0x0c0fe20000410000 */
[----:B------:R-:W-:Y:S01]  /*f870*/  FMUL.FTZ R44, R34, R40 ;  /* 0x00000028222c7220 */ /* 0x000fe20000410000 */
[----:B------:R-:W-:Y:S02]  /*f880*/  F2FP.F16.E4M3.UNPACK_B R8, R8 ;  /* 0x00000008ff08723e */ /* 0x000fe400020006ff */
[C---:B------:R-:W-:Y:S01]  /*f890*/  FFMA.FTZ R46, R5.reuse, R40, R9 ;  /* 0x00000028052e7223 */ /* 0x040fe20000010009 */
[----:B------:R-:W-:Y:S01]  /*f8a0*/  FFMA.FTZ R45, R5, R39, -R44 ;  /* 0x00000027052d7223 */ /* 0x000fe2000001082c */
[----:B------:R-:W-:Y:S01]  /*f8b0*/  HADD2.F32 R40, -RZ, R38.H1_H1 ;  /* 0x30000026ff287230 */ /* 0x000fe20000004100 */
[----:B------:R-:W-:Y:S01]  /*f8c0*/  F2FP.F16.E4M3.UNPACK_B R38, R0 ;  /* 0x00000000ff26723e */ /* 0x000fe200020006ff */
[----:B------:R-:W-:Y:S01]  /*f8d0*/  HADD2.F32 R44, -RZ, R42.H1_H1 ;  /* 0x3000002aff2c7230 */ /* 0x000fe20000004100 */
[----:B------:R-:W-:Y:S01]  /*f8e0*/  F2FP.F16.E4M3.UNPACK_B R37, R10 ;  /* 0x0000000aff25723e */ /* 0x000fe200020006ff */
[----:B------:R-:W-:-:S02]  /*f8f0*/  HADD2.F32 R42, -RZ, R41.H0_H0 ;  /* 0x20000029ff2a7230 */ /* 0x000fc40000004100 */
[C---:B------:R-:W-:Y:S01]  /*f900*/  FMUL.FTZ R43, R33.reuse, R40 ;  /* 0x00000028212b7220 */ /* 0x040fe20000410000 */
[----:B------:R-:W-:Y:S02]  /*f910*/  HADD2.F32 R9, -RZ, R8.H0_H0 ;  /* 0x20000008ff097230 */ /* 0x000fe40000004100 */
[----:B------:R-:W-:Y:S01]  /*f920*/  FMUL.FTZ R48, R33, R44 ;  /* 0x0000002c21307220 */ /* 0x000fe20000410000 */
[----:B------:R-:W-:Y:S01]  /*f930*/  HADD2.F32 R5, -RZ, R4.H1_H1 ;  /* 0x30000004ff057230 */ /* 0x000fe20000004100 */
[----:B------:R-:W-:Y:S01]  /*f940*/  F2FP.F16.E4M3.UNPACK_B R10, R10.H1 ;  /* 0x0000000aff0a723e */ /* 0x000fe200030006ff */
[----:B------:R-:W-:Y:S02]  /*f950*/  HADD2.F32 R39, -RZ, R38.H0_H0 ;  /* 0x20000026ff277230 */ /* 0x000fe40000004100 */
[----:B------:R-:W-:Y:S01]  /*f960*/  FMUL.FTZ R33, R9, R42 ;  /* 0x0000002a09217220 */ /* 0x000fe20000410000 */
[----:B------:R-:W-:Y:S02]  /*f970*/  HADD2.F32 R4, -RZ, R27.H0_H0 ;  /* 0x2000001bff047230 */ /* 0x000fe40000004100 */
[C---:B------:R-:W-:Y:S01]  /*f980*/  FFMA.FTZ R47, R5.reuse, R44, R43 ;  /* 0x0000002c052f7223 */ /* 0x040fe2000001002b */
[----:B------:R-:W-:Y:S01]  /*f990*/  FFMA.FTZ R48, R5, R40, -R48 ;  /* 0x0000002805307223 */ /* 0x000fe20000010830 */
[----:B------:R-:W-:Y:S01]  /*f9a0*/  FMUL.FTZ R9, R9, R39 ;  /* 0x0000002709097220 */ /* 0x000fe20000410000 */
[----:B------:R-:W-:-:S02]  /*f9b0*/  HADD2.F32 R5, -RZ, R36.H0_H0 ;  /* 0x20000024ff057230 */ /* 0x000fc40000004100 */
[C---:B------:R-:W-:Y:S01]  /*f9c0*/  FFMA.FTZ R43, R4.reuse, R39, -R33 ;  /* 0x00000027042b7223 */ /* 0x040fe20000010821 */
[----:B------:R-:W-:Y:S01]  /*f9d0*/  F2FP.F16.E4M3.UNPACK_B R39, R20.H1 ;  /* 0x00000014ff27723e */ /* 0x000fe200030006ff */
[----:B------:R-:W-:Y:S01]  /*f9e0*/  FFMA.FTZ R42, R4, R42, R9 ;  /* 0x0000002a042a7223 */ /* 0x000fe20000010009 */
[----:B------:R-:W-:Y:S01]  /*f9f0*/  F2FP.F16.E4M3.UNPACK_B R9, R12.H1 ;  /* 0x0000000cff09723e */ /* 0x000fe200030006ff */
[----:B------:R-:W-:Y:S01]  /*fa00*/  HADD2.F32 R41, -RZ, R41.H1_H1 ;  /* 0x30000029ff297230 */ /* 0x000fe20000004100 */
[-C--:B------:R-:W-:Y:S01]  /*fa10*/  F2FP.F16.E4M3.UNPACK_B R31, R6.reuse ;  /* 0x00000006ff1f723e */ /* 0x080fe200020006ff */
[----:B------:R-:W-:Y:S01]  /*fa20*/  HADD2.F32 R40, -RZ, R39.H0_H0 ;  /* 0x20000027ff287230 */ /* 0x000fe20000004100 */
[----:B------:R-:W-:Y:S01]  /*fa30*/  F2FP.F16.E4M3.UNPACK_B R6, R6.H1 ;  /* 0x00000006ff06723e */ /* 0x000fe200030006ff */
[----:B------:R-:W-:Y:S01]  /*fa40*/  HADD2.F32 R8, -RZ, R8.H1_H1 ;  /* 0x30000008ff087230 */ /* 0x000fe20000004100 */
[----:B------:R-:W-:Y:S01]  /*fa50*/  F2FP.F16.E4M3.UNPACK_B R34, R11 ;  /* 0x0000000bff22723e */ /* 0x000fe200020006ff */
[----:B------:R-:W-:-:S02]  /*fa60*/  HADD2.F32 R38, -RZ, R38.H1_H1 ;  /* 0x30000026ff267230 */ /* 0x000fc40000004100 */
[C---:B------:R-:W-:Y:S01]  /*fa70*/  FMUL.FTZ R49, R5.reuse, R40 ;  /* 0x0000002805317220 */ /* 0x040fe20000410000 */
[----:B------:R-:W-:Y:S02]  /*fa80*/  HADD2.F32 R33, -RZ, R9.H0_H0 ;  /* 0x20000009ff217230 */ /* 0x000fe40000004100 */
[C---:B------:R-:W-:Y:S01]  /*fa90*/  FMUL.FTZ R44, R8.reuse, R41 ;  /* 0x00000029082c7220 */ /* 0x040fe20000410000 */
[----:B------:R-:W-:Y:S02]  /*faa0*/  HADD2.F32 R4, -RZ, R29.H0_H0 ;  /* 0x2000001dff047230 */ /* 0x000fe40000004100 */
[----:B------:R-:W-:Y:S01]  /*fab0*/  FMUL.FTZ R8, R8, R38 ;  /* 0x0000002608087220 */ /* 0x000fe20000410000 */
[----:B------:R-:W-:Y:S02]  /*fac0*/  HADD2.F32 R27, -RZ, R27.H1_H1 ;  /* 0x3000001bff1b7230 */ /* 0x000fe40000004100 */
[----:B------:R-:W-:Y:S01]  /*fad0*/  FMUL.FTZ R5, R5, R33 ;  /* 0x0000002105057220 */ /* 0x000fe20000410000 */
[----:B------:R-:W-:-:S02]  /*fae0*/  HADD2.F32 R39, -RZ, R39.H1_H1 ;  /* 0x30000027ff277230 */ /* 0x000fc40000004100 */
[C---:B------:R-:W-:Y:S01]  /*faf0*/  FFMA.FTZ R51, R4.reuse, R33, -R49 ;  /* 0x0000002104337223 */ /* 0x040fe20000010831 */
[----:B------:R-:W-:Y:S01]  /*fb00*/  F2FP.F16.E4M3.UNPACK_B R33, R20 ;  /* 0x00000014ff21723e */ /* 0x000fe200020006ff */
[C---:B------:R-:W-:Y:S01]  /*fb10*/  FFMA.FTZ R44, R27.reuse, R38, -R44 ;  /* 0x000000261b2c7223 */ /* 0x040fe2000001082c */
[----:B------:R-:W-:Y:S01]  /*fb20*/  FFMA.FTZ R41, R27, R41, R8 ;  /* 0x000000291b297223 */ /* 0x000fe20000010008 */
[----:B------:R-:W-:Y:S01]  /*fb30*/  HADD2.F32 R36, -RZ, R36.H1_H1 ;  /* 0x30000024ff247230 */ /* 0x000fe20000004100 */
[----:B------:R-:W-:Y:S01]  /*fb40*/  F2FP.F16.E4M3.UNPACK_B R8, R12 ;  /* 0x0000000cff08723e */ /* 0x000fe200020006ff */
[----:B------:R-:W-:Y:S02]  /*fb50*/  HADD2.F32 R27, -RZ, R9.H1_H1 ;  /* 0x30000009ff1b7230 */ /* 0x000fe40000004100 */
[----:B------:R-:W-:Y:S01]  /*fb60*/  FFMA.FTZ R52, R4, R40, R5 ;  /* 0x0000002804347223 */ /* 0x000fe20000010005 */
[----:B------:R-:W-:Y:S02]  /*fb70*/  HADD2.F32 R38, -RZ, R33.H0_H0 ;  /* 0x20000021ff267230 */ /* 0x000fe40000004100 */
[----:B------:R-:W-:Y:S01]  /*fb80*/  FMUL.FTZ R40, R36, R39 ;  /* 0x0000002724287220 */ /* 0x000fe20000410000 */
[----:B------:R-:W-:-:S02]  /*fb90*/  HADD2.F32 R5, -RZ, R35.H0_H0 ;  /* 0x20000023ff057230 */ /* 0x000fc40000004100 */
[----:B------:R-:W-:Y:S01]  /*fba0*/  FMUL.FTZ R36, R36, R27 ;  /* 0x0000001b24247220 */ /* 0x000fe20000410000 */
[----:B------:R-:W-:Y:S01]  /*fbb0*/  HADD2.F32 R29, -RZ, R29.H1_H1 ;  /* 0x3000001dff1d7230 */ /* 0x000fe20000004100 */
[----:B------:R-:W-:Y:S01]  /*fbc0*/  F2FP.F16.E4M3.UNPACK_B R11, R11.H1 ;  /* 0x0000000bff0b723e */ /* 0x000fe200030006ff */
[----:B------:R-:W-:Y:S02]  /*fbd0*/  HADD2.F32 R9, -RZ, R8.H0_H0 ;  /* 0x20000008ff097230 */ /* 0x000fe40000004100 */
[-C--:B------:R-:W-:Y:S01]  /*fbe0*/  FMUL.FTZ R49, R5, R38.reuse ;  /* 0x0000002605317220 */ /* 0x080fe20000410000 */
[----:B------:R-:W-:Y:S02]  /*fbf0*/  HADD2.F32 R4, -RZ, R28.H0_H0 ;  /* 0x2000001cff047230 */ /* 0x000fe40000004100 */
[C---:B------:R-:W-:Y:S01]  /*fc00*/  FFMA.FTZ R54, R29.reuse, R27, -R40 ;  /* 0x0000001b1d367223 */ /* 0x040fe20000010828 */
[----:B------:R-:W-:Y:S01]  /*fc10*/  FFMA.FTZ R53, R29, R39, R36 ;  /* 0x000000271d357223 */ /* 0x000fe20000010024 */
[----:B------:R-:W-:Y:S01]  /*fc20*/  FMUL.FTZ R5, R5, R9 ;  /* 0x0000000905057220 */ /* 0x000fe20000410000 */
[----:B------:R-:W-:Y:S01]  /*fc30*/  F2FP.F16.E4M3.UNPACK_B R29, R21.H1 ;  /* 0x00000015ff1d723e */ /* 0x000fe200030006ff */
[C---:B------:R-:W-:Y:S01]  /*fc40*/  FFMA.FTZ R49, R4.reuse, R9, -R49 ;  /* 0x0000000904317223 */ /* 0x040fe20000010831 */
[----:B------:R-:W-:Y:S01]  /*fc50*/  F2FP.F16.E4M3.UNPACK_B R9, R13.H1 ;  /* 0x0000000dff09723e */ /* 0x000fe200030006ff */
[----:B------:R-:W-:Y:S01]  /*fc60*/  FFMA.FTZ R38, R4, R38, R5 ;  /* 0x0000002604267223 */ /* 0x000fe20000010005 */
[----:B------:R-:W-:Y:S01]  /*fc70*/  HADD2.F32 R8, -RZ, R8.H1_H1 ;  /* 0x30000008ff087230 */ /* 0x000fe20000004100 */
[-C--:B------:R-:W-:Y:S01]  /*fc80*/  F2FP.F16.E4M3.UNPACK_B R32, R7.reuse ;  /* 0x00000007ff20723e */ /* 0x080fe200020006ff */
[----:B------:R-:W-:Y:S01]  /*fc90*/  HADD2.F32 R33, -RZ, R33.H1_H1 ;  /* 0x30000021ff217230 */ /* 0x000fe20000004100 */
[----:B------:R-:W-:Y:S01]  /*fca0*/  F2FP.F16.E4M3.UNPACK_B R7, R7.H1 ;  /* 0x00000007ff07723e */ /* 0x000fe200030006ff */
[----:B------:R-:W-:-:S02]  /*fcb0*/  HADD2.F32 R35, -RZ, R35.H1_H1 ;  /* 0x30000023ff237230 */ /* 0x000fc40000004100 */
[----:B------:R-:W-:Y:S02]  /*fcc0*/  HADD2.F32 R36, -RZ, R29.H0_H0 ;  /* 0x2000001dff247230 */ /* 0x000fe40000004100 */
[----:B------:R-:W-:Y:S02]  /*fcd0*/  HADD2.F32 R5, -RZ, R10.H0_H0 ;  /* 0x2000000aff057230 */ /* 0x000fe40000004100 */
[C---:B------:R-:W-:Y:S01]  /*fce0*/  FMUL.FTZ R39, R35.reuse, R33 ;  /* 0x0000002123277220 */ /* 0x040fe20000410000 */
[----:B------:R-:W-:Y:S02]  /*fcf0*/  HADD2.F32 R27, -RZ, R9.H0_H0 ;  /* 0x20000009ff1b7230 */ /* 0x000fe40000004100 */
[----:B------:R-:W-:Y:S01]  /*fd00*/  FMUL.FTZ R50, R35, R8 ;  /* 0x0000000823327220 */ /* 0x000fe20000410000 */
[----:B------:R-:W-:Y:S02]  /*fd10*/  HADD2.F32 R4, -RZ, R6.H0_H0 ;  /* 0x20000006ff047230 */ /* 0x000fe40000004100 */
[----:B------:R-:W-:Y:S01]  /*fd20*/  FMUL.FTZ R35, R5, R36 ;  /* 0x0000002405237220 */ /* 0x000fe20000410000 */
[----:B------:R-:W-:-:S02]  /*fd30*/  HADD2.F32 R28, -RZ, R28.H1_H1 ;  /* 0x3000001cff1c7230 */ /* 0x000fc40000004100 */
[-C--:B------:R-:W-:Y:S01]  /*fd40*/  FMUL.FTZ R5, R5, R27.reuse ;  /* 0x0000001b05057220 */ /* 0x080fe20000410000 */
[----:B------:R-:W-:Y:S02]  /*fd50*/  HADD2.F32 R29, -RZ, R29.H1_H1 ;  /* 0x3000001dff1d7230 */ /* 0x000fe40000004100 */
[----:B------:R-:W-:Y:S01]  /*fd60*/  FFMA.FTZ R35, R4, R27, -R35 ;  /* 0x0000001b04237223 */ /* 0x000fe20000010823 */
[----:B------:R-:W-:Y:S02]  /*fd70*/  HADD2.F32 R10, -RZ, R10.H1_H1 ;  /* 0x3000000aff0a7230 */ /* 0x000fe40000004100 */
[----:B------:R-:W-:Y:S01]  /*fd80*/  FFMA.FTZ R40, R28, R8, -R39 ;  /* 0x000000081c287223 */ /* 0x000fe20000010827 */
[----:B------:R-:W-:Y:S01]  /*fd90*/  HADD2.F32 R9, -RZ, R9.H1_H1 ;  /* 0x30000009ff097230 */ /* 0x000fe20000004100 */
[----:B------:R-:W-:Y:S01]  /*fda0*/  F2FP.F16.E4M3.UNPACK_B R27, R21 ;  /* 0x00000015ff1b723e */ /* 0x000fe200020006ff */
[----:B------:R-:W-:Y:S01]  /*fdb0*/  FFMA.FTZ R39, R4, R36, R5 ;  /* 0x0000002404277223 */ /* 0x000fe20000010005 */
[----:B------:R-:W-:Y:S01]  /*fdc0*/  HADD2.F32 R6, -RZ, R6.H1_H1 ;  /* 0x30000006ff067230 */ /* 0x000fe20000004100 */
[----:B------:R-:W-:Y:S01]  /*fdd0*/  F2FP.F16.E4M3.UNPACK_B R8, R13 ;  /* 0x0000000dff08723e */ /* 0x000fe200020006ff */
[C---:B------:R-:W-:Y:S01]  /*fde0*/  FMUL.FTZ R55, R10.reuse, R29 ;  /* 0x0000001d0a377220 */ /* 0x040fe20000410000 */
[----:B------:R-:W-:Y:S01]  /*fdf0*/  FMUL.FTZ R4, R10, R9 ;  /* 0x000000090a047220 */ /* 0x000fe20000410000 */
[----:B------:R-:W-:-:S02]  /*fe00*/  HADD2.F32 R10, -RZ, R27.H0_H0 ;  /* 0x2000001bff0a7230 */ /* 0x000fc40000004100 */
[----:B------:R-:W-:Y:S01]  /*fe10*/  FFMA.FTZ R33, R28, R33, R50 ;  /* 0x000000211c217223 */ /* 0x000fe20000010032 */
[----:B------:R-:W-:Y:S02]  /*fe20*/  HADD2.F32 R5, -RZ, R37.H0_H0 ;  /* 0x20000025ff057230 */ /* 0x000fe40000004100 */
[C---:B------:R-:W-:Y:S01]  /*fe30*/  FFMA.FTZ R56, R6.reuse, R9, -R55 ;  /* 0x0000000906387223 */ /* 0x040fe20000010837 */
[----:B------:R-:W-:Y:S01]  /*fe40*/  FFMA.FTZ R58, R6, R29, R4 ;  /* 0x0000001d063a7223 */ /* 0x000fe20000010004 */
[----:B------:R-:W-:Y:S02]  /*fe50*/  HADD2.F32 R6, -RZ, R8.H0_H0 ;  /* 0x20000008ff067230 */ /* 0x000fe40000004100 */
[----:B------:R-:W-:Y:S02]  /*fe60*/  HADD2.F32 R4, -RZ, R31.H0_H0 ;  /* 0x2000001fff047230 */ /* 0x000fe40000004100 */
[----:B------:R-:W-:Y:S01]  /*fe70*/  FMUL.FTZ R9, R5, R10 ;  /* 0x0000000a05097220 */ /* 0x000fe20000410000 */
[----:B------:R-:W-:-:S02]  /*fe80*/  HADD2.F32 R28, -RZ, R27.H1_H1 ;  /* 0x3000001bff1c7230 */ /* 0x000fc40000004100 */
[-C--:B------:R-:W-:Y:S01]  /*fe90*/  FMUL.FTZ R5, R5, R6.reuse ;  /* 0x0000000605057220 */ /* 0x080fe20000410000 */
[----:B------:R-:W-:Y:S02]  /*fea0*/  HADD2.F32 R37, -RZ, R37.H1_H1 ;  /* 0x30000025ff257230 */ /* 0x000fe40000004100 */
[C---:B------:R-:W-:Y:S01]  /*feb0*/  FFMA.FTZ R27, R4.reuse, R6, -R9 ;  /* 0x00000006041b7223 */ /* 0x040fe20000010809 */
[----:B------:R-:W-:Y:S01]  /*fec0*/  HADD2.F32 R8, -RZ, R8.H1_H1 ;  /* 0x30000008ff087230 */ /* 0x000fe20000004100 */
[----:B------:R-:W-:Y:S01]  /*fed0*/  F2FP.F16.E4M3.UNPACK_B R9, R24.H1 ;  /* 0x00000018ff09723e */ /* 0x000fe200030006ff */
[----:B------:R-:W-:Y:S02]  /*fee0*/  HADD2.F32 R31, -RZ, R31.H1_H1 ;  /* 0x3000001fff1f7230 */ /* 0x000fe40000004100 */
[----:B------:R-:W-:Y:S01]  /*fef0*/  FFMA.FTZ R29, R4, R10, R5 ;  /* 0x0000000a041d7223 */ /* 0x000fe20000010005 */
[C---:B------:R-:W-:Y:S01]  /*ff00*/  FMUL.FTZ R6, R37.reuse, R28 ;  /* 0x0000001c25067220 */ /* 0x040fe20000410000 */
[----:B------:R-:W-:Y:S01]  /*ff10*/  F2FP.F16.E4M3.UNPACK_B R4, R14.H1 ;  /* 0x0000000eff04723e */ /* 0x000fe200030006ff */
[----:B------:R-:W-:Y:S01]  /*ff20*/  FMUL.FTZ R37, R37, R8 ;  /* 0x0000000825257220 */ /* 0x000fe20000410000 */
[----:B------:R-:W-:-:S02]  /*ff30*/  HADD2.F32 R10, -RZ, R9.H0_H0 ;  /* 0x20000009ff0a7230 */ /* 0x000fc40000004100 */
[C---:B------:R-:W-:Y:S01]  /*ff40*/  FFMA.FTZ R36, R31.reuse, R8, -R6 ;  /* 0x000000081f247223 */ /* 0x040fe20000010806 */
[----:B------:R-:W-:Y:S02]  /*ff50*/  HADD2.F32 R5, -RZ, R11.H0_H0 ;  /* 0x2000000bff057230 */ /* 0x000fe40000004100 */
[----:B------:R-:W-:Y:S01]  /*ff60*/  FFMA.FTZ R50, R31, R28, R37 ;  /* 0x0000001c1f327223 */ /* 0x000fe20000010025 */
[--C-:B------:R-:W-:Y:S02]  /*ff70*/  HADD2.F32 R6, -RZ, R4.reuse.H0_H0 ;  /* 0x20000004ff067230 */ /* 0x100fe40000004100 */
[----:B------:R-:W-:Y:S02]  /*ff80*/  HADD2.F32 R8, -RZ, R4.H1_H1 ;  /* 0x30000004ff087230 */ /* 0x000fe40000004100 */
[----:B------:R-:W-:Y:S01]  /*ff90*/  FMUL.FTZ R31, R5, R10 ;  /* 0x0000000a051f7220 */ /* 0x000fe20000410000 */
[----:B------:R-:W-:Y:S02]  /*ffa0*/  HADD2.F32 R4, -RZ, R7.H0_H0 ;  /* 0x20000007ff047230 */ /* 0x000fe40000004100 */
[----:B------:R-:W-:-:S02]  /*ffb0*/  HADD2.F32 R28, -RZ, R9.H1_H1 ;  /* 0x30000009ff1c7230 */ /* 0x000fc40000004100 */
[-C--:B------:R-:W-:Y:S01]  /*ffc0*/  FMUL.FTZ R9, R5, R6.reuse ;  /* 0x0000000605097220 */ /* 0x080fe20000410000 */
[----:B------:R-:W-:Y:S02]  /*ffd0*/  HADD2.F32 R11, -RZ, R11.H1_H1 ;  /* 0x3000000bff0b7230 */ /* 0x000fe40000004100 */
[C---:B------:R-:W-:Y:S01]  /*ffe0*/  FFMA.FTZ R37, R4.reuse, R6, -R31 ;  /* 0x0000000604257223 */ /* 0x040fe2000001081f */
[----:B------:R-:W-:Y:S01]  /*fff0*/  HADD2.F32 R7, -RZ, R7.H1_H1 ;  /* 0x30000007ff077230 */ /* 0x000fe20000004100 */
[----:B------:R-:W-:Y:S01]  /*10000*/  F2FP.F16.E4M3.UNPACK_B R5, R14 ;  /* 0x0000000eff05723e */ /* 0x000fe200020006ff */
[----:B------:R-:W-:Y:S01]  /*10010*/  FFMA.FTZ R55, R4, R10, R9 ;  /* 0x0000000a04377223 */ /* 0x000fe20000010009 */
[C---:B------:R-:W-:Y:S01]  /*10020*/  FMUL.FTZ R6, R11.reuse, R28 ;  /* 0x0000001c0b067220 */ /* 0x040fe20000410000 */
[----:B------:R-:W-:Y:S01]  /*10030*/  FMUL.FTZ R11, R11, R8 ;  /* 0x000000080b0b7220 */ /* 0x000fe20000410000 */
[----:B------:R-:W-:Y:S02]  /*10040*/  F2FP.F16.E4M3.UNPACK_B R4, R24 ;  /* 0x00000018ff04723e */ /* 0x000fe400020006ff */
[C---:B------:R-:W-:Y:S01]  /*10050*/  FFMA.FTZ R60, R7.reuse, R8, -R6 ;  /* 0x00000008073c7223 */ /* 0x040fe20000010806 */
[----:B------:R-:W-:Y:S01]  /*10060*/  FFMA.FTZ R62, R7, R28, R11 ;  /* 0x0000001c073e7223 */ /* 0x000fe2000001000b */
[----:B------:R-:W-:-:S02]  /*10070*/  HADD2.F32 R6, -RZ, R5.H0_H0 ;  /* 0x20000005ff067230 */ /* 0x000fc40000004100 */
[----:B------:R-:W-:Y:S02]  /*10080*/  HADD2.F32 R7, -RZ, R5.H1_H1 ;  /* 0x30000005ff077230 */ /* 0x000fe40000004100 */
[----:B------:R-:W-:Y:S01]  /*10090*/  HADD2.F32 R8, -RZ, R4.H0_H0 ;  /* 0x20000004ff087230 */ /* 0x000fe20000004100 */
[----:B------:R-:W-:Y:S01]  /*100a0*/  F2FP.SATFINITE.E4M3.F32.PACK_AB_MERGE_C R55, R62, R55, RZ ;  /* 0x000000373e37723e */ /* 0x000fe200048070ff */
[----:B------:R-:W-:Y:S02]  /*100b0*/  HADD2.F32 R5, -RZ, R34.H0_H0 ;  /* 0x20000022ff057230 */ /* 0x000fe40000004100 */
[----:B------:R-:W-:Y:S02]  /*100c0*/  HADD2.F32 R9, -RZ, R4.H1_H1 ;  /* 0x30000004ff097230 */ /* 0x000fe40000004100 */
[----:B------:R-:W-:Y:S02]  /*100d0*/  HADD2.F32 R34, -RZ, R34.H1_H1 ;  /* 0x30000022ff227230 */ /* 0x000fe40000004100 */
[----:B------:R-:W-:Y:S01]  /*100e0*/  FMUL.FTZ R11, R5, R8 ;  /* 0x00000008050b7220 */ /* 0x000fe20000410000 */
[----:B------:R-:W-:-:S02]  /*100f0*/  HADD2.F32 R4, -RZ, R32.H0_H0 ;  /* 0x20000020ff047230 */ /* 0x000fc40000004100 */
[-C--:B------:R-:W-:Y:S01]  /*10100*/  FMUL.FTZ R5, R5, R6.reuse ;  /* 0x0000000605057220 */ /* 0x080fe20000410000 */
[----:B------:R-:W-:Y:S02]  /*10110*/  HADD2.F32 R32, -RZ, R32.H1_H1 ;  /* 0x30000020ff207230 */ /* 0x000fe40000004100 */
[C---:B------:R-:W-:Y:S01]  /*10120*/  FMUL.FTZ R31, R34.reuse, R9 ;  /* 0x00000009221f7220 */ /* 0x040fe20000410000 */
[-C--:B------:R-:W-:Y:S01]  /*10130*/  FMUL.FTZ R10, R34, R7.reuse ;  /* 0x00000007220a7220 */ /* 0x080fe20000410000 */
[C---:B------:R-:W-:Y:S01]  /*10140*/  FFMA.FTZ R11, R4.reuse, R6, -R11 ;  /* 0x00000006040b7223 */ /* 0x040fe2000001080b */
[----:B------:R-:W-:Y:S01]  /*10150*/  FFMA.FTZ R28, R4, R8, R5 ;  /* 0x00000008041c7223 */ /* 0x000fe20000010005 */
[C---:B------:R-:W-:Y:S01]  /*10160*/  FFMA.FTZ R34, R32.reuse, R7, -R31 ;  /* 0x0000000720227223 */ /* 0x040fe2000001081f */
[----:B------:R-:W-:Y:S01]  /*10170*/  FFMA.FTZ R31, R32, R9, R10 ;  /* 0x00000009201f7223 */ /* 0x000fe2000001000a */
[----:B------:R-:W-:Y:S02]  /*10180*/  F2FP.SATFINITE.E4M3.F32.PACK_AB_MERGE_C R4, R48, R45, RZ ;  /* 0x0000002d3004723e */ /* 0x000fe400048070ff */
[----:B------:R-:W-:-:S02]  /*10190*/  F2FP.SATFINITE.E4M3.F32.PACK_AB_MERGE_C R5, R54, R51, RZ ;  /* 0x000000333605723e */ /* 0x000fc400048070ff */
[----:B------:R-:W-:Y:S02]  /*101a0*/  F2FP.SATFINITE.E4M3.F32.PACK_AB_MERGE_C R6, R56, R35, RZ ;  /* 0x000000233806723e */ /* 0x000fe400048070ff */
[----:B------:R-:W-:Y:S02]  /*101b0*/  F2FP.SATFINITE.E4M3.F32.PACK_AB_MERGE_C R7, R60, R37, RZ ;  /* 0x000000253c07723e */ /* 0x000fe400048070ff */
[----:B------:R-:W-:Y:S02]  /*101c0*/  F2FP.SATFINITE.E4M3.F32.PACK_AB_MERGE_C R8, R47, R46, RZ ;  /* 0x0000002e2f08723e */ /* 0x000fe400048070ff */
[----:B------:R-:W-:Y:S02]  /*101d0*/  F2FP.SATFINITE.E4M3.F32.PACK_AB_MERGE_C R9, R53, R52, RZ ;  /* 0x000000343509723e */ /* 0x000fe400048070ff */
[----:B------:R-:W-:Y:S02]  /*101e0*/  F2FP.SATFINITE.E4M3.F32.PACK_AB_MERGE_C R10, R58, R39, RZ ;  /* 0x000000273a0a723e */ /* 0x000fe400048070ff */
[----:B------:R-:W-:-:S02]  /*101f0*/  F2FP.SATFINITE.E4M3.F32.PACK_AB_MERGE_C R4, R44, R43, R4 ;  /* 0x0000002b2c04723e */ /* 0x000fc40004807004 */
[----:B------:R-:W-:Y:S02]  /*10200*/  F2FP.SATFINITE.E4M3.F32.PACK_AB_MERGE_C R5, R40, R49, R5 ;  /* 0x000000312805723e */ /* 0x000fe40004807005 */
[----:B------:R-:W-:Y:S02]  /*10210*/  F2FP.SATFINITE.E4M3.F32.PACK_AB_MERGE_C R6, R36, R27, R6 ;  /* 0x0000001b2406723e */ /* 0x000fe40004807006 */
[----:B------:R-:W-:Y:S02]  /*10220*/  F2FP.SATFINITE.E4M3.F32.PACK_AB_MERGE_C R7, R34, R11, R7 ;  /* 0x0000000b2207723e */ /* 0x000fe40004807007 */
[----:B------:R-:W-:Y:S02]  /*10230*/  F2FP.SATFINITE.E4M3.F32.PACK_AB_MERGE_C R8, R41, R42, R8 ;  /* 0x0000002a2908723e */ /* 0x000fe40004807008 */
[----:B------:R-:W-:Y:S01]  /*10240*/  F2FP.SATFINITE.E4M3.F32.PACK_AB_MERGE_C R9, R33, R38, R9 ;  /* 0x000000262109723e */ /* 0x000fe20004807009 */
[----:B------:R1:W-:Y:S01]  /*10250*/  STS.128 [R25+0x1c400], R4 ;  /* 0x01c4000419007388 */ /* 0x0003e20000000c00 */
[----:B------:R-:W-:-:S02]  /*10260*/  F2FP.SATFINITE.E4M3.F32.PACK_AB_MERGE_C R10, R50, R29, R10 ;  /* 0x0000001d320a723e */ /* 0x000fc4000480700a */
[----:B------:R-:W-:-:S05]  /*10270*/  F2FP.SATFINITE.E4M3.F32.PACK_AB_MERGE_C R11, R31, R28, R55 ;  /* 0x0000001c1f0b723e */ /* 0x000fca0004807037 */
[----:B------:R1:W-:Y:S02]  /*10280*/  STS.128 [R26+0x1c400], R8 ;  /* 0x01c400081a007388 */ /* 0x0003e40000000c00 */
.L_x_460:
[----:B------:R-:W-:Y:S05]  /*10290*/  BSYNC B1 ;  /* 0x0000000000017941 */ /* 0x000fea0003800000 */
.L_x_459:
[----:B------:R-:W-:Y:S05]  /*102a0*/  @P0 BRA `(.L_x_451) ;  /* 0x0000000c00040947 */ /* 0x000fea0003800000 */
[----:B-1----:R-:W2:Y:S01]  /*102b0*/  LDL R8, [R1+0x68] ;  /* 0x0000680001087983 */ /* 0x002ea20000100800 */
[C---:B------:R-:W-:Y:S02]  /*102c0*/  VIADD R4, R228.reuse, 0x40 ;  /* 0x00000040e4047836 */ /* 0x040fe40000000000 */
[----:B------:R-:W-:Y:S01]  /*102d0*/  VIADD R5, R228, 0x40 ;  /* 0x00000040e4057836 */ /* 0x000fe20000000000 */
[----:B------:R-:W3:Y:S01]  /*102e0*/  LDL R49, [R1+0x9c] ;  /* 0x00009c0001317983 */ /* 0x000ee20000100800 */
[----:B------:R-:W-:-:S03]  /*102f0*/  IMAD.SHL.U32 R4, R4, 0x80, RZ ;  /* 0x0000008004047824 */ /* 0x000fc600078e00ff */
[----:B------:R-:W-:Y:S01]  /*10300*/  SHF.L.U32 R5, R5, 0x7, RZ ;  /* 0x0000000705057819 */ /* 0x000fe200000006ff */
[----:B------:R-:W-:Y:S01]  /*10310*/  IMAD.IADD R3, R18, 0x1, R3 ;  /* 0x0000000112037824 */ /* 0x000fe200078e0203 */
[----:B------:R-:W-:Y:S02]  /*10320*/  LOP3.LUT R4, R4, 0x380, RZ, 0xc0, !PT ;  /* 0x0000038004047812 */ /* 0x000fe400078ec0ff */
[----:B------:R-:W-:Y:S02]  /*10330*/  LOP3.LUT R5, R5, 0x380, RZ, 0xc0, !PT ;  /* 0x0000038005057812 */ /* 0x000fe400078ec0ff */
[----:B------:R-:W-:Y:S02]  /*10340*/  SHF.R.U32.HI R4, RZ, 0x3, R4 ;  /* 0x00000003ff047819 */ /* 0x000fe40000011604 */
[----:B------:R-:W-:-:S04]  /*10350*/  LOP3.LUT R3, R5, 0x70, R3, 0xf8, !PT ;  /* 0x0000007005037812 */ /* 0x000fc800078ef803 */
[----:B------:R-:W-:Y:S02]  /*10360*/  LOP3.LUT R3, R3, R4, RZ, 0x3c, !PT ;  /* 0x0000000403037212 */ /* 0x000fe400078e3cff */
[----:B------:R-:W-:Y:S02]  /*10370*/  F2FP.F16.E4M3.UNPACK_B R37, R0.H1 ;  /* 0x00000000ff25723e */ /* 0x000fe400030006ff */
[----:B------:R-:W-:-:S03]  /*10380*/  F2FP.F16.E4M3.UNPACK_B R41, R15.H1 ;  /* 0x0000000fff29723e */ /* 0x000fc600030006ff */
[----:B0-----:R-:W-:Y:S02]  /*10390*/  HADD2.F32 R35, -RZ, R37.H0_H0 ;  /* 0x20000025ff237230 */ /* 0x001fe40000004100 */
[--C-:B------:R-:W-:Y:S02]  /*103a0*/  HADD2.F32 R39, -RZ, R41.reuse.H0_H0 ;  /* 0x20000029ff277230 */ /* 0x100fe40000004100 */
[----:B------:R-:W-:Y:S02]  /*103b0*/  HADD2.F32 R46, -RZ, R41.H1_H1 ;  /* 0x30000029ff2e7230 */ /* 0x000fe40000004100 */
[----:B------:R-:W-:Y:S01]  /*103c0*/  HADD2.F32 R40, -RZ, R37.H1_H1 ;  /* 0x30000025ff287230 */ /* 0x000fe20000004100 */
[----:B------:R-:W-:Y:S02]  /*103d0*/  F2FP.F16.E4M3.UNPACK_B R45, R20 ;  /* 0x00000014ff2d723e */ /* 0x000fe400020006ff */
[----:B--2---:R-:W-:Y:S01]  /*103e0*/  IADD3 R3, R16, R3, R8 ;  /* 0x0000000310037210 */ /* 0x004fe20007ffe008 */
[----:B---3--:R-:W0:Y:S04]  /*103f0*/  LDS.128 R4, [R49+0x1c400] ;  /* 0x01c4000031047984 */ /* 0x008e280000000c00 */
[----:B------:R-:W1:Y:S01]  /*10400*/  LDS.128 R8, [R3+0x1c400] ;  /* 0x01c4000003087984 */ /* 0x000e620000000c00 */
[----:B0-----:R-:W-:-:S02]  /*10410*/  F2FP.F16.E4M3.UNPACK_B R25, R4 ;  /* 0x00000004ff19723e */ /* 0x001fc400020006ff */
[----:B-1----:R-:W-:Y:S02]  /*10420*/  F2FP.F16.E4M3.UNPACK_B R31, R8.H1 ;  /* 0x00000008ff1f723e */ /* 0x002fe400030006ff */
[----:B------:R-:W-:-:S03]  /*10430*/  F2FP.F16.E4M3.UNPACK_B R4, R4.H1 ;  /* 0x00000004ff04723e */ /* 0x000fc600030006ff */
[--C-:B------:R-:W-:Y:S01]  /*10440*/  HADD2.F32 R32, -RZ, R31.reuse.H0_H0 ;  /* 0x2000001fff207230 */ /* 0x100fe20000004100 */
[-C--:B------:R-:W-:Y:S02]  /*10450*/  F2FP.F16.E4M3.UNPACK_B R26, R5.reuse ;  /* 0x00000005ff1a723e */ /* 0x080fe400020006ff */
[----:B------:R-:W-:Y:S01]  /*10460*/  F2FP.F16.E4M3.UNPACK_B R27, R5.H1 ;  /* 0x00000005ff1b723e */ /* 0x000fe200030006ff */
[----:B------:R-:W-:Y:S02]  /*10470*/  HADD2.F32 R5, -RZ, R4.H0_H0 ;  /* 0x20000004ff057230 */ /* 0x000fe40000004100 */
[-C--:B------:R-:W-:Y:S01]  /*10480*/  FMUL.FTZ R38, R35, R32.reuse ;  /* 0x0000002023267220 */ /* 0x080fe20000410000 */
[C---:B------:R-:W-:Y:S01]  /*10490*/  FMUL.FTZ R36, R39.reuse, R32 ;  /* 0x0000002027247220 */ /* 0x040fe20000410000 */
[----:B------:R-:W-:Y:S02]  /*104a0*/  F2FP.F16.E4M3.UNPACK_B R8, R8 ;  /* 0x00000008ff08723e */ /* 0x000fe400020006ff */
[----:B------:R-:W-:Y:S01]  /*104b0*/  FFMA.FTZ R38, R39, R5, R38 ;  /* 0x0000000527267223 */ /* 0x000fe20000010026 */
[----:B------:R-:W-:Y:S01]  /*104c0*/  F2FP.F16.E4M3.UNPACK_B R39, R15 ;  /* 0x0000000fff27723e */ /* 0x000fe200020006ff */
[----:B------:R-:W-:Y:S01]  /*104d0*/  FFMA.FTZ R35, R35, R5, -R36 ;  /* 0x0000000523237223 */ /* 0x000fe20000010824 */
[----:B------:R-:W-:Y:S01]  /*104e0*/  F2FP.F16.E4M3.UNPACK_B R36, R0 ;  /* 0x00000000ff24723e */ /* 0x000fe200020006ff */
[----:B------:R-:W-:-:S02]  /*104f0*/  HADD2.F32 R31, -RZ, R31.H1_H1 ;  /* 0x3000001fff1f7230 */ /* 0x000fc40000004100 */
[----:B------:R-:W-:Y:S02]  /*10500*/  HADD2.F32 R44, -RZ, R39.H0_H0 ;  /* 0x20000027ff2c7230 */ /* 0x000fe40000004100 */
[----:B------:R-:W-:Y:S02]  /*10510*/  HADD2.F32 R5, -RZ, R8.H0_H0 ;  /* 0x20000008ff057230 */ /* 0x000fe40000004100 */
[-C--:B------:R-:W-:Y:S01]  /*10520*/  FMUL.FTZ R37, R46, R31.reuse ;  /* 0x0000001f2e257220 */ /* 0x080fe20000410000 */
[----:B------:R-:W-:Y:S02]  /*10530*/  HADD2.F32 R4, -RZ, R4.H1_H1 ;  /* 0x30000004ff047230 */ /* 0x000fe40000004100 */
[----:B------:R-:W-:Y:S01]  /*10540*/  FMUL.FTZ R31, R40, R31 ;  /* 0x0000001f281f7220 */ /* 0x000fe20000410000 */
[----:B------:R-:W-:Y:S02]  /*10550*/  HADD2.F32 R42, -RZ, R36.H0_H0 ;  /* 0x20000024ff2a7230 */ /* 0x000fe40000004100 */
[----:B------:R-:W-:Y:S01]  /*10560*/  FMUL.FTZ R15, R44, R5 ;  /* 0x000000052c0f7220 */ /* 0x000fe20000410000 */
[----:B------:R-:W-:-:S02]  /*10570*/  HADD2.F32 R0, -RZ, R25.H0_H0 ;  /* 0x20000019ff007230 */ /* 0x000fc40000004100 */
[----:B------:R-:W-:Y:S02]  /*10580*/  HADD2.F32 R43, -RZ, R39.H1_H1 ;  /* 0x30000027ff2b7230 */ /* 0x000fe40000004100 */
[----:B------:R-:W-:Y:S02]  /*10590*/  HADD2.F32 R8, -RZ, R8.H1_H1 ;  /* 0x30000008ff087230 */ /* 0x000fe40000004100 */
[----:B------:R-:W-:Y:S01]  /*105a0*/  HADD2.F32 R41, -RZ, R36.H1_H1 ;  /* 0x30000024ff297230 */ /* 0x000fe20000004100 */
[----:B------:R-:W-:Y:S01]  /*105b0*/  F2FP.F16.E4M3.UNPACK_B R33, R9 ;  /* 0x00000009ff21723e */ /* 0x000fe200020006ff */
[----:B------:R-:W-:Y:S01]  /*105c0*/  FMUL.FTZ R5, R42, R5 ;  /* 0x000000052a057220 */ /* 0x000fe20000410000 */
[----:B------:R-:W-:Y:S01]  /*105d0*/  FFMA.FTZ R31, R46, R4, R31 ;  /* 0x000000042e1f7223 */ /* 0x000fe2000001001f */
[----:B------:R-:W-:Y:S01]  /*105e0*/  FFMA.FTZ R15, R42, R0, -R15 ;  /* 0x000000002a0f7223 */ /* 0x000fe2000001080f */
[----:B------:R-:W-:Y:S01]  /*105f0*/  F2FP.F16.E4M3.UNPACK_B R9, R9.H1 ;  /* 0x00000009ff09723e */ /* 0x000fe200030006ff */
[----:B------:R-:W-:Y:S01]  /*10600*/  HADD2.F32 R25, -RZ, R25.H1_H1 ;  /* 0x30000019ff197230 */ /* 0x000fe20000004100 */
[----:B------:R-:W-:Y:S01]  /*10610*/  F2FP.F16.E4M3.UNPACK_B R46, R20.H1 ;  /* 0x00000014ff2e723e */ /* 0x000fe200030006ff */
[----:B------:R-:W-:Y:S01]  /*10620*/  FMUL.FTZ R36, R43, R8 ;  /* 0x000000082b247220 */ /* 0x000fe20000410000 */
[----:B------:R-:W-:Y:S01]  /*10630*/  F2FP.F16.E4M3.UNPACK_B R42, R12.H1 ;  /* 0x0000000cff2a723e */ /* 0x000fe200030006ff */
[----:B------:R-:W-:Y:S01]  /*10640*/  FMUL.FTZ R8, R41, R8 ;  /* 0x0000000829087220 */ /* 0x000fe20000410000 */
[----:B------:R-:W-:Y:S01]  /*10650*/  FFMA.FTZ R40, R40, R4, -R37 ;  /* 0x0000000428287223 */ /* 0x000fe20000010825 */
[----:B------:R-:W-:Y:S01]  /*10660*/  FFMA.FTZ R5, R44, R0, R5 ;  /* 0x000000002c057223 */ /* 0x000fe20000010005 */
[----:B------:R-:W-:-:S02]  /*10670*/  HADD2.F32 R48, -RZ, R46.H0_H0 ;  /* 0x2000002eff307230 */ /* 0x000fc40000004100 */
[-C--:B------:R-:W-:Y:S01]  /*10680*/  FFMA.FTZ R8, R43, R25.reuse, R8 ;  /* 0x000000192b087223 */ /* 0x080fe20000010008 */
[--C-:B------:R-:W-:Y:S02]  /*10690*/  HADD2.F32 R4, -RZ, R9.reuse.H0_H0 ;  /* 0x20000009ff047230 */ /* 0x100fe40000004100 */
[--C-:B------:R-:W-:Y:S02]  /*106a0*/  HADD2.F32 R44, -RZ, R42.reuse.H0_H0 ;  /* 0x2000002aff2c7230 */ /* 0x100fe40000004100 */
[----:B------:R-:W-:Y:S02]  /*106b0*/  HADD2.F32 R43, -RZ, R42.H1_H1 ;  /* 0x3000002aff2b7230 */ /* 0x000fe40000004100 */
[----:B------:R-:W-:Y:S02]  /*106c0*/  HADD2.F32 R9, -RZ, R9.H1_H1 ;  /* 0x30000009ff097230 */ /* 0x000fe40000004100 */
[----:B------:R-:W-:Y:S01]  /*106d0*/  FFMA.FTZ R36, R41, R25, -R36 ;  /* 0x0000001929247223 */ /* 0x000fe20000010824 */
[----:B------:R-:W-:-:S02]  /*106e0*/  HADD2.F32 R0, -RZ, R27.H0_H0 ;  /* 0x2000001bff007230 */ /* 0x000fc40000004100 */
[-C--:B------:R-:W-:Y:S01]  /*106f0*/  FMUL.FTZ R37, R48, R4.reuse ;  /* 0x0000000430257220 */ /* 0x080fe20000410000 */
[C---:B------:R-:W-:Y:S01]  /*10700*/  FMUL.FTZ R39, R44.reuse, R4 ;  /* 0x000000042c277220 */ /* 0x040fe20000410000 */
[----:B------:R-:W-:Y:S01]  /*10710*/  HADD2.F32 R47, -RZ, R46.H1_H1 ;  /* 0x3000002eff2f7230 */ /* 0x000fe20000004100 */
[----:B------:R-:W-:Y:S01]  /*10720*/  F2FP.F16.E4M3.UNPACK_B R41, R12 ;  /* 0x0000000cff29723e */ /* 0x000fe200020006ff */
[----:B------:R-:W-:Y:S02]  /*10730*/  HADD2.F32 R27, -RZ, R27.H1_H1 ;  /* 0x3000001bff1b7230 */ /* 0x000fe40000004100 */
[----:B------:R-:W-:Y:S01]  /*10740*/  FMUL.FTZ R42, R43, R9 ;  /* 0x000000092b2a7220 */ /* 0x000fe20000410000 */
[----:B------:R-:W-:Y:S02]  /*10750*/  HADD2.F32 R46, -RZ, R45.H0_H0 ;  /* 0x2000002dff2e7230 */ /* 0x000fe40000004100 */
[----:B------:R-:W-:Y:S02]  /*10760*/  HADD2.F32 R4, -RZ, R33.H0_H0 ;  /* 0x20000021ff047230 */ /* 0x000fe40000004100 */
[-C--:B------:R-:W-:Y:S01]  /*10770*/  FFMA.FTZ R37, R44, R0.reuse, -R37 ;  /* 0x000000002c257223 */ /* 0x080fe20000010825 */
[----:B------:R-:W-:Y:S01]  /*10780*/  FFMA.FTZ R39, R48, R0, R39 ;  /* 0x0000000030277223 */ /* 0x000fe20000010027 */
[----:B------:R-:W-:-:S02]  /*10790*/  HADD2.F32 R44, -RZ, R41.H0_H0 ;  /* 0x20000029ff2c7230 */ /* 0x000fc40000004100 */
[C---:B------:R-:W-:Y:S01]  /*107a0*/  FMUL.FTZ R12, R47.reuse, R9 ;  /* 0x000000092f0c7220 */ /* 0x040fe20000410000 */
[----:B------:R-:W-:Y:S01]  /*107b0*/  HADD2.F32 R0, -RZ, R26.H0_H0 ;  /* 0x2000001aff007230 */ /* 0x000fe20000004100 */
[----:B------:R-:W-:Y:S01]  /*107c0*/  F2FP.F16.E4M3.UNPACK_B R34, R10 ;  /* 0x0000000aff22723e */ /* 0x000fe200020006ff */
[----:B------:R-:W-:Y:S01]  /*107d0*/  FMUL.FTZ R9, R46, R4 ;  /* 0x000000042e097220 */ /* 0x000fe20000410000 */
[----:B------:R-:W-:Y:S01]  /*107e0*/  FFMA.FTZ R42, R47, R27, R42 ;  /* 0x0000001b2f2a7223 */ /* 0x000fe2000001002a */
[----:B------:R-:W-:Y:S02]  /*107f0*/  F2FP.F16.E4M3.UNPACK_B R10, R10.H1 ;  /* 0x0000000aff0a723e */ /* 0x000fe400030006ff */
[----:B------:R-:W-:Y:S01]  /*10800*/  F2FP.F16.E4M3.UNPACK_B R47, R21.H1 ;  /* 0x00000015ff2f723e */ /* 0x000fe200030006ff */
[C---:B------:R-:W-:Y:S01]  /*10810*/  FMUL.FTZ R25, R44.reuse, R4 ;  /* 0x000000042c197220 */ /* 0x040fe20000410000 */
[----:B------:R-:W-:Y:S01]  /*10820*/  F2FP.F16.E4M3.UNPACK_B R28, R6 ;  /* 0x00000006ff1c723e */ /* 0x000fe200020006ff */
[----:B------:R-:W-:Y:S01]  /*10830*/  FFMA.FTZ R9, R44, R0, -R9 ;  /* 0x000000002c097223 */ /* 0x000fe20000010809 */
[----:B------:R-:W-:Y:S01]  /*10840*/  F2FP.F16.E4M3.UNPACK_B R6, R6.H1 ;  /* 0x00000006ff06723e */ /* 0x000fe200030006ff */
[----:B------:R-:W-:Y:S01]  /*10850*/  HADD2.F32 R50, -RZ, R47.H0_H0 ;  /* 0x2000002fff327230 */ /* 0x000fe20000004100 */
[----:B------:R-:W-:Y:S01]  /*10860*/  F2FP.F16.E4M3.UNPACK_B R44, R13.H1 ;  /* 0x0000000dff2c723e */ /* 0x000fe200030006ff */
[----:B------:R-:W-:-:S02]  /*10870*/  HADD2.F32 R4, -RZ, R10.H0_H0 ;  /* 0x2000000aff047230 */ /* 0x000fc40000004100 */
[----:B------:R-:W-:Y:S01]  /*10880*/  FFMA.FTZ R20, R43, R27, -R12 ;  /* 0x0000001b2b147223 */ /* 0x000fe2000001080c */
[----:B------:R-:W-:Y:S01]  /*10890*/  FFMA.FTZ R25, R46, R0, R25 ;  /* 0x000000002e197223 */ /* 0x000fe20000010019 */
[----:B------:R-:W-:Y:S02]  /*108a0*/  HADD2.F32 R48, -RZ, R45.H1_H1 ;  /* 0x3000002dff307230 */ /* 0x000fe40000004100 */
[----:B------:R-:W-:Y:S02]  /*108b0*/  HADD2.F32 R33, -RZ, R33.H1_H1 ;  /* 0x30000021ff217230 */ /* 0x000fe40000004100 */
[----:B------:R-:W-:Y:S02]  /*108c0*/  HADD2.F32 R12, -RZ, R41.H1_H1 ;  /* 0x30000029ff0c7230 */ /* 0x000fe40000004100 */
[----:B------:R-:W-:Y:S01]  /*108d0*/  FMUL.FTZ R41, R50, R4 ;  /* 0x0000000432297220 */ /* 0x000fe20000410000 */
[----:B------:R-:W-:Y:S02]  /*108e0*/  HADD2.F32 R46, -RZ, R44.H0_H0 ;  /* 0x2000002cff2e7230 */ /* 0x000fe40000004100 */
[----:B------:R-:W-:-:S02]  /*108f0*/  HADD2.F32 R0, -RZ, R6.H0_H0 ;  /* 0x20000006ff007230 */ /* 0x000fc40000004100 */
[-C--:B------:R-:W-:Y:S01]  /*10900*/  FMUL.FTZ R27, R48, R33.reuse ;  /* 0x00000021301b7220 */ /* 0x080fe20000410000 */
[----:B------:R-:W-:Y:S02]  /*10910*/  HADD2.F32 R26, -RZ, R26.H1_H1 ;  /* 0x3000001aff1a7230 */ /* 0x000fe40000004100 */
[----:B------:R-:W-:Y:S01]  /*10920*/  FMUL.FTZ R33, R12, R33 ;  /* 0x000000210c217220 */ /* 0x000fe20000410000 */
[C---:B------:R-:W-:Y:S01]  /*10930*/  FMUL.FTZ R43, R46.reuse, R4 ;  /* 0x000000042e2b7220 */ /* 0x040fe20000410000 */
[----:B------:R-:W-:Y:S01]  /*10940*/  FFMA.FTZ R41, R46, R0, -R41 ;  /* 0x000000002e297223 */ /* 0x000fe20000010829 */
[----:B------:R-:W-:Y:S02]  /*10950*/  HADD2.F32 R46, -RZ, R47.H1_H1 ;  /* 0x3000002fff2e7230 */ /* 0x000fe40000004100 */
[----:B------:R-:W-:Y:S02]  /*10960*/  HADD2.F32 R10, -RZ, R10.H1_H1 ;  /* 0x3000000aff0a7230 */ /* 0x000fe40000004100 */
[----:B------:R-:W-:-:S02]  /*10970*/  HADD2.F32 R44, -RZ, R44.H1_H1 ;  /* 0x3000002cff2c7230 */ /* 0x000fc40000004100 */
[-C--:B------:R-:W-:Y:S01]  /*10980*/  FFMA.FTZ R12, R12, R26.reuse, -R27 ;  /* 0x0000001a0c0c7223 */ /* 0x080fe2000001081b */
[----:B------:R-:W-:Y:S01]  /*10990*/  FFMA.FTZ R26, R48, R26, R33 ;  /* 0x0000001a301a7223 */ /* 0x000fe20000010021 */
[----:B------:R-:W-:Y:S01]  /*109a0*/  F2FP.F16.E4M3.UNPACK_B R33, R21 ;  /* 0x00000015ff21723e */ /* 0x000fe200020006ff */
[----:B------:R-:W-:Y:S01]  /*109b0*/  HADD2.F32 R6, -RZ, R6.H1_H1 ;  /* 0x30000006ff067230 */ /* 0x000fe20000004100 */
[----:B------:R-:W-:Y:S01]  /*109c0*/  F2FP.F16.E4M3.UNPACK_B R27, R13 ;  /* 0x0000000dff1b723e */ /* 0x000fe200020006ff */
[-C--:B------:R-:W-:Y:S01]  /*109d0*/  FMUL.FTZ R13, R46, R10.reuse ;  /* 0x0000000a2e0d7220 */ /* 0x080fe20000410000 */
[C---:B------:R-:W-:Y:S01]  /*109e0*/  FMUL.FTZ R21, R44.reuse, R10 ;  /* 0x0000000a2c157220 */ /* 0x040fe20000410000 */
[----:B------:R-:W-:Y:S02]  /*109f0*/  HADD2.F32 R10, -RZ, R33.H0_H0 ;  /* 0x20000021ff0a7230 */ /* 0x000fe40000004100 */
[-C--:B------:R-:W-:Y:S01]  /*10a00*/  FFMA.FTZ R44, R44, R6.reuse, -R13 ;  /* 0x000000062c2c7223 */ /* 0x080fe2000001080d */
[----:B------:R-:W-:Y:S01]  /*10a10*/  FFMA.FTZ R46, R46, R6, R21 ;  /* 0x000000062e2e7223 */ /* 0x000fe20000010015 */
[----:B------:R-:W-:-:S02]  /*10a20*/  HADD2.F32 R4, -RZ, R34.H0_H0 ;  /* 0x20000022ff047230 */ /* 0x000fc40000004100 */
[----:B------:R-:W-:Y:S02]  /*10a30*/  HADD2.F32 R6, -RZ, R27.H0_H0 ;  /* 0x2000001bff067230 */ /* 0x000fe40000004100 */
[----:B------:R-:W-:Y:S01]  /*10a40*/  FFMA.FTZ R43, R50, R0, R43 ;  /* 0x00000000322b7223 */ /* 0x000fe2000001002b */
[----:B------:R-:W-:Y:S02]  /*10a50*/  HADD2.F32 R0, -RZ, R28.H0_H0 ;  /* 0x2000001cff007230 */ /* 0x000fe40000004100 */
[-C--:B------:R-:W-:Y:S01]  /*10a60*/  FMUL.FTZ R13, R10, R4.reuse ;  /* 0x000000040a0d7220 */ /* 0x080fe20000410000 */
[----:B------:R-:W-:Y:S02]  /*10a70*/  HADD2.F32 R48, -RZ, R33.H1_H1 ;  /* 0x30000021ff307230 */ /* 0x000fe40000004100 */
[C---:B------:R-:W-:Y:S01]  /*10a80*/  FMUL.FTZ R21, R6.reuse, R4 ;  /* 0x0000000406157220 */ /* 0x040fe20000410000 */
[----:B------:R-:W-:Y:S02]  /*10a90*/  HADD2.F32 R34, -RZ, R34.H1_H1 ;  /* 0x30000022ff227230 */ /* 0x000fe40000004100 */
[----:B------:R-:W-:Y:S01]  /*10aa0*/  HADD2.F32 R4, -RZ, R27.H1_H1 ;  /* 0x3000001bff047230 */ /* 0x000fe20000004100 */
[----:B------:R-:W-:Y:S01]  /*10ab0*/  F2FP.F16.E4M3.UNPACK_B R32, R11 ;  /* 0x0000000bff20723e */ /* 0x000fe200020006ff */
[----:B------:R-:W-:Y:S01]  /*10ac0*/  FFMA.FTZ R6, R6, R0, -R13 ;  /* 0x0000000006067223 */ /* 0x000fe2000001080d */
[----:B------:R-:W-:-:S02]  /*10ad0*/  HADD2.F32 R28, -RZ, R28.H1_H1 ;  /* 0x3000001cff1c7230 */ /* 0x000fc40000004100 */
[----:B------:R-:W-:Y:S01]  /*10ae0*/  FFMA.FTZ R10, R10, R0, R21 ;  /* 0x000000000a0a7223 */ /* 0x000fe20000010015 */
[----:B------:R-:W-:Y:S01]  /*10af0*/  F2FP.F16.E4M3.UNPACK_B R11, R11.H1 ;  /* 0x0000000bff0b723e */ /* 0x000fe200030006ff */
[----:B------:R-:W-:Y:S01]  /*10b00*/  FMUL.FTZ R13, R48, R34 ;  /* 0x00000022300d7220 */ /* 0x000fe20000410000 */
[----:B------:R-:W-:Y:S01]  /*10b10*/  F2FP.F16.E4M3.UNPACK_B R33, R24.H1 ;  /* 0x00000018ff21723e */ /* 0x000fe200030006ff */
[C---:B------:R-:W-:Y:S01]  /*10b20*/  FMUL.FTZ R21, R4.reuse, R34 ;  /* 0x0000002204157220 */ /* 0x040fe20000410000 */
[----:B------:R-:W-:Y:S01]  /*10b30*/  F2FP.F16.E4M3.UNPACK_B R0, R14.H1 ;  /* 0x0000000eff00723e */ /* 0x000fe200030006ff */
[-C--:B------:R-:W-:Y:S01]  /*10b40*/  FFMA.FTZ R13, R4, R28.reuse, -R13 ;  /* 0x0000001c040d7223 */ /* 0x080fe2000001080d */
[-C--:B------:R-:W-:Y:S01]  /*10b50*/  F2FP.F16.E4M3.UNPACK_B R29, R7.reuse ;  /* 0x00000007ff1d723e */ /* 0x080fe200020006ff */
[----:B------:R-:W-:Y:S01]  /*10b60*/  FFMA.FTZ R21, R48, R28, R21 ;  /* 0x0000001c30157223 */ /* 0x000fe20000010015 */
[----:B------:R-:W-:Y:S01]  /*10b70*/  F2FP.F16.E4M3.UNPACK_B R7, R7.H1 ;  /* 0x00000007ff07723e */ /* 0x000fe200030006ff */
[----:B------:R-:W-:-:S02]  /*10b80*/  HADD2.F32 R50, -RZ, R33.H0_H0 ;  /* 0x20000021ff327230 */ /* 0x000fc40000004100 */
[----:B------:R-:W-:Y:S02]  /*10b90*/  HADD2.F32 R4, -RZ, R11.H0_H0 ;  /* 0x2000000bff047230 */ /* 0x000fe40000004100 */
[--C-:B------:R-:W-:Y:S02]  /*10ba0*/  HADD2.F32 R28, -RZ, R0.reuse.H0_H0 ;  /* 0x20000000ff1c7230 */ /* 0x100fe40000004100 */
[----:B------:R-:W-:Y:S02]  /*10bb0*/  HADD2.F32 R45, -RZ, R0.H1_H1 ;  /* 0x30000000ff2d7230 */ /* 0x000fe40000004100 */
[-C--:B------:R-:W-:Y:S01]  /*10bc0*/  FMUL.FTZ R27, R50, R4.reuse ;  /* 0x00000004321b7220 */ /* 0x080fe20000410000 */
[----:B------:R-:W-:Y:S02]  /*10bd0*/  HADD2.F32 R0, -RZ, R7.H0_H0 ;  /* 0x20000007ff007230 */ /* 0x000fe40000004100 */
[----:B------:R-:W-:Y:S02]  /*10be0*/  HADD2.F32 R47, -RZ, R33.H1_H1 ;  /* 0x30000021ff2f7230 */ /* 0x000fe40000004100 */
[----:B------:R-:W-:Y:S01]  /*10bf0*/  FMUL.FTZ R33, R28, R4 ;  /* 0x000000041c217220 */ /* 0x000fe20000410000 */
[----:B------:R-:W-:-:S02]  /*10c00*/  HADD2.F32 R11, -RZ, R11.H1_H1 ;  /* 0x3000000bff0b7230 */ /* 0x000fc40000004100 */
[----:B------:R-:W-:Y:S01]  /*10c10*/  FFMA.FTZ R27, R28, R0, -R27 ;  /* 0x000000001c1b7223 */ /* 0x000fe2000001081b */
[----:B------:R-:W-:Y:S01]  /*10c20*/  HADD2.F32 R7, -RZ, R7.H1_H1 ;  /* 0x30000007ff077230 */ /* 0x000fe20000004100 */
[----:B------:R-:W-:Y:S01]  /*10c30*/  F2FP.F16.E4M3.UNPACK_B R34, R14 ;  /* 0x0000000eff22723e */ /* 0x000fe200020006ff */
[----:B------:R-:W-:Y:S01]  /*10c40*/  FFMA.FTZ R33, R50, R0, R33 ;  /* 0x0000000032217223 */ /* 0x000fe20000010021 */
[-C--:B------:R-:W-:Y:S01]  /*10c50*/  FMUL.FTZ R4, R47, R11.reuse ;  /* 0x0000000b2f047220 */ /* 0x080fe20000410000 */
[----:B------:R-:W-:Y:S01]  /*10c60*/  F2FP.F16.E4M3.UNPACK_B R0, R24 ;  /* 0x00000018ff00723e */ /* 0x000fe200020006ff */
[C---:B------:R-:W-:Y:S01]  /*10c70*/  FMUL.FTZ R28, R45.reuse, R11 ;  /* 0x0000000b2d1c7220 */ /* 0x040fe20000410000 */
[--C-:B------:R-:W-:Y:S02]  /*10c80*/  HADD2.F32 R24, -RZ, R34.reuse.H0_H0 ;  /* 0x20000022ff187230 */ /* 0x100fe40000004100 */
[----:B------:R-:W-:Y:S01]  /*10c90*/  FFMA.FTZ R14, R45, R7, -R4 ;  /* 0x000000072d0e7223 */ /* 0x000fe20000010804 */
[----:B------:R-:W-:-:S02]  /*10ca0*/  HADD2.F32 R45, -RZ, R34.H1_H1 ;  /* 0x30000022ff2d7230 */ /* 0x000fc40000004100 */
[----:B------:R-:W-:Y:S01]  /*10cb0*/  FFMA.FTZ R28, R47, R7, R28 ;  /* 0x000000072f1c7223 */ /* 0x000fe2000001001c */
[----:B------:R-:W-:Y:S02]  /*10cc0*/  HADD2.F32 R34, -RZ, R0.H0_H0 ;  /* 0x20000000ff227230 */ /* 0x000fe40000004100 */
[----:B------:R-:W-:Y:S02]  /*10cd0*/  HADD2.F32 R4, -RZ, R32.H0_H0 ;  /* 0x20000020ff047230 */ /* 0x000fe40000004100 */
[----:B------:R-:W-:Y:S02]  /*10ce0*/  HADD2.F32 R47, -RZ, R0.H1_H1 ;  /* 0x30000000ff2f7230 */ /* 0x000fe40000004100 */
[----:B------:R-:W-:Y:S02]  /*10cf0*/  HADD2.F32 R32, -RZ, R32.H1_H1 ;  /* 0x30000020ff207230 */ /* 0x000fe40000004100 */
[----:B------:R-:W-:Y:S01]  /*10d00*/  FMUL.FTZ R7, R34, R4 ;  /* 0x0000000422077220 */ /* 0x000fe20000410000 */
[----:B------:R-:W-:-:S02]  /*10d10*/  HADD2.F32 R0, -RZ, R29.H0_H0 ;  /* 0x2000001dff007230 */ /* 0x000fc40000004100 */
[C---:B------:R-:W-:Y:S01]  /*10d20*/  FMUL.FTZ R11, R24.reuse, R4 ;  /* 0x00000004180b7220 */ /* 0x040fe20000410000 */
[----:B------:R-:W-:Y:S02]  /*10d30*/  HADD2.F32 R29, -RZ, R29.H1_H1 ;  /* 0x3000001dff1d7230 */ /* 0x000fe40000004100 */
[-C--:B------:R-:W-:Y:S01]  /*10d40*/  FMUL.FTZ R4, R47, R32.reuse ;  /* 0x000000202f047220 */ /* 0x080fe20000410000 */
[C---:B------:R-:W-:Y:S01]  /*10d50*/  FMUL.FTZ R32, R45.reuse, R32 ;  /* 0x000000202d207220 */ /* 0x040fe20000410000 */
[-C--:B------:R-:W-:Y:S01]  /*10d60*/  FFMA.FTZ R7, R24, R0.reuse, -R7 ;  /* 0x0000000018077223 */ /* 0x080fe20000010807 */
[----:B------:R-:W-:Y:S01]  /*10d70*/  FFMA.FTZ R11, R34, R0, R11 ;  /* 0x00000000220b7223 */ /* 0x000fe2000001000b */
[-C--:B------:R-:W-:Y:S01]  /*10d80*/  FFMA.FTZ R0, R45, R29.reuse, -R4 ;  /* 0x0000001d2d007223 */ /* 0x080fe20000010804 */
[----:B------:R-:W-:Y:S01]  /*10d90*/  F2FP.SATFINITE.E4M3.F32.PACK_AB_MERGE_C R31, R31, R38, RZ ;  /* 0x000000261f1f723e */ /* 0x000fe200048070ff */
[----:B------:R-:W-:Y:S01]  /*10da0*/  FFMA.FTZ R32, R47, R29, R32 ;  /* 0x0000001d2f207223 */ /* 0x000fe20000010020 */
[----:B------:R-:W-:-:S02]  /*10db0*/  F2FP.SATFINITE.E4M3.F32.PACK_AB_MERGE_C R4, R40, R35, RZ ;  /* 0x000000232804723e */ /* 0x000fc400048070ff */
[----:B------:R-:W-:Y:S02]  /*10dc0*/  F2FP.SATFINITE.E4M3.F32.PACK_AB_MERGE_C R20, R20, R37, RZ ;  /* 0x000000251414723e */ /* 0x000fe400048070ff */
[----:B------:R-:W-:Y:S02]  /*10dd0*/  F2FP.SATFINITE.E4M3.F32.PACK_AB_MERGE_C R41, R44, R41, RZ ;  /* 0x000000292c29723e */ /* 0x000fe400048070ff */
[----:B------:R-:W-:Y:S02]  /*10de0*/  F2FP.SATFINITE.E4M3.F32.PACK_AB_MERGE_C R14, R14, R27, RZ ;  /* 0x0000001b0e0e723e */ /* 0x000fe400048070ff */
[----:B------:R-:W-:Y:S02]  /*10df0*/  F2FP.SATFINITE.E4M3.F32.PACK_AB_MERGE_C R39, R42, R39, RZ ;  /* 0x000000272a27723e */ /* 0x000fe400048070ff */
[----:B------:R-:W-:Y:S02]  /*10e00*/  F2FP.SATFINITE.E4M3.F32.PACK_AB_MERGE_C R43, R46, R43, RZ ;  /* 0x0000002b2e2b723e */ /* 0x000fe400048070ff */
[----:B------:R-:W-:-:S02]  /*10e10*/  F2FP.SATFINITE.E4M3.F32.PACK_AB_MERGE_C R28, R28, R33, RZ ;  /* 0x000000211c1c723e */ /* 0x000fc400048070ff */
[----:B------:R-:W-:Y:S02]  /*10e20*/  F2FP.SATFINITE.E4M3.F32.PACK_AB_MERGE_C R8, R8, R5, R31 ;  /* 0x000000050808723e */ /* 0x000fe4000480701f */
[----:B------:R-:W-:Y:S02]  /*10e30*/  F2FP.SATFINITE.E4M3.F32.PACK_AB_MERGE_C R4, R36, R15, R4 ;  /* 0x0000000f2404723e */ /* 0x000fe40004807004 */
[----:B------:R-:W-:Y:S02]  /*10e40*/  F2FP.SATFINITE.E4M3.F32.PACK_AB_MERGE_C R5, R12, R9, R20 ;  /* 0x000000090c05723e */ /* 0x000fe40004807014 */
[----:B------:R-:W-:Y:S02]  /*10e50*/  F2FP.SATFINITE.E4M3.F32.PACK_AB_MERGE_C R6, R13, R6, R41 ;  /* 0x000000060d06723e */ /* 0x000fe40004807029 */
[----:B------:R-:W-:Y:S02]  /*10e60*/  F2FP.SATFINITE.E4M3.F32.PACK_AB_MERGE_C R7, R0, R7, R14 ;  /* 0x000000070007723e */ /* 0x000fe4000480700e */
[----:B------:R-:W-:-:S02]  /*10e70*/  F2FP.SATFINITE.E4M3.F32.PACK_AB_MERGE_C R9, R26, R25, R39 ;  /* 0x000000191a09723e */ /* 0x000fc40004807027 */
[----:B------:R-:W-:Y:S02]  /*10e80*/  F2FP.SATFINITE.E4M3.F32.PACK_AB_MERGE_C R10, R21, R10, R43 ;  /* 0x0000000a150a723e */ /* 0x000fe4000480702b */
[----:B------:R-:W-:Y:S01]  /*10e90*/  F2FP.SATFINITE.E4M3.F32.PACK_AB_MERGE_C R11, R32, R11, R28 ;  /* 0x0000000b200b723e */ /* 0x000fe2000480701c */
[----:B------:R3:W-:Y:S04]  /*10ea0*/  STS.128 [R49+0x1c400], R4 ;  /* 0x01c4000431007388 */ /* 0x0007e80000000c00 */
[----:B------:R3:W-:Y:S02]  /*10eb0*/  STS.128 [R3+0x1c400], R8 ;  /* 0x01c4000803007388 */ /* 0x0007e40000000c00 */
.L_x_451:
[----:B------:R-:W-:Y:S05]  /*10ec0*/  BSYNC B0 ;  /* 0x0000000000007941 */ /* 0x000fea0003800000 */
.L_x_440:
[----:B------:R-:W-:Y:S01]  /*10ed0*/  @!PT LDS RZ, [RZ] ;  /* 0x00000000fffff984 */ /* 0x000fe20000000800 */
[----:B------:R-:W-:Y:S01]  /*10ee0*/  @!PT LDS RZ, [RZ] ;  /* 0x00000000fffff984 */ /* 0x000fe20000000800 */
[----:B------:R-:W-:Y:S01]  /*10ef0*/  @!PT LDS RZ, [RZ] ;  /* 0x00000000fffff984 */ /* 0x000fe20000000800 */
[----:B------:R-:W-:Y:S01]  /*10f00*/  @!PT LDS RZ, [RZ] ;  /* 0x00000000fffff984 */ /* 0x000fe20000000800 */
[----:B------:R4:W-:Y:S06]  /*10f10*/  MEMBAR.ALL.CTA ;  /* 0x0000000000007992 */ /* 0x0009ec0000008000 */
[----:B----4-:R-:W4:Y:S01]  /*10f20*/  FENCE.VIEW.ASYNC.S ;  /* 0x00000000000073c6 */ /* 0x010f220000000000 */
[----:B------:R-:W-:Y:S05]  /*10f30*/  WARPSYNC.ALL ;  /* 0x0000000000007948 */ /* 0x000fea0003800000 */
[----:B----4-:R-:W-:Y:S06]  /*10f40*/  BAR.SYNC.DEFER_BLOCKING 0xd, 0x100 ;  /* 0x0344000000007b1d */ /* 0x010fec0000010000 */
.L_x_437:
[----:B-1----:R-:W4:Y:S02]  /*10f50*/  LDL R0, [R1+0x44] ;  /* 0x0000440001007983 */ /* 0x002f240000100800 */
[----:B----4-:R-:W-:-:S13]  /*10f60*/  R2UR UR4, R0 ;  /* 0x00000000000472ca */ /* 0x010fda00000e0000 */
[----:B------:R-:W-:-:S05]  /*10f70*/  IMAD.U32 R0, RZ, RZ, UR4 ;  /* 0x00000004ff007e24 */ /* 0x000fca000f8e00ff */
[----:B------:R-:W-:-:S13]  /*10f80*/  ISETP.NE.AND P0, PT, R0, 0x3, PT ;  /* 0x000000030000780c */ /* 0x000fda0003f05270 */
[----:B------:R-:W-:Y:S05]  /*10f90*/  @!P0 BRA `(.L_x_461) ;  /* 0x0000000000048947 */ /* 0x000fea0003800000 */
[----:B------:R-:W-:Y:S01]  /*10fa0*/  BPT.TRAP 0x1 ;  /* 0x000000040000795c */ /* 0x000fe20000300000 */
.L_x_461:
[----:B------:R-:W-:Y:S01]  /*10fb0*/  IMAD R0, R232, 0x8, R16 ;  /* 0x00000008e8007824 */ /* 0x000fe200078e0210 */
[----:B--23--:R-:W-:-:S04]  /*10fc0*/  SHF.L.U32 R7, R235, 0x1f, RZ ;  /* 0x0000001feb077819 */ /* 0x00cfc800000006ff */
[----:B------:R1:W2:Y:S01]  /*10fd0*/  SYNCS.PHASECHK.TRANS64.TRYWAIT P1, [R0+URZ+0x2e830], R7 ;  /* 0x02e83007000075a7 */ /* 0x0002a2000802017f */
[----:B------:R-:W-:Y:S05]  /*10fe0*/  @!P0 BRA `(.L_x_462) ;  /* 0x0000000000048947 */ /* 0x000fea0003800000 */
[----:B------:R-:W-:Y:S01]  /*10ff0*/  BPT.TRAP 0x1 ;  /* 0x000000040000795c */ /* 0x000fe20000300000 */
.L_x_462:
[----:B0-----:R-:W-:Y:S01]  /*11000*/  IADD3 R3, R16, 0x20400, RZ ;  /* 0x0002040010037810 */ /* 0x001fe20007ffe0ff */
[----:B------:R-:W-:Y:S01]  /*11010*/  IMAD.MOV.U32 R5, RZ, RZ, 0x40000040 ;  /* 0x40000040ff057424 */ /* 0x000fe200078e00ff */
[----:B------:R-:W-:Y:S02]  /*11020*/  LOP3.LUT R4, R30, 0x10000, RZ, 0xfc, !PT ;  /* 0x000100001e047812 */ /* 0x000fe400078efcff */
[----:B------:R-:W-:-:S04]  /*11030*/  SHF.R.U32.HI R3, RZ, 0x4, R3 ;  /* 0x00000004ff037819 */ /* 0x000fc80000011603 */
[----:B------:R-:W-:-:S04]  /*11040*/  LOP3.LUT R3, R3, 0x3fff, RZ, 0xc0, !PT ;  /* 0x00003fff03037812 */ /* 0x000fc800078ec0ff */
[----:B------:R-:W-:-:S05]  /*11050*/  LOP3.LUT R3, R3, 0x10000, RZ, 0xfc, !PT ;  /* 0x0001000003037812 */ /* 0x000fca00078efcff */
[----:B------:R0:W-:Y:S01]  /*11060*/  STL [R1+0x4c], R3 ;  /* 0x00004c0301007387 */ /* 0x0001e20000100800 */
[----:B--2---:R-:W-:Y:S05]  /*11070*/  @P1 BRA `(.L_x_463) ;  /* 0x0000000000081947 */ /* 0x004fea0003800000 */
[----:B------:R-:W2:Y:S02]  /*11080*/  SYNCS.PHASECHK.TRANS64.TRYWAIT P1, [R0+URZ+0x2e830], R7 ;  /* 0x02e83007000075a7 */ /* 0x000ea4000802017f */
[----:B--2---:R-:W-:Y:S05]  /*11090*/  @!P1 BRA `(.L_x_464) ;  /* 0x0000014000749947 */ /* 0x004fea0003800000 */
.L_x_463:
[----:B0-----:R-:W3:Y:S01]  /*110a0*/  LDL R3, [R1+0x4c] ;  /* 0x00004c0001037983 */ /* 0x001ee20000100800 */
[----:B------:R-:W-:Y:S01]  /*110b0*/  IMAD.MOV.U32 R13, RZ, RZ, 0x40000040 ;  /* 0x40000040ff0d7424 */ /* 0x000fe200078e00ff */
[----:B------:R-:W-:Y:S05]  /*110c0*/  WARPSYNC.ALL ;  /* 0x0000000000007948 */ /* 0x000fea0003800000 */
[----:B------:R-:W-:Y:S01]  /*110d0*/  R2UR UR4, R4 ;  /* 0x00000000040472ca */ /* 0x000fe200000e0000 */
[----:B------:R-:W4:Y:S01]  /*110e0*/  LDL R136, [R1+0xa4] ;  /* 0x0000a40001887983 */ /* 0x000f220000100800 */
[----:B------:R-:W-:Y:S02]  /*110f0*/  R2UR UR5, R5 ;  /* 0x00000000050572ca */ /* 0x000fe400000e0000 */
[----:B------:R-:W-:Y:S01]  /*11100*/  R2UR UR7, R13 ;  /* 0x000000000d0772ca */ /* 0x000fe200000e0000 */
[----:B-----5:R-:W-:Y:S01]  /*11110*/  WARPGROUP.ARRIVE ;  /* 0x00000000000079c5 */ /* 0x020fe20000000000 */
[----:B-12---:R-:W-:Y:S01]  /*11120*/  IMAD.MOV.U32 R7, RZ, RZ, 0x40000040 ;  /* 0x40000040ff077424 */ /* 0x006fe200078e00ff */
[----:B------:R-:W-:-:S02]  /*11130*/  MOV R9, 0x40000040 ;  /* 0x4000004000097802 */ /* 0x000fc40000000f00 */
[C---:B------:R-:W-:Y:S02]  /*11140*/  R2UR UR8, R4.reuse ;  /* 0x00000000040872ca */ /* 0x040fe400000e0000 */
[----:B------:R-:W-:Y:S02]  /*11150*/  R2UR UR11, R9 ;  /* 0x00000000090b72ca */ /* 0x000fe400000e0000 */
[C---:B------:R-:W-:Y:S01]  /*11160*/  R2UR UR9, R5.reuse ;  /* 0x00000000050972ca */ /* 0x040fe200000e0000 */
[----:B------:R-:W-:Y:S01]  /*11170*/  IMAD.MOV.U32 R11, RZ, RZ, 0x40000040 ;  /* 0x40000040ff0b7424 */ /* 0x000fe200078e00ff */
[----:B------:R-:W-:Y:S02]  /*11180*/  R2UR UR12, R4 ;  /* 0x00000000040c72ca */ /* 0x000fe400000e0000 */
[----:B------:R-:W-:Y:S02]  /*11190*/  R2UR UR13, R5 ;  /* 0x00000000050d72ca */ /* 0x000fe400000e0000 */
[----:B------:R-:W-:Y:S01]  /*111a0*/  R2UR UR15, R11 ;  /* 0x000000000b0f72ca */ /* 0x000fe200000e0000 */
[----:B---3--:R-:W-:-:S05]  /*111b0*/  IMAD R12, R232, 0x700, R3 ;  /* 0x00000700e80c7824 */ /* 0x008fca00078e0203 */
[----:B------:R-:W-:-:S13]  /*111c0*/  R2UR UR6, R12 ;  /* 0x000000000c0672ca */ /* 0x000fda00000e0000 */
[----:B------:R-:W-:Y:S01]  /*111d0*/  QGMMA.64x32x32.F32.E4M3.E4M3 R120, gdesc[UR4], RZ, !UPT, gsb0 ;  /* 0x00600000047879f3 */ /* 0x000fe2000c0008ff */
[----:B------:R-:W-:Y:S01]  /*111e0*/  VIADD R6, R12, 0x100 ;  /* 0x000001000c067836 */ /* 0x000fe20000000000 */
[----:B------:R-:W-:Y:S02]  /*111f0*/  R2UR UR7, R7 ;  /* 0x00000000070772ca */ /* 0x000fe400000e0000 */
[----:B------:R-:W-:Y:S02]  /*11200*/  R2UR UR4, R4 ;  /* 0x00000000040472ca */ /* 0x000fe400000e0000 */
[----:B------:R-:W-:Y:S02]  /*11210*/  R2UR UR6, R6 ;  /* 0x00000000060672ca */ /* 0x000fe400000e0000 */
[----:B------:R-:W-:Y:S01]  /*11220*/  R2UR UR5, R5 ;  /* 0x00000000050572ca */ /* 0x000fe200000e0000 */
[----:B------:R-:W-:Y:S02]  /*11230*/  WARPGROUP.DEPBAR.LE gsb0, 0x0 ;  /* 0x00008000000079c5 */ /* 0x000fe40000010000 */
[----:B------:R-:W-:-:S10]  /*11240*/  WARPGROUP.ARRIVE ;  /* 0x00000000000079c5 */ /* 0x000fd40000000000 */
[----:B------:R-:W-:Y:S01]  /*11250*/  QGMMA.64x32x32.F32.E4M3.E4M3 R104, gdesc[UR4], RZ, !UPT, gsb0 ;  /* 0x00600000046879f3 */ /* 0x000fe2000c0008ff */
[----:B------:R-:W-:-:S04]  /*11260*/  IADD3 R8, R12, 0x200, RZ ;  /* 0x000002000c087810 */ /* 0x000fc80007ffe0ff */
[----:B------:R-:W-:Y:S01]  /*11270*/  R2UR UR10, R8 ;  /* 0x00000000080a72ca */ /* 0x000fe200000e0000 */
[----:B------:R-:W-:Y:S02]  /*11280*/  WARPGROUP.DEPBAR.LE gsb0, 0x0 ;  /* 0x00008000000079c5 */ /* 0x000fe40000010000 */
[----:B------:R-:W-:-:S10]  /*11290*/  WARPGROUP.ARRIVE ;  /* 0x00000000000079c5 */ /* 0x000fd40000000000 */
[----:B------:R-:W-:Y:S01]  /*112a0*/  QGMMA.64x32x32.F32.E4M3.E4M3 R88, gdesc[UR8], RZ, !UPT, gsb0 ;  /* 0x00600000085879f3 */ /* 0x000fe2000c0008ff */
[----:B------:R-:W-:-:S05]  /*112b0*/  VIADD R10, R12, 0x300 ;  /* 0x000003000c0a7836 */ /* 0x000fca0000000000 */
[----:B------:R-:W-:Y:S01]  /*112c0*/  R2UR UR14, R10 ;  /* 0x000000000a0e72ca */ /* 0x000fe200000e0000 */
[----:B------:R-:W-:Y:S02]  /*112d0*/  WARPGROUP.DEPBAR.LE gsb0, 0x0 ;  /* 0x00008000000079c5 */ /* 0x000fe40000010000 */
[----:B------:R-:W-:-:S10]  /*112e0*/  WARPGROUP.ARRIVE ;  /* 0x00000000000079c5 */ /* 0x000fd40000000000 */
[----:B------:R-:W-:Y:S01]  /*112f0*/  QGMMA.64x32x32.F32.E4M3.E4M3 R72, gdesc[UR12], RZ, !UPT, gsb0 ;  /* 0x006000000c4879f3 */ /* 0x000fe2000c0008ff */
[----:B------:R-:W-:Y:S02]  /*11300*/  VIADD R6, R12, 0x400 ;  /* 0x000004000c067836 */ /* 0x000fe40000000000 */
[----:B------:R-:W-:Y:S01]  /*11310*/  IMAD.MOV.U32 R7, RZ, RZ, 0x40000040 ;  /* 0x40000040ff077424 */ /* 0x000fe200078e00ff */
[----:B------:R-:W-:Y:S02]  /*11320*/  R2UR UR16, R4 ;  /* 0x00000000041072ca */ /* 0x000fe400000e0000 */
[----:B------:R-:W-:Y:S02]  /*11330*/  R2UR UR18, R6 ;  /* 0x00000000061272ca */ /* 0x000fe400000e0000 */
[----:B------:R-:W-:Y:S02]  /*11340*/  R2UR UR19, R7 ;  /* 0x00000000071372ca */ /* 0x000fe400000e0000 */
[----:B------:R-:W-:Y:S01]  /*11350*/  R2UR UR17, R5 ;  /* 0x00000000051172ca */ /* 0x000fe200000e0000 */
[----:B------:R-:W-:-:S02]  /*11360*/  WARPGROUP.DEPBAR.LE gsb0, 0x0 ;  /* 0x00008000000079c5 */ /* 0x000fc40000010000 */
        /* <DEDUP_REMOVED lines=11> */
[----:B------:R-:W-:Y:S02]  /*11420*/  IADD3 R6, R12, 0x600, RZ ;  /* 0x000006000c067810 */ /* 0x000fe40007ffe0ff */
[----:B------:R-:W-:Y:S02]  /*11430*/  MOV R7, 0x40000040 ;  /* 0x4000004000077802 */ /* 0x000fe40000000f00 */
        /* <DEDUP_REMOVED lines=8> */
[----:B------:R-:W-:Y:S02]  /*114c0*/  VIADD R10, R4, 0x2 ;  /* 0x00000002040a7836 */ /* 0x000fe40000000000 */
[----:B------:R-:W-:Y:S02]  /*114d0*/  IMAD.MOV.U32 R15, RZ, RZ, 0x40000040 ;  /* 0x40000040ff0f7424 */ /* 0x000fe400078e00ff */
[----:B------:R-:W-:Y:S01]  /*114e0*/  IMAD.MOV.U32 R11, RZ, RZ, 0x40000040 ;  /* 0x40000040ff0b7424 */ /* 0x000fe200078e00ff */
[----:B------:R-:W-:Y:S02]  /*114f0*/  R2UR UR30, R14 ;  /* 0x000000000e1e72ca */ /* 0x000fe400000e0000 */
[----:B------:R-:W-:-:S02]  /*11500*/  R2UR UR31, R15 ;  /* 0x000000000f1f72ca */ /* 0x000fc400000e0000 */
[----:B------:R-:W-:Y:S02]  /*11510*/  R2UR UR28, R10 ;  /* 0x000000000a1c72ca */ /* 0x000fe400000e0000 */
[----:B------:R-:W-:Y:S01]  /*11520*/  R2UR UR29, R11 ;  /* 0x000000000b1d72ca */ /* 0x000fe200000e0000 */
[----:B------:R-:W-:Y:S02]  /*11530*/  WARPGROUP.DEPBAR.LE gsb0, 0x0 ;  /* 0x00008000000079c5 */ /* 0x000fe40000010000 */
[----:B------:R-:W-:-:S10]  /*11540*/  WARPGROUP.ARRIVE ;  /* 0x00000000000079c5 */ /* 0x000fd40000000000 */
[----:B------:R-:W-:Y:S01]  /*11550*/  QGMMA.64x32x32.F32.E4M3.E4M3 R120, gdesc[UR28], R120, gsb0 ;  /* 0x006000001c7879f3 */ /* 0x000fe20008000878 */
        /* <DEDUP_REMOVED lines=8> */
[----:B------:R-:W-:Y:S01]  /*115e0*/  QGMMA.64x32x32.F32.E4M3.E4M3 R104, gdesc[UR4], R104, gsb0 ;  /* 0x00600000046879f3 */ /* 0x000fe20008000868 */
        /* <DEDUP_REMOVED lines=121> */
[----:B------:R-:W-:Y:S01]  /*11d80*/  VIADD R14, R12, 0x106 ;  /* 0x000001060c0e7836 */ /* 0x000fe20000000000 */
        /* <DEDUP_REMOVED lines=44> */
[C---:B------:R-:W-:Y:S01]  /*12050*/  FMUL.FTZ R20, R2.reuse, R121 ;  /* 0x0000007902147220 */ /* 0x040fe20000410000 */
        /* <DEDUP_REMOVED lines=8> */
[----:B------:R-:W-:Y:S01]  /*120e0*/  FMUL.FTZ R120, R2, R123 ;  /* 0x0000007b02787220 */ /* 0x000fe20000410000 */
[----:B----4-:R-:W-:-:S05]  /*120f0*/  IMAD.IADD R86, R136, 0x1, R138 ;  /* 0x0000000188567824 */ /* 0x010fca00078e028a */
[----:B------:R-:W0:Y:S01]  /*12100*/  MUFU.TANH R122, R122 ;  /* 0x0000007a007a7308 */ /* 0x000e220000002400 */
[C---:B------:R-:W-:Y:S01]  /*12110*/  FMUL.FTZ R123, R2.reuse, R126 ;  /* 0x0000007e027b7220 */ /* 0x040fe20000410000 */
[----:B------:R-:W-:-:S06]  /*12120*/  FMUL.FTZ R125, R2, R128 ;  /* 0x00000080027d7220 */ /* 0x000fcc0000410000 */
[----:B------:R-:W1:Y:S01]  /*12130*/  MUFU.TANH R124, R124 ;  /* 0x0000007c007c7308 */ /* 0x000e620000002400 */
[C---:B------:R-:W-:Y:S01]  /*12140*/  FMUL.FTZ R126, R2.reuse, R129 ;  /* 0x00000081027e7220 */ /* 0x040fe20000410000 */
[C---:B------:R-:W-:Y:S01]  /*12150*/  FMUL.FTZ R128, R2.reuse, R131 ;  /* 0x0000008302807220 */ /* 0x040fe20000410000 */
[----:B------:R-:W-:-:S05]  /*12160*/  FMUL.FTZ R13, R2, R66 ;  /* 0x00000042020d7220 */ /* 0x000fca0000410000 */
[----:B------:R-:W2:Y:S01]  /*12170*/  MUFU.TANH R3, R3 ;  /* 0x0000000300037308 */ /* 0x000ea20000002400 */
[C---:B------:R-:W-:Y:S01]  /*12180*/  FMUL.FTZ R129, R2.reuse, R132 ;  /* 0x0000008402817220 */ /* 0x040fe20000410000 */
[----:B------:R-:W-:Y:S01]  /*12190*/  FMUL.FTZ R132, R2, R135 ;  /* 0x0000008702847220 */ /* 0x000fe20000410000 */
[----:B------:R-:W-:-:S05]  /*121a0*/  IMAD R66, R139, -0xe0, R86 ;  /* 0xffffff208b427824 */ /* 0x000fca00078e0256 */
[----:B------:R-:W3:Y:S01]  /*121b0*/  MUFU.TANH R106, R106 ;  /* 0x0000006a006a7308 */ /* 0x000ee20000002400 */
[----:B------:R-:W-:-:S07]  /*121c0*/  FMUL.FTZ R108, R2, R108 ;  /* 0x0000006c026c7220 */ /* 0x000fce0000410000 */
[----:B------:R-:W4:Y:S01]  /*121d0*/  MUFU.TANH R121, R121 ;  /* 0x0000007900797308 */ /* 0x000f220000002400 */
[----:B------:R-:W-:-:S07]  /*121e0*/  ISETP.GT.AND P3, PT, R66, 0x9, PT ;  /* 0x000000094200780c */ /* 0x000fce0003f64270 */
[----:B------:R-:W4:Y:S01]  /*121f0*/  MUFU.TANH R21, R21 ;  /* 0x0000001500157308 */ /* 0x000f220000002400 */
[----:B------:R-:W-:Y:S02]  /*12200*/  WARPGROUP.DEPBAR.LE gsb0, 0x0 ;  /* 0x00008000000079c5 */ /* 0x000fe40000010000 */
[----:B------:R-:W-:-:S05]  /*12210*/  FMUL.FTZ R135, R2, R40 ;  /* 0x0000002802877220 */ /* 0x000fca0000410000 */
[----:B------:R0:W-:Y:S01]  /*12220*/  MUFU.TANH R40, R13 ;  /* 0x0000000d00287308 */ /* 0x0001e20000002400 */
[----:B------:R-:W-:Y:S01]  /*12230*/  ISETP.GT.AND P5, PT, R66, RZ, PT ;  /* 0x000000ff4200720c */ /* 0x000fe20003fa4270 */
[----:B------:R-:W-:Y:S01]  /*12240*/  FMUL.FTZ R185, R2, R43 ;  /* 0x0000002b02b97220 */ /* 0x000fe20000410000 */
[----:B------:R-:W-:-:S05]  /*12250*/  ISETP.GT.AND P1, PT, R66, 0x1, PT ;  /* 0x000000014200780c */ /* 0x000fca0003f24270 */
[----:B------:R-:W-:Y:S01]  /*12260*/  MUFU.TANH R126, R126 ;  /* 0x0000007e007e7308 */ /* 0x000fe20000002400 */
[----:B0-----:R-:W-:Y:S01]  /*12270*/  IMAD.MOV.U32 R13, RZ, RZ, 0x40000040 ;  /* 0x40000040ff0d7424 */ /* 0x001fe200078e00ff */
[----:B------:R-:W-:-:S06]  /*12280*/  FSEL R43, R122, -INF , P3 ;  /* 0xff8000007a2b7808 */ /* 0x000fcc0001800000 */
[----:B------:R-:W0:Y:S01]  /*12290*/  MUFU.TANH R128, R128 ;  /* 0x0000008000807308 */ /* 0x000e220000002400 */
[----:B------:R-:W-:Y:S02]  /*122a0*/  R2UR UR7, R13 ;  /* 0x000000000d0772ca */ /* 0x000fe400000e0000 */
[----:B-1----:R-:W-:-:S05]  /*122b0*/  FSEL R13, R124, -INF , P3 ;  /* 0xff8000007c0d7808 */ /* 0x002fca0001800000 */
[----:B------:R-:W1:Y:S01]  /*122c0*/  MUFU.TANH R125, R125 ;  /* 0x0000007d007d7308 */ /* 0x000e620000002400 */
[----:B------:R-:W-:Y:S01]  /*122d0*/  ISETP.GT.AND P3, PT, R66, 0x20, PT ;  /* 0x000000204200780c */ /* 0x000fe20003f64270 */
[----:B------:R-:W-:Y:S01]  /*122e0*/  FMUL.FTZ R127, R2, R130 ;  /* 0x00000082027f7220 */ /* 0x000fe20000410000 */
[----:B------:R-:W-:Y:S01]  /*122f0*/  ISETP.GT.AND P2, PT, R66, 0x8, PT ;  /* 0x000000084200780c */ /* 0x000fe20003f44270 */
[----:B------:R-:W-:Y:S01]  /*12300*/  FMUL.FTZ R130, R2, R133 ;  /* 0x0000008502827220 */ /* 0x000fe20000410000 */
[----:B--2---:R-:W-:-:S03]  /*12310*/  FSEL R3, R3, -INF , P5 ;  /* 0xff80000003037808 */ /* 0x004fc60002800000 */
[----:B------:R-:W2:Y:S01]  /*12320*/  MUFU.TANH R120, R120 ;  /* 0x0000007800787308 */ /* 0x000ea20000002400 */
[----:B------:R-:W-:Y:S01]  /*12330*/  FSEL R20, R20, -INF , P1 ;  /* 0xff80000014147808 */ /* 0x000fe20000800000 */
[C---:B------:R-:W-:Y:S01]  /*12340*/  FMUL.FTZ R86, R2.reuse, R50 ;  /* 0x0000003202567220 */ /* 0x040fe20000410000 */
[----:B------:R-:W-:-:S05]  /*12350*/  FMUL.FTZ R50, R2, R53 ;  /* 0x0000003502327220 */ /* 0x000fca0000410000 */
[----:B------:R-:W-:Y:S01]  /*12360*/  MUFU.TANH R108, R108 ;  /* 0x0000006c006c7308 */ /* 0x000fe20000002400 */
[----:B---3--:R-:W-:Y:S01]  /*12370*/  FSEL R53, R106, -INF , P3 ;  /* 0xff8000006a357808 */ /* 0x008fe20001800000 */
[----:B------:R-:W-:Y:S01]  /*12380*/  FMUL.FTZ R104, R2, R104 ;  /* 0x0000006802687220 */ /* 0x000fe20000410000 */
[----:B----4-:R-:W-:Y:S02]  /*12390*/  FSEL R121, R121, -INF , P2 ;  /* 0xff80000079797808 */ /* 0x010fe40001000000 */
[----:B------:R-:W-:-:S03]  /*123a0*/  FMNMX.FTZ R106, R3, R20, !PT ;  /* 0x00000014036a7209 */ /* 0x000fc60007810000 */
[----:B------:R-:W3:Y:S01]  /*123b0*/  MUFU.TANH R123, R123 ;  /* 0x0000007b007b7308 */ /* 0x000ee20000002400 */
[----:B------:R-:W-:Y:S02]  /*123c0*/  FSEL R21, R21, -INF , P5 ;  /* 0xff80000015157808 */ /* 0x000fe40002800000 */
[----:B------:R-:W-:-:S05]  /*123d0*/  ISETP.GT.AND P5, PT, R66, 0x11, PT ;  /* 0x000000114200780c */ /* 0x000fca0003fa4270 */
[----:B------:R-:W4:Y:S01]  /*123e0*/  MUFU.TANH R129, R129 ;  /* 0x0000008100817308 */ /* 0x000f220000002400 */
[----:B------:R-:W-:Y:S01]  /*123f0*/  ISETP.GT.AND P4, PT, R66, 0x10, PT ;  /* 0x000000104200780c */ /* 0x000fe20003f84270 */
[C---:B------:R-:W-:Y:S01]  /*12400*/  FMUL.FTZ R105, R2.reuse, R105 ;  /* 0x0000006902697220 */ /* 0x040fe20000410000 */
[----:B------:R-:W-:Y:S01]  /*12410*/  FMNMX.FTZ R106, R121, R106, !PT ;  /* 0x0000006a796a7209 */ /* 0x000fe20007810000 */
[C---:B------:R-:W-:Y:S01]  /*12420*/  FMUL.FTZ R142, R2.reuse, R45 ;  /* 0x0000002d028e7220 */ /* 0x040fe20000410000 */
[----:B------:R-:W-:-:S03]  /*12430*/  FMUL.FTZ R140, R2, R47 ;  /* 0x0000002f028c7220 */ /* 0x000fc60000410000 */
[----:B------:R-:W4:Y:S01]  /*12440*/  MUFU.TANH R130, R130 ;  /* 0x0000008200827308 */ /* 0x000f220000002400 */
[----:B------:R-:W-:Y:S01]  /*12450*/  FMUL.FTZ R71, R2, R71 ;  /* 0x0000004702477220 */ /* 0x000fe20000410000 */
[----:B0-----:R-:W-:Y:S02]  /*12460*/  FSEL R45, R128, -INF , P5 ;  /* 0xff800000802d7808 */ /* 0x001fe40002800000 */
[----:B------:R-:W-:Y:S01]  /*12470*/  FSEL R47, R126, -INF , P5 ;  /* 0xff8000007e2f7808 */ /* 0x000fe20002800000 */
[----:B------:R-:W-:Y:S01]  /*12480*/  FMUL.FTZ R131, R2, R134 ;  /* 0x0000008602837220 */ /* 0x000fe20000410000 */
[----:B------:R-:W-:Y:S02]  /*12490*/  ISETP.GT.AND P5, PT, R66, 0x28, PT ;  /* 0x000000284200780c */ /* 0x000fe40003fa4270 */
[----:B------:R-:W0:Y:S01]  /*124a0*/  MUFU.TANH R127, R127 ;  /* 0x0000007f007f7308 */ /* 0x000e220000002400 */
[----:B-1----:R-:W-:Y:S01]  /*124b0*/  FSEL R125, R125, -INF , P4 ;  /* 0xff8000007d7d7808 */ /* 0x002fe20002000000 */
[----:B------:R-:W-:Y:S01]  /*124c0*/  FMUL.FTZ R187, R2, R46 ;  /* 0x0000002e02bb7220 */ /* 0x000fe20000410000 */
[----:B------:R-:W-:-:S05]  /*124d0*/  FMNMX.FTZ R106, R43, R106, !PT ;  /* 0x0000006a2b6a7209 */ /* 0x000fca0007810000 */
[----:B------:R-:W-:Y:S01]  /*124e0*/  MUFU.TANH R104, R104 ;  /* 0x0000006800687308 */ /* 0x000fe20000002400 */
[----:B--2---:R-:W-:Y:S01]  /*124f0*/  FSEL R120, R120, -INF , P1 ;  /* 0xff80000078787808 */ /* 0x004fe20000800000 */
[----:B------:R-:W-:Y:S01]  /*12500*/  FMUL.FTZ R109, R2, R109 ;  /* 0x0000006d026d7220 */ /* 0x000fe20000410000 */
[----:B------:R-:W-:-:S05]  /*12510*/  ISETP.GT.AND P1, PT, R66, 0x18, PT ;  /* 0x000000184200780c */ /* 0x000fca0003f24270 */
[----:B------:R1:W-:Y:S01]  /*12520*/  MUFU.TANH R46, R71 ;  /* 0x00000047002e7308 */ /* 0x0003e20000002400 */
[----:B---3--:R-:W-:Y:S01]  /*12530*/  FSEL R123, R123, -INF , P2 ;  /* 0xff8000007b7b7808 */ /* 0x008fe20001000000 */
[----:B------:R-:W-:Y:S01]  /*12540*/  FMUL.FTZ R112, R2, R112 ;  /* 0x0000007002707220 */ /* 0x000fe20000410000 */
[----:B------:R-:W-:-:S05]  /*12550*/  ISETP.GT.AND P2, PT, R66, 0x19, PT ;  /* 0x000000194200780c */ /* 0x000fca0003f44270 */
[----:B------:R-:W2:Y:S01]  /*12560*/  MUFU.TANH R105, R105 ;  /* 0x0000006900697308 */ /* 0x000ea20000002400 */
[----:B-1----:R-:W-:Y:S02]  /*12570*/  FSEL R71, R108, -INF , P5 ;  /* 0xff8000006c477808 */ /* 0x002fe40002800000 */
[----:B------:R-:W-:Y:S02]  /*12580*/  FMNMX.FTZ R108, R125, R106, !PT ;  /* 0x0000006a7d6c7209 */ /* 0x000fe40007810000 */
[----:B----4-:R-:W-:-:S03]  /*12590*/  FSEL R129, R129, -INF , P1 ;  /* 0xff80000081817808 */ /* 0x010fc60000800000 */
[----:B------:R-:W1:Y:S01]  /*125a0*/  MUFU.TANH R131, R131 ;  /* 0x0000008300837308 */ /* 0x000e620000002400 */
[----:B------:R-:W-:Y:S01]  /*125b0*/  FMNMX.FTZ R108, R47, R108, !PT ;  /* 0x0000006c2f6c7209 */ /* 0x000fe20007810000 */
[C---:B------:R-:W-:Y:S01]  /*125c0*/  FMUL.FTZ R133, R2.reuse, R70 ;  /* 0x0000004602857220 */ /* 0x040fe20000410000 */
[C---:B------:R-:W-:Y:S01]  /*125d0*/  FMUL.FTZ R67, R2.reuse, R67 ;  /* 0x0000004302437220 */ /* 0x040fe20000410000 */
[C---:B------:R-:W-:Y:S01]  /*125e0*/  FMUL.FTZ R70, R2.reuse, R51 ;  /* 0x0000003302467220 */ /* 0x040fe20000410000 */
[----:B------:R-:W-:Y:S01]  /*125f0*/  FMUL.FTZ R107, R2, R107 ;  /* 0x0000006b026b7220 */ /* 0x000fe20000410000 */
[----:B------:R-:W-:Y:S02]  /*12600*/  FSEL R51, R130, -INF , P2 ;  /* 0xff80000082337808 */ /* 0x000fe40001000000 */
[----:B------:R-:W3:Y:S01]  /*12610*/  MUFU.TANH R132, R132 ;  /* 0x0000008400847308 */ /* 0x000ee20000002400 */
[----:B------:R-:W-:Y:S01]  /*12620*/  FMNMX.FTZ R108, R129, R108, !PT ;  /* 0x0000006c816c7209 */ /* 0x000fe20007810000 */
[C---:B------:R-:W-:Y:S01]  /*12630*/  FMUL.FTZ R113, R2.reuse, R113 ;  /* 0x0000007102717220 */ /* 0x040fe20000410000 */
[----:B------:R-:W-:Y:S01]  /*12640*/  FMUL.FTZ R137, R2, R41 ;  /* 0x0000002902897220 */ /* 0x000fe20000410000 */
[----:B0-----:R-:W-:-:S04]  /*12650*/  FSEL R127, R127, -INF , P4 ;  /* 0xff8000007f7f7808 */ /* 0x001fc80002000000 */
[----:B------:R-:W0:Y:S01]  /*12660*/  MUFU.TANH R109, R109 ;  /* 0x0000006d006d7308 */ /* 0x000e220000002400 */
[----:B------:R-:W-:Y:S01]  /*12670*/  FMUL.FTZ R110, R2, R110 ;  /* 0x0000006e026e7220 */ /* 0x000fe20000410000 */
[----:B------:R-:W-:Y:S01]  /*12680*/  ISETP.GT.AND P4, PT, R66, 0x21, PT ;  /* 0x000000214200780c */ /* 0x000fe20003f84270 */
[----:B------:R-:W-:Y:S01]  /*12690*/  FMUL.FTZ R116, R2, R116 ;  /* 0x0000007402747220 */ /* 0x000fe20000410000 */
[----:B------:R-:W-:-:S04]  /*126a0*/  FMNMX.FTZ R108, R51, R108, !PT ;  /* 0x0000006c336c7209 */ /* 0x000fc80007810000 */
[----:B------:R-:W-:Y:S01]  /*126b0*/  MUFU.TANH R112, R112 ;  /* 0x0000007000707308 */ /* 0x000fe20000002400 */
[----:B------:R-:W-:Y:S01]  /*126c0*/  FMUL.FTZ R111, R2, R111 ;  /* 0x0000006f026f7220 */ /* 0x000fe20000410000 */
[----:B--2---:R-:W-:-:S06]  /*126d0*/  FSEL R105, R105, -INF , P4 ;  /* 0xff80000069697808 */ /* 0x004fcc0002000000 */
[----:B------:R2:W-:Y:S01]  /*126e0*/  MUFU.TANH R41, R67 ;  /* 0x0000004300297308 */ /* 0x0005e20000002400 */
[----:B------:R-:W-:Y:S01]  /*126f0*/  FMUL.FTZ R117, R2, R117 ;  /* 0x0000007502757220 */ /* 0x000fe20000410000 */
[----:B-1----:R-:W-:Y:S02]  /*12700*/  FSEL R131, R131, -INF , P1 ;  /* 0xff80000083837808 */ /* 0x002fe40000800000 */
[----:B--2---:R-:W-:-:S04]  /*12710*/  FSEL R67, R104, -INF , P3 ;  /* 0xff80000068437808 */ /* 0x004fc80001800000 */
[----:B------:R-:W1:Y:S01]  /*12720*/  MUFU.TANH R107, R107 ;  /* 0x0000006b006b7308 */ /* 0x000e620000002400 */
[----:B------:R-:W-:-:S07]  /*12730*/  FMNMX.FTZ R108, R67, R108, !PT ;  /* 0x0000006c436c7209 */ /* 0x000fce0007810000 */
[----:B------:R-:W-:Y:S01]  /*12740*/  MUFU.TANH R113, R113 ;  /* 0x0000007100717308 */ /* 0x000fe20000002400 */
[----:B------:R-:W-:Y:S01]  /*12750*/  FMUL.FTZ R114, R2, R114 ;  /* 0x0000007202727220 */ /* 0x000fe20000410000 */
[----:B------:R-:W-:Y:S01]  /*12760*/  ISETP.GT.AND P1, PT, R66, 0x29, PT ;  /* 0x000000294200780c */ /* 0x000fe20003f24270 */
[----:B------:R-:W-:Y:S01]  /*12770*/  FMUL.FTZ R88, R2, R88 ;  /* 0x0000005802587220 */ /* 0x000fe20000410000 */
[----:B------:R-:W-:-:S04]  /*12780*/  FMNMX.FTZ R108, R105, R108, !PT ;  /* 0x0000006c696c7209 */ /* 0x000fc80007810000 */
[----:B------:R-:W-:Y:S01]  /*12790*/  MUFU.TANH R110, R110 ;  /* 0x0000006e006e7308 */ /* 0x000fe20000002400 */
[----:B------:R-:W-:Y:S01]  /*127a0*/  FMUL.FTZ R134, R2, R49 ;  /* 0x0000003102867220 */ /* 0x000fe20000410000 */
[----:B---3--:R-:W-:Y:S01]  /*127b0*/  FSEL R49, R132, -INF , P2 ;  /* 0xff80000084317808 */ /* 0x008fe20001000000 */
[----:B------:R-:W-:-:S05]  /*127c0*/  FMUL.FTZ R115, R2, R115 ;  /* 0x0000007302737220 */ /* 0x000fca0000410000 */
[----:B------:R-:W-:Y:S01]  /*127d0*/  MUFU.TANH R116, R116 ;  /* 0x0000007400747308 */ /* 0x000fe20000002400 */
[----:B------:R-:W-:Y:S01]  /*127e0*/  ISETP.GT.AND P2, PT, R66, 0x30, PT ;  /* 0x000000304200780c */ /* 0x000fe20003f44270 */
[----:B------:R-:W-:Y:S01]  /*127f0*/  FMUL.FTZ R89, R2, R89 ;  /* 0x0000005902597220 */ /* 0x000fe20000410000 */
[----:B0-----:R-:W-:Y:S02]  /*12800*/  FSEL R109, R109, -INF , P1 ;  /* 0xff8000006d6d7808 */ /* 0x001fe40000800000 */
[----:B------:R-:W-:-:S03]  /*12810*/  FMNMX.FTZ R108, R71, R108, !PT ;  /* 0x0000006c476c7209 */ /* 0x000fc60007810000 */
[----:B------:R-:W0:Y:S01]  /*12820*/  MUFU.TANH R111, R111 ;  /* 0x0000006f006f7308 */ /* 0x000e220000002400 */
[C---:B------:R-:W-:Y:S01]  /*12830*/  FMUL.FTZ R144, R2.reuse, R44 ;  /* 0x0000002c02907220 */ /* 0x040fe20000410000 */
[----:B------:R-:W-:Y:S01]  /*12840*/  FMUL.FTZ R118, R2, R118 ;  /* 0x0000007602767220 */ /* 0x000fe20000410000 */
[----:B------:R-:W-:-:S05]  /*12850*/  VIADD R12, R12, 0x606 ;  /* 0x000006060c0c7836 */ /* 0x000fca0000000000 */
[----:B------:R-:W2:Y:S01]  /*12860*/  MUFU.TANH R117, R117 ;  /* 0x0000007500757308 */ /* 0x000ea20000002400 */
[----:B------:R-:W-:Y:S01]  /*12870*/  ISETP.GT.AND P3, PT, R66, 0x31, PT ;  /* 0x000000314200780c */ /* 0x000fe20003f64270 */
[C---:B------:R-:W-:Y:S01]  /*12880*/  FMUL.FTZ R92, R2.reuse, R92 ;  /* 0x0000005c025c7220 */ /* 0x040fe20000410000 */
[----:B------:R-:W-:Y:S01]  /*12890*/  FMNMX.FTZ R108, R109, R108, !PT ;  /* 0x0000006c6d6c7209 */ /* 0x000fe20007810000 */
[----:B------:R-:W-:-:S04]  /*128a0*/  FMUL.FTZ R69, R2, R69 ;  /* 0x0000004502457220 */ /* 0x000fc80000410000 */
[----:B------:R-:W-:Y:S01]  /*128b0*/  MUFU.TANH R114, R114 ;  /* 0x0000007200727308 */ /* 0x000fe20000002400 */
[C---:B------:R-:W-:Y:S01]  /*128c0*/  FMUL.FTZ R136, R2.reuse, R48 ;  /* 0x0000003002887220 */ /* 0x040fe20000410000 */
[----:B------:R-:W-:Y:S01]  /*128d0*/  FMUL.FTZ R14, R2, R85 ;  /* 0x00000055020e7220 */ /* 0x000fe20000410000 */
[----:B-1----:R-:W-:-:S05]  /*128e0*/  FSEL R107, R107, -INF , P4 ;  /* 0xff8000006b6b7808 */ /* 0x002fca0002000000 */
[----:B------:R-:W1:Y:S01]  /*128f0*/  MUFU.TANH R88, R88 ;  /* 0x0000005800587308 */ /* 0x000e620000002400 */
[C---:B------:R-:W-:Y:S01]  /*12900*/  FMUL.FTZ R119, R2.reuse, R119 ;  /* 0x0000007702777220 */ /* 0x040fe20000410000 */
[----:B------:R-:W-:Y:S01]  /*12910*/  FMUL.FTZ R85, R2, R87 ;  /* 0x0000005702557220 */ /* 0x000fe20000410000 */
[----:B------:R-:W-:-:S05]  /*12920*/  ISETP.GT.AND P4, PT, R66, 0x38, PT ;  /* 0x000000384200780c */ /* 0x000fca0003f84270 */
[----:B------:R3:W-:Y:S01]  /*12930*/  MUFU.TANH R44, R133 ;  /* 0x00000085002c7308 */ /* 0x0007e20000002400 */
[C---:B------:R-:W-:Y:S01]  /*12940*/  FMUL.FTZ R93, R2.reuse, R93 ;  /* 0x0000005d025d7220 */ /* 0x040fe20000410000 */
[----:B------:R-:W-:Y:S01]  /*12950*/  FMUL.FTZ R87, R2, R68 ;  /* 0x0000004402577220 */ /* 0x000fe20000410000 */
[----:B------:R-:W-:Y:S02]  /*12960*/  R2UR UR6, R12 ;  /* 0x000000000c0672ca */ /* 0x000fe400000e0000 */
[----:B---3--:R-:W-:-:S03]  /*12970*/  FSEL R133, R112, -INF , P2 ;  /* 0xff80000070857808 */ /* 0x008fc60001000000 */
[----:B------:R-:W3:Y:S01]  /*12980*/  MUFU.TANH R115, R115 ;  /* 0x0000007300737308 */ /* 0x000ee20000002400 */
[----:B------:R-:W-:Y:S01]  /*12990*/  FMUL.FTZ R68, R2, R52 ;  /* 0x0000003402447220 */ /* 0x000fe20000410000 */
[----:B------:R-:W-:-:S06]  /*129a0*/  FMNMX.FTZ R108, R133, R108, !PT ;  /* 0x0000006c856c7209 */ /* 0x000fcc0007810000 */
[----:B------:R-:W4:Y:S01]  /*129b0*/  MUFU.TANH R89, R89 ;  /* 0x0000005900597308 */ /* 0x000f220000002400 */
[C---:B------:R-:W-:Y:S01]  /*129c0*/  FMUL.FTZ R90, R2.reuse, R90 ;  /* 0x0000005a025a7220 */ /* 0x040fe20000410000 */
[----:B------:R-:W-:-:S06]  /*129d0*/  FMUL.FTZ R96, R2, R96 ;  /* 0x0000006002607220 */ /* 0x000fcc0000410000 */
[----:B------:R2:W-:Y:S01]  /*129e0*/  MUFU.TANH R48, R135 ;  /* 0x0000008700307308 */ /* 0x0005e20000002400 */
[----:B0-----:R-:W-:Y:S02]  /*129f0*/  FSEL R111, R111, -INF , P1 ;  /* 0xff8000006f6f7808 */ /* 0x001fe40000800000 */
[----:B--2---:R-:W-:-:S05]  /*12a00*/  FSEL R135, R113, -INF , P3 ;  /* 0xff80000071877808 */ /* 0x004fca0001800000 */
[----:B------:R-:W0:Y:S01]  /*12a10*/  MUFU.TANH R118, R118 ;  /* 0x0000007600767308 */ /* 0x000e220000002400 */
[----:B------:R-:W-:-:S07]  /*12a20*/  FMNMX.FTZ R108, R135, R108, !PT ;  /* 0x0000006c876c7209 */ /* 0x000fce0007810000 */
[----:B------:R2:W-:Y:S01]  /*12a30*/  MUFU.TANH R12, R69 ;  /* 0x00000045000c7308 */ /* 0x0005e20000002400 */
[----:B------:R-:W-:Y:S01]  /*12a40*/  FMUL.FTZ R91, R2, R91 ;  /* 0x0000005b025b7220 */ /* 0x000fe20000410000 */
[----:B------:R-:W-:-:S06]  /*12a50*/  ISETP.GT.AND P1, PT, R66, 0x40, PT ;  /* 0x000000404200780c */ /* 0x000fcc0003f24270 */
[----:B------:R-:W0:Y:S01]  /*12a60*/  MUFU.TANH R92, R92 ;  /* 0x0000005c005c7308 */ /* 0x000e220000002400 */
[----:B--2---:R-:W-:Y:S02]  /*12a70*/  FSEL R69, R110, -INF , P5 ;  /* 0xff8000006e457808 */ /* 0x004fe40002800000 */
[----:B------:R-:W-:-:S05]  /*12a80*/  ISETP.GT.AND P5, PT, R66, 0x39, PT ;  /* 0x000000394200780c */ /* 0x000fca0003fa4270 */
[----:B------:R2:W-:Y:S01]  /*12a90*/  MUFU.TANH R52, R137 ;  /* 0x0000008900347308 */ /* 0x0005e20000002400 */
[----:B------:R-:W-:Y:S01]  /*12aa0*/  FSEL R117, R117, -INF , P5 ;  /* 0xff80000075757808 */ /* 0x000fe20002800000 */
[C---:B------:R-:W-:Y:S01]  /*12ab0*/  FMUL.FTZ R97, R2.reuse, R97 ;  /* 0x0000006102617220 */ /* 0x040fe20000410000 */
[----:B------:R-:W-:Y:S01]  /*12ac0*/  FMUL.FTZ R141, R2, R42 ;  /* 0x0000002a028d7220 */ /* 0x000fe20000410000 */
[----:B--2---:R-:W-:-:S04]  /*12ad0*/  FSEL R137, R116, -INF , P4 ;  /* 0xff80000074897808 */ /* 0x004fc80002000000 */
[----:B------:R-:W2:Y:S01]  /*12ae0*/  MUFU.TANH R119, R119 ;  /* 0x0000007700777308 */ /* 0x000ea20000002400 */
[----:B------:R-:W-:-:S07]  /*12af0*/  FMNMX.FTZ R108, R137, R108, !PT ;  /* 0x0000006c896c7209 */ /* 0x000fce0007810000 */
[----:B------:R-:W2:Y:S01]  /*12b00*/  MUFU.TANH R93, R93 ;  /* 0x0000005d005d7308 */ /* 0x000ea20000002400 */
[----:B------:R-:W-:Y:S01]  /*12b10*/  FMUL.FTZ R94, R2, R94 ;  /* 0x0000005e025e7220 */ /* 0x000fe20000410000 */
[----:B-1----:R-:W-:Y:S01]  /*12b20*/  FSEL R143, R88, -INF , P1 ;  /* 0xff800000588f7808 */ /* 0x002fe20000800000 */
[----:B------:R-:W-:Y:S01]  /*12b30*/  FMUL.FTZ R100, R2, R100 ;  /* 0x0000006402647220 */ /* 0x000fe20000410000 */
[----:B------:R-:W-:-:S04]  /*12b40*/  FMNMX.FTZ R108, R117, R108, !PT ;  /* 0x0000006c756c7209 */ /* 0x000fc80007810000 */
[----:B------:R-:W-:Y:S01]  /*12b50*/  MUFU.TANH R90, R90 ;  /* 0x0000005a005a7308 */ /* 0x000fe20000002400 */
[----:B---3--:R-:W-:Y:S01]  /*12b60*/  FSEL R115, R115, -INF , P3 ;  /* 0xff80000073737808 */ /* 0x008fe20001800000 */
[----:B------:R-:W-:-:S06]  /*12b70*/  FMUL.FTZ R95, R2, R95 ;  /* 0x0000005f025f7220 */ /* 0x000fcc0000410000 */
[----:B------:R1:W-:Y:S01]  /*12b80*/  MUFU.TANH R42, R87 ;  /* 0x00000057002a7308 */ /* 0x0003e20000002400 */
[----:B------:R-:W-:Y:S01]  /*12b90*/  ISETP.GT.AND P3, PT, R66, 0x48, PT ;  /* 0x000000484200780c */ /* 0x000fe20003f64270 */
[----:B------:R-:W-:Y:S01]  /*12ba0*/  FMUL.FTZ R101, R2, R101 ;  /* 0x0000006502657220 */ /* 0x000fe20000410000 */
[----:B------:R-:W-:-:S05]  /*12bb0*/  FMNMX.FTZ R108, R143, R108, !PT ;  /* 0x0000006c8f6c7209 */ /* 0x000fca0007810000 */
[----:B------:R-:W3:Y:S01]  /*12bc0*/  MUFU.TANH R96, R96 ;  /* 0x0000006000607308 */ /* 0x000ee20000002400 */
[----:B-1----:R-:W-:Y:S02]  /*12bd0*/  FSEL R87, R114, -INF , P2 ;  /* 0xff80000072577808 */ /* 0x002fe40001000000 */
[----:B------:R-:W-:-:S05]  /*12be0*/  ISETP.GT.AND P2, PT, R66, 0x41, PT ;  /* 0x000000414200780c */ /* 0x000fca0003f44270 */
[----:B------:R-:W1:Y:S01]  /*12bf0*/  MUFU.TANH R91, R91 ;  /* 0x0000005b005b7308 */ /* 0x000e620000002400 */
[----:B----4-:R-:W-:Y:S01]  /*12c00*/  FSEL R147, R89, -INF , P2 ;  /* 0xff80000059937808 */ /* 0x010fe20001000000 */
[----:B------:R-:W-:Y:S01]  /*12c10*/  FMUL.FTZ R98, R2, R98 ;  /* 0x0000006202627220 */ /* 0x000fe20000410000 */
[----:B0-----:R-:W-:-:S05]  /*12c20*/  FSEL R113, R118, -INF , P4 ;  /* 0xff80000076717808 */ /* 0x001fca0002000000 */
[----:B------:R-:W0:Y:S01]  /*12c30*/  MUFU.TANH R97, R97 ;  /* 0x0000006100617308 */ /* 0x000e220000002400 */
[----:B------:R-:W-:Y:S01]  /*12c40*/  ISETP.GT.AND P4, PT, R66, 0x49, PT ;  /* 0x000000494200780c */ /* 0x000fe20003f84270 */
[----:B------:R-:W-:Y:S01]  /*12c50*/  FMUL.FTZ R72, R2, R72 ;  /* 0x0000004802487220 */ /* 0x000fe20000410000 */
[----:B------:R-:W-:Y:S02]  /*12c60*/  FSEL R149, R92, -INF , P3 ;  /* 0xff8000005c957808 */ /* 0x000fe40001800000 */
[----:B------:R-:W-:-:S03]  /*12c70*/  FMNMX.FTZ R108, R147, R108, !PT ;  /* 0x0000006c936c7209 */ /* 0x000fc60007810000 */
[----:B------:R-:W4:Y:S01]  /*12c80*/  MUFU.TANH R94, R94 ;  /* 0x0000005e005e7308 */ /* 0x000f220000002400 */
[----:B--2---:R-:W-:Y:S01]  /*12c90*/  FSEL R119, R119, -INF , P5 ;  /* 0xff80000077777808 */ /* 0x004fe20002800000 */
[----:B------:R-:W-:Y:S01]  /*12ca0*/  FMUL.FTZ R99, R2, R99 ;  /* 0x0000006302637220 */ /* 0x000fe20000410000 */
[----:B------:R-:W-:-:S05]  /*12cb0*/  ISETP.GT.AND P5, PT, R66, 0x50, PT ;  /* 0x000000504200780c */ /* 0x000fca0003fa4270 */
[----:B------:R-:W2:Y:S01]  /*12cc0*/  MUFU.TANH R100, R100 ;  /* 0x0000006400647308 */ /* 0x000ea20000002400 */
[----:B------:R-:W-:Y:S01]  /*12cd0*/  FSEL R151, R93, -INF , P4 ;  /* 0xff8000005d977808 */ /* 0x000fe20002000000 */
[----:B------:R-:W-:Y:S01]  /*12ce0*/  FMUL.FTZ R73, R2, R73 ;  /* 0x0000004902497220 */ /* 0x000fe20000410000 */
[----:B------:R-:W-:-:S05]  /*12cf0*/  FMNMX.FTZ R108, R149, R108, !PT ;  /* 0x0000006c956c7209 */ /* 0x000fca0007810000 */
[----:B------:R-:W2:Y:S01]  /*12d00*/  MUFU.TANH R95, R95 ;  /* 0x0000005f005f7308 */ /* 0x000ea20000002400 */
[----:B------:R-:W-:Y:S01]  /*12d10*/  FMUL.FTZ R102, R2, R102 ;  /* 0x0000006602667220 */ /* 0x000fe20000410000 */
[----:B---3--:R-:W-:-:S06]  /*12d20*/  FSEL R153, R96, -INF , P5 ;  /* 0xff80000060997808 */ /* 0x008fcc0002800000 */
[----:B------:R-:W3:Y:S01]  /*12d30*/  MUFU.TANH R101, R101 ;  /* 0x0000006500657308 */ /* 0x000ee20000002400 */
[----:B------:R-:W-:Y:S01]  /*12d40*/  FMNMX.FTZ R108, R151, R108, !PT ;  /* 0x0000006c976c7209 */ /* 0x000fe20007810000 */
[----:B------:R-:W-:Y:S01]  /*12d50*/  FMUL.FTZ R76, R2, R76 ;  /* 0x0000004c024c7220 */ /* 0x000fe20000410000 */
[----:B-1----:R-:W-:-:S05]  /*12d60*/  FSEL R91, R91, -INF , P2 ;  /* 0xff8000005b5b7808 */ /* 0x002fca0001000000 */
[----:B------:R-:W1:Y:S01]  /*12d70*/  MUFU.TANH R98, R98 ;  /* 0x0000006200627308 */ /* 0x000e620000002400 */
[----:B------:R-:W-:Y:S01]  /*12d80*/  FMUL.FTZ R103, R2, R103 ;  /* 0x0000006702677220 */ /* 0x000fe20000410000 */
[----:B------:R-:W-:-:S06]  /*12d90*/  ISETP.GT.AND P2, PT, R66, 0x58, PT ;  /* 0x000000584200780c */ /* 0x000fcc0003f44270 */
[----:B------:R0:W-:Y:S01]  /*12da0*/  MUFU.TANH R104, R141 ;  /* 0x0000008d00687308 */ /* 0x0001e20000002400 */
[----:B------:R-:W-:Y:S01]  /*12db0*/  FMNMX.FTZ R108, R153, R108, !PT ;  /* 0x0000006c996c7209 */ /* 0x000fe20007810000 */
[----:B------:R-:W-:-:S06]  /*12dc0*/  FMUL.FTZ R77, R2, R77 ;  /* 0x0000004d024d7220 */ /* 0x000fcc0000410000 */
[----:B------:R-:W1:Y:S01]  /*12dd0*/  MUFU.TANH R72, R72 ;  /* 0x0000004800487308 */ /* 0x000e620000002400 */
[----:B0-----:R-:W-:Y:S02]  /*12de0*/  FSEL R141, R90, -INF , P1 ;  /* 0xff8000005a8d7808 */ /* 0x001fe40000800000 */
[----:B------:R-:W-:Y:S02]  /*12df0*/  ISETP.GT.AND P1, PT, R66, 0x51, PT ;  /* 0x000000514200780c */ /* 0x000fe40003f24270 */
[----:B------:R-:W-:-:S03]  /*12e00*/  R2UR UR4, R6 ;  /* 0x00000000060472ca */ /* 0x000fc600000e0000 */
[----:B------:R-:W0:Y:S01]  /*12e10*/  MUFU.TANH R99, R99 ;  /* 0x0000006300637308 */ /* 0x000e220000002400 */
[----:B------:R-:W-:Y:S02]  /*12e20*/  FSEL R155, R97, -INF , P1 ;  /* 0xff800000619b7808 */ /* 0x000fe40000800000 */
[----:B------:R-:W-:-:S05]  /*12e30*/  R2UR UR5, R7 ;  /* 0x00000000070572ca */ /* 0x000fca00000e0000 */
[----:B------:R-:W0:Y:S01]  /*12e40*/  MUFU.TANH R73, R73 ;  /* 0x0000004900497308 */ /* 0x000e220000002400 */
[----:B----4-:R-:W-:Y:S01]  /*12e50*/  FSEL R145, R94, -INF , P3 ;  /* 0xff8000005e917808 */ /* 0x010fe20001800000 */
[----:B------:R-:W-:Y:S01]  /*12e60*/  FMUL.FTZ R74, R2, R74 ;  /* 0x0000004a024a7220 */ /* 0x000fe20000410000 */
[----:B------:R-:W-:Y:S01]  /*12e70*/  ISETP.GT.AND P3, PT, R66, 0x59, PT ;  /* 0x000000594200780c */ /* 0x000fe20003f64270 */
[----:B------:R-:W-:Y:S01]  /*12e80*/  FMUL.FTZ R80, R2, R80 ;  /* 0x0000005002507220 */ /* 0x000fe20000410000 */
[----:B--2---:R-:W-:-:S03]  /*12e90*/  FSEL R157, R100, -INF , P2 ;  /* 0xff800000649d7808 */ /* 0x004fc60001000000 */
[----:B------:R-:W2:Y:S01]  /*12ea0*/  MUFU.TANH R102, R102 ;  /* 0x0000006600667308 */ /* 0x000ea20000002400 */
[----:B------:R-:W-:Y:S01]  /*12eb0*/  FMNMX.FTZ R108, R155, R108, !PT ;  /* 0x0000006c9b6c7209 */ /* 0x000fe20007810000 */
[----:B------:R-:W-:Y:S01]  /*12ec0*/  FMUL.FTZ R75, R2, R75 ;  /* 0x0000004b024b7220 */ /* 0x000fe20000410000 */
[----:B------:R-:W-:-:S05]  /*12ed0*/  FSEL R95, R95, -INF , P4 ;  /* 0xff8000005f5f7808 */ /* 0x000fca0002000000 */
[----:B------:R-:W4:Y:S01]  /*12ee0*/  MUFU.TANH R76, R76 ;  /* 0x0000004c004c7308 */ /* 0x000f220000002400 */
[----:B------:R-:W-:Y:S01]  /*12ef0*/  ISETP.GT.AND P4, PT, R66, 0x60, PT ;  /* 0x000000604200780c */ /* 0x000fe20003f84270 */
[----:B------:R-:W-:Y:S01]  /*12f00*/  WARPGROUP.ARRIVE ;  /* 0x00000000000079c5 */ /* 0x000fe20000000000 */
[----:B---3--:R-:W-:Y:S01]  /*12f10*/  FSEL R159, R101, -INF , P3 ;  /* 0xff800000659f7808 */ /* 0x008fe20001800000 */
[----:B------:R-:W-:Y:S01]  /*12f20*/  FMUL.FTZ R81, R2, R81 ;  /* 0x0000005102517220 */ /* 0x000fe20000410000 */
[----:B------:R-:W-:-:S03]  /*12f30*/  FMNMX.FTZ R108, R157, R108, !PT ;  /* 0x0000006c9d6c7209 */ /* 0x000fc60007810000 */
[----:B------:R-:W3:Y:S01]  /*12f40*/  MUFU.TANH R103, R103 ;  /* 0x0000006700677308 */ /* 0x000ee20000002400 */
[----:B-1----:R-:W-:Y:S01]  /*12f50*/  FSEL R93, R98, -INF , P5 ;  /* 0xff800000625d7808 */ /* 0x002fe20002800000 */
[----:B------:R-:W-:Y:S01]  /*12f60*/  FMUL.FTZ R78, R2, R78 ;  /* 0x0000004e024e7220 */ /* 0x000fe20000410000 */
[----:B------:R-:W-:Y:S01]  /*12f70*/  ISETP.GT.AND P5, PT, R66, 0x61, PT ;  /* 0x000000614200780c */ /* 0x000fe20003fa4270 */
[----:B------:R-:W-:-:S04]  /*12f80*/  FMUL.FTZ R84, R2, R84 ;  /* 0x0000005402547220 */ /* 0x000fc80000410000 */
[----:B------:R-:W1:Y:S01]  /*12f90*/  MUFU.TANH R77, R77 ;  /* 0x0000004d004d7308 */ /* 0x000e620000002400 */
[----:B------:R-:W-:Y:S01]  /*12fa0*/  FSEL R161, R72, -INF , P4 ;  /* 0xff80000048a17808 */ /* 0x000fe20002000000 */
[----:B------:R-:W-:Y:S01]  /*12fb0*/  QGMMA.64x32x32.F32.E4M3.E4M3 R24, gdesc[UR4], R24, gsb0 ;  /* 0x00600000041879f3 */ /* 0x000fe20008000818 */
[----:B------:R-:W-:Y:S01]  /*12fc0*/  FMNMX.FTZ R108, R159, R108, !PT ;  /* 0x0000006c9f6c7209 */ /* 0x000fe20007810000 */
[----:B------:R-:W-:-:S04]  /*12fd0*/  FMUL.FTZ R79, R2, R79 ;  /* 0x0000004f024f7220 */ /* 0x000fc80000410000 */
[----:B------:R-:W1:Y:S01]  /*12fe0*/  MUFU.TANH R74, R74 ;  /* 0x0000004a004a7308 */ /* 0x000e620000002400 */
[----:B0-----:R-:W-:Y:S01]  /*12ff0*/  FSEL R99, R99, -INF , P1 ;  /* 0xff80000063637808 */ /* 0x001fe20000800000 */
[----:B------:R-:W-:Y:S01]  /*13000*/  FMUL.FTZ R82, R2, R82 ;  /* 0x0000005202527220 */ /* 0x000fe20000410000 */
[----:B------:R-:W-:Y:S01]  /*13010*/  ISETP.GT.AND P1, PT, R66, 0x68, PT ;  /* 0x000000684200780c */ /* 0x000fe20003f24270 */
[----:B------:R-:W-:-:S04]  /*13020*/  FMUL.FTZ R56, R2, R56 ;  /* 0x0000003802387220 */ /* 0x000fc80000410000 */
[----:B------:R-:W0:Y:S01]  /*13030*/  MUFU.TANH R80, R80 ;  /* 0x0000005000507308 */ /* 0x000e220000002400 */
[----:B------:R-:W-:Y:S01]  /*13040*/  FSEL R163, R73, -INF , P5 ;  /* 0xff80000049a37808 */ /* 0x000fe20002800000 */
[C---:B------:R-:W-:Y:S01]  /*13050*/  FMUL.FTZ R83, R2.reuse, R83 ;  /* 0x0000005302537220 */ /* 0x040fe20000410000 */
[----:B------:R-:W-:Y:S01]  /*13060*/  FMNMX.FTZ R108, R161, R108, !PT ;  /* 0x0000006ca16c7209 */ /* 0x000fe20007810000 */
[----:B------:R-:W-:-:S04]  /*13070*/  FMUL.FTZ R57, R2, R57 ;  /* 0x0000003902397220 */ /* 0x000fc80000410000 */
[----:B------:R-:W0:Y:S01]  /*13080*/  MUFU.TANH R75, R75 ;  /* 0x0000004b004b7308 */ /* 0x000e220000002400 */
[----:B--2---:R-:W-:Y:S01]  /*13090*/  FSEL R97, R102, -INF , P2 ;  /* 0xff80000066617808 */ /* 0x004fe20001000000 */
[----:B------:R-:W-:Y:S01]  /*130a0*/  FMUL.FTZ R60, R2, R60 ;  /* 0x0000003c023c7220 */ /* 0x000fe20000410000 */
[----:B------:R-:W-:Y:S01]  /*130b0*/  ISETP.GT.AND P2, PT, R66, 0x69, PT ;  /* 0x000000694200780c */ /* 0x000fe20003f44270 */
[----:B------:R-:W-:-:S04]  /*130c0*/  FMUL.FTZ R61, R2, R61 ;  /* 0x0000003d023d7220 */ /* 0x000fc80000410000 */
[----:B------:R-:W2:Y:S01]  /*130d0*/  MUFU.TANH R81, R81 ;  /* 0x0000005100517308 */ /* 0x000ea20000002400 */
[----:B----4-:R-:W-:Y:S01]  /*130e0*/  FSEL R165, R76, -INF , P1 ;  /* 0xff8000004ca57808 */ /* 0x010fe20000800000 */
[C---:B------:R-:W-:Y:S01]  /*130f0*/  FMUL.FTZ R58, R2.reuse, R58 ;  /* 0x0000003a023a7220 */ /* 0x040fe20000410000 */
[----:B------:R-:W-:Y:S01]  /*13100*/  FMNMX.FTZ R108, R163, R108, !PT ;  /* 0x0000006ca36c7209 */ /* 0x000fe20007810000 */
[----:B------:R-:W-:-:S04]  /*13110*/  FMUL.FTZ R64, R2, R64 ;  /* 0x0000004002407220 */ /* 0x000fc80000410000 */
[----:B------:R-:W4:Y:S01]  /*13120*/  MUFU.TANH R78, R78 ;  /* 0x0000004e004e7308 */ /* 0x000f220000002400 */
[----:B---3--:R-:W-:Y:S01]  /*13130*/  FSEL R103, R103, -INF , P3 ;  /* 0xff80000067677808 */ /* 0x008fe20001800000 */
[----:B------:R-:W-:Y:S01]  /*13140*/  FMUL.FTZ R59, R2, R59 ;  /* 0x0000003b023b7220 */ /* 0x000fe20000410000 */
[----:B------:R-:W-:-:S05]  /*13150*/  ISETP.GT.AND P3, PT, R66, 0x70, PT ;  /* 0x000000704200780c */ /* 0x000fca0003f64270 */
[----:B------:R-:W-:Y:S01]  /*13160*/  MUFU.TANH R15, R15 ;  /* 0x0000000f000f7308 */ /* 0x000fe20000002400 */
[----:B-1----:R-:W-:Y:S01]  /*13170*/  FSEL R77, R77, -INF , P2 ;  /* 0xff8000004d4d7808 */ /* 0x002fe20001000000 */
[C---:B------:R-:W-:Y:S01]  /*13180*/  FMUL.FTZ R65, R2.reuse, R65 ;  /* 0x0000004102417220 */ /* 0x040fe20000410000 */
[----:B------:R-:W-:Y:S01]  /*13190*/  FMNMX.FTZ R108, R165, R108, !PT ;  /* 0x0000006ca56c7209 */ /* 0x000fe20007810000 */
[C---:B------:R-:W-:Y:S01]  /*131a0*/  FMUL.FTZ R62, R2.reuse, R62 ;  /* 0x0000003e023e7220 */ /* 0x040fe20000410000 */
[C---:B------:R-:W-:Y:S01]  /*131b0*/  FMUL.FTZ R63, R2.reuse, R63 ;  /* 0x0000003f023f7220 */ /* 0x040fe20000410000 */
[C---:B------:R-:W-:Y:S01]  /*131c0*/  FMUL.FTZ R55, R2.reuse, R55 ;  /* 0x0000003702377220 */ /* 0x040fe20000410000 */
[----:B------:R-:W-:Y:S01]  /*131d0*/  FMUL.FTZ R54, R2, R54 ;  /* 0x0000003602367220 */ /* 0x000fe20000410000 */
[----:B------:R-:W1:Y:S01]  /*131e0*/  MUFU.TANH R84, R84 ;  /* 0x0000005400547308 */ /* 0x000e620000002400 */
[----:B------:R-:W-:Y:S01]  /*131f0*/  FSEL R101, R74, -INF , P4 ;  /* 0xff8000004a657808 */ /* 0x000fe20002000000 */
[----:B------:R-:W-:-:S06]  /*13200*/  ULDC UR4, c[0x0][0x988] ;  /* 0x0002620000047ab9 */ /* 0x000fcc0000000800 */
[----:B------:R-:W3:Y:S01]  /*13210*/  MUFU.TANH R79, R79 ;  /* 0x0000004f004f7308 */ /* 0x000ee20000002400 */
[----:B------:R-:W-:Y:S02]  /*13220*/  ISETP.GT.AND P4, PT, R66, 0x71, PT ;  /* 0x000000714200780c */ /* 0x000fe40003f84270 */
[----:B0-----:R-:W-:-:S05]  /*13230*/  FSEL R169, R80, -INF , P3 ;  /* 0xff80000050a97808 */ /* 0x001fca0001800000 */
[----:B------:R-:W0:Y:S01]  /*13240*/  MUFU.TANH R14, R14 ;  /* 0x0000000e000e7308 */ /* 0x000e220000002400 */
[----:B------:R-:W-:Y:S02]  /*13250*/  FMNMX.FTZ R108, R77, R108, !PT ;  /* 0x0000006c4d6c7209 */ /* 0x000fe40007810000 */
[----:B------:R-:W-:-:S05]  /*13260*/  FSEL R75, R75, -INF , P5 ;  /* 0xff8000004b4b7808 */ /* 0x000fca0002800000 */
[----:B------:R-:W0:Y:S01]  /*13270*/  MUFU.TANH R82, R82 ;  /* 0x0000005200527308 */ /* 0x000e220000002400 */
[----:B------:R-:W-:Y:S02]  /*13280*/  ISETP.GT.AND P5, PT, R66, 0x78, PT ;  /* 0x000000784200780c */ /* 0x000fe40003fa4270 */
[----:B--2---:R-:W-:-:S05]  /*13290*/  FSEL R81, R81, -INF , P4 ;  /* 0xff80000051517808 */ /* 0x004fca0002000000 */
[----:B------:R-:W2:Y:S01]  /*132a0*/  MUFU.TANH R56, R56 ;  /* 0x0000003800387308 */ /* 0x000ea20000002400 */
[----:B------:R-:W-:Y:S02]  /*132b0*/  FMNMX.FTZ R108, R169, R108, !PT ;  /* 0x0000006ca96c7209 */ /* 0x000fe40007810000 */
[----:B----4-:R-:W-:-:S05]  /*132c0*/  FSEL R73, R78, -INF , P1 ;  /* 0xff8000004e497808 */ /* 0x010fca0000800000 */
[----:B------:R-:W4:Y:S01]  /*132d0*/  MUFU.TANH R83, R83 ;  /* 0x0000005300537308 */ /* 0x000f220000002400 */
[----:B------:R-:W-:Y:S02]  /*132e0*/  ISETP.GT.AND P1, PT, R66, 0x79, PT ;  /* 0x000000794200780c */ /* 0x000fe40003f24270 */
[----:B-1----:R-:W-:-:S05]  /*132f0*/  FSEL R171, R84, -INF , P5 ;  /* 0xff80000054ab7808 */ /* 0x002fca0002800000 */
[----:B------:R-:W1:Y:S01]  /*13300*/  MUFU.TANH R57, R57 ;  /* 0x0000003900397308 */ /* 0x000e620000002400 */
[----:B------:R-:W-:Y:S02]  /*13310*/  FMNMX.FTZ R108, R81, R108, !PT ;  /* 0x0000006c516c7209 */ /* 0x000fe40007810000 */
[----:B---3--:R-:W-:-:S05]  /*13320*/  FSEL R79, R79, -INF , P2 ;  /* 0xff8000004f4f7808 */ /* 0x008fca0001000000 */
[----:B------:R-:W3:Y:S01]  /*13330*/  MUFU.TANH R60, R60 ;  /* 0x0000003c003c7308 */ /* 0x000ee20000002400 */
[----:B------:R-:W-:Y:S02]  /*13340*/  ISETP.GT.AND P2, PT, R66, 0x80, PT ;  /* 0x000000804200780c */ /* 0x000fe40003f44270 */
[----:B0-----:R-:W-:Y:S02]  /*13350*/  FSEL R175, R14, -INF , P1 ;  /* 0xff8000000eaf7808 */ /* 0x001fe40000800000 */
[----:B------:R-:W-:-:S03]  /*13360*/  FMNMX.FTZ R108, R171, R108, !PT ;  /* 0x0000006cab6c7209 */ /* 0x000fc60007810000 */
[----:B------:R-:W0:Y:S01]  /*13370*/  MUFU.TANH R85, R85 ;  /* 0x0000005500557308 */ /* 0x000e220000002400 */
[----:B------:R-:W-:Y:S02]  /*13380*/  FSEL R167, R82, -INF , P3 ;  /* 0xff80000052a77808 */ /* 0x000fe40001800000 */
[----:B------:R-:W-:-:S05]  /*13390*/  ISETP.GT.AND P3, PT, R66, 0x81, PT ;  /* 0x000000814200780c */ /* 0x000fca0003f64270 */
[----:B------:R-:W0:Y:S01]  /*133a0*/  MUFU.TANH R61, R61 ;  /* 0x0000003d003d7308 */ /* 0x000e220000002400 */
[----:B--2---:R-:W-:Y:S02]  /*133b0*/  FSEL R177, R56, -INF , P2 ;  /* 0xff80000038b17808 */ /* 0x004fe40001000000 */
[----:B------:R-:W-:-:S05]  /*133c0*/  FMNMX.FTZ R108, R175, R108, !PT ;  /* 0x0000006caf6c7209 */ /* 0x000fca0007810000 */
[----:B------:R-:W2:Y:S01]  /*133d0*/  MUFU.TANH R58, R58 ;  /* 0x0000003a003a7308 */ /* 0x000ea20000002400 */
[----:B----4-:R-:W-:Y:S02]  /*133e0*/  FSEL R83, R83, -INF , P4 ;  /* 0xff80000053537808 */ /* 0x010fe40002000000 */
[----:B------:R-:W-:-:S05]  /*133f0*/  ISETP.GT.AND P4, PT, R66, 0x88, PT ;  /* 0x000000884200780c */ /* 0x000fca0003f84270 */
[----:B------:R-:W-:Y:S01]  /*13400*/  MUFU.TANH R64, R64 ;  /* 0x0000004000407308 */ /* 0x000fe20000002400 */
[----:B-1----:R-:W-:Y:S02]  /*13410*/  FSEL R179, R57, -INF , P3 ;  /* 0xff80000039b37808 */ /* 0x002fe40001800000 */
[----:B------:R-:W-:-:S05]  /*13420*/  FMNMX.FTZ R108, R177, R108, !PT ;  /* 0x0000006cb16c7209 */ /* 0x000fca0007810000 */
[----:B------:R-:W1:Y:S01]  /*13430*/  MUFU.TANH R59, R59 ;  /* 0x0000003b003b7308 */ /* 0x000e620000002400 */
[----:B------:R-:W-:Y:S02]  /*13440*/  FSEL R15, R15, -INF , P5 ;  /* 0xff8000000f0f7808 */ /* 0x000fe40002800000 */
[----:B------:R-:W-:-:S05]  /*13450*/  ISETP.GT.AND P5, PT, R66, 0x89, PT ;  /* 0x000000894200780c */ /* 0x000fca0003fa4270 */
[----:B------:R-:W4:Y:S01]  /*13460*/  MUFU.TANH R65, R65 ;  /* 0x0000004100417308 */ /* 0x000f220000002400 */
[----:B---3--:R-:W-:Y:S02]  /*13470*/  FSEL R181, R60, -INF , P4 ;  /* 0xff8000003cb57808 */ /* 0x008fe40002000000 */
[----:B------:R-:W-:-:S05]  /*13480*/  FMNMX.FTZ R108, R179, R108, !PT ;  /* 0x0000006cb36c7209 */ /* 0x000fca0007810000 */
[----:B------:R-:W3:Y:S01]  /*13490*/  MUFU.TANH R62, R62 ;  /* 0x0000003e003e7308 */ /* 0x000ee20000002400 */
[----:B0-----:R-:W-:Y:S02]  /*134a0*/  FSEL R85, R85, -INF , P1 ;  /* 0xff80000055557808 */ /* 0x001fe40000800000 */
[----:B------:R-:W-:Y:S02]  /*134b0*/  ISETP.GT.AND P1, PT, R66, 0x90, PT ;  /* 0x000000904200780c */ /* 0x000fe40003f24270 */
[----:B------:R-:W-:-:S03]  /*134c0*/  FSEL R61, R61, -INF , P5 ;  /* 0xff8000003d3d7808 */ /* 0x000fc60002800000 */
[----:B------:R-:W0:Y:S01]  /*134d0*/  MUFU.TANH R63, R63 ;  /* 0x0000003f003f7308 */ /* 0x000e220000002400 */
[----:B------:R-:W-:Y:S02]  /*134e0*/  FMNMX.FTZ R108, R181, R108, !PT ;  /* 0x0000006cb56c7209 */ /* 0x000fe40007810000 */
[----:B--2---:R-:W-:Y:S02]  /*134f0*/  FSEL R173, R58, -INF , P2 ;  /* 0xff8000003aad7808 */ /* 0x004fe40001000000 */
[C---:B------:R-:W-:Y:S02]  /*13500*/  ISETP.GT.AND P2, PT, R66.reuse, 0x91, PT ;  /* 0x000000914200780c */ /* 0x040fe40003f44270 */
[----:B------:R-:W-:Y:S01]  /*13510*/  FMNMX.FTZ R108, R61, R108, !PT ;  /* 0x0000006c3d6c7209 */ /* 0x000fe20007810000 */
[----:B------:R2:W-:Y:S01]  /*13520*/  MUFU.TANH R197, R55 ;  /* 0x0000003700c57308 */ /* 0x0005e20000002400 */
[----:B-1----:R-:W-:Y:S02]  /*13530*/  FSEL R59, R59, -INF , P3 ;  /* 0xff8000003b3b7808 */ /* 0x002fe40001800000 */
[----:B------:R-:W-:-:S02]  /*13540*/  ISETP.GT.AND P3, PT, R66, 0x98, PT ;  /* 0x000000984200780c */ /* 0x000fc40003f64270 */
[----:B----4-:R-:W-:Y:S02]  /*13550*/  FSEL R65, R65, -INF , P2 ;  /* 0xff80000041417808 */ /* 0x010fe40001000000 */
[----:B--2---:R-:W-:Y:S01]  /*13560*/  FSEL R55, R64, -INF , P1 ;  /* 0xff80000040377808 */ /* 0x004fe20000800000 */
[----:B------:R-:W1:Y:S03]  /*13570*/  MUFU.TANH R106, R144 ;  /* 0x00000090006a7308 */ /* 0x000e660000002400 */
[----:B------:R-:W-:Y:S02]  /*13580*/  FMNMX.FTZ R108, R55, R108, !PT ;  /* 0x0000006c376c7209 */ /* 0x000fe40007810000 */
[----:B---3--:R-:W-:Y:S02]  /*13590*/  FSEL R57, R62, -INF , P4 ;  /* 0xff8000003e397808 */ /* 0x008fe40002000000 */
[----:B------:R-:W-:-:S02]  /*135a0*/  ISETP.GT.AND P4, PT, R66, 0x99, PT ;  /* 0x000000994200780c */ /* 0x000fc40003f84270 */
[----:B------:R-:W-:Y:S02]  /*135b0*/  FSEL R215, R42, -INF , P3 ;  /* 0xff8000002ad77808 */ /* 0x000fe40001800000 */
[----:B------:R-:W-:Y:S01]  /*135c0*/  FMNMX.FTZ R108, R65, R108, !PT ;  /* 0x0000006c416c7209 */ /* 0x000fe20007810000 */
[----:B------:R-:W2:Y:S01]  /*135d0*/  MUFU.TANH R88, R142 ;  /* 0x0000008e00587308 */ /* 0x000ea20000002400 */
[----:B0-----:R-:W-:Y:S02]  /*135e0*/  FSEL R63, R63, -INF , P5 ;  /* 0xff8000003f3f7808 */ /* 0x001fe40002800000 */
[----:B------:R-:W-:Y:S02]  /*135f0*/  ISETP.GT.AND P5, PT, R66, 0xa0, PT ;  /* 0x000000a04200780c */ /* 0x000fe40003fa4270 */
[----:B------:R-:W-:Y:S02]  /*13600*/  FSEL R219, R12, -INF , P4 ;  /* 0xff8000000cdb7808 */ /* 0x000fe40002000000 */
[----:B------:R-:W-:Y:S01]  /*13610*/  FMNMX.FTZ R108, R215, R108, !PT ;  /* 0x0000006cd76c7209 */ /* 0x000fe20007810000 */
[----:B------:R-:W-:-:S02]  /*13620*/  WARPGROUP.DEPBAR.LE gsb0, 0x0 ;  /* 0x00008000000079c5 */ /* 0x000fc40000010000 */
[----:B------:R-:W-:Y:S01]  /*13630*/  FMUL.FTZ R195, R2, R25 ;  /* 0x0000001902c37220 */ /* 0x000fe20000410000 */
[----:B------:R-:W0:Y:S01]  /*13640*/  MUFU.TANH R136, R136 ;  /* 0x0000008800887308 */ /* 0x000e220000002400 */
[----:B------:R-:W-:Y:S02]  /*13650*/  FSEL R25, R40, -INF , P1 ;  /* 0xff80000028197808 */ /* 0x000fe40000800000 */
[----:B------:R-:W-:Y:S02]  /*13660*/  ISETP.GT.AND P1, PT, R66, 0xa1, PT ;  /* 0x000000a14200780c */ /* 0x000fe40003f24270 */
[----:B------:R-:W-:Y:S02]  /*13670*/  FSEL R221, R48, -INF , P5 ;  /* 0xff80000030dd7808 */ /* 0x000fe40002800000 */
[----:B------:R-:W-:Y:S01]  /*13680*/  FMNMX.FTZ R108, R219, R108, !PT ;  /* 0x0000006cdb6c7209 */ /* 0x000fe20007810000 */
[----:B------:R-:W3:Y:S01]  /*13690*/  MUFU.TANH R185, R185 ;  /* 0x000000b900b97308 */ /* 0x000ee20000002400 */
[----:B------:R-:W-:Y:S01]  /*136a0*/  FSEL R41, R41, -INF , P2 ;  /* 0xff80000029297808 */ /* 0x000fe20001000000 */
[----:B------:R-:W-:Y:S01]  /*136b0*/  FMUL.FTZ R227, R2, R24 ;  /* 0x0000001802e37220 */ /* 0x000fe20000410000 */
[----:B------:R-:W-:-:S02]  /*136c0*/  ISETP.GT.AND P2, PT, R66, 0xa8, PT ;  /* 0x000000a84200780c */ /* 0x000fc40003f44270 */
[----:B------:R-:W-:Y:S02]  /*136d0*/  FSEL R217, R52, -INF , P1 ;  /* 0xff80000034d97808 */ /* 0x000fe40000800000 */
[----:B------:R-:W-:Y:S01]  /*136e0*/  FMNMX.FTZ R108, R221, R108, !PT ;  /* 0x0000006cdd6c7209 */ /* 0x000fe20007810000 */
[----:B------:R-:W4:Y:S01]  /*136f0*/  MUFU.TANH R134, R134 ;  /* 0x0000008600867308 */ /* 0x000f220000002400 */
[----:B------:R-:W-:Y:S01]  /*13700*/  FMUL.FTZ R24, R2, R27 ;  /* 0x0000001b02187220 */ /* 0x000fe20000410000 */
[----:B------:R-:W-:Y:S02]  /*13710*/  FSEL R27, R44, -INF , P3 ;  /* 0xff8000002c1b7808 */ /* 0x000fe40001800000 */
[----:B------:R-:W-:Y:S02]  /*13720*/  ISETP.GT.AND P3, PT, R66, 0xa9, PT ;  /* 0x000000a94200780c */ /* 0x000fe40003f64270 */
[----:B-1----:R-:W-:Y:S02]  /*13730*/  FSEL R223, R106, -INF , P2 ;  /* 0xff8000006adf7808 */ /* 0x002fe40001000000 */
[----:B------:R-:W1:Y:S01]  /*13740*/  MUFU.TANH R187, R187 ;  /* 0x000000bb00bb7308 */ /* 0x000e620000002400 */
[----:B------:R-:W-:-:S02]  /*13750*/  FMNMX.FTZ R108, R217, R108, !PT ;  /* 0x0000006cd96c7209 */ /* 0x000fc40007810000 */
[----:B------:R-:W-:-:S05]  /*13760*/  FSEL R183, R46, -INF , P4 ;  /* 0xff8000002eb77808 */ /* 0x000fca0002000000 */
[----:B------:R-:W1:Y:S01]  /*13770*/  MUFU.TANH R68, R68 ;  /* 0x0000004400447308 */ /* 0x000e620000002400 */
[----:B------:R-:W-:Y:S02]  /*13780*/  ISETP.GT.AND P4, PT, R66, 0xb0, PT ;  /* 0x000000b04200780c */ /* 0x000fe40003f84270 */
[----:B--2---:R-:W-:Y:S02]  /*13790*/  FSEL R225, R88, -INF , P3 ;  /* 0xff80000058e17808 */ /* 0x004fe40001800000 */
[----:B------:R-:W-:-:S03]  /*137a0*/  FMNMX.FTZ R108, R223, R108, !PT ;  /* 0x0000006cdf6c7209 */ /* 0x000fc60007810000 */
[----:B------:R-:W2:Y:S01]  /*137b0*/  MUFU.TANH R140, R140 ;  /* 0x0000008c008c7308 */ /* 0x000ea20000002400 */
[----:B------:R-:W-:Y:S01]  /*137c0*/  FMUL.FTZ R12, R2, R29 ;  /* 0x0000001d020c7220 */ /* 0x000fe20000410000 */
[----:B------:R-:W-:-:S06]  /*137d0*/  FSEL R29, R104, -INF , P5 ;  /* 0xff800000681d7808 */ /* 0x000fcc0002800000 */
[----:B------:R-:W2:Y:S01]  /*137e0*/  MUFU.TANH R50, R50 ;  /* 0x0000003200327308 */ /* 0x000ea20000002400 */
[----:B------:R-:W-:Y:S01]  /*137f0*/  ISETP.GT.AND P5, PT, R66, 0xb1, PT ;  /* 0x000000b14200780c */ /* 0x000fe20003fa4270 */
[----:B------:R-:W-:Y:S01]  /*13800*/  FMUL.FTZ R28, R2, R28 ;  /* 0x0000001c021c7220 */ /* 0x000fe20000410000 */
[----:B0-----:R-:W-:Y:S02]  /*13810*/  FSEL R42, R136, -INF , P4 ;  /* 0xff800000882a7808 */ /* 0x001fe40002000000 */
[----:B------:R-:W-:-:S03]  /*13820*/  FMNMX.FTZ R89, R225, R108, !PT ;  /* 0x0000006ce1597209 */ /* 0x000fc60007810000 */
[----:B------:R-:W0:Y:S01]  /*13830*/  MUFU.TANH R86, R86 ;  /* 0x0000005600567308 */ /* 0x000e220000002400 */
[----:B---3--:R-:W-:Y:S02]  /*13840*/  FSEL R185, R185, -INF , P1 ;  /* 0xff800000b9b97808 */ /* 0x008fe40000800000 */
[----:B------:R-:W-:-:S05]  /*13850*/  ISETP.GT.AND P1, PT, R66, 0xb8, PT ;  /* 0x000000b84200780c */ /* 0x000fca0003f24270 */
[----:B------:R-:W3:Y:S01]  /*13860*/  MUFU.TANH R227, R227 ;  /* 0x000000e300e37308 */ /* 0x000ee20000002400 */
[----:B----4-:R-:W-:Y:S02]  /*13870*/  FSEL R40, R134, -INF , P5 ;  /* 0xff80000086287808 */ /* 0x010fe40002800000 */
[----:B------:R-:W-:-:S05]  /*13880*/  FMNMX.FTZ R89, R42, R89, !PT ;  /* 0x000000592a597209 */ /* 0x000fca0007810000 */
[----:B------:R-:W4:Y:S01]  /*13890*/  MUFU.TANH R70, R70 ;  /* 0x0000004600467308 */ /* 0x000f220000002400 */
[----:B-1----:R-:W-:Y:S01]  /*138a0*/  FSEL R187, R187, -INF , P2 ;  /* 0xff800000bbbb7808 */ /* 0x002fe20001000000 */
[----:B------:R-:W-:Y:S01]  /*138b0*/  FMUL.FTZ R14, R2, R26 ;  /* 0x0000001a020e7220 */ /* 0x000fe20000410000 */
[----:B------:R-:W-:-:S05]  /*138c0*/  ISETP.GT.AND P2, PT, R66, 0xb9, PT ;  /* 0x000000b94200780c */ /* 0x000fca0003f44270 */
[----:B------:R-:W1:Y:S01]  /*138d0*/  MUFU.TANH R195, R195 ;  /* 0x000000c300c37308 */ /* 0x000e620000002400 */
[----:B------:R-:W-:Y:S01]  /*138e0*/  FSEL R237, R68, -INF , P1 ;  /* 0xff80000044ed7808 */ /* 0x000fe20000800000 */
[----:B------:R-:W-:Y:S01]  /*138f0*/  FMUL.FTZ R32, R2, R32 ;  /* 0x0000002002207220 */ /* 0x000fe20000410000 */
[----:B------:R-:W-:-:S05]  /*13900*/  FMNMX.FTZ R44, R40, R89, !PT ;  /* 0x00000059282c7209 */ /* 0x000fca0007810000 */
[----:B------:R-:W1:Y:S01]  /*13910*/  MUFU.TANH R54, R54 ;  /* 0x0000003600367308 */ /* 0x000e620000002400 */
[----:B--2---:R-:W-:Y:S01]  /*13920*/  FSEL R189, R140, -INF , P3 ;  /* 0xff8000008cbd7808 */ /* 0x004fe20001800000 */
[----:B------:R-:W-:Y:S01]  /*13930*/  FMUL.FTZ R26, R2, R33 ;  /* 0x00000021021a7220 */ /* 0x000fe20000410000 */
[----:B------:R-:W-:-:S05]  /*13940*/  ISETP.GT.AND P3, PT, R66, 0xc0, PT ;  /* 0x000000c04200780c */ /* 0x000fca0003f64270 */
[----:B------:R-:W2:Y:S01]  /*13950*/  MUFU.TANH R28, R28 ;  /* 0x0000001c001c7308 */ /* 0x000ea20000002400 */
[----:B------:R-:W-:Y:S02]  /*13960*/  FSEL R233, R50, -INF , P2 ;  /* 0xff80000032e97808 */ /* 0x000fe40001000000 */
[----:B------:R-:W-:Y:S01]  /*13970*/  FMNMX.FTZ R44, R237, R44, !PT ;  /* 0x0000002ced2c7209 */ /* 0x000fe20007810000 */
[----:B------:R-:W-:-:S04]  /*13980*/  FMUL.FTZ R36, R2, R36 ;  /* 0x0000002402247220 */ /* 0x000fc80000410000 */
[----:B------:R-:W2:Y:S01]  /*13990*/  MUFU.TANH R12, R12 ;  /* 0x0000000c000c7308 */ /* 0x000ea20000002400 */
[----:B0-----:R-:W-:Y:S01]  /*139a0*/  FSEL R191, R86, -INF , P4 ;  /* 0xff80000056bf7808 */ /* 0x001fe20002000000 */
[----:B------:R-:W-:Y:S01]  /*139b0*/  FMUL.FTZ R30, R2, R30 ;  /* 0x0000001e021e7220 */ /* 0x000fe20000410000 */
[----:B------:R-:W-:Y:S02]  /*139c0*/  ISETP.GT.AND P4, PT, R66, 0xc1, PT ;  /* 0x000000c14200780c */ /* 0x000fe40003f84270 */
[----:B---3--:R-:W-:-:S03]  /*139d0*/  FSEL R227, R227, -INF , P3 ;  /* 0xff800000e3e37808 */ /* 0x008fc60001800000 */
[----:B------:R-:W0:Y:S01]  /*139e0*/  MUFU.TANH R14, R14 ;  /* 0x0000000e000e7308 */ /* 0x000e220000002400 */
[----:B------:R-:W-:Y:S02]  /*139f0*/  FMNMX.FTZ R44, R233, R44, !PT ;  /* 0x0000002ce92c7209 */ /* 0x000fe40007810000 */
[----:B----4-:R-:W-:-:S05]  /*13a00*/  FSEL R193, R70, -INF , P5 ;  /* 0xff80000046c17808 */ /* 0x010fca0002800000 */
[----:B------:R-:W-:Y:S01]  /*13a10*/  MUFU.TANH R24, R24 ;  /* 0x0000001800187308 */ /* 0x000fe20000002400 */
[----:B------:R-:W-:Y:S02]  /*13a20*/  ISETP.GT.AND P5, PT, R66, 0xc8, PT ;  /* 0x000000c84200780c */ /* 0x000fe40003fa4270 */
[----:B-1----:R-:W-:-:S05]  /*13a30*/  FSEL R195, R195, -INF , P4 ;  /* 0xff800000c3c37808 */ /* 0x002fca0002000000 */
[----:B------:R-:W1:Y:S01]  /*13a40*/  MUFU.TANH R32, R32 ;  /* 0x0000002000207308 */ /* 0x000e620000002400 */
[----:B------:R-:W-:Y:S01]  /*13a50*/  FMNMX.FTZ R46, R227, R44, !PT ;  /* 0x0000002ce32e7209 */ /* 0x000fe20007810000 */
[----:B------:R-:W-:Y:S01]  /*13a60*/  FMUL.FTZ R44, R2, R37 ;  /* 0x00000025022c7220 */ /* 0x000fe20000410000 */
[----:B------:R-:W-:-:S05]  /*13a70*/  FSEL R33, R54, -INF , P1 ;  /* 0xff80000036217808 */ /* 0x000fca0000800000 */
[----:B------:R-:W3:Y:S01]  /*13a80*/  MUFU.TANH R26, R26 ;  /* 0x0000001a001a7308 */ /* 0x000ee20000002400 */
[----:B------:R-:W-:Y:S02]  /*13a90*/  ISETP.GT.AND P1, PT, R66, 0xc9, PT ;  /* 0x000000c94200780c */ /* 0x000fe40003f24270 */
[----:B--2---:R-:W-:-:S05]  /*13aa0*/  FSEL R213, R28, -INF , P5 ;  /* 0xff8000001cd57808 */ /* 0x004fca0002800000 */
[----:B------:R-:W2:Y:S01]  /*13ab0*/  MUFU.TANH R36, R36 ;  /* 0x0000002400247308 */ /* 0x000ea20000002400 */
[----:B------:R-:W-:Y:S02]  /*13ac0*/  FMNMX.FTZ R46, R195, R46, !PT ;  /* 0x0000002ec32e7209 */ /* 0x000fe40007810000 */
[----:B------:R-:W-:-:S05]  /*13ad0*/  FSEL R197, R197, -INF , P2 ;  /* 0xff800000c5c57808 */ /* 0x000fca0001000000 */
[----:B------:R-:W4:Y:S01]  /*13ae0*/  MUFU.TANH R30, R30 ;  /* 0x0000001e001e7308 */ /* 0x000f220000002400 */
[----:B------:R-:W-:Y:S02]  /*13af0*/  ISETP.GT.AND P2, PT, R66, 0xd0, PT ;  /* 0x000000d04200780c */ /* 0x000fe40003f44270 */
[----:B------:R-:W-:Y:S02]  /*13b00*/  FSEL R211, R12, -INF , P1 ;  /* 0xff8000000cd37808 */ /* 0x000fe40000800000 */
[----:B------:R-:W-:-:S03]  /*13b10*/  FMNMX.FTZ R46, R213, R46, !PT ;  /* 0x0000002ed52e7209 */ /* 0x000fc60007810000 */
[----:B------:R-:W4:Y:S01]  /*13b20*/  MUFU.TANH R44, R44 ;  /* 0x0000002c002c7308 */ /* 0x000f220000002400 */
[----:B0-----:R-:W-:Y:S02]  /*13b30*/  FSEL R37, R14, -INF , P3 ;  /* 0xff8000000e257808 */ /* 0x001fe40001800000 */
[----:B------:R-:W-:Y:S02]  /*13b40*/  ISETP.GT.AND P3, PT, R66, 0xd1, PT ;  /* 0x000000d14200780c */ /* 0x000fe40003f64270 */
[----:B-1----:R-:W-:Y:S02]  /*13b50*/  FSEL R209, R32, -INF , P2 ;  /* 0xff80000020d17808 */ /* 0x002fe40001000000 */
[----:B------:R-:W-:Y:S02]  /*13b60*/  FMNMX.FTZ R46, R211, R46, !PT ;  /* 0x0000002ed32e7209 */ /* 0x000fe40007810000 */
[----:B------:R-:W-:Y:S02]  /*13b70*/  FSEL R201, R24, -INF , P4 ;  /* 0xff80000018c97808 */ /* 0x000fe40002000000 */
[----:B------:R-:W-:-:S02]  /*13b80*/  ISETP.GT.AND P4, PT, R66, 0xd8, PT ;  /* 0x000000d84200780c */ /* 0x000fc40003f84270 */
[----:B---3--:R-:W-:Y:S02]  /*13b90*/  FSEL R207, R26, -INF , P3 ;  /* 0xff8000001acf7808 */ /* 0x008fe40001800000 */
[----:B------:R-:W-:Y:S02]  /*13ba0*/  FMNMX.FTZ R46, R209, R46, !PT ;  /* 0x0000002ed12e7209 */ /* 0x000fe40007810000 */
[----:B--2---:R-:W-:Y:S02]  /*13bb0*/  FSEL R205, R36, -INF , P4 ;  /* 0xff80000024cd7808 */ /* 0x004fe40002000000 */
[----:B------:R-:W-:Y:S02]  /*13bc0*/  FMNMX.FTZ R36, R21, R120, !PT ;  /* 0x0000007815247209 */ /* 0x000fe40007810000 */
[----:B----4-:R-:W-:Y:S02]  /*13bd0*/  FSEL R199, R30, -INF , P5 ;  /* 0xff8000001ec77808 */ /* 0x010fe40002800000 */
[----:B------:R-:W-:-:S02]  /*13be0*/  ISETP.GT.AND P5, PT, R66, 0xd9, PT ;  /* 0x000000d94200780c */ /* 0x000fc40003fa4270 */
[----:B------:R-:W-:Y:S02]  /*13bf0*/  FMNMX.FTZ R46, R207, R46, !PT ;  /* 0x0000002ecf2e7209 */ /* 0x000fe40007810000 */
[----:B------:R-:W-:Y:S01]  /*13c00*/  FMNMX.FTZ R36, R123, R36, !PT ;  /* 0x000000247b247209 */ /* 0x000fe20007810000 */
[----:B------:R-:W-:Y:S01]  /*13c10*/  FMUL.FTZ R70, R2, R38 ;  /* 0x0000002602467220 */ /* 0x000fe20000410000 */
[----:B------:R-:W-:Y:S02]  /*13c20*/  FSEL R203, R44, -INF , P5 ;  /* 0xff8000002ccb7808 */ /* 0x000fe40002800000 */
[----:B------:R-:W-:Y:S02]  /*13c30*/  FMNMX.FTZ R46, R205, R46, !PT ;  /* 0x0000002ecd2e7209 */ /* 0x000fe40007810000 */
[----:B------:R-:W-:Y:S02]  /*13c40*/  FMNMX.FTZ R38, R13, R36, !PT ;  /* 0x000000240d267209 */ /* 0x000fe40007810000 */
[----:B------:R-:W-:-:S02]  /*13c50*/  FMNMX.FTZ R46, R203, R46, !PT ;  /* 0x0000002ecb2e7209 */ /* 0x000fc40007810000 */
[----:B------:R-:W-:-:S03]  /*13c60*/  FMNMX.FTZ R38, R127, R38, !PT ;  /* 0x000000267f267209 */ /* 0x000fc60007810000 */
[----:B------:R-:W0:Y:S01]  /*13c70*/  SHFL.BFLY PT, R89, R46, 0x2, 0x1f ;  /* 0x0c401f002e597f89 */ /* 0x000e2200000e0000 */
[----:B------:R-:W-:-:S04]  /*13c80*/  FMNMX.FTZ R38, R45, R38, !PT ;  /* 0x000000262d267209 */ /* 0x000fc80007810000 */
[----:B------:R-:W-:-:S04]  /*13c90*/  FMNMX.FTZ R38, R131, R38, !PT ;  /* 0x0000002683267209 */ /* 0x000fc80007810000 */
[----:B------:R-:W-:-:S04]  /*13ca0*/  FMNMX.FTZ R44, R49, R38, !PT ;  /* 0x00000026312c7209 */ /* 0x000fc80007810000 */
[----:B------:R-:W-:-:S04]  /*13cb0*/  FMNMX.FTZ R44, R53, R44, !PT ;  /* 0x0000002c352c7209 */ /* 0x000fc80007810000 */
[----:B------:R-:W-:-:S04]  /*13cc0*/  FMNMX.FTZ R44, R107, R44, !PT ;  /* 0x0000002c6b2c7209 */ /* 0x000fc80007810000 */
[----:B------:R-:W-:Y:S02]  /*13cd0*/  FMNMX.FTZ R44, R69, R44, !PT ;  /* 0x0000002c452c7209 */ /* 0x000fe40007810000 */
[----:B0-----:R-:W-:Y:S02]  /*13ce0*/  FMNMX.FTZ R14, R46, R89, !PT ;  /* 0x000000592e0e7209 */ /* 0x001fe40007810000 */
[----:B------:R-:W-:-:S04]  /*13cf0*/  FMNMX.FTZ R46, R111, R44, !PT ;  /* 0x0000002c6f2e7209 */ /* 0x000fc80007810000 */
        /* <DEDUP_REMOVED lines=27> */
[----:B------:R-:W-:Y:S01]  /*13eb0*/  FMNMX.FTZ R60, R183, R58, !PT ;  /* 0x0000003ab73c7209 */ /* 0x000fe20007810000 */
[----:B------:R-:W0:Y:S03]  /*13ec0*/  SHFL.BFLY PT, R89, R14, 0x1, 0x1f ;  /* 0x0c201f000e597f89 */ /* 0x000e2600000e0000 */
[----:B------:R-:W-:-:S04]  /*13ed0*/  FMNMX.FTZ R60, R29, R60, !PT ;  /* 0x0000003c1d3c7209 */ /* 0x000fc80007810000 */
[----:B------:R-:W-:-:S04]  /*13ee0*/  FMNMX.FTZ R60, R185, R60, !PT ;  /* 0x0000003cb93c7209 */ /* 0x000fc80007810000 */
[----:B------:R-:W-:-:S04]  /*13ef0*/  FMNMX.FTZ R60, R187, R60, !PT ;  /* 0x0000003cbb3c7209 */ /* 0x000fc80007810000 */
[----:B------:R-:W-:Y:S01]  /*13f00*/  FMNMX.FTZ R60, R189, R60, !PT ;  /* 0x0000003cbd3c7209 */ /* 0x000fe20007810000 */
[----:B------:R-:W-:-:S03]  /*13f10*/  FMUL.FTZ R66, R2, R31 ;  /* 0x0000001f02427220 */ /* 0x000fc60000410000 */
[----:B------:R-:W-:Y:S01]  /*13f20*/  FMNMX.FTZ R60, R191, R60, !PT ;  /* 0x0000003cbf3c7209 */ /* 0x000fe20007810000 */
[----:B------:R-:W-:-:S03]  /*13f30*/  FMUL.FTZ R64, R2, R34 ;  /* 0x0000002202407220 */ /* 0x000fc60000410000 */
[----:B------:R-:W-:Y:S01]  /*13f40*/  FMNMX.FTZ R62, R193, R60, !PT ;  /* 0x0000003cc13e7209 */ /* 0x000fe20007810000 */
[----:B------:R-:W1:Y:S01]  /*13f50*/  MUFU.TANH R66, R66 ;  /* 0x0000004200427308 */ /* 0x000e620000002400 */
[----:B0-----:R-:W-:Y:S01]  /*13f60*/  FMNMX.FTZ R89, R14, R89, !PT ;  /* 0x000000590e597209 */ /* 0x001fe20007810000 */
[----:B------:R-:W-:Y:S01]  /*13f70*/  FMUL.FTZ R68, R2, R35 ;  /* 0x0000002302447220 */ /* 0x000fe20000410000 */
[----:B------:R-:W-:Y:S02]  /*13f80*/  MOV R88, UR4 ;  /* 0x0000000400587c02 */ /* 0x000fe40008000f00 */
[----:B------:R-:W-:-:S03]  /*13f90*/  FMNMX.FTZ R62, R33, R62, !PT ;  /* 0x0000003e213e7209 */ /* 0x000fc60007810000 */
[----:B------:R-:W0:Y:S01]  /*13fa0*/  MUFU.TANH R64, R64 ;  /* 0x0000004000407308 */ /* 0x000e220000002400 */
[----:B------:R-:W-:Y:S01]  /*13fb0*/  FMNMX.FTZ R74, R197, R62, !PT ;  /* 0x0000003ec54a7209 */ /* 0x000fe20007810000 */
[----:B------:R-:W-:-:S01]  /*13fc0*/  FFMA.FTZ R12, R89, R88, -8 ;  /* 0xc1000000590c7423 */ /* 0x000fc20000010058 */
[----:B------:R-:W-:Y:S01]  /*13fd0*/  FSETP.NEU.FTZ.AND P6, PT, R89, -INF , PT ;  /* 0xff8000005900780b */ /* 0x000fe20003fdd000 */
[----:B------:R-:W-:Y:S01]  /*13fe0*/  FMUL.FTZ R72, R2, R39 ;  /* 0x0000002702487220 */ /* 0x000fe20000410000 */
[----:B------:R-:W-:-:S03]  /*13ff0*/  FMNMX.FTZ R74, R37, R74, !PT ;  /* 0x0000004a254a7209 */ /* 0x000fc60007810000 */
[----:B------:R-:W2:Y:S01]  /*14000*/  MUFU.TANH R68, R68 ;  /* 0x0000004400447308 */ /* 0x000ea20000002400 */
[----:B------:R-:W-:Y:S02]  /*14010*/  FSEL R12, R12, RZ, P6 ;  /* 0x000000ff0c0c7208 */ /* 0x000fe40003000000 */
[----:B------:R-:W-:-:S05]  /*14020*/  FMNMX.FTZ R74, R201, R74, !PT ;  /* 0x0000004ac94a7209 */ /* 0x000fca0007810000 */
[----:B------:R-:W3:Y:S01]  /*14030*/  MUFU.TANH R70, R70 ;  /* 0x0000004600467308 */ /* 0x000ee20000002400 */
[----:B------:R-:W-:-:S01]  /*14040*/  FFMA.FTZ R32, R133, R88, -R12 ;  /* 0x0000005885207223 */ /* 0x000fc2000001080c */
[----:B-1----:R-:W-:Y:S02]  /*14050*/  FSEL R133, R66, -INF , P1 ;  /* 0xff80000042857808 */ /* 0x002fe40000800000 */
[----:B------:R-:W-:Y:S01]  /*14060*/  FMNMX.FTZ R74, R199, R74, !PT ;  /* 0x0000004ac74a7209 */ /* 0x000fe20007810000 */
[----:B------:R-:W-:-:S03]  /*14070*/  FFMA.FTZ R39, R51, R88, -R12 ;  /* 0x0000005833277223 */ /* 0x000fc6000001080c */
[----:B------:R-:W1:Y:S01]  /*14080*/  MUFU.TANH R72, R72 ;  /* 0x0000004800487308 */ /* 0x000e620000002400 */
[----:B------:R-:W-:-:S01]  /*14090*/  FFMA.FTZ R51, R135, R88, -R12 ;  /* 0x0000005887337223 */ /* 0x000fc2000001080c */
[--C-:B------:R-:W-:Y:S01]  /*140a0*/  FFMA.FTZ R143, R143, R88, -R12.reuse ;  /* 0x000000588f8f7223 */ /* 0x100fe2000001080c */
[----:B0-----:R-:W-:Y:S02]  /*140b0*/  FSEL R135, R64, -INF , P2 ;  /* 0xff80000040877808 */ /* 0x001fe40001000000 */
[----:B------:R-:W-:Y:S01]  /*140c0*/  FMNMX.FTZ R74, R133, R74, !PT ;  /* 0x0000004a854a7209 */ /* 0x000fe20007810000 */
[----:B------:R-:W-:-:S02]  /*140d0*/  FFMA.FTZ R149, R149, R88, -R12 ;  /* 0x0000005895957223 */ /* 0x000fc4000001080c */
[----:B------:R2:W-:Y:S01]  /*140e0*/  MUFU.EX2 R36, R143 ;  /* 0x0000008f00247308 */ /* 0x0005e20000000800 */
[----:B------:R-:W-:Y:S01]  /*140f0*/  FMNMX.FTZ R74, R135, R74, !PT ;  /* 0x0000004a874a7209 */ /* 0x000fe20007810000 */
[----:B------:R-:W-:Y:S01]  /*14100*/  FFMA.FTZ R153, R153, R88, -R12 ;  /* 0x0000005899997223 */ /* 0x000fe2000001080c */
[----:B--2---:R-:W-:-:S05]  /*14110*/  FSEL R143, R68, -INF , P3 ;  /* 0xff800000448f7808 */ /* 0x004fca0001800000 */
[----:B------:R3:W-:Y:S01]  /*14120*/  MUFU.EX2 R38, R149 ;  /* 0x0000009500267308 */ /* 0x0007e20000000800 */
[----:B------:R-:W-:Y:S02]  /*14130*/  FMNMX.FTZ R74, R143, R74, !PT ;  /* 0x0000004a8f4a7209 */ /* 0x000fe40007810000 */
[----:B---3--:R-:W-:-:S05]  /*14140*/  FSEL R149, R70, -INF , P4 ;  /* 0xff80000046957808 */ /* 0x008fca0002000000 */
[----:B------:R1:W-:Y:S01]  /*14150*/  MUFU.EX2 R44, R153 ;  /* 0x00000099002c7308 */ /* 0x0003e20000000800 */
[----:B------:R-:W-:Y:S01]  /*14160*/  FMNMX.FTZ R74, R149, R74, !PT ;  /* 0x0000004a954a7209 */ /* 0x000fe20007810000 */
[----:B------:R-:W-:Y:S01]  /*14170*/  FFMA.FTZ R157, R157, R88, -R12 ;  /* 0x000000589d9d7223 */ /* 0x000fe2000001080c */
[----:B-1----:R-:W-:-:S04]  /*14180*/  FSEL R153, R72, -INF , P5 ;  /* 0xff80000048997808 */ /* 0x002fc80002800000 */
[----:B------:R-:W-:Y:S01]  /*14190*/  FMNMX.FTZ R74, R153, R74, !PT ;  /* 0x0000004a994a7209 */ /* 0x000fe20007810000 */
[----:B------:R0:W-:Y:S04]  /*141a0*/  MUFU.EX2 R46, R157 ;  /* 0x0000009d002e7308 */ /* 0x0001e80000000800 */
[----:B0-----:R-:W0:Y:S01]  /*141b0*/  SHFL.BFLY PT, R157, R74, 0x2, 0x1f ;  /* 0x0c401f004a9d7f89 */ /* 0x001e2200000e0000 */
[----:B------:R-:W-:-:S01]  /*141c0*/  FFMA.FTZ R76, R65, R88, -R12 ;  /* 0x00000058414c7223 */ /* 0x000fc2000001080c */
[----:B------:R-:W-:-:S03]  /*141d0*/  FFMA.FTZ R161, R161, R88, -R12 ;  /* 0x00000058a1a17223 */ /* 0x000fc6000001080c */
[----:B------:R0:W-:Y:S08]  /*141e0*/  MUFU.EX2 R60, R76 ;  /* 0x0000004c003c7308 */ /* 0x0001f00000000800 */
[----:B------:R1:W-:Y:S01]  /*141f0*/  MUFU.EX2 R48, R161 ;  /* 0x000000a100307308 */ /* 0x0003e20000000800 */
[----:B0-----:R-:W-:-:S05]  /*14200*/  FMNMX.FTZ R76, R74, R157, !PT ;  /* 0x0000009d4a4c7209 */ /* 0x001fca0007810000 */
[----:B-1----:R-:W0:Y:S01]  /*14210*/  SHFL.BFLY PT, R161, R76, 0x1, 0x1f ;  /* 0x0c201f004ca17f89 */ /* 0x002e2200000e0000 */
[----:B------:R-:W-:-:S01]  /*14220*/  FFMA.FTZ R31, R43, R88, -R12 ;  /* 0x000000582b1f7223 */ /* 0x000fc2000001080c */
[----:B------:R-:W1:Y:S01]  /*14230*/  S2R R146, SR_TID.X ;  /* 0x0000000000927919 */ /* 0x000e620000002100 */
[----:B------:R-:W-:-:S01]  /*14240*/  FFMA.FTZ R14, R20, R88, -R12 ;  /* 0x00000058140e7223 */ /* 0x000fc2000001080c */
[-CC-:B------:R-:W-:Y:S01]  /*14250*/  FFMA.FTZ R35, R47, R88.reuse, -R12.reuse ;  /* 0x000000582f237223 */ /* 0x180fe2000001080c */
[----:B------:R-:W-:-:S01]  /*14260*/  FFMA.FTZ R28, R67, R88, -R12 ;  /* 0x00000058431c7223 */ /* 0x000fc2000001080c */
[-CC-:B------:R-:W-:Y:S01]  /*14270*/  FFMA.FTZ R43, R105, R88.reuse, -R12.reuse ;  /* 0x00000058692b7223 */ /* 0x180fe2000001080c */
[----:B------:R-:W-:-:S01]  /*14280*/  FFMA.FTZ R20, R121, R88, -R12 ;  /* 0x0000005879147223 */ /* 0x000fc2000001080c */
[-CC-:B------:R-:W-:Y:S01]  /*14290*/  FFMA.FTZ R30, R71, R88.reuse, -R12.reuse ;  /* 0x00000058471e7223 */ /* 0x180fe2000001080c */
[----:B------:R-:W-:-:S01]  /*142a0*/  FFMA.FTZ R47, R109, R88, -R12 ;  /* 0x000000586d2f7223 */ /* 0x000fc2000001080c */
[----:B------:R-:W-:Y:S01]  /*142b0*/  FFMA.FTZ R67, R117, R88, -R12 ;  /* 0x0000005875437223 */ /* 0x000fe2000001080c */
[----:B0-----:R-:W-:-:S04]  /*142c0*/  FMNMX.FTZ R90, R76, R161, !PT ;  /* 0x000000a14c5a7209 */ /* 0x001fc80007810000 */
[C---:B------:R-:W-:Y:S01]  /*142d0*/  FSETP.NEU.FTZ.AND P1, PT, R90.reuse, -INF , PT ;  /* 0xff8000005a00780b */ /* 0x040fe20003f3d000 */
[----:B------:R-:W-:-:S01]  /*142e0*/  FFMA.FTZ R94, R90, R88, -8 ;  /* 0xc10000005a5e7423 */ /* 0x000fc20000010058 */
[-CC-:B------:R-:W-:Y:S01]  /*142f0*/  FFMA.FTZ R105, R151, R88.reuse, -R12.reuse ;  /* 0x0000005897697223 */ /* 0x180fe2000001080c */
[----:B------:R-:W-:-:S03]  /*14300*/  FFMA.FTZ R24, R125, R88, -R12 ;  /* 0x000000587d187223 */ /* 0x000fc6000001080c */
[----:B------:R-:W-:Y:S01]  /*14310*/  FSEL R94, R94, RZ, P1 ;  /* 0x000000ff5e5e7208 */ /* 0x000fe20000800000 */
[----:B------:R-:W-:-:S01]  /*14320*/  FFMA.FTZ R26, R129, R88, -R12 ;  /* 0x00000058811a7223 */ /* 0x000fc2000001080c */
[-CC-:B------:R-:W-:Y:S01]  /*14330*/  FFMA.FTZ R34, R137, R88.reuse, -R12.reuse ;  /* 0x0000005889227223 */ /* 0x180fe2000001080c */
        /* <DEDUP_REMOVED lines=33> */
[-C--:B------:R-:W-:Y:S01]  /*14550*/  FFMA.FTZ R163, R203, R88.reuse, -R12 ;  /* 0x00000058cba37223 */ /* 0x080fe2000001080c */
[----:B------:R-:W-:-:S01]  /*14560*/  FFMA.FTZ R12, R21, R88, -R94 ;  /* 0x00000058150c7223 */ /* 0x000fc2000001085e */
[-CC-:B------:R-:W-:Y:S01]  /*14570*/  FFMA.FTZ R21, R120, R88.reuse, -R94.reuse ;  /* 0x0000005878157223 */ /* 0x180fe2000001085e */
[----:B------:R-:W-:Y:S01]  /*14580*/  MUFU.EX2 R3, R3 ;  /* 0x0000000300037308 */ /* 0x000fe20000000800 */
[----:B------:R-:W-:-:S01]  /*14590*/  FFMA.FTZ R96, R123, R88, -R94 ;  /* 0x000000587b607223 */ /* 0x000fc2000001085e */
[----:B------:R-:W-:-:S06]  /*145a0*/  FFMA.FTZ R123, R13, R88, -R94 ;  /* 0x000000580d7b7223 */ /* 0x000fcc000001085e */
[----:B------:R-:W0:Y:S01]  /*145b0*/  MUFU.EX2 R14, R14 ;  /* 0x0000000e000e7308 */ /* 0x000e220000000800 */
[----:B------:R-:W-:-:S07]  /*145c0*/  FFMA.FTZ R13, R127, R88, -R94 ;  /* 0x000000587f0d7223 */ /* 0x000fce000001085e */
[----:B------:R-:W-:Y:S08]  /*145d0*/  MUFU.EX2 R12, R12 ;  /* 0x0000000c000c7308 */ /* 0x000ff00000000800 */
[----:B------:R-:W2:Y:S08]  /*145e0*/  MUFU.EX2 R21, R21 ;  /* 0x0000001500157308 */ /* 0x000eb00000000800 */
[----:B------:R-:W3:Y:S01]  /*145f0*/  MUFU.EX2 R20, R20 ;  /* 0x0000001400147308 */ /* 0x000ee20000000800 */
[----:B------:R-:W-:-:S07]  /*14600*/  FFMA.FTZ R76, R45, R88, -R94 ;  /* 0x000000582d4c7223 */ /* 0x000fce000001085e */
[----:B------:R-:W4:Y:S01]  /*14610*/  MUFU.EX2 R96, R96 ;  /* 0x0000006000607308 */ /* 0x000f220000000800 */
[----:B------:R-:W-:-:S07]  /*14620*/  FFMA.FTZ R108, R79, R88, -R94 ;  /* 0x000000584f6c7223 */ /* 0x000fce000001085e */
[----:B------:R-:W4:Y:S01]  /*14630*/  MUFU.EX2 R31, R31 ;  /* 0x0000001f001f7308 */ /* 0x000f220000000800 */
[----:B------:R-:W-:-:S01]  /*14640*/  FFMA.FTZ R98, R131, R88, -R94 ;  /* 0x0000005883627223 */ /* 0x000fc2000001085e */
[----:B------:R-:W-:-:S06]  /*14650*/  FFMA.FTZ R79, R15, R88, -R94 ;  /* 0x000000580f4f7223 */ /* 0x000fcc000001085e */
[----:B------:R-:W4:Y:S01]  /*14660*/  MUFU.EX2 R123, R123 ;  /* 0x0000007b007b7308 */ /* 0x000f220000000800 */
[----:B0-----:R-:W-:-:S01]  /*14670*/  FADD.FTZ R15, R3, R14 ;  /* 0x0000000e030f7221 */ /* 0x001fc20000010000 */
[----:B------:R-:W-:-:S06]  /*14680*/  FFMA.FTZ R92, R83, R88, -R94 ;  /* 0x00000058535c7223 */ /* 0x000fcc000001085e */
[----:B------:R-:W0:Y:S01]  /*14690*/  MUFU.EX2 R24, R24 ;  /* 0x0000001800187308 */ /* 0x000e220000000800 */
[----:B--2---:R-:W-:-:S01]  /*146a0*/  FADD.FTZ R83, R12, R21 ;  /* 0x000000150c537221 */ /* 0x004fc20000010000 */
[----:B------:R-:W-:-:S06]  /*146b0*/  FFMA.FTZ R127, R49, R88, -R94 ;  /* 0x00000058317f7223 */ /* 0x000fcc000001085e */
[----:B------:R-:W2:Y:S01]  /*146c0*/  MUFU.EX2 R13, R13 ;  /* 0x0000000d000d7308 */ /* 0x000ea20000000800 */
[----:B-1----:R-:W-:Y:S01]  /*146d0*/  LOP3.LUT R146, R146, 0x7f, RZ, 0xc0, !PT ;  /* 0x0000007f92927812 */ /* 0x002fe200078ec0ff */
[----:B---3--:R-:W-:-:S06]  /*146e0*/  FADD.FTZ R112, R20, R15 ;  /* 0x0000000f14707221 */ /* 0x008fcc0000010000 */
[----:B------:R-:W1:Y:S01]  /*146f0*/  MUFU.EX2 R35, R35 ;  /* 0x0000002300237308 */ /* 0x000e620000000800 */
[----:B----4-:R-:W-:-:S01]  /*14700*/  FADD.FTZ R114, R96, R83 ;  /* 0x0000005360727221 */ /* 0x010fc20000010000 */
[----:B------:R-:W-:-:S06]  /*14710*/  FFMA.FTZ R45, R53, R88, -R94 ;  /* 0x00000058352d7223 */ /* 0x000fcc000001085e */
[----:B------:R-:W3:Y:S01]  /*14720*/  MUFU.EX2 R76, R76 ;  /* 0x0000004c004c7308 */ /* 0x000ee20000000800 */
[----:B------:R-:W-:Y:S01]  /*14730*/  ISETP.NE.AND P2, PT, R146, RZ, PT ;  /* 0x000000ff9200720c */ /* 0x000fe20003f45270 */
[----:B------:R-:W-:-:S06]  /*14740*/  FADD.FTZ R83, R31, R112 ;  /* 0x000000701f537221 */ /* 0x000fcc0000010000 */
[----:B------:R-:W4:Y:S01]  /*14750*/  MUFU.EX2 R26, R26 ;  /* 0x0000001a001a7308 */ /* 0x000f220000000800 */
[----:B------:R-:W-:-:S01]  /*14760*/  FADD.FTZ R114, R123, R114 ;  /* 0x000000727b727221 */ /* 0x000fc20000010000 */
[----:B------:R-:W-:-:S06]  /*14770*/  FFMA.FTZ R78, R107, R88, -R94 ;  /* 0x000000586b4e7223 */ /* 0x000fcc000001085e */
[----:B------:R-:W4:Y:S01]  /*14780*/  MUFU.EX2 R98, R98 ;  /* 0x0000006200627308 */ /* 0x000f220000000800 */
[----:B0-----:R-:W-:-:S07]  /*14790*/  FADD.FTZ R112, R24, R83 ;  /* 0x0000005318707221 */ /* 0x001fce0000010000 */
[----:B------:R-:W0:Y:S01]  /*147a0*/  MUFU.EX2 R39, R39 ;  /* 0x0000002700277308 */ /* 0x000e220000000800 */
[----:B--2---:R-:W-:-:S01]  /*147b0*/  FADD.FTZ R83, R13, R114 ;  /* 0x000000720d537221 */ /* 0x004fc20000010000 */
[----:B------:R-:W-:-:S06]  /*147c0*/  FFMA.FTZ R100, R69, R88, -R94 ;  /* 0x0000005845647223 */ /* 0x000fcc000001085e */
[----:B------:R-:W2:Y:S01]  /*147d0*/  MUFU.EX2 R127, R127 ;  /* 0x0000007f007f7308 */ /* 0x000ea20000000800 */
[----:B------:R-:W-:-:S01]  /*147e0*/  FFMA.FTZ R110, R85, R88, -R94 ;  /* 0x00000058556e7223 */ /* 0x000fc2000001085e */
[----:B-1----:R-:W-:-:S06]  /*147f0*/  FADD.FTZ R85, R35, R112 ;  /* 0x0000007023557221 */ /* 0x002fcc0000010000 */
[----:B------:R-:W1:Y:S01]  /*14800*/  MUFU.EX2 R28, R28 ;  /* 0x0000001c001c7308 */ /* 0x000e620000000800 */
[----:B---3--:R-:W-:-:S01]  /*14810*/  FADD.FTZ R83, R76, R83 ;  /* 0x000000534c537221 */ /* 0x008fc20000010000 */
[----:B------:R-:W-:-:S06]  /*14820*/  FFMA.FTZ R107, R111, R88, -R94 ;  /* 0x000000586f6b7223 */ /* 0x000fcc000001085e */
[----:B------:R-:W3:Y:S01]  /*14830*/  MUFU.EX2 R45, R45 ;  /* 0x0000002d002d7308 */ /* 0x000ee20000000800 */
[----:B------:R-:W-:Y:S02]  /*14840*/  @!P2 VIADD R15, R0, 0x2e840 ;  /* 0x0002e840000fa836 */ /* 0x000fe40000000000 */
[----:B----4-:R-:W-:-:S05]  /*14850*/  FADD.FTZ R112, R26, R85 ;  /* 0x000000551a707221 */ /* 0x010fca0000010000 */
[----:B------:R-:W-:Y:S01]  /*14860*/  MUFU.EX2 R43, R43 ;  /* 0x0000002b002b7308 */ /* 0x000fe20000000800 */
[----:B------:R-:W-:-:S01]  /*14870*/  FADD.FTZ R116, R98, R83 ;  /* 0x0000005362747221 */ /* 0x000fc20000010000 */
[----:B------:R-:W-:-:S06]  /*14880*/  FFMA.FTZ R49, R87, R88, -R94 ;  /* 0x0000005857317223 */ /* 0x000fcc000001085e */
[----:B------:R-:W4:Y:S01]  /*14890*/  MUFU.EX2 R78, R78 ;  /* 0x0000004e004e7308 */ /* 0x000f220000000800 */
[----:B------:R-:W-:-:S01]  /*148a0*/  FFMA.FTZ R114, R63, R88, -R94 ;  /* 0x000000583f727223 */ /* 0x000fc2000001085e */
[----:B0-----:R-:W-:-:S06]  /*148b0*/  FADD.FTZ R63, R39, R112 ;  /* 0x00000070273f7221 */ /* 0x001fcc0000010000 */
[----:B------:R-:W-:Y:S01]  /*148c0*/  MUFU.EX2 R30, R30 ;  /* 0x0000001e001e7308 */ /* 0x000fe20000000800 */
[----:B------:R-:W-:Y:S01]  /*148d0*/  @!P2 PRMT R15, RZ, 0x654, R15 ;  /* 0x00000654ff0fa816 */ /* 0x000fe2000000000f */
[----:B--2---:R-:W-:-:S06]  /*148e0*/  FADD.FTZ R116, R127, R116 ;  /* 0x000000747f747221 */ /* 0x004fcc0000010000 */
[----:B------:R-:W0:Y:S01]  /*148f0*/  MUFU.EX2 R100, R100 ;  /* 0x0000006400647308 */ /* 0x000e220000000800 */
[----:B------:R-:W-:-:S01]  /*14900*/  FFMA.FTZ R80, R115, R88, -R94 ;  /* 0x0000005873507223 */ /* 0x000fc2000001085e */
[----:B------:R-:W-:Y:S01]  /*14910*/  FFMA.FTZ R59, R59, R88, -R94 ;  /* 0x000000583b3b7223 */ /* 0x000fe2000001085e */
[----:B-1----:R-:W-:-:S05]  /*14920*/  FADD.FTZ R118, R28, R63 ;  /* 0x0000003f1c767221 */ /* 0x002fca0000010000 */
[----:B------:R-:W1:Y:S01]  /*14930*/  MUFU.EX2 R47, R47 ;  /* 0x0000002f002f7308 */ /* 0x000e620000000800 */
[----:B------:R-:W-:-:S01]  /*14940*/  FFMA.FTZ R112, R41, R88, -R94 ;  /* 0x0000005829707223 */ /* 0x000fc2000001085e */
[----:B------:R2:W-:Y:S01]  /*14950*/  @!P2 SYNCS.ARRIVE.TRANS64.RED.A1T0 RZ, [R15+URZ], RZ ;  /* 0x000000ff0fffa9a7 */ /* 0x0005e2000810043f */
[----:B---3--:R-:W-:-:S05]  /*14960*/  FADD.FTZ R41, R45, R116 ;  /* 0x000000742d297221 */ /* 0x008fca0000010000 */
[----:B------:R-:W3:Y:S01]  /*14970*/  MUFU.EX2 R107, R107 ;  /* 0x0000006b006b7308 */ /* 0x000ee20000000800 */
[----:B------:R-:W-:-:S07]  /*14980*/  FFMA.FTZ R87, R113, R88, -R94 ;  /* 0x0000005871577223 */ /* 0x000fce000001085e */
[----:B------:R-:W3:Y:S01]  /*14990*/  MUFU.EX2 R32, R32 ;  /* 0x0000002000207308 */ /* 0x000ee20000000800 */
[----:B----4-:R-:W-:-:S01]  /*149a0*/  FADD.FTZ R41, R78, R41 ;  /* 0x000000294e297221 */ /* 0x010fc20000010000 */
[----:B------:R-:W-:-:S06]  /*149b0*/  FFMA.FTZ R102, R119, R88, -R94 ;  /* 0x0000005877667223 */ /* 0x000fcc000001085e */
[----:B------:R-:W4:Y:S01]  /*149c0*/  MUFU.EX2 R49, R49 ;  /* 0x0000003100317308 */ /* 0x000f220000000800 */
[----:B0-----:R-:W-:-:S07]  /*149d0*/  FADD.FTZ R120, R100, R41 ;  /* 0x0000002964787221 */ /* 0x001fce0000010000 */
[----:B------:R-:W0:Y:S08]  /*149e0*/  MUFU.EX2 R51, R51 ;  /* 0x0000003300337308 */ /* 0x000e300000000800 */
[----:B--2---:R2:W-:Y:S01]  /*149f0*/  MUFU.EX2 R15, R59 ;  /* 0x0000003b000f7308 */ /* 0x0045e20000000800 */
[----:B------:R-:W-:-:S07]  /*14a00*/  FFMA.FTZ R53, R141, R88, -R94 ;  /* 0x000000588d357223 */ /* 0x000fce000001085e */
[----:B------:R-:W0:Y:S01]  /*14a10*/  MUFU.EX2 R80, R80 ;  /* 0x0000005000507308 */ /* 0x000e220000000800 */
[----:B--2---:R-:W-:-:S04]  /*14a20*/  FADD.FTZ R59, R43, R118 ;  /* 0x000000762b3b7221 */ /* 0x004fc80000010000 */
[----:B------:R-:W-:-:S03]  /*14a30*/  FADD.FTZ R118, R30, R59 ;  /* 0x0000003b1e767221 */ /* 0x000fc60000010000 */
[----:B------:R-:W2:Y:S01]  /*14a40*/  MUFU.EX2 R34, R34 ;  /* 0x0000002200227308 */ /* 0x000ea20000000800 */
[----:B-1----:R-:W-:-:S01]  /*14a50*/  FADD.FTZ R41, R47, R118 ;  /* 0x000000762f297221 */ /* 0x002fc20000010000 */
[----:B---3--:R-:W-:-:S06]  /*14a60*/  FADD.FTZ R120, R107, R120 ;  /* 0x000000786b787221 */ /* 0x008fcc0000010000 */
[----:B------:R-:W1:Y:S01]  /*14a70*/  MUFU.EX2 R87, R87 ;  /* 0x0000005700577308 */ /* 0x000e620000000800 */
[----:B------:R-:W-:-:S01]  /*14a80*/  FFMA.FTZ R82, R91, R88, -R94 ;  /* 0x000000585b527223 */ /* 0x000fc2000001085e */
[----:B------:R-:W-:-:S06]  /*14a90*/  FADD.FTZ R118, R32, R41 ;  /* 0x0000002920767221 */ /* 0x000fcc0000010000 */
[----:B------:R-:W3:Y:S01]  /*14aa0*/  MUFU.EX2 R67, R67 ;  /* 0x0000004300437308 */ /* 0x000ee20000000800 */
[----:B----4-:R-:W-:-:S01]  /*14ab0*/  FADD.FTZ R41, R49, R120 ;  /* 0x0000007831297221 */ /* 0x010fc20000010000 */
[----:B------:R-:W-:-:S06]  /*14ac0*/  FFMA.FTZ R91, R145, R88, -R94 ;  /* 0x00000058915b7223 */ /* 0x000fcc000001085e */
[----:B------:R-:W4:Y:S01]  /*14ad0*/  MUFU.EX2 R102, R102 ;  /* 0x0000006600667308 */ /* 0x000f220000000800 */
[----:B0-----:R-:W-:-:S01]  /*14ae0*/  FADD.FTZ R59, R51, R118 ;  /* 0x00000076333b7221 */ /* 0x001fc20000010000 */
[----:B------:R-:W-:-:S06]  /*14af0*/  FADD.FTZ R118, R80, R41 ;  /* 0x0000002950767221 */ /* 0x000fcc0000010000 */
[----:B------:R-:W0:Y:S01]  /*14b00*/  MUFU.EX2 R53, R53 ;  /* 0x0000003500357308 */ /* 0x000e220000000800 */
[----:B------:R-:W-:-:S01]  /*14b10*/  FFMA.FTZ R104, R95, R88, -R94 ;  /* 0x000000585f687223 */ /* 0x000fc2000001085e */
[----:B--2---:R-:W-:-:S06]  /*14b20*/  FADD.FTZ R120, R34, R59 ;  /* 0x0000003b22787221 */ /* 0x004fcc0000010000 */
[----:B------:R-:W2:Y:S01]  /*14b30*/  MUFU.EX2 R71, R71 ;  /* 0x0000004700477308 */ /* 0x000ea20000000800 */
[----:B-1----:R-:W-:-:S01]  /*14b40*/  FADD.FTZ R41, R87, R118 ;  /* 0x0000007657297221 */ /* 0x002fc20000010000 */
[----:B------:R-:W-:-:S06]  /*14b50*/  FFMA.FTZ R69, R93, R88, -R94 ;  /* 0x000000585d457223 */ /* 0x000fcc000001085e */
[----:B------:R-:W1:Y:S01]  /*14b60*/  MUFU.EX2 R82, R82 ;  /* 0x0000005200527308 */ /* 0x000e620000000800 */
[----:B---3--:R-:W-:-:S01]  /*14b70*/  FADD.FTZ R59, R67, R120 ;  /* 0x00000078433b7221 */ /* 0x008fc20000010000 */
[----:B----4-:R-:W-:-:S06]  /*14b80*/  FADD.FTZ R118, R102, R41 ;  /* 0x0000002966767221 */ /* 0x010fcc0000010000 */
[----:B------:R-:W3:Y:S01]  /*14b90*/  MUFU.EX2 R91, R91 ;  /* 0x0000005b005b7308 */ /* 0x000ee20000000800 */
[----:B------:R-:W-:-:S01]  /*14ba0*/  FFMA.FTZ R84, R99, R88, -R94 ;  /* 0x0000005863547223 */ /* 0x000fc2000001085e */
[----:B------:R-:W-:-:S06]  /*14bb0*/  FADD.FTZ R120, R36, R59 ;  /* 0x0000003b24787221 */ /* 0x000fcc0000010000 */
[----:B------:R-:W4:Y:S01]  /*14bc0*/  MUFU.EX2 R105, R105 ;  /* 0x0000006900697308 */ /* 0x000f220000000800 */
[----:B0-----:R-:W-:-:S01]  /*14bd0*/  FADD.FTZ R41, R53, R118 ;  /* 0x0000007635297221 */ /* 0x001fc20000010000 */
[----:B------:R-:W-:-:S06]  /*14be0*/  FFMA.FTZ R93, R97, R88, -R94 ;  /* 0x00000058615d7223 */ /* 0x000fcc000001085e */
[----:B------:R-:W0:Y:S01]  /*14bf0*/  MUFU.EX2 R104, R104 ;  /* 0x0000006800687308 */ /* 0x000e220000000800 */
[----:B--2---:R-:W-:-:S01]  /*14c00*/  FADD.FTZ R59, R71, R120 ;  /* 0x00000078473b7221 */ /* 0x004fc20000010000 */
[----:B-1----:R-:W-:-:S06]  /*14c10*/  FADD.FTZ R118, R82, R41 ;  /* 0x0000002952767221 */ /* 0x002fcc0000010000 */
[----:B------:R-:W1:Y:S01]  /*14c20*/  MUFU.EX2 R69, R69 ;  /* 0x0000004500457308 */ /* 0x000e620000000800 */
[----:B------:R-:W-:-:S01]  /*14c30*/  FFMA.FTZ R106, R103, R88, -R94 ;  /* 0x00000058676a7223 */ /* 0x000fc2000001085e */
[----:B------:R-:W-:-:S06]  /*14c40*/  FADD.FTZ R120, R38, R59 ;  /* 0x0000003b26787221 */ /* 0x000fcc0000010000 */
[----:B------:R-:W2:Y:S01]  /*14c50*/  MUFU.EX2 R109, R109 ;  /* 0x0000006d006d7308 */ /* 0x000ea20000000800 */
[----:B---3--:R-:W-:-:S01]  /*14c60*/  FADD.FTZ R41, R91, R118 ;  /* 0x000000765b297221 */ /* 0x008fc20000010000 */
[----:B------:R-:W-:-:S06]  /*14c70*/  FFMA.FTZ R86, R101, R88, -R94 ;  /* 0x0000005865567223 */ /* 0x000fcc000001085e */
[----:B------:R-:W3:Y:S01]  /*14c80*/  MUFU.EX2 R84, R84 ;  /* 0x0000005400547308 */ /* 0x000ee20000000800 */
[----:B----4-:R-:W-:-:S01]  /*14c90*/  FADD.FTZ R59, R105, R120 ;  /* 0x00000078693b7221 */ /* 0x010fc20000010000 */
[----:B0-----:R-:W-:-:S06]  /*14ca0*/  FADD.FTZ R118, R104, R41 ;  /* 0x0000002968767221 */ /* 0x001fcc0000010000 */
[----:B------:R-:W0:Y:S01]  /*14cb0*/  MUFU.EX2 R93, R93 ;  /* 0x0000005d005d7308 */ /* 0x000e220000000800 */
[----:B------:R-:W-:-:S01]  /*14cc0*/  FFMA.FTZ R75, R75, R88, -R94 ;  /* 0x000000584b4b7223 */ /* 0x000fc2000001085e */
[----:B------:R-:W-:-:S06]  /*14cd0*/  FADD.FTZ R120, R44, R59 ;  /* 0x0000003b2c787221 */ /* 0x000fcc0000010000 */
[----:B------:R-:W4:Y:S01]  /*14ce0*/  MUFU.EX2 R117, R117 ;  /* 0x0000007500757308 */ /* 0x000f220000000800 */
[----:B-1----:R-:W-:-:S01]  /*14cf0*/  FADD.FTZ R41, R69, R118 ;  /* 0x0000007645297221 */ /* 0x002fc20000010000 */
[----:B------:R-:W-:-:S06]  /*14d00*/  FFMA.FTZ R95, R73, R88, -R94 ;  /* 0x00000058495f7223 */ /* 0x000fcc000001085e */
[----:B------:R-:W1:Y:S01]  /*14d10*/  MUFU.EX2 R106, R106 ;  /* 0x0000006a006a7308 */ /* 0x000e620000000800 */
[----:B------:R-:W-:Y:S01]  /*14d20*/  F2FP.SATFINITE.E4M3.F32.PACK_AB_MERGE_C R224, R31, R20, RZ ;  /* 0x000000141fe0723e */ /* 0x000fe200048070ff */
[----:B--2---:R-:W-:Y:S01]  /*14d30*/  FADD.FTZ R31, R109, R120 ;  /* 0x000000786d1f7221 */ /* 0x004fe20000010000 */
[----:B------:R-:W-:-:S05]  /*14d40*/  F2FP.SATFINITE.E4M3.F32.PACK_AB_MERGE_C R226, R39, R26, RZ ;  /* 0x0000001a27e2723e */ /* 0x000fca00048070ff */
[----:B------:R-:W2:Y:S01]  /*14d50*/  MUFU.EX2 R86, R86 ;  /* 0x0000005600567308 */ /* 0x000ea20000000800 */
[----:B---3--:R-:W-:-:S01]  /*14d60*/  FADD.FTZ R26, R84, R41 ;  /* 0x00000029541a7221 */ /* 0x008fc20000010000 */
[----:B------:R-:W-:-:S06]  /*14d70*/  FADD.FTZ R118, R46, R31 ;  /* 0x0000001f2e767221 */ /* 0x000fcc0000010000 */
[----:B------:R-:W3:Y:S01]  /*14d80*/  MUFU.EX2 R121, R121 ;  /* 0x0000007900797308 */ /* 0x000ee20000000800 */
[----:B0-----:R-:W-:-:S01]  /*14d90*/  FADD.FTZ R31, R93, R26 ;  /* 0x0000001a5d1f7221 */ /* 0x001fc20000010000 */
[----:B------:R-:W-:-:S06]  /*14da0*/  FFMA.FTZ R73, R167, R88, -R94 ;  /* 0x00000058a7497223 */ /* 0x000fcc000001085e */
[----:B------:R-:W0:Y:S01]  /*14db0*/  MUFU.EX2 R75, R75 ;  /* 0x0000004b004b7308 */ /* 0x000e220000000800 */
[----:B----4-:R-:W-:-:S07]  /*14dc0*/  FADD.FTZ R39, R117, R118 ;  /* 0x0000007675277221 */ /* 0x010fce0000010000 */
[----:B------:R-:W4:Y:S01]  /*14dd0*/  MUFU.EX2 R50, R165 ;  /* 0x000000a500327308 */ /* 0x000f220000000800 */
[----:B-1----:R-:W-:-:S01]  /*14de0*/  FADD.FTZ R31, R106, R31 ;  /* 0x0000001f6a1f7221 */ /* 0x002fc20000010000 */
[----:B------:R-:W-:-:S06]  /*14df0*/  F2FP.SATFINITE.E4M3.F32.PACK_AB_MERGE_C R220, R47, R30, RZ ;  /* 0x0000001e2fdc723e */ /* 0x000fcc00048070ff */
[----:B------:R-:W1:Y:S01]  /*14e00*/  MUFU.EX2 R95, R95 ;  /* 0x0000005f005f7308 */ /* 0x000e620000000800 */
[----:B------:R-:W-:-:S07]  /*14e10*/  FADD.FTZ R30, R48, R39 ;  /* 0x00000027301e7221 */ /* 0x000fce0000010000 */
[----:B------:R-:W1:Y:S01]  /*14e20*/  MUFU.EX2 R77, R77 ;  /* 0x0000004d004d7308 */ /* 0x000e620000000800 */
[----:B------:R-:W-:Y:S01]  /*14e30*/  F2FP.SATFINITE.E4M3.F32.PACK_AB_MERGE_C R222, R67, R34, RZ ;  /* 0x0000002243de723e */ /* 0x000fe200048070ff */
[----:B--2---:R-:W-:-:S06]  /*14e40*/  FADD.FTZ R34, R86, R31 ;  /* 0x0000001f56227221 */ /* 0x004fcc0000010000 */
[----:B------:R-:W2:Y:S01]  /*14e50*/  MUFU.EX2 R108, R108 ;  /* 0x0000006c006c7308 */ /* 0x000ea20000000800 */
[----:B---3--:R-:W-:-:S07]  /*14e60*/  FADD.FTZ R39, R121, R30 ;  /* 0x0000001e79277221 */ /* 0x008fce0000010000 */
[----:B------:R-:W3:Y:S01]  /*14e70*/  MUFU.EX2 R52, R169 ;  /* 0x000000a900347308 */ /* 0x000ee20000000800 */
[----:B0-----:R-:W-:-:S07]  /*14e80*/  FADD.FTZ R34, R75, R34 ;  /* 0x000000224b227221 */ /* 0x001fce0000010000 */
[----:B------:R-:W0:Y:S01]  /*14e90*/  MUFU.EX2 R73, R73 ;  /* 0x0000004900497308 */ /* 0x000e220000000800 */
[----:B----4-:R-:W-:-:S07]  /*14ea0*/  FADD.FTZ R30, R50, R39 ;  /* 0x00000027321e7221 */ /* 0x010fce0000010000 */
[----:B------:R-:W4:Y:S01]  /*14eb0*/  MUFU.EX2 R81, R81 ;  /* 0x0000005100517308 */ /* 0x000f220000000800 */
[----:B-1----:R-:W-:-:S01]  /*14ec0*/  FADD.FTZ R39, R95, R34 ;  /* 0x000000225f277221 */ /* 0x002fc20000010000 */
[----:B------:R-:W-:-:S06]  /*14ed0*/  F2FP.SATFINITE.E4M3.F32.PACK_AB_MERGE_C R204, R77, R50, RZ ;  /* 0x000000324dcc723e */ /* 0x000fcc00048070ff */
[----:B------:R-:W1:Y:S01]  /*14ee0*/  MUFU.EX2 R92, R92 ;  /* 0x0000005c005c7308 */ /* 0x000e620000000800 */
[----:B------:R-:W-:-:S01]  /*14ef0*/  FADD.FTZ R77, R77, R30 ;  /* 0x0000001e4d4d7221 */ /* 0x000fc20000010000 */
[----:B------:R-:W-:-:S06]  /*14f00*/  FFMA.FTZ R173, R173, R88, -R94 ;  /* 0x00000058adad7223 */ /* 0x000fcc000001085e */
[----:B------:R-:W1:Y:S01]  /*14f10*/  MUFU.EX2 R54, R171 ;  /* 0x000000ab00367308 */ /* 0x000e620000000800 */
[----:B--2---:R-:W-:-:S01]  /*14f20*/  FADD.FTZ R34, R108, R39 ;  /* 0x000000276c227221 */ /* 0x004fc20000010000 */
[----:B------:R-:W-:-:S06]  /*14f30*/  F2FP.SATFINITE.E4M3.F32.PACK_AB_MERGE_C R200, R105, R38, RZ ;  /* 0x0000002669c8723e */ /* 0x000fcc00048070ff */
[----:B------:R-:W2:Y:S01]  /*14f40*/  MUFU.EX2 R79, R79 ;  /* 0x0000004f004f7308 */ /* 0x000ea20000000800 */
[----:B---3--:R-:W-:-:S07]  /*14f50*/  FADD.FTZ R38, R52, R77 ;  /* 0x0000004d34267221 */ /* 0x008fce0000010000 */
[----:B------:R-:W3:Y:S01]  /*14f60*/  MUFU.EX2 R125, R125 ;  /* 0x0000007d007d7308 */ /* 0x000ee20000000800 */
[----:B0-----:R-:W-:-:S01]  /*14f70*/  FADD.FTZ R39, R73, R34 ;  /* 0x0000002249277221 */ /* 0x001fc20000010000 */
[----:B------:R-:W-:-:S06]  /*14f80*/  FFMA.FTZ R57, R57, R88, -R94 ;  /* 0x0000005839397223 */ /* 0x000fcc000001085e */
[----:B------:R-:W0:Y:S01]  /*14f90*/  MUFU.EX2 R110, R110 ;  /* 0x0000006e006e7308 */ /* 0x000e220000000800 */
[----:B----4-:R-:W-:-:S07]  /*14fa0*/  FADD.FTZ R41, R81, R38 ;  /* 0x0000002651297221 */ /* 0x010fce0000010000 */
[----:B------:R-:W4:Y:S01]  /*14fb0*/  MUFU.EX2 R56, R177 ;  /* 0x000000b100387308 */ /* 0x000f220000000800 */
[----:B-1----:R-:W-:-:S07]  /*14fc0*/  FADD.FTZ R34, R92, R39 ;  /* 0x000000275c227221 */ /* 0x002fce0000010000 */
[----:B------:R-:W1:Y:S01]  /*14fd0*/  MUFU.EX2 R0, R173 ;  /* 0x000000ad00007308 */ /* 0x000e620000000800 */
[----:B------:R-:W-:-:S01]  /*14fe0*/  FADD.FTZ R38, R54, R41 ;  /* 0x0000002936267221 */ /* 0x000fc20000010000 */
[----:B------:R-:W-:-:S06]  /*14ff0*/  F2FP.SATFINITE.E4M3.F32.PACK_AB_MERGE_C R224, R14, R3, R224 ;  /* 0x000000030ee0723e */ /* 0x000fcc00048070e0 */
[----:B------:R-:W1:Y:S01]  /*15000*/  MUFU.EX2 R129, R129 ;  /* 0x0000008100817308 */ /* 0x000e620000000800 */
[----:B--2---:R-:W-:-:S01]  /*15010*/  FADD.FTZ R3, R79, R34 ;  /* 0x000000224f037221 */ /* 0x004fc20000010000 */
[----:B------:R-:W-:Y:S01]  /*15020*/  FFMA.FTZ R25, R25, R88, -R94 ;  /* 0x0000005819197223 */ /* 0x000fe2000001085e */
[----:B---3--:R-:W-:-:S05]  /*15030*/  F2FP.SATFINITE.E4M3.F32.PACK_AB_MERGE_C R206, R125, R54, RZ ;  /* 0x000000367dce723e */ /* 0x008fca00048070ff */
[----:B------:R-:W2:Y:S01]  /*15040*/  MUFU.EX2 R58, R181 ;  /* 0x000000b5003a7308 */ /* 0x000ea20000000800 */
[----:B------:R-:W-:-:S01]  /*15050*/  FADD.FTZ R125, R125, R38 ;  /* 0x000000267d7d7221 */ /* 0x000fc20000010000 */
[----:B0-----:R-:W-:-:S06]  /*15060*/  FADD.FTZ R3, R110, R3 ;  /* 0x000000036e037221 */ /* 0x001fcc0000010000 */
[----:B------:R-:W0:Y:S01]  /*15070*/  MUFU.EX2 R57, R57 ;  /* 0x0000003900397308 */ /* 0x000e220000000800 */
[----:B----4-:R-:W-:-:S01]  /*15080*/  FADD.FTZ R14, R56, R125 ;  /* 0x0000007d380e7221 */ /* 0x010fc20000010000 */
[----:B------:R-:W-:-:S06]  /*15090*/  F2FP.SATFINITE.E4M3.F32.PACK_AB_MERGE_C R226, R35, R24, R226 ;  /* 0x0000001823e2723e */ /* 0x000fcc00048070e2 */
[----:B------:R-:W3:Y:S01]  /*150a0*/  MUFU.EX2 R61, R61 ;  /* 0x0000003d003d7308 */ /* 0x000ee20000000800 */
[----:B-1----:R-:W-:-:S07]  /*150b0*/  FADD.FTZ R24, R0, R3 ;  /* 0x0000000300187221 */ /* 0x002fce0000010000 */
[----:B------:R-:W1:Y:S01]  /*150c0*/  MUFU.EX2 R114, R114 ;  /* 0x0000007200727308 */ /* 0x000e620000000800 */
[----:B------:R-:W-:-:S01]  /*150d0*/  FFMA.FTZ R27, R27, R88, -R94 ;  /* 0x000000581b1b7223 */ /* 0x000fc2000001085e */
[----:B------:R-:W-:-:S06]  /*150e0*/  FADD.FTZ R3, R129, R14 ;  /* 0x0000000e81037221 */ /* 0x000fcc0000010000 */
[----:B------:R-:W4:Y:S01]  /*150f0*/  MUFU.EX2 R55, R55 ;  /* 0x0000003700377308 */ /* 0x000f220000000800 */
[----:B------:R-:W-:-:S01]  /*15100*/  FFMA.FTZ R116, R183, R88, -R94 ;  /* 0x00000058b7747223 */ /* 0x000fc2000001085e */
[----:B------:R-:W-:-:S06]  /*15110*/  FADD.FTZ R24, R15, R24 ;  /* 0x000000180f187221 */ /* 0x000fcc0000010000 */
[----:B------:R-:W4:Y:S01]  /*15120*/  MUFU.EX2 R25, R25 ;  /* 0x0000001900197308 */ /* 0x000f220000000800 */
[----:B------:R-:W-:Y:S01]  /*15130*/  F2FP.SATFINITE.E4M3.F32.PACK_AB_MERGE_C R220, R43, R28, R220 ;  /* 0x0000001c2bdc723e */ /* 0x000fe200048070dc */
[----:B--2---:R-:W-:Y:S01]  /*15140*/  FADD.FTZ R28, R58, R3 ;  /* 0x000000033a1c7221 */ /* 0x004fe20000010000 */
[----:B0-----:R-:W-:-:S05]  /*15150*/  FADD.FTZ R3, R57, R24 ;  /* 0x0000001839037221 */ /* 0x001fca0000010000 */
[----:B------:R-:W0:Y:S01]  /*15160*/  MUFU.EX2 R112, R112 ;  /* 0x0000007000707308 */ /* 0x000e220000000800 */
[----:B------:R-:W-:-:S01]  /*15170*/  FFMA.FTZ R29, R29, R88, -R94 ;  /* 0x000000581d1d7223 */ /* 0x000fc2000001085e */
[----:B---3--:R-:W-:-:S06]  /*15180*/  FADD.FTZ R28, R61, R28 ;  /* 0x0000001c3d1c7221 */ /* 0x008fcc0000010000 */
[----:B------:R-:W2:Y:S01]  /*15190*/  MUFU.EX2 R62, R215 ;  /* 0x000000d7003e7308 */ /* 0x000ea20000000800 */
[C---:B-1----:R-:W-:Y:S01]  /*151a0*/  F2FP.SATFINITE.E4M3.F32.PACK_AB_MERGE_C R57, R114.reuse, R57, RZ ;  /* 0x000000397239723e */ /* 0x042fe200048070ff */
[----:B------:R-:W-:-:S06]  /*151b0*/  FADD.FTZ R114, R114, R3 ;  /* 0x0000000372727221 */ /* 0x000fcc0000010000 */
[----:B------:R-:W1:Y:S01]  /*151c0*/  MUFU.EX2 R27, R27 ;  /* 0x0000001b001b7308 */ /* 0x000e620000000800 */
[----:B----4-:R-:W-:-:S07]  /*151d0*/  FADD.FTZ R3, R55, R28 ;  /* 0x0000001c37037221 */ /* 0x010fce0000010000 */
[----:B------:R-:W3:Y:S01]  /*151e0*/  MUFU.EX2 R65, R65 ;  /* 0x0000004100417308 */ /* 0x000ee20000000800 */
[----:B------:R-:W-:-:S01]  /*151f0*/  FFMA.FTZ R185, R185, R88, -R94 ;  /* 0x00000058b9b97223 */ /* 0x000fc2000001085e */
[----:B------:R-:W-:-:S06]  /*15200*/  FADD.FTZ R35, R25, R114 ;  /* 0x0000007219237221 */ /* 0x000fcc0000010000 */
[----:B------:R-:W4:Y:S01]  /*15210*/  MUFU.EX2 R116, R116 ;  /* 0x0000007400747308 */ /* 0x000f220000000800 */
[----:B------:R-:W-:-:S01]  /*15220*/  FADD.FTZ R3, R60, R3 ;  /* 0x000000033c037221 */ /* 0x000fc20000010000 */
[----:B------:R-:W-:-:S06]  /*15230*/  FFMA.FTZ R187, R187, R88, -R94 ;  /* 0x00000058bbbb7223 */ /* 0x000fcc000001085e */
[----:B------:R-:W4:Y:S01]  /*15240*/  MUFU.EX2 R64, R64 ;  /* 0x0000004000407308 */ /* 0x000f220000000800 */
[----:B0-----:R-:W-:-:S01]  /*15250*/  FADD.FTZ R28, R112, R35 ;  /* 0x00000023701c7221 */ /* 0x001fc20000010000 */
[----:B------:R-:W-:-:S06]  /*15260*/  F2FP.SATFINITE.E4M3.F32.PACK_AB_MERGE_C R222, R51, R32, R222 ;  /* 0x0000002033de723e */ /* 0x000fcc00048070de */
[----:B------:R-:W0:Y:S01]  /*15270*/  MUFU.EX2 R29, R29 ;  /* 0x0000001d001d7308 */ /* 0x000e220000000800 */
[----:B------:R-:W-:-:S01]  /*15280*/  FFMA.FTZ R189, R189, R88, -R94 ;  /* 0x00000058bdbd7223 */ /* 0x000fc2000001085e */
[----:B--2---:R-:W-:-:S06]  /*15290*/  FADD.FTZ R32, R62, R3 ;  /* 0x000000033e207221 */ /* 0x004fcc0000010000 */
[----:B------:R-:W2:Y:S01]  /*152a0*/  MUFU.EX2 R137, R137 ;  /* 0x0000008900897308 */ /* 0x000ea20000000800 */
[----:B-1----:R-:W-:-:S01]  /*152b0*/  FADD.FTZ R3, R27, R28 ;  /* 0x0000001c1b037221 */ /* 0x002fc20000010000 */
[----:B---3--:R-:W-:-:S06]  /*152c0*/  F2FP.SATFINITE.E4M3.F32.PACK_AB_MERGE_C R210, R65, R62, RZ ;  /* 0x0000003e41d2723e */ /* 0x008fcc00048070ff */
[----:B------:R-:W1:Y:S01]  /*152d0*/  MUFU.EX2 R20, R185 ;  /* 0x000000b900147308 */ /* 0x000e620000000800 */
[----:B------:R-:W-:-:S01]  /*152e0*/  FADD.FTZ R65, R65, R32 ;  /* 0x0000002041417221 */ /* 0x000fc20000010000 */
[----:B------:R-:W-:-:S06]  /*152f0*/  FFMA.FTZ R191, R191, R88, -R94 ;  /* 0x00000058bfbf7223 */ /* 0x000fcc000001085e */
[----:B------:R-:W-:Y:S01]  /*15300*/  MUFU.EX2 R66, R66 ;  /* 0x0000004200427308 */ /* 0x000fe20000000800 */
[----:B----4-:R-:W-:-:S07]  /*15310*/  F2FP.SATFINITE.E4M3.F32.PACK_AB_MERGE_C R32, R116, R27, RZ ;  /* 0x0000001b7420723e */ /* 0x010fce00048070ff */
[----:B------:R-:W3:Y:S01]  /*15320*/  MUFU.EX2 R147, R147 ;  /* 0x0000009300937308 */ /* 0x000ee20000000800 */
[----:B------:R-:W-:-:S01]  /*15330*/  FADD.FTZ R116, R116, R3 ;  /* 0x0000000374747221 */ /* 0x000fc20000010000 */
[----:B------:R-:W-:-:S06]  /*15340*/  FFMA.FTZ R193, R193, R88, -R94 ;  /* 0x00000058c1c17223 */ /* 0x000fcc000001085e */
[----:B------:R-:W4:Y:S01]  /*15350*/  MUFU.EX2 R26, R187 ;  /* 0x000000bb001a7308 */ /* 0x000f220000000800 */
[----:B------:R-:W-:-:S01]  /*15360*/  FADD.FTZ R28, R64, R65 ;  /* 0x00000041401c7221 */ /* 0x000fc20000010000 */
[----:B0-----:R-:W-:-:S06]  /*15370*/  FADD.FTZ R3, R29, R116 ;  /* 0x000000741d037221 */ /* 0x001fcc0000010000 */
[----:B------:R-:W0:Y:S01]  /*15380*/  MUFU.EX2 R31, R189 ;  /* 0x000000bd001f7308 */ /* 0x000e220000000800 */
[----:B------:R-:W-:-:S01]  /*15390*/  FFMA.FTZ R33, R33, R88, -R94 ;  /* 0x0000005821217223 */ /* 0x000fc2000001085e */
[----:B------:R-:W-:-:S06]  /*153a0*/  F2FP.SATFINITE.E4M3.F32.PACK_AB_MERGE_C R225, R123, R96, RZ ;  /* 0x000000607be1723e */ /* 0x000fcc00048070ff */
[----:B------:R-:W-:Y:S01]  /*153b0*/  MUFU.EX2 R40, R40 ;  /* 0x0000002800287308 */ /* 0x000fe20000000800 */
[----:B--2---:R-:W-:-:S07]  /*153c0*/  FADD.FTZ R27, R137, R28 ;  /* 0x0000001c891b7221 */ /* 0x004fce0000010000 */
[----:B------:R-:W2:Y:S01]  /*153d0*/  MUFU.EX2 R155, R155 ;  /* 0x0000009b009b7308 */ /* 0x000ea20000000800 */
[----:B-1----:R-:W-:-:S07]  /*153e0*/  FADD.FTZ R3, R20, R3 ;  /* 0x0000000314037221 */ /* 0x002fce0000010000 */
[----:B------:R-:W1:Y:S01]  /*153f0*/  MUFU.EX2 R42, R42 ;  /* 0x0000002a002a7308 */ /* 0x000e620000000800 */
[----:B------:R-:W-:-:S07]  /*15400*/  FFMA.FTZ R197, R197, R88, -R94 ;  /* 0x00000058c5c57223 */ /* 0x000fce000001085e */
[----:B------:R-:W1:Y:S01]  /*15410*/  MUFU.EX2 R30, R191 ;  /* 0x000000bf001e7308 */ /* 0x000e620000000800 */
[----:B------:R-:W-:Y:S02]  /*15420*/  F2FP.SATFINITE.E4M3.F32.PACK_AB_MERGE_C R227, R127, R98, RZ ;  /* 0x000000627fe3723e */ /* 0x000fe400048070ff */
[----:B---3--:R-:W-:-:S05]  /*15430*/  F2FP.SATFINITE.E4M3.F32.PACK_AB_MERGE_C R212, R147, R66, RZ ;  /* 0x0000004293d4723e */ /* 0x008fca00048070ff */
[----:B------:R-:W3:Y:S01]  /*15440*/  MUFU.EX2 R151, R151 ;  /* 0x0000009700977308 */ /* 0x000ee20000000800 */
[----:B------:R-:W-:-:S01]  /*15450*/  FADD.FTZ R66, R66, R27 ;  /* 0x0000001b42427221 */ /* 0x000fc20000010000 */
[----:B------:R-:W-:Y:S01]  /*15460*/  F2FP.SATFINITE.E4M3.F32.PACK_AB_MERGE_C R225, R21, R12, R225 ;  /* 0x0000000c15e1723e */ /* 0x000fe200048070e1 */
[----:B----4-:R-:W-:-:S05]  /*15470*/  FADD.FTZ R12, R26, R3 ;  /* 0x000000031a0c7221 */ /* 0x010fca0000010000 */
[----:B------:R-:W4:Y:S01]  /*15480*/  MUFU.EX2 R193, R193 ;  /* 0x000000c100c17308 */ /* 0x000f220000000800 */
[----:B------:R-:W-:-:S01]  /*15490*/  FFMA.FTZ R37, R37, R88, -R94 ;  /* 0x0000005825257223 */ /* 0x000fc2000001085e */
[----:B------:R-:W-:Y:S01]  /*154a0*/  F2FP.SATFINITE.E4M3.F32.PACK_AB_MERGE_C R227, R76, R13, R227 ;  /* 0x0000000d4ce3723e */ /* 0x000fe200048070e3 */
[----:B------:R-:W-:-:S01]  /*154b0*/  FADD.FTZ R147, R147, R66 ;  /* 0x0000004293937221 */ /* 0x000fc20000010000 */
[----:B0-----:R-:W-:-:S04]  /*154c0*/  F2FP.SATFINITE.E4M3.F32.PACK_AB_MERGE_C R13, R31, R26, RZ ;  /* 0x0000001a1f0d723e */ /* 0x001fc800048070ff */
[----:B------:R-:W0:Y:S01]  /*154d0*/  MUFU.EX2 R33, R33 ;  /* 0x0000002100217308 */ /* 0x000e220000000800 */
[----:B------:R-:W-:-:S01]  /*154e0*/  FADD.FTZ R31, R31, R12 ;  /* 0x0000000c1f1f7221 */ /* 0x000fc20000010000 */
[----:B--2---:R-:W-:Y:S01]  /*154f0*/  F2FP.SATFINITE.E4M3.F32.PACK_AB_MERGE_C R214, R155, R40, RZ ;  /* 0x000000289bd6723e */ /* 0x004fe200048070ff */
[----:B------:R-:W-:-:S05]  /*15500*/  FFMA.FTZ R201, R201, R88, -R94 ;  /* 0x00000058c9c97223 */ /* 0x000fca000001085e */
[----:B------:R-:W2:Y:S01]  /*15510*/  MUFU.EX2 R14, R197 ;  /* 0x000000c5000e7308 */ /* 0x000ea20000000800 */
[----:B-1----:R-:W-:-:S01]  /*15520*/  FADD.FTZ R12, R42, R147 ;  /* 0x000000932a0c7221 */ /* 0x002fc20000010000 */
[----:B------:R-:W-:Y:S01]  /*15530*/  FADD.FTZ R26, R30, R31 ;  /* 0x0000001f1e1a7221 */ /* 0x000fe20000010000 */
[----:B------:R-:W-:-:S05]  /*15540*/  FFMA.FTZ R199, R199, R88, -R94 ;  /* 0x00000058c7c77223 */ /* 0x000fca000001085e */
[----:B------:R-:W-:Y:S01]  /*15550*/  MUFU.EX2 R70, R70 ;  /* 0x0000004600467308 */ /* 0x000fe20000000800 */
[C---:B---3--:R-:W-:Y:S01]  /*15560*/  F2FP.SATFINITE.E4M3.F32.PACK_AB_MERGE_C R214, R151.reuse, R42, R214 ;  /* 0x0000002a97d6723e */ /* 0x048fe200048070d6 */
[----:B------:R-:W-:-:S06]  /*15570*/  FADD.FTZ R151, R151, R12 ;  /* 0x0000000c97977221 */ /* 0x000fcc0000010000 */
[----:B------:R-:W1:Y:S01]  /*15580*/  MUFU.EX2 R159, R159 ;  /* 0x0000009f009f7308 */ /* 0x000e620000000800 */
[----:B----4-:R-:W-:-:S07]  /*15590*/  FADD.FTZ R26, R193, R26 ;  /* 0x0000001ac11a7221 */ /* 0x010fce0000010000 */
[----:B------:R-:W3:Y:S01]  /*155a0*/  MUFU.EX2 R68, R68 ;  /* 0x0000004400447308 */ /* 0x000ee20000000800 */
[----:B------:R-:W-:-:S07]  /*155b0*/  FFMA.FTZ R133, R133, R88, -R94 ;  /* 0x0000005885857223 */ /* 0x000fce000001085e */
[----:B------:R-:W4:Y:S01]  /*155c0*/  MUFU.EX2 R37, R37 ;  /* 0x0000002500257308 */ /* 0x000f220000000800 */
[----:B------:R-:W-:-:S07]  /*155d0*/  FADD.FTZ R40, R40, R151 ;  /* 0x0000009728287221 */ /* 0x000fce0000010000 */
[----:B------:R-:W4:Y:S01]  /*155e0*/  MUFU.EX2 R157, R157 ;  /* 0x0000009d009d7308 */ /* 0x000f220000000800 */
[----:B0-----:R-:W-:-:S01]  /*155f0*/  FADD.FTZ R3, R33, R26 ;  /* 0x0000001a21037221 */ /* 0x001fc20000010000 */
[----:B------:R-:W-:-:S06]  /*15600*/  FFMA.FTZ R135, R135, R88, -R94 ;  /* 0x0000005887877223 */ /* 0x000fcc000001085e */
[----:B------:R-:W0:Y:S01]  /*15610*/  MUFU.EX2 R24, R201 ;  /* 0x000000c900187308 */ /* 0x000e220000000800 */
[----:B------:R-:W-:-:S01]  /*15620*/  FADD.FTZ R155, R155, R40 ;  /* 0x000000289b9b7221 */ /* 0x000fc20000010000 */
[C---:B--2---:R-:W-:Y:S01]  /*15630*/  F2FP.SATFINITE.E4M3.F32.PACK_AB_MERGE_C R33, R14.reuse, R33, RZ ;  /* 0x000000210e21723e */ /* 0x044fe200048070ff */
[----:B------:R-:W-:-:S05]  /*15640*/  FADD.FTZ R14, R14, R3 ;  /* 0x000000030e0e7221 */ /* 0x000fca0000010000 */
[----:B------:R-:W2:Y:S01]  /*15650*/  MUFU.EX2 R199, R199 ;  /* 0x000000c700c77308 */ /* 0x000ea20000000800 */
[----:B------:R-:W-:-:S01]  /*15660*/  FFMA.FTZ R143, R143, R88, -R94 ;  /* 0x000000588f8f7223 */ /* 0x000fc2000001085e */
[----:B------:R-:W-:Y:S01]  /*15670*/  FFMA.FTZ R149, R149, R88, -R94 ;  /* 0x0000005895957223 */ /* 0x000fe2000001085e */
[----:B-1----:R-:W-:-:S05]  /*15680*/  F2FP.SATFINITE.E4M3.F32.PACK_AB_MERGE_C R21, R159, R70, RZ ;  /* 0x000000469f15723e */ /* 0x002fca00048070ff */
[----:B------:R-:W1:Y:S01]  /*15690*/  MUFU.EX2 R28, R133 ;  /* 0x00000085001c7308 */ /* 0x000e620000000800 */
[----:B------:R-:W-:-:S01]  /*156a0*/  FFMA.FTZ R94, R153, R88, -R94 ;  /* 0x00000058995e7223 */ /* 0x000fc2000001085e */
[----:B---3--:R-:W-:Y:S01]  /*156b0*/  FADD.FTZ R26, R68, R155 ;  /* 0x0000009b441a7221 */ /* 0x008fe20000010000 */
[----:B----4-:R-:W-:-:S05]  /*156c0*/  FADD.FTZ R3, R37, R14 ;  /* 0x0000000e25037221 */ /* 0x010fca0000010000 */
[----:B------:R-:W-:Y:S01]  /*156d0*/  MUFU.EX2 R74, R74 ;  /* 0x0000004a004a7308 */ /* 0x000fe20000000800 */
[C---:B------:R-:W-:Y:S01]  /*156e0*/  F2FP.SATFINITE.E4M3.F32.PACK_AB_MERGE_C R216, R157.reuse, R68, R21 ;  /* 0x000000449dd8723e */ /* 0x040fe20004807015 */
[----:B------:R-:W-:-:S06]  /*156f0*/  FADD.FTZ R157, R157, R26 ;  /* 0x0000001a9d9d7221 */ /* 0x000fcc0000010000 */
[----:B------:R-:W-:Y:S01]  /*15700*/  MUFU.EX2 R163, R163 ;  /* 0x000000a300a37308 */ /* 0x000fe20000000800 */
[----:B0-----:R-:W-:-:S07]  /*15710*/  FADD.FTZ R14, R24, R3 ;  /* 0x00000003180e7221 */ /* 0x001fce0000010000 */
[----:B------:R-:W0:Y:S08]  /*15720*/  MUFU.EX2 R72, R72 ;  /* 0x0000004800487308 */ /* 0x000e300000000800 */
[----:B------:R-:W3:Y:S01]  /*15730*/  MUFU.EX2 R135, R135 ;  /* 0x0000008700877308 */ /* 0x000ee20000000800 */
[----:B------:R-:W-:-:S07]  /*15740*/  FADD.FTZ R70, R70, R157 ;  /* 0x0000009d46467221 */ /* 0x000fce0000010000 */
[----:B------:R-:W4:Y:S01]  /*15750*/  MUFU.EX2 R161, R207 ;  /* 0x000000cf00a17308 */ /* 0x000f220000000800 */
[----:B--2---:R-:W-:-:S07]  /*15760*/  FADD.FTZ R3, R199, R14 ;  /* 0x0000000ec7037221 */ /* 0x004fce0000010000 */
[----:B------:R-:W2:Y:S01]  /*15770*/  MUFU.EX2 R12, R143 ;  /* 0x0000008f000c7308 */ /* 0x000ea20000000800 */
[----:B------:R-:W-:-:S01]  /*15780*/  FADD.FTZ R159, R159, R70 ;  /* 0x000000469f9f7221 */ /* 0x000fc20000010000 */
[----:B-1----:R-:W-:-:S06]  /*15790*/  F2FP.SATFINITE.E4M3.F32.PACK_AB_MERGE_C R199, R28, R199, RZ ;  /* 0x000000c71cc7723e */ /* 0x002fcc00048070ff */
[----:B------:R-:W-:Y:S01]  /*157a0*/  MUFU.EX2 R149, R149 ;  /* 0x0000009500957308 */ /* 0x000fe20000000800 */
[----:B------:R-:W-:-:S07]  /*157b0*/  FADD.FTZ R28, R28, R3 ;  /* 0x000000031c1c7221 */ /* 0x000fce0000010000 */
[----:B------:R-:W1:Y:S01]  /*157c0*/  MUFU.EX2 R94, R94 ;  /* 0x0000005e005e7308 */ /* 0x000e620000000800 */
[----:B------:R-:W-:Y:S02]  /*157d0*/  ISETP.GE.AND P1, PT, R138, 0xe1, PT ;  /* 0x000000e18a00780c */ /* 0x000fe40003f26270 */
[----:B------:R-:W-:Y:S02]  /*157e0*/  F2FP.SATFINITE.E4M3.F32.PACK_AB_MERGE_C R213, R20, R29, R13 ;  /* 0x0000001d14d5723e */ /* 0x000fe4000480700d */
[----:B------:R-:W-:Y:S01]  /*157f0*/  F2FP.SATFINITE.E4M3.F32.PACK_AB_MERGE_C R209, R15, R0, R57 ;  /* 0x000000000fd1723e */ /* 0x000fe20004807039 */
[----:B0-----:R-:W-:Y:S01]  /*15800*/  FADD.FTZ R0, R72, R159 ;  /* 0x0000009f48007221 */ /* 0x001fe20000010000 */
[----:B------:R-:W-:Y:S01]  /*15810*/  F2FP.SATFINITE.E4M3.F32.PACK_AB_MERGE_C R13, R163, R74, RZ ;  /* 0x0000004aa30d723e */ /* 0x000fe200048070ff */
[----:B---3--:R-:W-:Y:S01]  /*15820*/  FADD.FTZ R3, R135, R28 ;  /* 0x0000001c87037221 */ /* 0x008fe20000010000 */
[----:B------:R-:W-:Y:S02]  /*15830*/  F2FP.SATFINITE.E4M3.F32.PACK_AB_MERGE_C R87, R102, R87, RZ ;  /* 0x000000576657723e */ /* 0x000fe400048070ff */
[C---:B----4-:R-:W-:Y:S01]  /*15840*/  F2FP.SATFINITE.E4M3.F32.PACK_AB_MERGE_C R218, R161.reuse, R72, R13 ;  /* 0x00000048a1da723e */ /* 0x050fe2000480700d */
[----:B------:R-:W-:-:S01]  /*15850*/  FADD.FTZ R161, R161, R0 ;  /* 0x00000000a1a17221 */ /* 0x000fc20000010000 */
[----:B--2---:R-:W-:Y:S01]  /*15860*/  FADD.FTZ R0, R12, R3 ;  /* 0x000000030c007221 */ /* 0x004fe20000010000 */
[----:B------:R-:W-:Y:S01]  /*15870*/  F2FP.SATFINITE.E4M3.F32.PACK_AB_MERGE_C R223, R80, R49, R87 ;  /* 0x0000003150df723e */ /* 0x000fe20004807057 */
[----:B------:R-:W-:Y:S01]  /*15880*/  IMAD.MOV.U32 R87, RZ, RZ, RZ ;  /* 0x000000ffff577224 */ /* 0x000fe200078e00ff */
[----:B------:R-:W-:Y:S01]  /*15890*/  F2FP.SATFINITE.E4M3.F32.PACK_AB_MERGE_C R202, R117, R46, RZ ;  /* 0x0000002e75ca723e */ /* 0x000fe200048070ff */
[----:B------:R-:W-:Y:S01]  /*158a0*/  FADD.FTZ R74, R74, R161 ;  /* 0x000000a14a4a7221 */ /* 0x000fe20000010000 */
[----:B-1----:R-:W-:Y:S01]  /*158b0*/  F2FP.SATFINITE.E4M3.F32.PACK_AB_MERGE_C R3, R94, R149, RZ ;  /* 0x000000955e03723e */ /* 0x002fe200048070ff */
[----:B------:R-:W-:Y:S01]  /*158c0*/  FADD.FTZ R149, R149, R0 ;  /* 0x0000000095957221 */ /* 0x000fe20000010000 */
[----:B------:R-:W-:-:S02]  /*158d0*/  F2FP.SATFINITE.E4M3.F32.PACK_AB_MERGE_C R221, R107, R100, RZ ;  /* 0x000000646bdd723e */ /* 0x000fc400048070ff */
[----:B------:R-:W-:Y:S02]  /*158e0*/  F2FP.SATFINITE.E4M3.F32.PACK_AB_MERGE_C R91, R104, R91, RZ ;  /* 0x0000005b685b723e */ /* 0x000fe400048070ff */
[----:B------:R-:W-:Y:S02]  /*158f0*/  F2FP.SATFINITE.E4M3.F32.PACK_AB_MERGE_C R93, R106, R93, RZ ;  /* 0x0000005d6a5d723e */ /* 0x000fe400048070ff */
[----:B------:R-:W-:Y:S02]  /*15900*/  F2FP.SATFINITE.E4M3.F32.PACK_AB_MERGE_C R95, R108, R95, RZ ;  /* 0x0000005f6c5f723e */ /* 0x000fe400048070ff */
[----:B------:R-:W-:Y:S02]  /*15910*/  F2FP.SATFINITE.E4M3.F32.PACK_AB_MERGE_C R79, R110, R79, RZ ;  /* 0x0000004f6e4f723e */ /* 0x000fe400048070ff */
[----:B------:R-:W-:Y:S02]  /*15920*/  F2FP.SATFINITE.E4M3.F32.PACK_AB_MERGE_C R208, R61, R58, RZ ;  /* 0x0000003a3dd0723e */ /* 0x000fe400048070ff */
[----:B------:R-:W-:Y:S01]  /*15930*/  F2FP.SATFINITE.E4M3.F32.PACK_AB_MERGE_C R219, R12, R135, R3 ;  /* 0x000000870cdb723e */ /* 0x000fe20004807003 */
[----:B------:R-:W-:Y:S01]  /*15940*/  FADD.FTZ R3, R163, R74 ;  /* 0x0000004aa3037221 */ /* 0x000fe20000010000 */
[----:B------:R-:W-:Y:S01]  /*15950*/  F2FP.SATFINITE.E4M3.F32.PACK_AB_MERGE_C R200, R71, R36, R200 ;  /* 0x0000002447c8723e */ /* 0x000fe200048070c8 */
[----:B------:R-:W-:Y:S01]  /*15960*/  FADD.FTZ R14, R94, R149 ;  /* 0x000000955e0e7221 */ /* 0x000fe20000010000 */
[----:B------:R-:W-:Y:S01]  /*15970*/  F2FP.SATFINITE.E4M3.F32.PACK_AB_MERGE_C R202, R109, R44, R202 ;  /* 0x0000002c6dca723e */ /* 0x000fe200048070ca */
[--C-:B------:R-:W-:Y:S01]  /*15980*/  IMAD.MOV.U32 R83, RZ, RZ, R87.reuse ;  /* 0x000000ffff537224 */ /* 0x100fe200078e0057 */
        /* <DEDUP_REMOVED lines=9> */
[----:B------:R-:W-:Y:S01]  /*15a20*/  IMAD.MOV.U32 R71, RZ, RZ, R87 ;  /* 0x000000ffff477224 */ /* 0x000fe200078e0057 */
        /* <DEDUP_REMOVED lines=9> */
[--C-:B------:R-:W-:Y:S01]  /*15ac0*/  IMAD.MOV.U32 R79, RZ, RZ, R87.reuse ;  /* 0x000000ffff4f7224 */ /* 0x100fe200078e0057 */
[----:B------:R-:W-:Y:S01]  /*15ad0*/  F2FP.SATFINITE.E4M3.F32.PACK_AB_MERGE_C R211, R112, R25, R32 ;  /* 0x0000001970d3723e */ /* 0x000fe20004807020 */
[----:B------:R-:W-:Y:S01]  /*15ae0*/  IMAD.MOV.U32 R75, RZ, RZ, R87 ;  /* 0x000000ffff4b7224 */ /* 0x000fe200078e0057 */
[----:B------:R-:W-:Y:S01]  /*15af0*/  F2FP.SATFINITE.E4M3.F32.PACK_AB_MERGE_C R215, R193, R30, R33 ;  /* 0x0000001ec1d7723e */ /* 0x000fe20004807021 */
[----:B------:R-:W-:Y:S01]  /*15b00*/  IMAD.MOV.U32 R70, RZ, RZ, R87 ;  /* 0x000000ffff467224 */ /* 0x000fe200078e0057 */
[----:B------:R-:W-:Y:S01]  /*15b10*/  F2FP.SATFINITE.E4M3.F32.PACK_AB_MERGE_C R217, R24, R37, R199 ;  /* 0x0000002518d9723e */ /* 0x000fe200048070c7 */
[--C-:B------:R-:W-:Y:S01]  /*15b20*/  IMAD.MOV.U32 R68, RZ, RZ, R87.reuse ;  /* 0x000000ffff447224 */ /* 0x100fe200078e0057 */
[-C--:B------:R-:W-:Y:S01]  /*15b30*/  MOV R85, R87.reuse ;  /* 0x0000005700557202 */ /* 0x080fe20000000f00 */
        /* <DEDUP_REMOVED lines=29> */
[----:B------:R-:W-:Y:S01]  /*15d10*/  MOV R25, R87 ;  /* 0x0000005700197202 */ /* 0x000fe20000000f00 */
[----:B------:R-:W-:-:S02]  /*15d20*/  IMAD.MOV.U32 R47, RZ, RZ, R87 ;  /* 0x000000ffff2f7224 */ /* 0x000fc400078e0057 */
[--C-:B------:R-:W-:Y:S02]  /*15d30*/  IMAD.MOV.U32 R46, RZ, RZ, R87.reuse ;  /* 0x000000ffff2e7224 */ /* 0x100fe400078e0057 */
[--C-:B------:R-:W-:Y:S02]  /*15d40*/  IMAD.MOV.U32 R44, RZ, RZ, R87.reuse ;  /* 0x000000ffff2c7224 */ /* 0x100fe400078e0057 */
[--C-:B------:R-:W-:Y:S02]  /*15d50*/  IMAD.MOV.U32 R43, RZ, RZ, R87.reuse ;  /* 0x000000ffff2b7224 */ /* 0x100fe400078e0057 */
[--C-:B------:R-:W-:Y:S02]  /*15d60*/  IMAD.MOV.U32 R42, RZ, RZ, R87.reuse ;  /* 0x000000ffff2a7224 */ /* 0x100fe400078e0057 */
[--C-:B------:R-:W-:Y:S02]  /*15d70*/  IMAD.MOV.U32 R40, RZ, RZ, R87.reuse ;  /* 0x000000ffff287224 */ /* 0x100fe400078e0057 */
        /* <DEDUP_REMOVED lines=11> */
[----:B------:R-:W-:Y:S01]  /*15e30*/  IMAD.MOV.U32 R24, RZ, RZ, R87 ;  /* 0x000000ffff187224 */ /* 0x000fe200078e0057 */
[----:B------:R-:W-:Y:S06]  /*15e40*/  @!P1 BRA `(.L_x_465) ;  /* 0x0000005000409947 */ /* 0x000fec0003800000 */
[----:B------:R-:W-:Y:S01]  /*15e50*/  VIADD R15, R139, 0xfffffffe ;  /* 0xfffffffe8b0f7836 */ /* 0x000fe20000000000 */
[----:B------:R-:W-:Y:S01]  /*15e60*/  MOV R0, R89 ;  /* 0x0000005900007202 */ /* 0x000fe20000000f00 */
[----:B------:R-:W-:Y:S01]  /*15e70*/  IMAD.MOV.U32 R234, RZ, RZ, R90 ;  /* 0x000000ffffea7224 */ /* 0x000fe200078e005a */
[----:B------:R-:W-:Y:S01]  /*15e80*/  CS2R R86, SRZ ;  /* 0x0000000000567805 */ /* 0x000fe2000001ff00 */
[----:B------:R-:W-:Y:S01]  /*15e90*/  IMAD.MOV.U32 R12, RZ, RZ, R235 ;  /* 0x000000ffff0c7224 */ /* 0x000fe200078e00eb */
        /* <DEDUP_REMOVED lines=30> */
[----:B------:R-:W-:-:S07]  /*16080*/  CS2R R24, SRZ ;  /* 0x0000000000187805 */ /* 0x000fce000001ff00 */
.L_x_476:
[----:B------:R-:W2:Y:S01]  /*16090*/  LDL R13, [R1+0x48] ;  /* 0x00004800010d7983 */ /* 0x000ea20000100800 */
[----:B------:R-:W-:Y:S01]  /*160a0*/  ISETP.NE.AND P1, PT, R232, 0x1, PT ;  /* 0x00000001e800780c */ /* 0x000fe20003f25270 */
[----:B------:R-:W-:Y:S05]  /*160b0*/  YIELD ;  /* 0x0000000000007946 */ /* 0x000fea0003800000 */
[----:B------:R-:W-:-:S04]  /*160c0*/  SEL R235, RZ, 0x1, P1 ;  /* 0x00000001ffeb7807 */ /* 0x000fc80000800000 */
[----:B------:R-:W-:Y:S02]  /*160d0*/  LOP3.LUT R235, R12, R235, RZ, 0x3c, !PT ;  /* 0x000000eb0ceb7212 */ /* 0x000fe400078e3cff */
[----:B--2---:R-:W-:-:S13]  /*160e0*/  ISETP.NE.AND P1, PT, R13, RZ, PT ;  /* 0x000000ff0d00720c */ /* 0x004fda0003f25270 */
[----:B------:R-:W-:Y:S05]  /*160f0*/  @P1 BRA `(.L_x_466) ;  /* 0x00000000003c1947 */ /* 0x000fea0003800000 */
[----:B------:R-:W-:Y:S05]  /*16100*/  @!P0 BRA `(.L_x_467) ;  /* 0x0000000000048947 */ /* 0x000fea0003800000 */
[----:B------:R-:W-:Y:S01]  /*16110*/  BPT.TRAP 0x1 ;  /* 0x000000040000795c */ /* 0x000fe20000300000 */
.L_x_467:
[----:B------:R-:W-:Y:S01]  /*16120*/  VIADD R13, R232, 0x1 ;  /* 0x00000001e80d7836 */ /* 0x000fe20000000000 */
[----:B------:R-:W-:-:S04]  /*16130*/  SHF.L.U32 R20, R235, 0x1f, RZ ;  /* 0x0000001feb147819 */ /* 0x000fc800000006ff */
[----:B------:R-:W-:-:S04]  /*16140*/  ISETP.NE.AND P2, PT, R13, 0x2, PT ;  /* 0x000000020d00780c */ /* 0x000fc80003f45270 */
[----:B------:R-:W-:-:S05]  /*16150*/  SEL R13, R13, RZ, P2 ;  /* 0x000000ff0d0d7207 */ /* 0x000fca0001000000 */
[----:B------:R-:W-:-:S04]  /*16160*/  IMAD R13, R13, 0x8, R16 ;  /* 0x000000080d0d7824 */ /* 0x000fc800078e0210 */
[----:B------:R0:W1:Y:S01]  /*16170*/  SYNCS.PHASECHK.TRANS64.TRYWAIT P2, [R13+URZ+0x2e830], R20 ;  /* 0x02e830140d0075a7 */ /* 0x000062000804017f */
[----:B------:R-:W-:Y:S05]  /*16180*/  @!P0 BRA `(.L_x_468) ;  /* 0x0000000000048947 */ /* 0x000fea0003800000 */
[----:B------:R-:W-:Y:S01]  /*16190*/  BPT.TRAP 0x1 ;  /* 0x000000040000795c */ /* 0x000fe20000300000 */
.L_x_468:
[----:B------:R-:W-:Y:S04]  /*161a0*/  BSSY B0, `(.L_x_466) ;  /* 0x0000004000007945 */ /* 0x000fe80003800000 */
[----:B-1----:R-:W-:Y:S05]  /*161b0*/  @P2 BRA `(.L_x_469) ;  /* 0x0000000000082947 */ /* 0x002fea0003800000 */
[----:B------:R-:W1:Y:S02]  /*161c0*/  SYNCS.PHASECHK.TRANS64.TRYWAIT P2, [R13+URZ+0x2e830], R20 ;  /* 0x02e830140d0075a7 */ /* 0x000e64000804017f */
[----:B-1----:R-:W-:Y:S05]  /*161d0*/  @!P2 BRA `(.L_x_470) ;  /* 0x000000f00038a947 */ /* 0x002fea0003800000 */
.L_x_469:
[----:B------:R-:W-:Y:S05]  /*161e0*/  BSYNC B0 ;  /* 0x0000000000007941 */ /* 0x000fea0003800000 */
.L_x_466:
[----:B01----:R-:W2:Y:S01]  /*161f0*/  LDL R13, [R1+0x4c] ;  /* 0x00004c00010d7983 */ /* 0x003ea20000100800 */
[----:B------:R-:W-:Y:S01]  /*16200*/  IADD3 R233, R232, 0x1, RZ ;  /* 0x00000001e8e97810 */ /* 0x000fe20007ffe0ff */
[----:B------:R-:W-:Y:S05]  /*16210*/  WARPSYNC.ALL ;  /* 0x0000000000007948 */ /* 0x000fea0003800000 */
[----:B------:R-:W0:Y:S01]  /*16220*/  S2R R20, SR_TID.X ;  /* 0x0000000000147919 */ /* 0x000e220000002100 */
[C---:B------:R-:W-:Y:S01]  /*16230*/  ISETP.NE.AND P2, PT, R233.reuse, 0x2, PT ;  /* 0x00000002e900780c */ /* 0x040fe20003f45270 */
[----:B------:R-:W-:Y:S01]  /*16240*/  IMAD.MOV.U32 R93, RZ, RZ, 0x40000040 ;  /* 0x40000040ff5d7424 */ /* 0x000fe200078e00ff */
[----:B------:R-:W-:Y:S01]  /*16250*/  MOV R89, 0x40000040 ;  /* 0x4000004000597802 */ /* 0x000fe20000000f00 */
[----:B------:R-:W-:Y:S01]  /*16260*/  STL [R1+0xf4], R27 ;  /* 0x0000f41b01007387 */ /* 0x000fe20000100800 */
[----:B------:R-:W-:Y:S01]  /*16270*/  SEL R233, R233, RZ, P2 ;  /* 0x000000ffe9e97207 */ /* 0x000fe20001000000 */
[----:B------:R-:W-:Y:S01]  /*16280*/  IMAD.MOV.U32 R21, RZ, RZ, 0x40000040 ;  /* 0x40000040ff157424 */ /* 0x000fe200078e00ff */
[----:B------:R-:W-:Y:S01]  /*16290*/  R2UR UR35, R89 ;  /* 0x00000000592372ca */ /* 0x000fe200000e0000 */
[----:B------:R-:W-:Y:S01]  /*162a0*/  STL [R1+0xf0], R26 ;  /* 0x0000f01a01007387 */ /* 0x000fe20000100800 */
[----:B------:R-:W-:Y:S01]  /*162b0*/  R2UR UR17, R93 ;  /* 0x000000005d1172ca */ /* 0x000fe200000e0000 */
[----:B------:R-:W-:Y:S01]  /*162c0*/  IMAD.MOV.U32 R91, RZ, RZ, 0x40000040 ;  /* 0x40000040ff5b7424 */ /* 0x000fe200078e00ff */
[----:B------:R-:W-:Y:S01]  /*162d0*/  R2UR UR19, R21 ;  /* 0x00000000151372ca */ /* 0x000fe200000e0000 */
[----:B------:R-:W-:Y:S01]  /*162e0*/  STL [R1+0xec], R25 ;  /* 0x0000ec1901007387 */ /* 0x000fe20000100800 */
[----:B------:R-:W-:Y:S01]  /*162f0*/  R2UR UR25, R89 ;  /* 0x00000000591972ca */ /* 0x000fe200000e0000 */
[----:B------:R-:W-:Y:S01]  /*16300*/  IMAD.MOV.U32 R21, RZ, RZ, 0x40000040 ;  /* 0x40000040ff157424 */ /* 0x000fe200078e00ff */
[C---:B------:R-:W-:Y:S01]  /*16310*/  R2UR UR43, R91.reuse ;  /* 0x000000005b2b72ca */ /* 0x040fe200000e0000 */
[----:B------:R-:W-:Y:S01]  /*16320*/  STL [R1+0xe8], R24 ;  /* 0x0000e81801007387 */ /* 0x000fe20000100800 */
[----:B------:R-:W-:-:S02]  /*16330*/  R2UR UR5, R91 ;  /* 0x000000005b0572ca */ /* 0x000fc400000e0000 */
[----:B------:R-:W-:Y:S01]  /*16340*/  R2UR UR7, R91 ;  /* 0x000000005b0772ca */ /* 0x000fe200000e0000 */
[----:B------:R-:W-:Y:S01]  /*16350*/  STL [R1+0xe4], R23 ;  /* 0x0000e41701007387 */ /* 0x000fe20000100800 */
[----:B------:R-:W-:Y:S02]  /*16360*/  R2UR UR9, R93 ;  /* 0x000000005d0972ca */ /* 0x000fe400000e0000 */
[----:B------:R-:W-:Y:S01]  /*16370*/  R2UR UR11, R89 ;  /* 0x00000000590b72ca */ /* 0x000fe200000e0000 */
[----:B------:R-:W-:Y:S01]  /*16380*/  STL [R1+0xe0], R22 ;  /* 0x0000e01601007387 */ /* 0x000fe20000100800 */
[C---:B------:R-:W-:Y:S02]  /*16390*/  R2UR UR59, R91.reuse ;  /* 0x000000005b3b72ca */ /* 0x040fe400000e0000 */
[----:B------:R-:W-:Y:S01]  /*163a0*/  R2UR UR29, R91 ;  /* 0x000000005b1d72ca */ /* 0x000fe200000e0000 */
[----:B------:R1:W-:Y:S01]  /*163b0*/  STL [R1+0xdc], R19 ;  /* 0x0000dc1301007387 */ /* 0x0003e20000100800 */
[----:B------:R-:W-:-:S02]  /*163c0*/  R2UR UR13, R89 ;  /* 0x00000000590d72ca */ /* 0x000fc400000e0000 */
[----:B------:R-:W-:Y:S01]  /*163d0*/  R2UR UR15, R93 ;  /* 0x000000005d0f72ca */ /* 0x000fe200000e0000 */
[----:B------:R-:W-:Y:S01]  /*163e0*/  STL [R1+0xd8], R18 ;  /* 0x0000d81201007387 */ /* 0x000fe20000100800 */
[----:B0-----:R-:W-:Y:S02]  /*163f0*/  SHF.R.U32.HI R20, RZ, 0x7, R20 ;  /* 0x00000007ff147819 */ /* 0x001fe40000011614 */
[----:B------:R-:W-:Y:S01]  /*16400*/  MOV R237, UR38 ;  /* 0x0000002600ed7c02 */ /* 0x000fe20008000f00 */
[----:B------:R0:W-:Y:S01]  /*16410*/  STL [R1+0xd4], R17 ;  /* 0x0000d41101007387 */ /* 0x0001e20000100800 */
[----:B------:R-:W-:Y:S01]  /*16420*/  R2UR UR31, R89 ;  /* 0x00000000591f72ca */ /* 0x000fe200000e0000 */
[----:B------:R-:W-:Y:S01]  /*16430*/  VIADD R94, R20, 0x8 ;  /* 0x00000008145e7836 */ /* 0x000fe20000000000 */
[----:B-1----:R-:W-:Y:S01]  /*16440*/  MOV R19, UR43 ;  /* 0x0000002b00137c02 */ /* 0x002fe20008000f00 */
[----:B------:R-:W-:Y:S01]  /*16450*/  STL [R1+0xd0], R16 ;  /* 0x0000d01001007387 */ /* 0x000fe20000100800 */
[----:B------:R-:W-:Y:S01]  /*16460*/  UMOV UR43, UR25 ;  /* 0x00000019002b7c82 */ /* 0x000fe20008000000 */
[----:B------:R-:W-:Y:S01]  /*16470*/  R2UR UR21, R91 ;  /* 0x000000005b1572ca */ /* 0x000fe200000e0000 */
[----:B------:R1:W-:Y:S01]  /*16480*/  BAR.SYNC.DEFER_BLOCKING R94, 0x100 ;  /* 0x0004005e0000751d */ /* 0x0003e20000010000 */
[----:B------:R-:W-:-:S02]  /*16490*/  MOV R96, UR43 ;  /* 0x0000002b00607c02 */ /* 0x000fc40008000f00 */
[----:B0-----:R-:W-:Y:S02]  /*164a0*/  MOV R17, UR35 ;  /* 0x0000002300117c02 */ /* 0x001fe40008000f00 */
[----:B------:R-:W-:Y:S01]  /*164b0*/  R2UR UR23, R91 ;  /* 0x000000005b1772ca */ /* 0x000fe200000e0000 */
[----:B------:R-:W-:Y:S01]  /*164c0*/  UMOV UR35, UR17 ;  /* 0x0000001100237c82 */ /* 0x000fe20008000000 */
[C---:B------:R-:W-:Y:S01]  /*164d0*/  R2UR UR17, R5.reuse ;  /* 0x00000000051172ca */ /* 0x040fe200000e0000 */
[----:B------:R-:W-:Y:S01]  /*164e0*/  UMOV UR43, UR5 ;  /* 0x00000005002b7c82 */ /* 0x000fe20008000000 */
[C---:B------:R-:W-:Y:S01]  /*164f0*/  R2UR UR5, R5.reuse ;  /* 0x00000000050572ca */ /* 0x040fe200000e0000 */
[----:B------:R0:W-:Y:S01]  /*16500*/  STL [R1+0xcc], R15 ;  /* 0x0000cc0f01007387 */ /* 0x0001e20000100800 */
[----:B------:R-:W-:Y:S01]  /*16510*/  MOV R27, UR35 ;  /* 0x00000023001b7c02 */ /* 0x000fe20008000f00 */
[----:B------:R-:W-:Y:S01]  /*16520*/  UMOV UR35, UR9 ;  /* 0x0000000900237c82 */ /* 0x000fe20008000000 */
[----:B------:R-:W-:Y:S01]  /*16530*/  R2UR UR9, R5 ;  /* 0x00000000050972ca */ /* 0x000fe200000e0000 */
[----:B------:R-:W-:Y:S01]  /*16540*/  STL [R1+0xc8], R14 ;  /* 0x0000c80e01007387 */ /* 0x000fe20000100800 */
[----:B------:R-:W-:-:S02]  /*16550*/  R2UR UR27, R89 ;  /* 0x00000000591b72ca */ /* 0x000fc400000e0000 */
[----:B------:R-:W-:Y:S01]  /*16560*/  R2UR UR25, R5 ;  /* 0x00000000051972ca */ /* 0x000fe200000e0000 */
[----:B------:R-:W-:Y:S01]  /*16570*/  STL [R1+0xc4], R12 ;  /* 0x0000c40c01007387 */ /* 0x000fe20000100800 */
[----:B------:R-:W-:Y:S02]  /*16580*/  R2UR UR47, R89 ;  /* 0x00000000592f72ca */ /* 0x000fe400000e0000 */
[----:B0-----:R-:W-:Y:S01]  /*16590*/  MOV R15, UR59 ;  /* 0x0000003b000f7c02 */ /* 0x001fe20008000f00 */
[----:B------:R-:W-:Y:S01]  /*165a0*/  UMOV UR59, UR29 ;  /* 0x0000001d003b7c82 */ /* 0x000fe20008000000 */
[----:B------:R-:W-:Y:S01]  /*165b0*/  STL [R1+0xc0], R3 ;  /* 0x0000c00301007387 */ /* 0x000fe20000100800 */
[----:B------:R-:W-:Y:S01]  /*165c0*/  WARPGROUP.ARRIVE ;  /* 0x00000000000079c5 */ /* 0x000fe20000000000 */
[----:B------:R-:W-:Y:S01]  /*165d0*/  MOV R25, UR59 ;  /* 0x0000003b00197c02 */ /* 0x000fe20008000f00 */
[----:B------:R-:W-:Y:S01]  /*165e0*/  UMOV UR59, UR13 ;  /* 0x0000000d003b7c82 */ /* 0x000fe20008000000 */
[----:B------:R-:W-:Y:S01]  /*165f0*/  R2UR UR13, R5 ;  /* 0x00000000050d72ca */ /* 0x000fe200000e0000 */
[----:B------:R0:W-:Y:S01]  /*16600*/  STL [R1+0xbc], R2 ;  /* 0x0000bc0201007387 */ /* 0x0001e20000100800 */
[----:B------:R-:W-:Y:S01]  /*16610*/  R2UR UR55, R89 ;  /* 0x00000000593772ca */ /* 0x000fe200000e0000 */
[----:B------:R-:W-:Y:S01]  /*16620*/  IMAD.MOV.U32 R89, RZ, RZ, 0x40000040 ;  /* 0x40000040ff597424 */ /* 0x000fe200078e00ff */
[----:B------:R-:W-:-:S02]  /*16630*/  R2UR UR51, R91 ;  /* 0x000000005b3372ca */ /* 0x000fc400000e0000 */
[----:B------:R-:W-:Y:S02]  /*16640*/  MOV R91, 0x40000040 ;  /* 0x40000040005b7802 */ /* 0x000fe40000000f00 */
[----:B------:R-:W-:Y:S02]  /*16650*/  R2UR UR40, R4 ;  /* 0x00000000042872ca */ /* 0x000fe400000e0000 */
[----:B------:R-:W-:Y:S02]  /*16660*/  R2UR UR41, R5 ;  /* 0x00000000052972ca */ /* 0x000fe400000e0000 */
[----:B0-----:R-:W-:Y:S02]  /*16670*/  MOV R2, UR39 ;  /* 0x0000002700027c02 */ /* 0x001fe40008000f00 */
[----:B------:R-:W-:Y:S02]  /*16680*/  R2UR UR39, R93 ;  /* 0x000000005d2772ca */ /* 0x000fe400000e0000 */
[----:B------:R-:W-:-:S02]  /*16690*/  R2UR UR32, R10 ;  /* 0x000000000a2072ca */ /* 0x000fc400000e0000 */
[C---:B------:R-:W-:Y:S02]  /*166a0*/  R2UR UR33, R11.reuse ;  /* 0x000000000b2172ca */ /* 0x040fe400000e0000 */
[----:B------:R-:W-:Y:S02]  /*166b0*/  R2UR UR56, R10 ;  /* 0x000000000a3872ca */ /* 0x000fe400000e0000 */
[----:B------:R-:W-:Y:S02]  /*166c0*/  R2UR UR57, R11 ;  /* 0x000000000b3972ca */ /* 0x000fe400000e0000 */
[----:B------:R-:W-:-:S03]  /*166d0*/  MOV R236, UR37 ;  /* 0x0000002500ec7c02 */ /* 0x000fc60008000f00 */
[----:B------:R-:W-:Y:S01]  /*166e0*/  MOV R12, UR39 ;  /* 0x00000027000c7c02 */ /* 0x000fe20008000f00 */
[----:B------:R-:W-:Y:S01]  /*166f0*/  UMOV UR39, UR31 ;  /* 0x0000001f00277c82 */ /* 0x000fe20008000000 */
[----:B------:R-:W-:Y:S02]  /*16700*/  R2UR UR31, R21 ;  /* 0x00000000151f72ca */ /* 0x000fe400000e0000 */
[----:B------:R-:W-:Y:S01]  /*16710*/  MOV R23, UR39 ;  /* 0x0000002700177c02 */ /* 0x000fe20008000f00 */
[----:B------:R-:W-:Y:S01]  /*16720*/  UMOV UR39, UR21 ;  /* 0x0000001500277c82 */ /* 0x000fe20008000000 */
[----:B------:R-:W-:Y:S01]  /*16730*/  R2UR UR21, R5 ;  /* 0x00000000051572ca */ /* 0x000fe200000e0000 */
[----:B--2---:R-:W-:Y:S01]  /*16740*/  IMAD R20, R233, 0x700, R13 ;  /* 0x00000700e9147824 */ /* 0x004fe200078e020d */
[----:B------:R-:W-:-:S03]  /*16750*/  MOV R13, UR36 ;  /* 0x00000024000d7c02 */ /* 0x000fc60008000f00 */
[C---:B------:R-:W-:Y:S01]  /*16760*/  VIADD R92, R20.reuse, 0x300 ;  /* 0x00000300145c7836 */ /* 0x040fe20000000000 */
[C---:B------:R-:W-:Y:S01]  /*16770*/  IADD3 R88, R20.reuse, 0x200, RZ ;  /* 0x0000020014587810 */ /* 0x040fe20007ffe0ff */
[C---:B------:R-:W-:Y:S01]  /*16780*/  VIADD R90, R20.reuse, 0x100 ;  /* 0x00000100145a7836 */ /* 0x040fe20000000000 */
[----:B------:R-:W-:Y:S02]  /*16790*/  R2UR UR18, R20 ;  /* 0x00000000141272ca */ /* 0x000fe400000e0000 */
[----:B------:R-:W-:Y:S01]  /*167a0*/  R2UR UR10, R88 ;  /* 0x00000000580a72ca */ /* 0x000fe200000e0000 */
[----:B------:R-:W-:Y:S01]  /*167b0*/  VIADD R88, R20, 0x500 ;  /* 0x0000050014587836 */ /* 0x000fe20000000000 */
[----:B------:R-:W-:Y:S02]  /*167c0*/  R2UR UR14, R92 ;  /* 0x000000005c0e72ca */ /* 0x000fe400000e0000 */
[----:B------:R-:W-:Y:S02]  /*167d0*/  IADD3 R92, R20, 0x2, RZ ;  /* 0x00000002145c7810 */ /* 0x000fe40007ffe0ff */
[----:B------:R-:W-:Y:S01]  /*167e0*/  R2UR UR26, R88 ;  /* 0x00000000581a72ca */ /* 0x000fe200000e0000 */
[----:B------:R-:W-:Y:S01]  /*167f0*/  VIADD R88, R20, 0x102 ;  /* 0x0000010214587836 */ /* 0x000fe20000000000 */
[----:B------:R-:W-:-:S02]  /*16800*/  R2UR UR8, R92 ;  /* 0x000000005c0872ca */ /* 0x000fc400000e0000 */
[----:B------:R-:W-:Y:S02]  /*16810*/  IADD3 R92, R20, 0x402, RZ ;  /* 0x00000402145c7810 */ /* 0x000fe40007ffe0ff */
[----:B------:R-:W-:Y:S01]  /*16820*/  R2UR UR12, R88 ;  /* 0x00000000580c72ca */ /* 0x000fe200000e0000 */
[----:B------:R-:W-:Y:S01]  /*16830*/  VIADD R88, R20, 0x302 ;  /* 0x0000030214587836 */ /* 0x000fe20000000000 */
[----:B------:R-:W-:Y:S01]  /*16840*/  R2UR UR16, R92 ;  /* 0x000000005c1072ca */ /* 0x000fe200000e0000 */
[----:B------:R-:W-:Y:S01]  /*16850*/  VIADD R92, R20, 0x4 ;  /* 0x00000004145c7836 */ /* 0x000fe20000000000 */
[----:B------:R-:W-:Y:S01]  /*16860*/  R2UR UR6, R90 ;  /* 0x000000005a0672ca */ /* 0x000fe200000e0000 */
[----:B------:R-:W-:Y:S01]  /*16870*/  VIADD R90, R20, 0x400 ;  /* 0x00000400145a7836 */ /* 0x000fe20000000000 */
[----:B------:R-:W-:Y:S01]  /*16880*/  R2UR UR24, R88 ;  /* 0x00000000581872ca */ /* 0x000fe200000e0000 */
[----:B------:R-:W-:Y:S01]  /*16890*/  VIADD R88, R20, 0x602 ;  /* 0x0000060214587836 */ /* 0x000fe20000000000 */
[----:B------:R-:W-:-:S02]  /*168a0*/  R2UR UR38, R92 ;  /* 0x000000005c2672ca */ /* 0x000fc400000e0000 */
[----:B------:R-:W-:Y:S01]  /*168b0*/  R2UR UR22, R90 ;  /* 0x000000005a1672ca */ /* 0x000fe200000e0000 */
[----:B------:R-:W-:Y:S01]  /*168c0*/  VIADD R90, R20, 0x600 ;  /* 0x00000600145a7836 */ /* 0x000fe20000000000 */
[----:B------:R-:W-:Y:S01]  /*168d0*/  R2UR UR30, R88 ;  /* 0x00000000581e72ca */ /* 0x000fe200000e0000 */
[----:B------:R-:W-:-:S03]  /*168e0*/  VIADD R88, R20, 0x204 ;  /* 0x0000020414587836 */ /* 0x000fc60000000000 */
[----:B------:R-:W-:Y:S01]  /*168f0*/  R2UR UR4, R90 ;  /* 0x000000005a0472ca */ /* 0x000fe200000e0000 */
[----:B------:R-:W-:Y:S01]  /*16900*/  VIADD R90, R20, 0x202 ;  /* 0x00000202145a7836 */ /* 0x000fe20000000000 */
[----:B------:R-:W-:Y:S01]  /*16910*/  R2UR UR34, R88 ;  /* 0x00000000582272ca */ /* 0x000fe200000e0000 */
[----:B------:R-:W-:Y:S02]  /*16920*/  VIADD R88, R20, 0x404 ;  /* 0x0000040414587836 */ /* 0x000fe40000000000 */
[----:B------:R-:W-:Y:S02]  /*16930*/  MOV R3, UR38 ;  /* 0x0000002600037c02 */ /* 0x000fe40008000f00 */
[----:B------:R-:W-:Y:S01]  /*16940*/  R2UR UR20, R90 ;  /* 0x000000005a1472ca */ /* 0x000fe200000e0000 */
[----:B------:R-:W-:Y:S01]  /*16950*/  VIADD R90, R20, 0x502 ;  /* 0x00000502145a7836 */ /* 0x000fe20000000000 */
[----:B------:R-:W-:Y:S01]  /*16960*/  UMOV UR38, UR30 ;  /* 0x0000001e00267c82 */ /* 0x000fe20008000000 */
[----:B------:R-:W-:Y:S01]  /*16970*/  R2UR UR46, R88 ;  /* 0x00000000582e72ca */ /* 0x000fe200000e0000 */
[----:B------:R-:W-:Y:S01]  /*16980*/  VIADD R88, R20, 0x604 ;  /* 0x0000060414587836 */ /* 0x000fe20000000000 */
[----:B------:R-:W-:-:S02]  /*16990*/  MOV R22, UR38 ;  /* 0x0000002600167c02 */ /* 0x000fc40008000f00 */
[----:B------:R-:W-:Y:S02]  /*169a0*/  R2UR UR28, R90 ;  /* 0x000000005a1c72ca */ /* 0x000fe400000e0000 */
[----:B------:R-:W-:Y:S01]  /*169b0*/  MOV R16, UR34 ;  /* 0x0000002200107c02 */ /* 0x000fe20008000f00 */
[----:B------:R-:W-:Y:S01]  /*169c0*/  UMOV UR34, UR16 ;  /* 0x0000001000227c82 */ /* 0x000fe20008000000 */
[----:B------:R-:W-:Y:S02]  /*169d0*/  R2UR UR16, R4 ;  /* 0x00000000041072ca */ /* 0x000fe400000e0000 */
[----:B------:R-:W-:Y:S01]  /*169e0*/  IADD3 R90, R20, 0x104, RZ ;  /* 0x00000104145a7810 */ /* 0x000fe20007ffe0ff */
[----:B------:R-:W-:Y:S01]  /*169f0*/  UMOV UR38, UR20 ;  /* 0x0000001400267c82 */ /* 0x000fe20008000000 */
[----:B------:R-:W-:Y:S01]  /*16a00*/  MOV R26, UR34 ;  /* 0x00000022001a7c02 */ /* 0x000fe20008000f00 */
[----:B------:R-:W-:Y:S01]  /*16a10*/  UMOV UR34, UR8 ;  /* 0x0000000800227c82 */ /* 0x000fe20008000000 */
[----:B------:R-:W-:Y:S01]  /*16a20*/  R2UR UR58, R90 ;  /* 0x000000005a3a72ca */ /* 0x000fe200000e0000 */
[----:B------:R-:W-:Y:S01]  /*16a30*/  VIADD R90, R20, 0x304 ;  /* 0x00000304145a7836 */ /* 0x000fe20000000000 */
[----:B------:R-:W-:-:S02]  /*16a40*/  R2UR UR8, R4 ;  /* 0x00000000040872ca */ /* 0x000fc400000e0000 */
[----:B------:R-:W-:Y:S02]  /*16a50*/  R2UR UR20, R4 ;  /* 0x00000000041472ca */ /* 0x000fe400000e0000 */
[----:B------:R-:W-:Y:S01]  /*16a60*/  R2UR UR42, R90 ;  /* 0x000000005a2a72ca */ /* 0x000fe200000e0000 */
[----:B------:R-:W-:Y:S01]  /*16a70*/  QGMMA.64x32x32.F32.E4M3.E4M3 R184, gdesc[UR16], RZ, !UPT, gsb0 ;  /* 0x0060000010b879f3 */ /* 0x000fe2000c0008ff */
[----:B------:R-:W-:Y:S02]  /*16a80*/  IADD3 R90, R20, 0x504, RZ ;  /* 0x00000504145a7810 */ /* 0x000fe40007ffe0ff */
[----:B------:R-:W-:Y:S01]  /*16a90*/  R2UR UR54, R88 ;  /* 0x00000000583672ca */ /* 0x000fe200000e0000 */
[----:B------:R-:W-:Y:S01]  /*16aa0*/  VIADD R88, R20, 0x106 ;  /* 0x0000010614587836 */ /* 0x000fe20000000000 */
[----:B------:R-:W-:Y:S01]  /*16ab0*/  R2UR UR50, R90 ;  /* 0x000000005a3272ca */ /* 0x000fe200000e0000 */
[----:B------:R-:W-:Y:S01]  /*16ac0*/  VIADD R90, R20, 0x6 ;  /* 0x00000006145a7836 */ /* 0x000fe20000000000 */
[----:B------:R-:W-:Y:S01]  /*16ad0*/  MOV R14, UR58 ;  /* 0x0000003a000e7c02 */ /* 0x000fe20008000f00 */
[----:B------:R-:W-:-:S02]  /*16ae0*/  UMOV UR58, UR28 ;  /* 0x0000001c003a7c82 */ /* 0x000fc40008000000 */
[----:B------:R-:W-:Y:S01]  /*16af0*/  MOV R24, UR58 ;  /* 0x0000003a00187c02 */ /* 0x000fe20008000f00 */
[----:B------:R-:W-:Y:S01]  /*16b00*/  UMOV UR58, UR12 ;  /* 0x0000000c003a7c82 */ /* 0x000fe20008000000 */
[----:B------:R-:W-:Y:S01]  /*16b10*/  MOV R18, UR42 ;  /* 0x0000002a00127c02 */ /* 0x000fe20008000f00 */
[----:B------:R-:W-:Y:S01]  /*16b20*/  UMOV UR42, UR24 ;  /* 0x00000018002a7c82 */ /* 0x000fe20008000000 */
[C---:B------:R-:W-:Y:S02]  /*16b30*/  R2UR UR12, R4.reuse ;  /* 0x00000000040c72ca */ /* 0x040fe400000e0000 */
[----:B------:R-:W-:Y:S01]  /*16b40*/  MOV R95, UR42 ;  /* 0x0000002a005f7c02 */ /* 0x000fe20008000f00 */
[----:B------:R-:W-:Y:S01]  /*16b50*/  UMOV UR42, UR4 ;  /* 0x00000004002a7c82 */ /* 0x000fe20008000000 */
[C---:B------:R-:W-:Y:S02]  /*16b60*/  R2UR UR4, R4.reuse ;  /* 0x00000000040472ca */ /* 0x040fe400000e0000 */
[----:B------:R-:W-:Y:S01]  /*16b70*/  R2UR UR24, R4 ;  /* 0x00000000041872ca */ /* 0x000fe200000e0000 */
[----:B------:R-:W-:Y:S01]  /*16b80*/  IMAD.MOV.U32 R21, RZ, RZ, R95 ;  /* 0x000000ffff157224 */ /* 0x000fe200078e005f */
[----:B------:R-:W-:-:S02]  /*16b90*/  WARPGROUP.DEPBAR.LE gsb0, 0x0 ;  /* 0x00008000000079c5 */ /* 0x000fc40000010000 */
[----:B------:R-:W-:-:S07]  /*16ba0*/  WARPGROUP.ARRIVE ;  /* 0x00000000000079c5 */ /* 0x000fce0000000000 */
[----:B------:R-:W-:Y:S01]  /*16bb0*/  QGMMA.64x32x32.F32.E4M3.E4M3 R168, gdesc[UR4], RZ, !UPT, gsb0 ;  /* 0x0060000004a879f3 */ /* 0x000fe2000c0008ff */
[----:B------:R-:W-:Y:S01]  /*16bc0*/  R2UR UR6, R90 ;  /* 0x000000005a0672ca */ /* 0x000fe200000e0000 */
[----:B------:R-:W-:Y:S01]  /*16bd0*/  VIADD R90, R20, 0x206 ;  /* 0x00000206145a7836 */ /* 0x000fe20000000000 */
[----:B------:R-:W-:Y:S02]  /*16be0*/  R2UR UR7, R91 ;  /* 0x000000005b0772ca */ /* 0x000fe400000e0000 */
[----:B------:R-:W-:Y:S01]  /*16bf0*/  MOV R91, 0x40000040 ;  /* 0x40000040005b7802 */ /* 0x000fe20000000f00 */
[----:B------:R-:W-:Y:S02]  /*16c00*/  WARPGROUP.DEPBAR.LE gsb0, 0x0 ;  /* 0x00008000000079c5 */ /* 0x000fe40000010000 */
[----:B------:R-:W-:-:S06]  /*16c10*/  WARPGROUP.ARRIVE ;  /* 0x00000000000079c5 */ /* 0x000fcc0000000000 */
[----:B------:R-:W-:Y:S01]  /*16c20*/  QGMMA.64x32x32.F32.E4M3.E4M3 R152, gdesc[UR8], RZ, !UPT, gsb0 ;  /* 0x00600000089879f3 */ /* 0x000fe2000c0008ff */
[----:B------:R-:W-:Y:S01]  /*16c30*/  R2UR UR10, R88 ;  /* 0x00000000580a72ca */ /* 0x000fe200000e0000 */
[----:B------:R-:W-:Y:S01]  /*16c40*/  VIADD R88, R20, 0x306 ;  /* 0x0000030614587836 */ /* 0x000fe20000000000 */
[----:B------:R-:W-:Y:S01]  /*16c50*/  R2UR UR11, R89 ;  /* 0x00000000590b72ca */ /* 0x000fe200000e0000 */
[----:B------:R-:W-:-:S03]  /*16c60*/  IMAD.MOV.U32 R89, RZ, RZ, 0x40000040 ;  /* 0x40000040ff597424 */ /* 0x000fc600078e00ff */
[----:B------:R-:W-:Y:S01]  /*16c70*/  R2UR UR18, R88 ;  /* 0x00000000581272ca */ /* 0x000fe200000e0000 */
[----:B------:R-:W-:Y:S01]  /*16c80*/  VIADD R88, R20, 0x506 ;  /* 0x0000050614587836 */ /* 0x000fe20000000000 */
[----:B------:R-:W-:Y:S01]  /*16c90*/  R2UR UR19, R89 ;  /* 0x00000000591372ca */ /* 0x000fe200000e0000 */
[----:B------:R-:W-:Y:S01]  /*16ca0*/  IMAD.MOV.U32 R89, RZ, RZ, 0x40000040 ;  /* 0x40000040ff597424 */ /* 0x000fe200078e00ff */
[----:B------:R-:W-:Y:S02]  /*16cb0*/  WARPGROUP.DEPBAR.LE gsb0, 0x0 ;  /* 0x00008000000079c5 */ /* 0x000fe40000010000 */
[----:B------:R-:W-:-:S06]  /*16cc0*/  WARPGROUP.ARRIVE ;  /* 0x00000000000079c5 */ /* 0x000fcc0000000000 */
[----:B------:R-:W-:Y:S01]  /*16cd0*/  QGMMA.64x32x32.F32.E4M3.E4M3 R136, gdesc[UR12], RZ, !UPT, gsb0 ;  /* 0x006000000c8879f3 */ /* 0x000fe2000c0008ff */
[----:B------:R-:W-:Y:S01]  /*16ce0*/  R2UR UR14, R90 ;  /* 0x000000005a0e72ca */ /* 0x000fe200000e0000 */
[C---:B------:R-:W-:Y:S01]  /*16cf0*/  VIADD R90, R20.reuse, 0x406 ;  /* 0x00000406145a7836 */ /* 0x040fe20000000000 */
[----:B------:R-:W-:Y:S01]  /*16d00*/  R2UR UR15, R91 ;  /* 0x000000005b0f72ca */ /* 0x000fe200000e0000 */
[----:B------:R-:W-:Y:S01]  /*16d10*/  VIADD R20, R20, 0x606 ;  /* 0x0000060614147836 */ /* 0x000fe20000000000 */
[----:B------:R-:W-:-:S04]  /*16d20*/  MOV R91, 0x40000040 ;  /* 0x40000040005b7802 */ /* 0x000fc80000000f00 */
[----:B------:R-:W-:Y:S02]  /*16d30*/  R2UR UR30, R20 ;  /* 0x00000000141e72ca */ /* 0x000fe400000e0000 */
[----:B------:R-:W-:Y:S01]  /*16d40*/  MOV R20, R96 ;  /* 0x0000006000147202 */ /* 0x000fe20000000f00 */
[----:B------:R-:W-:Y:S02]  /*16d50*/  WARPGROUP.DEPBAR.LE gsb0, 0x0 ;  /* 0x00008000000079c5 */ /* 0x000fe40000010000 */
[----:B------:R-:W-:-:S06]  /*16d60*/  WARPGROUP.ARRIVE ;  /* 0x00000000000079c5 */ /* 0x000fcc0000000000 */
[----:B------:R-:W-:Y:S01]  /*16d70*/  QGMMA.64x32x32.F32.E4M3.E4M3 R120, gdesc[UR20], RZ, !UPT, gsb0 ;  /* 0x00600000147879f3 */ /* 0x000fe2000c0008ff */
[----:B------:R-:W-:Y:S02]  /*16d80*/  R2UR UR22, R90 ;  /* 0x000000005a1672ca */ /* 0x000fe400000e0000 */
[----:B------:R-:W-:Y:S01]  /*16d90*/  R2UR UR23, R91 ;  /* 0x000000005b1772ca */ /* 0x000fe200000e0000 */
[----:B------:R-:W-:Y:S02]  /*16da0*/  WARPGROUP.DEPBAR.LE gsb0, 0x0 ;  /* 0x00008000000079c5 */ /* 0x000fe40000010000 */
[----:B------:R-:W-:-:S06]  /*16db0*/  WARPGROUP.ARRIVE ;  /* 0x00000000000079c5 */ /* 0x000fcc0000000000 */
[----:B------:R-:W-:Y:S01]  /*16dc0*/  QGMMA.64x32x32.F32.E4M3.E4M3 R104, gdesc[UR24], RZ, !UPT, gsb0 ;  /* 0x00600000186879f3 */ /* 0x000fe2000c0008ff */
[----:B------:R-:W-:Y:S02]  /*16dd0*/  R2UR UR26, R88 ;  /* 0x00000000581a72ca */ /* 0x000fe400000e0000 */
[----:B------:R-:W-:Y:S01]  /*16de0*/  R2UR UR27, R89 ;  /* 0x00000000591b72ca */ /* 0x000fe200000e0000 */
[----:B------:R-:W-:Y:S02]  /*16df0*/  WARPGROUP.DEPBAR.LE gsb0, 0x0 ;  /* 0x00008000000079c5 */ /* 0x000fe40000010000 */
[----:B-1----:R-:W-:-:S06]  /*16e00*/  WARPGROUP.ARRIVE ;  /* 0x00000000000079c5 */ /* 0x002fcc0000000000 */
[----:B------:R-:W-:Y:S01]  /*16e10*/  QGMMA.64x32x32.F32.E4M3.E4M3 R88, gdesc[UR40], RZ, !UPT, gsb0 ;  /* 0x00600000285879f3 */ /* 0x000fe2000c0008ff */
[----:B------:R-:W-:Y:S02]  /*16e20*/  R2UR UR36, R10 ;  /* 0x000000000a2472ca */ /* 0x000fe400000e0000 */
[----:B------:R-:W-:Y:S02]  /*16e30*/  R2UR UR37, R11 ;  /* 0x000000000b2572ca */ /* 0x000fe400000e0000 */
[----:B------:R-:W-:Y:S02]  /*16e40*/  R2UR UR43, R20 ;  /* 0x00000000142b72ca */ /* 0x000fe400000e0000 */
[----:B------:R-:W-:Y:S01]  /*16e50*/  R2UR UR42, R21 ;  /* 0x00000000152a72ca */ /* 0x000fe200000e0000 */
[----:B------:R-:W-:Y:S02]  /*16e60*/  WARPGROUP.DEPBAR.LE gsb0, 0x0 ;  /* 0x00008000000079c5 */ /* 0x000fe40000010000 */
[----:B------:R-:W-:-:S06]  /*16e70*/  WARPGROUP.ARRIVE ;  /* 0x00000000000079c5 */ /* 0x000fcc0000000000 */
[----:B------:R-:W-:Y:S01]  /*16e80*/  QGMMA.64x32x32.F32.E4M3.E4M3 R184, gdesc[UR32], R184, gsb0 ;  /* 0x0060000020b879f3 */ /* 0x000fe200080008b8 */
[----:B------:R-:W-:Y:S02]  /*16e90*/  R2UR UR40, R10 ;  /* 0x000000000a2872ca */ /* 0x000fe400000e0000 */
[----:B------:R-:W-:Y:S02]  /*16ea0*/  R2UR UR41, R11 ;  /* 0x000000000b2972ca */ /* 0x000fe400000e0000 */
[----:B------:R-:W-:Y:S02]  /*16eb0*/  R2UR UR35, R27 ;  /* 0x000000001b2372ca */ /* 0x000fe400000e0000 */
[----:B------:R-:W-:Y:S01]  /*16ec0*/  R2UR UR34, R26 ;  /* 0x000000001a2272ca */ /* 0x000fe200000e0000 */
[----:B------:R0:W5:Y:S01]  /*16ed0*/  LDL.LU R27, [R1+0xf4] ;  /* 0x0000f400011b7983 */ /* 0x0001620000300800 */
[----:B------:R-:W-:Y:S02]  /*16ee0*/  R2UR UR32, R10 ;  /* 0x000000000a2072ca */ /* 0x000fe400000e0000 */
[----:B------:R-:W-:Y:S01]  /*16ef0*/  R2UR UR33, R11 ;  /* 0x000000000b2172ca */ /* 0x000fe200000e0000 */
[----:B------:R0:W5:Y:S01]  /*16f00*/  LDL.LU R26, [R1+0xf0] ;  /* 0x0000f000011a7983 */ /* 0x0001620000300800 */
[----:B------:R-:W-:-:S02]  /*16f10*/  WARPGROUP.DEPBAR.LE gsb0, 0x0 ;  /* 0x00008000000079c5 */ /* 0x000fc40000010000 */
        /* <DEDUP_REMOVED lines=11> */
[----:B------:R-:W-:Y:S02]  /*16fd0*/  R2UR UR59, R25 ;  /* 0x00000000193b72ca */ /* 0x000fe400000e0000 */
[----:B------:R-:W-:Y:S01]  /*16fe0*/  R2UR UR58, R24 ;  /* 0x00000000183a72ca */ /* 0x000fe200000e0000 */
[----:B------:R0:W5:Y:S01]  /*16ff0*/  LDL.LU R25, [R1+0xec] ;  /* 0x0000ec0001197983 */ /* 0x0001620000300800 */
[----:B------:R-:W-:Y:S02]  /*17000*/  R2UR UR56, R10 ;  /* 0x000000000a3872ca */ /* 0x000fe400000e0000 */
[----:B------:R-:W-:Y:S01]  /*17010*/  R2UR UR57, R11 ;  /* 0x000000000b3972ca */ /* 0x000fe200000e0000 */
[----:B------:R0:W5:Y:S01]  /*17020*/  LDL.LU R24, [R1+0xe8] ;  /* 0x0000e80001187983 */ /* 0x0001620000300800 */
[----:B------:R-:W-:Y:S02]  /*17030*/  WARPGROUP.DEPBAR.LE gsb0, 0x0 ;  /* 0x00008000000079c5 */ /* 0x000fe40000010000 */
[----:B------:R-:W-:-:S09]  /*17040*/  WARPGROUP.ARRIVE ;  /* 0x00000000000079c5 */ /* 0x000fd20000000000 */
        /* <DEDUP_REMOVED lines=11> */
[----:B------:R-:W-:Y:S02]  /*17100*/  R2UR UR38, R3 ;  /* 0x00000000032672ca */ /* 0x000fe400000e0000 */
[----:B------:R-:W-:Y:S02]  /*17110*/  R2UR UR36, R8 ;  /* 0x00000000082472ca */ /* 0x000fe400000e0000 */
[----:B------:R-:W-:Y:S01]  /*17120*/  R2UR UR37, R9 ;  /* 0x00000000092572ca */ /* 0x000fe200000e0000 */
[----:B------:R-:W-:Y:S02]  /*17130*/  WARPGROUP.DEPBAR.LE gsb0, 0x0 ;  /* 0x00008000000079c5 */ /* 0x000fe40000010000 */
[----:B------:R-:W-:-:S10]  /*17140*/  WARPGROUP.ARRIVE ;  /* 0x00000000000079c5 */ /* 0x000fd40000000000 */
        /* <DEDUP_REMOVED lines=16> */
[----:B------:R-:W-:Y:S01]  /*17250*/  R2UR UR42, R18 ;  /* 0x00000000122a72ca */ /* 0x000fe200000e0000 */
[----:B------:R0:W5:Y:S01]  /*17260*/  LDL.LU R19, [R1+0xdc] ;  /* 0x0000dc0001137983 */ /* 0x0001620000300800 */
[C---:B------:R-:W-:Y:S02]  /*17270*/  R2UR UR40, R8.reuse ;  /* 0x00000000082872ca */ /* 0x040fe400000e0000 */
[C---:B------:R-:W-:Y:S01]  /*17280*/  R2UR UR41, R9.reuse ;  /* 0x00000000092972ca */ /* 0x040fe200000e0000 */
[----:B------:R0:W5:Y:S01]  /*17290*/  LDL.LU R18, [R1+0xd8] ;  /* 0x0000d80001127983 */ /* 0x0001620000300800 */
[C---:B------:R-:W-:Y:S02]  /*172a0*/  R2UR UR44, R8.reuse ;  /* 0x00000000082c72ca */ /* 0x040fe400000e0000 */
[----:B------:R-:W-:Y:S01]  /*172b0*/  R2UR UR45, R9 ;  /* 0x00000000092d72ca */ /* 0x000fe200000e0000 */
[----:B------:R0:W5:Y:S01]  /*172c0*/  LDL.LU R17, [R1+0xd4] ;  /* 0x0000d40001117983 */ /* 0x0001620000300800 */
[----:B------:R-:W-:-:S02]  /*172d0*/  R2UR UR48, R8 ;  /* 0x00000000083072ca */ /* 0x000fc400000e0000 */
[C---:B------:R-:W-:Y:S01]  /*172e0*/  R2UR UR49, R9.reuse ;  /* 0x00000000093172ca */ /* 0x040fe200000e0000 */
[----:B------:R0:W5:Y:S01]  /*172f0*/  LDL.LU R16, [R1+0xd0] ;  /* 0x0000d00001107983 */ /* 0x0001620000300800 */
[----:B------:R-:W-:Y:S02]  /*17300*/  R2UR UR52, R8 ;  /* 0x00000000083472ca */ /* 0x000fe400000e0000 */
[----:B------:R-:W-:Y:S01]  /*17310*/  R2UR UR53, R9 ;  /* 0x00000000093572ca */ /* 0x000fe200000e0000 */
        /* <DEDUP_REMOVED lines=29> */
[----:B------:R0:W5:Y:S01]  /*174f0*/  LDL.LU R2, [R1+0xbc] ;  /* 0x0000bc0001027983 */ /* 0x0001620000300800 */
[----:B------:R-:W-:Y:S02]  /*17500*/  WARPGROUP.DEPBAR.LE gsb0, 0x0 ;  /* 0x00008000000079c5 */ /* 0x000fe40000010000 */
[----:B------:R-:W-:-:S06]  /*17510*/  WARPGROUP.ARRIVE ;  /* 0x00000000000079c5 */ /* 0x000fcc0000000000 */
[----:B------:R-:W-:Y:S01]  /*17520*/  QGMMA.64x32x32.F32.E4M3.E4M3 R152, gdesc[UR12], R152, gsb0 ;  /* 0x006000000c9879f3 */ /* 0x000fe20008000898 */
[----:B------:R-:W-:Y:S02]  /*17530*/  R2UR UR16, R6 ;  /* 0x00000000061072ca */ /* 0x000fe400000e0000 */
[----:B------:R-:W-:Y:S01]  /*17540*/  R2UR UR17, R7 ;  /* 0x00000000071172ca */ /* 0x000fe200000e0000 */
[----:B------:R-:W-:Y:S02]  /*17550*/  WARPGROUP.DEPBAR.LE gsb0, 0x0 ;  /* 0x00008000000079c5 */ /* 0x000fe40000010000 */
[----:B------:R-:W-:-:S10]  /*17560*/  WARPGROUP.ARRIVE ;  /* 0x00000000000079c5 */ /* 0x000fd40000000000 */
        /* <DEDUP_REMOVED lines=17> */
[----:B------:R-:W-:Y:S02]  /*17680*/  R2UR UR37, R236 ;  /* 0x00000000ec2572ca */ /* 0x000fe400000e0000 */
[----:B------:R-:W-:Y:S01]  /*17690*/  R2UR UR36, R13 ;  /* 0x000000000d2472ca */ /* 0x000fe200000e0000 */
[----:B------:R-:W-:Y:S02]  /*176a0*/  WARPGROUP.DEPBAR.LE gsb0, 0x0 ;  /* 0x00008000000079c5 */ /* 0x000fe40000010000 */
[----:B0-----:R-:W-:-:S12]  /*176b0*/  @P1 BRA `(.L_x_471) ;  /* 0x0000000000281947 */ /* 0x001fd80003800000 */
[----:B------:R-:W-:Y:S05]  /*176c0*/  @!P0 BRA `(.L_x_472) ;  /* 0x0000000000048947 */ /* 0x000fea0003800000 */
[----:B------:R-:W-:Y:S01]  /*176d0*/  BPT.TRAP 0x1 ;  /* 0x000000040000795c */ /* 0x000fe20000300000 */
.L_x_472:
[----:B-----5:R-:W-:Y:S01]  /*176e0*/  SHF.L.U32 R12, R12, 0x1f, RZ ;  /* 0x0000001f0c0c7819 */ /* 0x020fe200000006ff */
[----:B------:R-:W-:-:S04]  /*176f0*/  IMAD R13, R232, 0x8, R16 ;  /* 0x00000008e80d7824 */ /* 0x000fc800078e0210 */
[----:B------:R0:W1:Y:S01]  /*17700*/  SYNCS.PHASECHK.TRANS64.TRYWAIT P1, [R13+URZ+0x2e850], R12 ;  /* 0x02e8500c0d0075a7 */ /* 0x000062000802017f */
[----:B------:R-:W-:Y:S05]  /*17710*/  @!P0 BRA `(.L_x_473) ;  /* 0x0000000000048947 */ /* 0x000fea0003800000 */
[----:B------:R-:W-:Y:S01]  /*17720*/  BPT.TRAP 0x1 ;  /* 0x000000040000795c */ /* 0x000fe20000300000 */
.L_x_473:
[----:B-1----:R-:W-:Y:S05]  /*17730*/  @P1 BRA `(.L_x_471) ;  /* 0x0000000000081947 */ /* 0x002fea0003800000 */
[----:B------:R-:W1:Y:S02]  /*17740*/  SYNCS.PHASECHK.TRANS64.TRYWAIT P1, [R13+URZ+0x2e850], R12 ;  /* 0x02e8500c0d0075a7 */ /* 0x000e64000802017f */
[----:B-1----:R-:W-:Y:S05]  /*17750*/  @!P1 BRA `(.L_x_474) ;  /* 0x000000d800ec9947 */ /* 0x002fea0003800000 */
.L_x_471:
[----:B01---5:R-:W-:Y:S01]  /*17760*/  VIADD R12, R16, 0x400 ;  /* 0x00000400100c7836 */ /* 0x023fe20000000000 */
[----:B------:R-:W-:Y:S01]  /*17770*/  MOV R13, 0xc0000010 ;  /* 0xc0000010000d7802 */ /* 0x000fe20000000f00 */
[----:B------:R-:W-:Y:S05]  /*17780*/  WARPSYNC.ALL ;  /* 0x0000000000007948 */ /* 0x000fea0003800000 */
[----:B------:R-:W-:Y:S01]  /*17790*/  SHF.R.U32.HI R12, RZ, 0x4, R12 ;  /* 0x00000004ff0c7819 */ /* 0x000fe2000001160c */
[----:B------:R-:W-:Y:S01]  /*177a0*/  WARPGROUP.ARRIVE ;  /* 0x00000000000079c5 */ /* 0x000fe20000000000 */
[----:B------:R-:W-:Y:S01]  /*177b0*/  R2UR UR7, R13 ;  /* 0x000000000d0772ca */ /* 0x000fe200000e0000 */
[----:B------:R-:W-:Y:S01]  /*177c0*/  IMAD.MOV.U32 R21, RZ, RZ, -0x3ffffff0 ;  /* 0xc0000010ff157424 */ /* 0x000fe200078e00ff */
[----:B------:R-:W-:Y:S01]  /*177d0*/  LOP3.LUT R12, R12, 0x3fff, RZ, 0xc0, !PT ;  /* 0x00003fff0c0c7812 */ /* 0x000fe200078ec0ff */
[C---:B------:R-:W-:Y:S01]  /*177e0*/  FMUL.FTZ R13, R2.reuse, R184 ;  /* 0x000000b8020d7220 */ /* 0x040fe20000410000 */
[C---:B------:R-:W-:Y:S01]  /*177f0*/  FMUL.FTZ R184, R2.reuse, R187 ;  /* 0x000000bb02b87220 */ /* 0x040fe20000410000 */
[----:B------:R-:W-:Y:S01]  /*17800*/  FMUL.FTZ R187, R2, R190 ;  /* 0x000000be02bb7220 */ /* 0x000fe20000410000 */
[----:B------:R-:W-:Y:S01]  /*17810*/  LOP3.LUT R12, R12, 0x10000, RZ, 0xfc, !PT ;  /* 0x000100000c0c7812 */ /* 0x000fe200078efcff */
[C---:B------:R-:W-:Y:S01]  /*17820*/  FMUL.FTZ R190, R2.reuse, R193 ;  /* 0x000000c102be7220 */ /* 0x040fe20000410000 */
[C---:B------:R-:W-:Y:S01]  /*17830*/  FMUL.FTZ R193, R2.reuse, R196 ;  /* 0x000000c402c17220 */ /* 0x040fe20000410000 */
[----:B------:R-:W0:Y:S01]  /*17840*/  MUFU.TANH R13, R13 ;  /* 0x0000000d000d7308 */ /* 0x000e220000002400 */
[----:B------:R-:W-:Y:S01]  /*17850*/  FMUL.FTZ R196, R2, R199 ;  /* 0x000000c702c47220 */ /* 0x000fe20000410000 */
[----:B------:R-:W-:-:S02]  /*17860*/  IMAD R12, R232, 0x700, R12 ;  /* 0x00000700e80c7824 */ /* 0x000fc400078e020c */
[C---:B------:R-:W-:Y:S01]  /*17870*/  FMUL.FTZ R168, R2.reuse, R168 ;  /* 0x000000a802a87220 */ /* 0x040fe20000410000 */
[C---:B------:R-:W-:Y:S01]  /*17880*/  FMUL.FTZ R170, R2.reuse, R170 ;  /* 0x000000aa02aa7220 */ /* 0x040fe20000410000 */
[----:B------:R-:W-:Y:S01]  /*17890*/  FMUL.FTZ R169, R2, R169 ;  /* 0x000000a902a97220 */ /* 0x000fe20000410000 */
[C---:B------:R-:W-:Y:S01]  /*178a0*/  VIADD R20, R12.reuse, 0x100 ;  /* 0x000001000c147836 */ /* 0x040fe20000000000 */
[----:B------:R-:W-:Y:S01]  /*178b0*/  R2UR UR6, R12 ;  /* 0x000000000c0672ca */ /* 0x000fe200000e0000 */
[----:B------:R-:W-:Y:S01]  /*178c0*/  MUFU.TANH R184, R184 ;  /* 0x000000b800b87308 */ /* 0x000fe20000002400 */
        /* <DEDUP_REMOVED lines=10> */
[----:B------:R-:W-:Y:S01]  /*17970*/  FMUL.FTZ R180, R2, R180 ;  /* 0x000000b402b47220 */ /* 0x000fe20000410000 */
[----:B------:R-:W-:Y:S01]  /*17980*/  QGMMA.64x128x32.F32.E4M3.E4M3 R24, R224, gdesc[UR4], R24, gsb0 ;  /* 0x01e00004e0187df3 */ /* 0x000fe20008000818 */
[----:B------:R-:W-:Y:S01]  /*17990*/  R2UR UR6, R20 ;  /* 0x00000000140672ca */ /* 0x000fe200000e0000 */
[----:B------:R-:W-:Y:S01]  /*179a0*/  VIADD R20, R12, 0x200 ;  /* 0x000002000c147836 */ /* 0x000fe20000000000 */
[----:B------:R-:W-:Y:S01]  /*179b0*/  R2UR UR7, R21 ;  /* 0x00000000150772ca */ /* 0x000fe200000e0000 */
[----:B------:R-:W-:Y:S01]  /*179c0*/  MUFU.TANH R190, R190 ;  /* 0x000000be00be7308 */ /* 0x000fe20000002400 */
[----:B------:R-:W-:Y:S01]  /*179d0*/  MOV R21, 0xc0000010 ;  /* 0xc000001000157802 */ /* 0x000fe20000000f00 */
        /* <DEDUP_REMOVED lines=90> */
[----:B------:R-:W-:Y:S01]  /*17f80*/  FMUL.FTZ R103, R2, R103 ;  /* 0x0000006702677220 */ /* 0x000fe20000410000 */
[----:B------:R-:W-:-:S03]  /*17f90*/  ULDC UR4, c[0x0][0x988] ;  /* 0x0002620000047ab9 */ /* 0x000fc60000000800 */
[----:B------:R-:W-:Y:S08]  /*17fa0*/  MUFU.TANH R178, R178 ;  /* 0x000000b200b27308 */ /* 0x000ff00000002400 */
[----:B------:R-:W-:Y:S08]  /*17fb0*/  MUFU.TANH R177, R177 ;  /* 0x000000b100b17308 */ /* 0x000ff00000002400 */
[----:B------:R-:W-:Y:S08]  /*17fc0*/  MUFU.TANH R179, R179 ;  /* 0x000000b300b37308 */ /* 0x000ff00000002400 */
[----:B------:R-:W-:Y:S08]  /*17fd0*/  MUFU.TANH R180, R180 ;  /* 0x000000b400b47308 */ /* 0x000ff00000002400 */
[----:B------:R-:W-:Y:S08]  /*17fe0*/  MUFU.TANH R182, R182 ;  /* 0x000000b600b67308 */ /* 0x000ff00000002400 */
[----:B------:R-:W-:Y:S01]  /*17ff0*/  MUFU.TANH R181, R181 ;  /* 0x000000b500b57308 */ /* 0x000fe20000002400 */
[----:B------:R-:W-:-:S02]  /*18000*/  WARPGROUP.DEPBAR.LE gsb0, 0x0 ;  /* 0x00008000000079c5 */ /* 0x000fc40000010000 */
[----:B------:R-:W-:-:S06]  /*18010*/  WARPGROUP.ARRIVE ;  /* 0x00000000000079c5 */ /* 0x000fcc0000000000 */
[----:B------:R-:W1:Y:S01]  /*18020*/  S2R R227, SR_TID.X ;  /* 0x0000000000e37919 */ /* 0x000e620000002100 */
[----:B------:R-:W-:Y:S01]  /*18030*/  MUFU.TANH R183, R183 ;  /* 0x000000b700b77308 */ /* 0x000fe20000002400 */
[----:B------:R-:W-:Y:S01]  /*18040*/  QGMMA.64x128x32.F32.E4M3.E4M3 R24, R220, gdesc[UR4], R24, gsb0 ;  /* 0x01e00004dc187df3 */ /* 0x000fe20008000818 */
[----:B------:R-:W-:Y:S01]  /*18050*/  R2UR UR6, R20 ;  /* 0x00000000140672ca */ /* 0x000fe200000e0000 */
[----:B------:R-:W-:Y:S01]  /*18060*/  VIADD R20, R12, 0x300 ;  /* 0x000003000c147836 */ /* 0x000fe20000000000 */
[----:B------:R-:W-:Y:S01]  /*18070*/  R2UR UR7, R21 ;  /* 0x00000000150772ca */ /* 0x000fe200000e0000 */
[----:B------:R-:W-:-:S03]  /*18080*/  IMAD.MOV.U32 R21, RZ, RZ, -0x3ffffff0 ;  /* 0xc0000010ff157424 */ /* 0x000fc600078e00ff */
[----:B------:R-:W-:Y:S08]  /*18090*/  MUFU.TANH R152, R152 ;  /* 0x0000009800987308 */ /* 0x000ff00000002400 */
[----:B------:R-:W-:Y:S08]  /*180a0*/  MUFU.TANH R154, R154 ;  /* 0x0000009a009a7308 */ /* 0x000ff00000002400 */
[----:B------:R-:W-:Y:S01]  /*180b0*/  MUFU.TANH R153, R153 ;  /* 0x0000009900997308 */ /* 0x000fe20000002400 */
[----:B-1----:R-:W-:-:S07]  /*180c0*/  LOP3.LUT R227, R227, 0x7f, RZ, 0xc0, !PT ;  /* 0x0000007fe3e37812 */ /* 0x002fce00078ec0ff */
[----:B------:R-:W-:Y:S01]  /*180d0*/  MUFU.TANH R155, R155 ;  /* 0x0000009b009b7308 */ /* 0x000fe20000002400 */
[----:B------:R-:W-:Y:S02]  /*180e0*/  ISETP.NE.AND P1, PT, R227, RZ, PT ;  /* 0x000000ffe300720c */ /* 0x000fe40003f25270 */
[----:B------:R-:W1:Y:S05]  /*180f0*/  S2R R227, SR_TID.X ;  /* 0x0000000000e37919 */ /* 0x000e6a0000002100 */
[----:B------:R-:W-:Y:S08]  /*18100*/  MUFU.TANH R156, R156 ;  /* 0x0000009c009c7308 */ /* 0x000ff00000002400 */
[----:B------:R-:W-:Y:S08]  /*18110*/  MUFU.TANH R158, R158 ;  /* 0x0000009e009e7308 */ /* 0x000ff00000002400 */
[----:B------:R-:W-:Y:S08]  /*18120*/  MUFU.TANH R157, R157 ;  /* 0x0000009d009d7308 */ /* 0x000ff00000002400 */
[----:B------:R-:W-:Y:S01]  /*18130*/  MUFU.TANH R159, R159 ;  /* 0x0000009f009f7308 */ /* 0x000fe20000002400 */
[----:B-1----:R-:W-:-:S07]  /*18140*/  SHF.R.U32.HI R227, RZ, 0x7, R227 ;  /* 0x00000007ffe37819 */ /* 0x002fce00000116e3 */
[----:B------:R-:W-:Y:S08]  /*18150*/  MUFU.TANH R160, R160 ;  /* 0x000000a000a07308 */ /* 0x000ff00000002400 */
[----:B------:R-:W-:Y:S08]  /*18160*/  MUFU.TANH R162, R162 ;  /* 0x000000a200a27308 */ /* 0x000ff00000002400 */
[----:B------:R-:W-:Y:S08]  /*18170*/  MUFU.TANH R161, R161 ;  /* 0x000000a100a17308 */ /* 0x000ff00000002400 */
[----:B------:R-:W-:Y:S08]  /*18180*/  MUFU.TANH R163, R163 ;  /* 0x000000a300a37308 */ /* 0x000ff00000002400 */
[----:B------:R-:W-:Y:S08]  /*18190*/  MUFU.TANH R164, R164 ;  /* 0x000000a400a47308 */ /* 0x000ff00000002400 */
[----:B------:R-:W-:Y:S08]  /*181a0*/  MUFU.TANH R166, R166 ;  /* 0x000000a600a67308 */ /* 0x000ff00000002400 */
[----:B------:R-:W-:Y:S08]  /*181b0*/  MUFU.TANH R165, R165 ;  /* 0x000000a500a57308 */ /* 0x000ff00000002400 */
[----:B------:R-:W-:Y:S08]  /*181c0*/  MUFU.TANH R167, R167 ;  /* 0x000000a700a77308 */ /* 0x000ff00000002400 */
[----:B------:R-:W-:Y:S01]  /*181d0*/  MUFU.TANH R136, R136 ;  /* 0x0000008800887308 */ /* 0x000fe20000002400 */
[----:B------:R-:W-:-:S02]  /*181e0*/  WARPGROUP.DEPBAR.LE gsb0, 0x0 ;  /* 0x00008000000079c5 */ /* 0x000fc40000010000 */
[----:B------:R-:W-:-:S05]  /*181f0*/  WARPGROUP.ARRIVE ;  /* 0x00000000000079c5 */ /* 0x000fca0000000000 */
[----:B------:R-:W-:Y:S01]  /*18200*/  MUFU.TANH R138, R138 ;  /* 0x0000008a008a7308 */ /* 0x000fe20000002400 */
[----:B------:R-:W-:Y:S01]  /*18210*/  QGMMA.64x128x32.F32.E4M3.E4M3 R24, R200, gdesc[UR4], R24, gsb0 ;  /* 0x01e00004c8187df3 */ /* 0x000fe20008000818 */
[----:B------:R-:W-:Y:S01]  /*18220*/  R2UR UR6, R20 ;  /* 0x00000000140672ca */ /* 0x000fe200000e0000 */
[----:B------:R-:W-:Y:S01]  /*18230*/  VIADD R20, R12, 0x400 ;  /* 0x000004000c147836 */ /* 0x000fe20000000000 */
[----:B------:R-:W-:-:S04]  /*18240*/  R2UR UR7, R21 ;  /* 0x00000000150772ca */ /* 0x000fc800000e0000 */
[----:B------:R-:W-:Y:S01]  /*18250*/  MUFU.TANH R137, R137 ;  /* 0x0000008900897308 */ /* 0x000fe20000002400 */
[----:B------:R-:W-:-:S07]  /*18260*/  MOV R21, 0xc0000010 ;  /* 0xc000001000157802 */ /* 0x000fce0000000f00 */
        /* <DEDUP_REMOVED lines=22> */
[----:B------:R-:W-:Y:S01]  /*183d0*/  FMUL.FTZ R21, R2, R186 ;  /* 0x000000ba02157220 */ /* 0x000fe20000410000 */
[----:B------:R-:W-:Y:S01]  /*183e0*/  R2UR UR6, R20 ;  /* 0x00000000140672ca */ /* 0x000fe200000e0000 */
        /* <DEDUP_REMOVED lines=9> */
[----:B0-----:R-:W-:Y:S01]  /*18480*/  FMNMX.FTZ R197, R13, R0, !PT ;  /* 0x000000000dc57209 */ /* 0x001fe20007810000 */
[C---:B------:R-:W-:Y:S01]  /*18490*/  FMUL.FTZ R195, R2.reuse, R198 ;  /* 0x000000c602c37220 */ /* 0x040fe20000410000 */
[----:B------:R-:W-:Y:S01]  /*184a0*/  FMUL.FTZ R198, R2, R88 ;  /* 0x0000005802c67220 */ /* 0x000fe20000410000 */
[----:B------:R-:W0:Y:S08]  /*184b0*/  MUFU.TANH R20, R20 ;  /* 0x0000001400147308 */ /* 0x000e300000002400 */
[----:B------:R-:W2:Y:S01]  /*184c0*/  MUFU.TANH R185, R185 ;  /* 0x000000b900b97308 */ /* 0x000ea20000002400 */
[----:B-1----:R-:W-:-:S04]  /*184d0*/  FMNMX.FTZ R199, R21, R234, !PT ;  /* 0x000000ea15c77209 */ /* 0x002fc80007810000 */
[----:B------:R-:W-:-:S03]  /*184e0*/  FMNMX.FTZ R199, R184, R199, !PT ;  /* 0x000000c7b8c77209 */ /* 0x000fc60007810000 */
[----:B------:R-:W1:Y:S01]  /*184f0*/  MUFU.TANH R186, R186 ;  /* 0x000000ba00ba7308 */ /* 0x000e620000002400 */
[----:B0-----:R-:W-:Y:S02]  /*18500*/  FMNMX.FTZ R197, R20, R197, !PT ;  /* 0x000000c514c57209 */ /* 0x001fe40007810000 */
[----:B------:R-:W-:-:S05]  /*18510*/  FMNMX.FTZ R199, R187, R199, !PT ;  /* 0x000000c7bbc77209 */ /* 0x000fca0007810000 */
[----:B------:R-:W0:Y:S01]  /*18520*/  MUFU.TANH R188, R188 ;  /* 0x000000bc00bc7308 */ /* 0x000e220000002400 */
[----:B--2---:R-:W-:-:S07]  /*18530*/  FMNMX.FTZ R197, R185, R197, !PT ;  /* 0x000000c5b9c57209 */ /* 0x004fce0007810000 */
[----:B------:R-:W2:Y:S01]  /*18540*/  MUFU.TANH R189, R189 ;  /* 0x000000bd00bd7308 */ /* 0x000ea20000002400 */
[----:B-1----:R-:W-:-:S07]  /*18550*/  FMNMX.FTZ R197, R186, R197, !PT ;  /* 0x000000c5bac57209 */ /* 0x002fce0007810000 */
[----:B------:R-:W1:Y:S01]  /*18560*/  MUFU.TANH R191, R191 ;  /* 0x000000bf00bf7308 */ /* 0x000e620000002400 */
[----:B0-----:R-:W-:-:S07]  /*18570*/  FMNMX.FTZ R199, R188, R199, !PT ;  /* 0x000000c7bcc77209 */ /* 0x001fce0007810000 */
[----:B------:R-:W0:Y:S01]  /*18580*/  MUFU.TANH R192, R192 ;  /* 0x000000c000c07308 */ /* 0x000e220000002400 */
[----:B--2---:R-:W-:-:S04]  /*18590*/  FMNMX.FTZ R197, R189, R197, !PT ;  /* 0x000000c5bdc57209 */ /* 0x004fc80007810000 */
[----:B------:R-:W-:-:S03]  /*185a0*/  FMNMX.FTZ R197, R190, R197, !PT ;  /* 0x000000c5bec57209 */ /* 0x000fc60007810000 */
[----:B------:R-:W2:Y:S01]  /*185b0*/  MUFU.TANH R195, R195 ;  /* 0x000000c300c37308 */ /* 0x000ea20000002400 */
[----:B-1----:R-:W-:Y:S02]  /*185c0*/  FMNMX.FTZ R199, R191, R199, !PT ;  /* 0x000000c7bfc77209 */ /* 0x002fe40007810000 */
[----:B------:R-:W-:-:S05]  /*185d0*/  FMNMX.FTZ R197, R193, R197, !PT ;  /* 0x000000c5c1c57209 */ /* 0x000fca0007810000 */
[----:B------:R-:W1:Y:S01]  /*185e0*/  MUFU.TANH R194, R194 ;  /* 0x000000c200c27308 */ /* 0x000e620000002400 */
[----:B0-----:R-:W-:-:S07]  /*185f0*/  FMNMX.FTZ R199, R192, R199, !PT ;  /* 0x000000c7c0c77209 */ /* 0x001fce0007810000 */
[----:B------:R-:W-:Y:S01]  /*18600*/  MUFU.TANH R126, R126 ;  /* 0x0000007e007e7308 */ /* 0x000fe20000002400 */
[----:B--2---:R-:W-:-:S04]  /*18610*/  FMNMX.FTZ R199, R195, R199, !PT ;  /* 0x000000c7c3c77209 */ /* 0x004fc80007810000 */
[----:B------:R-:W-:-:S03]  /*18620*/  FMNMX.FTZ R199, R196, R199, !PT ;  /* 0x000000c7c4c77209 */ /* 0x000fc60007810000 */
[----:B------:R-:W0:Y:S01]  /*18630*/  MUFU.TANH R125, R125 ;  /* 0x0000007d007d7308 */ /* 0x000e220000002400 */
[----:B-1----:R-:W-:Y:S02]  /*18640*/  FMNMX.FTZ R197, R194, R197, !PT ;  /* 0x000000c5c2c57209 */ /* 0x002fe40007810000 */
[----:B------:R-:W-:Y:S02]  /*18650*/  FMNMX.FTZ R199, R170, R199, !PT ;  /* 0x000000c7aac77209 */ /* 0x000fe40007810000 */
[----:B------:R-:W-:Y:S02]  /*18660*/  FMNMX.FTZ R197, R168, R197, !PT ;  /* 0x000000c5a8c57209 */ /* 0x000fe40007810000 */
[----:B------:R-:W-:Y:S01]  /*18670*/  FMNMX.FTZ R199, R171, R199, !PT ;  /* 0x000000c7abc77209 */ /* 0x000fe20007810000 */
[----:B------:R-:W-:Y:S01]  /*18680*/  MUFU.TANH R127, R127 ;  /* 0x0000007f007f7308 */ /* 0x000fe20000002400 */
[----:B------:R-:W-:Y:S02]  /*18690*/  FMNMX.FTZ R197, R169, R197, !PT ;  /* 0x000000c5a9c57209 */ /* 0x000fe40007810000 */
[----:B------:R-:W-:-:S02]  /*186a0*/  FMNMX.FTZ R199, R174, R199, !PT ;  /* 0x000000c7aec77209 */ /* 0x000fc40007810000 */
[----:B------:R-:W-:Y:S02]  /*186b0*/  FMNMX.FTZ R197, R172, R197, !PT ;  /* 0x000000c5acc57209 */ /* 0x000fe40007810000 */
[----:B------:R-:W-:Y:S01]  /*186c0*/  FMNMX.FTZ R199, R175, R199, !PT ;  /* 0x000000c7afc77209 */ /* 0x000fe20007810000 */
[----:B------:R-:W1:Y:S01]  /*186d0*/  MUFU.TANH R128, R128 ;  /* 0x0000008000807308 */ /* 0x000e620000002400 */
[----:B------:R-:W-:Y:S02]  /*186e0*/  FMNMX.FTZ R197, R173, R197, !PT ;  /* 0x000000c5adc57209 */ /* 0x000fe40007810000 */
[----:B------:R-:W-:Y:S02]  /*186f0*/  FMNMX.FTZ R199, R178, R199, !PT ;  /* 0x000000c7b2c77209 */ /* 0x000fe40007810000 */
[----:B------:R-:W-:Y:S02]  /*18700*/  FMNMX.FTZ R197, R176, R197, !PT ;  /* 0x000000c5b0c57209 */ /* 0x000fe40007810000 */
[----:B------:R-:W-:Y:S01]  /*18710*/  FMNMX.FTZ R199, R179, R199, !PT ;  /* 0x000000c7b3c77209 */ /* 0x000fe20007810000 */
[----:B------:R-:W-:Y:S01]  /*18720*/  MUFU.TANH R130, R130 ;  /* 0x0000008200827308 */ /* 0x000fe20000002400 */
[----:B------:R-:W-:-:S02]  /*18730*/  FMNMX.FTZ R197, R177, R197, !PT ;  /* 0x000000c5b1c57209 */ /* 0x000fc40007810000 */
[----:B------:R-:W-:Y:S02]  /*18740*/  FMNMX.FTZ R199, R182, R199, !PT ;  /* 0x000000c7b6c77209 */ /* 0x000fe40007810000 */
[----:B------:R-:W-:Y:S02]  /*18750*/  FMNMX.FTZ R197, R180, R197, !PT ;  /* 0x000000c5b4c57209 */ /* 0x000fe40007810000 */
[----:B------:R-:W-:Y:S01]  /*18760*/  FMNMX.FTZ R199, R183, R199, !PT ;  /* 0x000000c7b7c77209 */ /* 0x000fe20007810000 */
[----:B------:R-:W2:Y:S01]  /*18770*/  MUFU.TANH R129, R129 ;  /* 0x0000008100817308 */ /* 0x000ea20000002400 */
[----:B------:R-:W-:Y:S02]  /*18780*/  FMNMX.FTZ R197, R181, R197, !PT ;  /* 0x000000c5b5c57209 */ /* 0x000fe40007810000 */
[----:B------:R-:W-:Y:S02]  /*18790*/  FMNMX.FTZ R199, R154, R199, !PT ;  /* 0x000000c79ac77209 */ /* 0x000fe40007810000 */
[----:B------:R-:W-:-:S02]  /*187a0*/  FMNMX.FTZ R197, R152, R197, !PT ;  /* 0x000000c598c57209 */ /* 0x000fc40007810000 */
[----:B------:R-:W-:Y:S01]  /*187b0*/  FMNMX.FTZ R199, R155, R199, !PT ;  /* 0x000000c79bc77209 */ /* 0x000fe20007810000 */
[----:B------:R-:W-:Y:S01]  /*187c0*/  MUFU.TANH R131, R131 ;  /* 0x0000008300837308 */ /* 0x000fe20000002400 */
[----:B------:R-:W-:Y:S02]  /*187d0*/  FMNMX.FTZ R197, R153, R197, !PT ;  /* 0x000000c599c57209 */ /* 0x000fe40007810000 */
[----:B------:R-:W-:Y:S02]  /*187e0*/  FMNMX.FTZ R199, R158, R199, !PT ;  /* 0x000000c79ec77209 */ /* 0x000fe40007810000 */
[----:B------:R-:W-:Y:S01]  /*187f0*/  FMNMX.FTZ R197, R156, R197, !PT ;  /* 0x000000c59cc57209 */ /* 0x000fe20007810000 */
[----:B------:R-:W-:Y:S02]  /*18800*/  WARPGROUP.DEPBAR.LE gsb0, 0x0 ;  /* 0x00008000000079c5 */ /* 0x000fe40000010000 */
[----:B------:R-:W-:Y:S01]  /*18810*/  FMNMX.FTZ R199, R159, R199, !PT ;  /* 0x000000c79fc77209 */ /* 0x000fe20007810000 */
[----:B------:R-:W3:Y:S01]  /*18820*/  MUFU.TANH R132, R132 ;  /* 0x0000008400847308 */ /* 0x000ee20000002400 */
[----:B------:R-:W-:Y:S01]  /*18830*/  FMNMX.FTZ R197, R157, R197, !PT ;  /* 0x000000c59dc57209 */ /* 0x000fe20007810000 */
[----:B------:R-:W-:Y:S01]  /*18840*/  WARPGROUP.ARRIVE ;  /* 0x00000000000079c5 */ /* 0x000fe20000000000 */
[----:B------:R-:W-:-:S02]  /*18850*/  FMNMX.FTZ R199, R162, R199, !PT ;  /* 0x000000c7a2c77209 */ /* 0x000fc40007810000 */
[----:B------:R-:W-:Y:S02]  /*18860*/  FMNMX.FTZ R197, R160, R197, !PT ;  /* 0x000000c5a0c57209 */ /* 0x000fe40007810000 */
[----:B------:R-:W-:Y:S01]  /*18870*/  FMNMX.FTZ R199, R163, R199, !PT ;  /* 0x000000c7a3c77209 */ /* 0x000fe20007810000 */
[----:B------:R-:W-:Y:S01]  /*18880*/  MUFU.TANH R134, R134 ;  /* 0x0000008600867308 */ /* 0x000fe20000002400 */
[----:B------:R-:W-:Y:S01]  /*18890*/  FMNMX.FTZ R88, R161, R197, !PT ;  /* 0x000000c5a1587209 */ /* 0x000fe20007810000 */
[----:B------:R-:W-:Y:S03]  /*188a0*/  QGMMA.64x128x32.F32.E4M3.E4M3 R24, R208, gdesc[UR4], R24, gsb0 ;  /* 0x01e00004d0187df3 */ /* 0x000fe60008000818 */
[----:B------:R-:W-:-:S03]  /*188b0*/  FMNMX.FTZ R88, R164, R88, !PT ;  /* 0x00000058a4587209 */ /* 0x000fc60007810000 */
[----:B------:R4:W-:Y:S01]  /*188c0*/  MUFU.TANH R197, R198 ;  /* 0x000000c600c57308 */ /* 0x0009e20000002400 */
[----:B------:R-:W-:-:S04]  /*188d0*/  FMNMX.FTZ R88, R165, R88, !PT ;  /* 0x00000058a5587209 */ /* 0x000fc80007810000 */
[----:B------:R-:W-:-:S03]  /*188e0*/  FMNMX.FTZ R88, R136, R88, !PT ;  /* 0x0000005888587209 */ /* 0x000fc60007810000 */
[----:B------:R-:W3:Y:S01]  /*188f0*/  MUFU.TANH R133, R133 ;  /* 0x0000008500857308 */ /* 0x000ee20000002400 */
[----:B----4-:R-:W-:Y:S01]  /*18900*/  FMUL.FTZ R198, R2, R89 ;  /* 0x0000005902c67220 */ /* 0x010fe20000410000 */
[----:B------:R-:W-:Y:S01]  /*18910*/  FMNMX.FTZ R89, R166, R199, !PT ;  /* 0x000000c7a6597209 */ /* 0x000fe20007810000 */
[----:B------:R-:W-:Y:S01]  /*18920*/  FMUL.FTZ R199, R2, R90 ;  /* 0x0000005a02c77220 */ /* 0x000fe20000410000 */
        /* <DEDUP_REMOVED lines=8> */
[----:B------:R-:W4:Y:S01]  /*189b0*/  MUFU.TANH R104, R104 ;  /* 0x0000006800687308 */ /* 0x000f220000002400 */
[----:B------:R-:W-:Y:S02]  /*189c0*/  FMNMX.FTZ R89, R142, R89, !PT ;  /* 0x000000598e597209 */ /* 0x000fe40007810000 */
[----:B------:R-:W-:Y:S02]  /*189d0*/  FMNMX.FTZ R88, R145, R88, !PT ;  /* 0x0000005891587209 */ /* 0x000fe40007810000 */
[----:B------:R-:W-:-:S02]  /*189e0*/  FMNMX.FTZ R89, R143, R89, !PT ;  /* 0x000000598f597209 */ /* 0x000fc40007810000 */
[----:B------:R-:W-:Y:S01]  /*189f0*/  FMNMX.FTZ R88, R148, R88, !PT ;  /* 0x0000005894587209 */ /* 0x000fe20007810000 */
[----:B------:R-:W-:Y:S01]  /*18a00*/  MUFU.TANH R106, R106 ;  /* 0x0000006a006a7308 */ /* 0x000fe20000002400 */
[----:B------:R-:W-:Y:S02]  /*18a10*/  FMNMX.FTZ R89, R146, R89, !PT ;  /* 0x0000005992597209 */ /* 0x000fe40007810000 */
[----:B------:R-:W-:Y:S02]  /*18a20*/  FMNMX.FTZ R88, R149, R88, !PT ;  /* 0x0000005895587209 */ /* 0x000fe40007810000 */
[----:B------:R-:W-:Y:S02]  /*18a30*/  FMNMX.FTZ R89, R147, R89, !PT ;  /* 0x0000005993597209 */ /* 0x000fe40007810000 */
[----:B------:R-:W-:Y:S01]  /*18a40*/  FMNMX.FTZ R88, R120, R88, !PT ;  /* 0x0000005878587209 */ /* 0x000fe20007810000 */
[----:B------:R-:W4:Y:S01]  /*18a50*/  MUFU.TANH R105, R105 ;  /* 0x0000006900697308 */ /* 0x000f220000002400 */
[----:B------:R-:W-:-:S02]  /*18a60*/  FMNMX.FTZ R89, R150, R89, !PT ;  /* 0x0000005996597209 */ /* 0x000fc40007810000 */
[----:B------:R-:W-:Y:S02]  /*18a70*/  FMNMX.FTZ R88, R121, R88, !PT ;  /* 0x0000005879587209 */ /* 0x000fe40007810000 */
[----:B------:R-:W-:Y:S02]  /*18a80*/  FMNMX.FTZ R89, R151, R89, !PT ;  /* 0x0000005997597209 */ /* 0x000fe40007810000 */
[----:B------:R-:W-:Y:S01]  /*18a90*/  FMNMX.FTZ R88, R124, R88, !PT ;  /* 0x000000587c587209 */ /* 0x000fe20007810000 */
[----:B------:R-:W-:Y:S01]  /*18aa0*/  MUFU.TANH R107, R107 ;  /* 0x0000006b006b7308 */ /* 0x000fe20000002400 */
[----:B------:R-:W-:Y:S02]  /*18ab0*/  FMNMX.FTZ R89, R122, R89, !PT ;  /* 0x000000597a597209 */ /* 0x000fe40007810000 */
[----:B0-----:R-:W-:Y:S02]  /*18ac0*/  FMNMX.FTZ R88, R125, R88, !PT ;  /* 0x000000587d587209 */ /* 0x001fe40007810000 */
[----:B------:R-:W-:-:S02]  /*18ad0*/  FMNMX.FTZ R89, R123, R89, !PT ;  /* 0x000000597b597209 */ /* 0x000fc40007810000 */
[----:B-1----:R-:W-:Y:S01]  /*18ae0*/  FMNMX.FTZ R88, R128, R88, !PT ;  /* 0x0000005880587209 */ /* 0x002fe20007810000 */
[----:B------:R-:W0:Y:S01]  /*18af0*/  MUFU.TANH R108, R108 ;  /* 0x0000006c006c7308 */ /* 0x000e220000002400 */
[----:B------:R-:W-:Y:S02]  /*18b00*/  FMNMX.FTZ R89, R126, R89, !PT ;  /* 0x000000597e597209 */ /* 0x000fe40007810000 */
[----:B--2---:R-:W-:Y:S02]  /*18b10*/  FMNMX.FTZ R88, R129, R88, !PT ;  /* 0x0000005881587209 */ /* 0x004fe40007810000 */
[----:B------:R-:W-:Y:S02]  /*18b20*/  FMNMX.FTZ R89, R127, R89, !PT ;  /* 0x000000597f597209 */ /* 0x000fe40007810000 */
[----:B---3--:R-:W-:Y:S01]  /*18b30*/  FMNMX.FTZ R88, R132, R88, !PT ;  /* 0x0000005884587209 */ /* 0x008fe20007810000 */
[----:B------:R-:W1:Y:S01]  /*18b40*/  MUFU.TANH R110, R110 ;  /* 0x0000006e006e7308 */ /* 0x000e620000002400 */
[----:B------:R-:W-:-:S02]  /*18b50*/  FMNMX.FTZ R89, R130, R89, !PT ;  /* 0x0000005982597209 */ /* 0x000fc40007810000 */
[----:B------:R-:W-:Y:S02]  /*18b60*/  FMNMX.FTZ R88, R133, R88, !PT ;  /* 0x0000005885587209 */ /* 0x000fe40007810000 */
[----:B------:R-:W-:Y:S02]  /*18b70*/  FMNMX.FTZ R89, R131, R89, !PT ;  /* 0x0000005983597209 */ /* 0x000fe40007810000 */
[----:B----4-:R-:W-:Y:S01]  /*18b80*/  FMNMX.FTZ R88, R104, R88, !PT ;  /* 0x0000005868587209 */ /* 0x010fe20007810000 */
[----:B------:R-:W2:Y:S01]  /*18b90*/  MUFU.TANH R109, R109 ;  /* 0x0000006d006d7308 */ /* 0x000ea20000002400 */
[----:B------:R-:W-:Y:S02]  /*18ba0*/  FMNMX.FTZ R89, R134, R89, !PT ;  /* 0x0000005986597209 */ /* 0x000fe40007810000 */
[----:B------:R-:W-:Y:S02]  /*18bb0*/  FMNMX.FTZ R88, R105, R88, !PT ;  /* 0x0000005869587209 */ /* 0x000fe40007810000 */
[----:B------:R-:W-:-:S02]  /*18bc0*/  FMNMX.FTZ R89, R135, R89, !PT ;  /* 0x0000005987597209 */ /* 0x000fc40007810000 */
[----:B0-----:R-:W-:Y:S01]  /*18bd0*/  FMNMX.FTZ R88, R108, R88, !PT ;  /* 0x000000586c587209 */ /* 0x001fe20007810000 */
[----:B------:R-:W0:Y:S01]  /*18be0*/  MUFU.TANH R111, R111 ;  /* 0x0000006f006f7308 */ /* 0x000e220000002400 */
[----:B------:R-:W-:-:S04]  /*18bf0*/  FMNMX.FTZ R89, R106, R89, !PT ;  /* 0x000000596a597209 */ /* 0x000fc80007810000 */
[----:B------:R-:W-:-:S03]  /*18c00*/  FMNMX.FTZ R89, R107, R89, !PT ;  /* 0x000000596b597209 */ /* 0x000fc60007810000 */
[----:B------:R-:W3:Y:S01]  /*18c10*/  MUFU.TANH R112, R112 ;  /* 0x0000007000707308 */ /* 0x000ee20000002400 */
[----:B-1----:R-:W-:Y:S02]  /*18c20*/  FMNMX.FTZ R89, R110, R89, !PT ;  /* 0x000000596e597209 */ /* 0x002fe40007810000 */
[----:B--2---:R-:W-:-:S05]  /*18c30*/  FMNMX.FTZ R88, R109, R88, !PT ;  /* 0x000000586d587209 */ /* 0x004fca0007810000 */
[----:B------:R-:W1:Y:S01]  /*18c40*/  MUFU.TANH R114, R114 ;  /* 0x0000007200727308 */ /* 0x000e620000002400 */
[----:B0-----:R-:W-:-:S07]  /*18c50*/  FMNMX.FTZ R89, R111, R89, !PT ;  /* 0x000000596f597209 */ /* 0x001fce0007810000 */
[----:B------:R-:W0:Y:S01]  /*18c60*/  MUFU.TANH R113, R113 ;  /* 0x0000007100717308 */ /* 0x000e220000002400 */
[----:B---3--:R-:W-:-:S07]  /*18c70*/  FMNMX.FTZ R88, R112, R88, !PT ;  /* 0x0000005870587209 */ /* 0x008fce0007810000 */
        /* <DEDUP_REMOVED lines=11> */
[----:B0-----:R-:W-:-:S07]  /*18d30*/  FMNMX.FTZ R89, R118, R89, !PT ;  /* 0x0000005976597209 */ /* 0x001fce0007810000 */
[----:B------:R-:W0:Y:S01]  /*18d40*/  MUFU.TANH R199, R199 ;  /* 0x000000c700c77308 */ /* 0x000e220000002400 */
[----:B--2---:R-:W-:-:S04]  /*18d50*/  FMNMX.FTZ R88, R117, R88, !PT ;  /* 0x0000005875587209 */ /* 0x004fc80007810000 */
[----:B------:R-:W-:-:S03]  /*18d60*/  FMNMX.FTZ R88, R197, R88, !PT ;  /* 0x00000058c5587209 */ /* 0x000fc60007810000 */
        /* <DEDUP_REMOVED lines=27> */
[----:B0-----:R-:W-:Y:S02]  /*18f20*/  FMNMX.FTZ R89, R102, R89, !PT ;  /* 0x0000005966597209 */ /* 0x001fe40007810000 */
[----:B--2---:R-:W-:Y:S02]  /*18f30*/  FMNMX.FTZ R201, R101, R88, !PT ;  /* 0x0000005865c97209 */ /* 0x004fe40007810000 */
[----:B-1----:R-:W-:-:S03]  /*18f40*/  FMNMX.FTZ R90, R103, R89, !PT ;  /* 0x00000059675a7209 */ /* 0x002fc60007810000 */
[----:B------:R-:W0:Y:S04]  /*18f50*/  SHFL.BFLY PT, R89, R201, 0x2, 0x1f ;  /* 0x0c401f00c9597f89 */ /* 0x000e2800000e0000 */
[----:B------:R-:W1:Y:S01]  /*18f60*/  SHFL.BFLY PT, R88, R90, 0x2, 0x1f ;  /* 0x0c401f005a587f89 */ /* 0x000e6200000e0000 */
[----:B0-----:R-:W-:Y:S01]  /*18f70*/  FMNMX.FTZ R201, R201, R89, !PT ;  /* 0x00000059c9c97209 */ /* 0x001fe20007810000 */
[----:B------:R-:W-:Y:S01]  /*18f80*/  IMAD.MOV.U32 R89, RZ, RZ, -0x3ffffff0 ;  /* 0xc0000010ff597424 */ /* 0x000fe200078e00ff */
[----:B-1----:R-:W-:-:S03]  /*18f90*/  FMNMX.FTZ R90, R90, R88, !PT ;  /* 0x000000585a5a7209 */ /* 0x002fc60007810000 */
[----:B------:R-:W0:Y:S01]  /*18fa0*/  SHFL.BFLY PT, R202, R201, 0x1, 0x1f ;  /* 0x0c201f00c9ca7f89 */ /* 0x000e2200000e0000 */
[----:B------:R-:W-:Y:S01]  /*18fb0*/  VIADD R88, R12, 0x500 ;  /* 0x000005000c587836 */ /* 0x000fe20000000000 */
[----:B------:R-:W-:Y:S02]  /*18fc0*/  R2UR UR7, R89 ;  /* 0x00000000590772ca */ /* 0x000fe400000e0000 */
[----:B------:R-:W1:Y:S02]  /*18fd0*/  SHFL.BFLY PT, R200, R90, 0x1, 0x1f ;  /* 0x0c201f005ac87f89 */ /* 0x000e6400000e0000 */
[----:B------:R-:W-:Y:S01]  /*18fe0*/  R2UR UR6, R88 ;  /* 0x00000000580672ca */ /* 0x000fe200000e0000 */
[----:B------:R-:W-:-:S12]  /*18ff0*/  IMAD.U32 R88, RZ, RZ, UR4 ;  /* 0x00000004ff587e24 */ /* 0x000fd8000f8e00ff */
[----:B------:R-:W-:Y:S01]  /*19000*/  QGMMA.64x128x32.F32.E4M3.E4M3 R24, R212, gdesc[UR4], R24, gsb0 ;  /* 0x01e00004d4187df3 */ /* 0x000fe20008000818 */
[----:B0-----:R-:W-:Y:S02]  /*19010*/  FMNMX.FTZ R89, R201, R202, !PT ;  /* 0x000000cac9597209 */ /* 0x001fe40007810000 */
[----:B-1----:R-:W-:-:S03]  /*19020*/  FMNMX.FTZ R90, R90, R200, !PT ;  /* 0x000000c85a5a7209 */ /* 0x002fc60007810000 */
[C---:B------:R-:W-:Y:S01]  /*19030*/  FFMA.FTZ R203, R89.reuse, R88, -8 ;  /* 0xc100000059cb7423 */ /* 0x040fe20000010058 */
[----:B------:R-:W-:-:S03]  /*19040*/  FADD.FTZ R201, -R89, R0 ;  /* 0x0000000059c97221 */ /* 0x000fc60000010100 */
        /* <DEDUP_REMOVED lines=56> */
[C---:B------:R-:W-:Y:S01]  /*193d0*/  FADD.FTZ R200, -R90.reuse, R234 ;  /* 0x000000ea5ac87221 */ /* 0x040fe20000010100 */
[----:B------:R-:W-:-:S01]  /*193e0*/  FFMA.FTZ R203, R90, R88, -8 ;  /* 0xc10000005acb7423 */ /* 0x000fc20000010058 */
[-C--:B------:R-:W-:Y:S01]  /*193f0*/  FMUL.FTZ R201, R201, R88.reuse ;  /* 0x00000058c9c97220 */ /* 0x080fe20000410000 */
[----:B------:R-:W-:Y:S01]  /*19400*/  MUFU.EX2 R13, R13 ;  /* 0x0000000d000d7308 */ /* 0x000fe20000000800 */
[-C--:B------:R-:W-:Y:S01]  /*19410*/  FMUL.FTZ R200, R200, R88.reuse ;  /* 0x00000058c8c87220 */ /* 0x080fe20000410000 */
[-CC-:B------:R-:W-:Y:S01]  /*19420*/  FFMA.FTZ R21, R21, R88.reuse, -R203.reuse ;  /* 0x0000005815157223 */ /* 0x180fe200000108cb */
[----:B------:R-:W-:-:S01]  /*19430*/  FFMA.FTZ R184, R184, R88, -R203 ;  /* 0x00000058b8b87223 */ /* 0x000fc200000108cb */
[-CC-:B------:R-:W-:Y:S01]  /*19440*/  FFMA.FTZ R187, R187, R88.reuse, -R203.reuse ;  /* 0x00000058bbbb7223 */ /* 0x180fe200000108cb */
[----:B------:R-:W-:-:S01]  /*19450*/  FFMA.FTZ R188, R188, R88, -R203 ;  /* 0x00000058bcbc7223 */ /* 0x000fc200000108cb */
[-CC-:B------:R-:W-:Y:S01]  /*19460*/  FFMA.FTZ R191, R191, R88.reuse, -R203.reuse ;  /* 0x00000058bfbf7223 */ /* 0x180fe200000108cb */
[----:B------:R-:W-:-:S01]  /*19470*/  FFMA.FTZ R192, R192, R88, -R203 ;  /* 0x00000058c0c07223 */ /* 0x000fc200000108cb */
[----:B------:R-:W0:Y:S01]  /*19480*/  MUFU.EX2 R201, R201 ;  /* 0x000000c900c97308 */ /* 0x000e220000000800 */
[----:B------:R-:W-:-:S01]  /*19490*/  FFMA.FTZ R195, R195, R88, -R203 ;  /* 0x00000058c3c37223 */ /* 0x000fc200000108cb */
[-CC-:B------:R-:W-:Y:S01]  /*194a0*/  FFMA.FTZ R196, R196, R88.reuse, -R203.reuse ;  /* 0x00000058c4c47223 */ /* 0x180fe200000108cb */
[----:B------:R-:W-:-:S01]  /*194b0*/  FFMA.FTZ R170, R170, R88, -R203 ;  /* 0x00000058aaaa7223 */ /* 0x000fc200000108cb */
[-CC-:B------:R-:W-:Y:S01]  /*194c0*/  FFMA.FTZ R171, R171, R88.reuse, -R203.reuse ;  /* 0x00000058abab7223 */ /* 0x180fe200000108cb */
[----:B------:R-:W-:-:S01]  /*194d0*/  FFMA.FTZ R174, R174, R88, -R203 ;  /* 0x00000058aeae7223 */ /* 0x000fc200000108cb */
[-CC-:B------:R-:W-:Y:S01]  /*194e0*/  FFMA.FTZ R175, R175, R88.reuse, -R203.reuse ;  /* 0x00000058afaf7223 */ /* 0x180fe200000108cb */
[----:B------:R-:W-:-:S01]  /*194f0*/  FFMA.FTZ R178, R178, R88, -R203 ;  /* 0x00000058b2b27223 */ /* 0x000fc200000108cb */
[----:B------:R-:W-:Y:S01]  /*19500*/  MUFU.EX2 R200, R200 ;  /* 0x000000c800c87308 */ /* 0x000fe20000000800 */
[----:B------:R-:W-:-:S01]  /*19510*/  FFMA.FTZ R179, R179, R88, -R203 ;  /* 0x00000058b3b37223 */ /* 0x000fc200000108cb */
[-CC-:B------:R-:W-:Y:S01]  /*19520*/  FFMA.FTZ R182, R182, R88.reuse, -R203.reuse ;  /* 0x00000058b6b67223 */ /* 0x180fe200000108cb */
[----:B------:R-:W-:-:S01]  /*19530*/  FFMA.FTZ R183, R183, R88, -R203 ;  /* 0x00000058b7b77223 */ /* 0x000fc200000108cb */
[-CC-:B------:R-:W-:Y:S01]  /*19540*/  FFMA.FTZ R154, R154, R88.reuse, -R203.reuse ;  /* 0x000000589a9a7223 */ /* 0x180fe200000108cb */
[----:B------:R-:W-:-:S01]  /*19550*/  FFMA.FTZ R155, R155, R88, -R203 ;  /* 0x000000589b9b7223 */ /* 0x000fc200000108cb */
[-CC-:B------:R-:W-:Y:S01]  /*19560*/  FFMA.FTZ R158, R158, R88.reuse, -R203.reuse ;  /* 0x000000589e9e7223 */ /* 0x180fe200000108cb */
[----:B------:R-:W-:-:S01]  /*19570*/  FFMA.FTZ R159, R159, R88, -R203 ;  /* 0x000000589f9f7223 */ /* 0x000fc200000108cb */
[----:B------:R-:W1:Y:S01]  /*19580*/  MUFU.EX2 R21, R21 ;  /* 0x0000001500157308 */ /* 0x000e620000000800 */
[----:B0-----:R-:W-:-:S01]  /*19590*/  FFMA.FTZ R3, R201, R3, R13 ;  /* 0x00000003c9037223 */ /* 0x001fc2000001000d */
        /* <DEDUP_REMOVED lines=12> */
[----:B------:R-:W-:Y:S01]  /*19660*/  IMAD.MOV.U32 R93, RZ, RZ, -0x3ffffff0 ;  /* 0xc0000010ff5d7424 */ /* 0x000fe200078e00ff */
[----:B------:R-:W-:Y:S01]  /*19670*/  IADD3 R92, R12, 0x600, RZ ;  /* 0x000006000c5c7810 */ /* 0x000fe20007ffe0ff */
[----:B------:R-:W2:Y:S01]  /*19680*/  MUFU.EX2 R184, R184 ;  /* 0x000000b800b87308 */ /* 0x000ea20000000800 */
[----:B-1----:R-:W-:-:S01]  /*19690*/  FFMA.FTZ R14, R200, R14, R21 ;  /* 0x0000000ec80e7223 */ /* 0x002fc20000010015 */
[-CC-:B------:R-:W-:Y:S01]  /*196a0*/  FFMA.FTZ R151, R151, R88.reuse, -R203.reuse ;  /* 0x0000005897977223 */ /* 0x180fe200000108cb */
[----:B------:R-:W-:Y:S01]  /*196b0*/  R2UR UR6, R92 ;  /* 0x000000005c0672ca */ /* 0x000fe200000e0000 */
[-CC-:B------:R-:W-:Y:S01]  /*196c0*/  FFMA.FTZ R122, R122, R88.reuse, -R203.reuse ;  /* 0x000000587a7a7223 */ /* 0x180fe200000108cb */
[----:B------:R-:W-:Y:S01]  /*196d0*/  R2UR UR7, R93 ;  /* 0x000000005d0772ca */ /* 0x000fe200000e0000 */
[-CC-:B------:R-:W-:Y:S01]  /*196e0*/  FFMA.FTZ R123, R123, R88.reuse, -R203.reuse ;  /* 0x000000587b7b7223 */ /* 0x180fe200000108cb */
[----:B------:R-:W-:-:S01]  /*196f0*/  FFMA.FTZ R126, R126, R88, -R203 ;  /* 0x000000587e7e7223 */ /* 0x000fc200000108cb */
[----:B------:R-:W1:Y:S01]  /*19700*/  MUFU.EX2 R185, R185 ;  /* 0x000000b900b97308 */ /* 0x000e620000000800 */
[----:B0-----:R-:W-:-:S01]  /*19710*/  FADD.FTZ R3, R20, R3 ;  /* 0x0000000314037221 */ /* 0x001fc20000010000 */
[-CC-:B------:R-:W-:Y:S01]  /*19720*/  FFMA.FTZ R127, R127, R88.reuse, -R203.reuse ;  /* 0x000000587f7f7223 */ /* 0x180fe200000108cb */
[----:B------:R-:W-:-:S01]  /*19730*/  FFMA.FTZ R130, R130, R88, -R203 ;  /* 0x0000005882827223 */ /* 0x000fc200000108cb */
[-CC-:B------:R-:W-:Y:S01]  /*19740*/  FFMA.FTZ R131, R131, R88.reuse, -R203.reuse ;  /* 0x0000005883837223 */ /* 0x180fe200000108cb */
[----:B------:R-:W-:-:S01]  /*19750*/  FFMA.FTZ R134, R134, R88, -R203 ;  /* 0x0000005886867223 */ /* 0x000fc200000108cb */
[-CC-:B------:R-:W-:Y:S01]  /*19760*/  FFMA.FTZ R135, R135, R88.reuse, -R203.reuse ;  /* 0x0000005887877223 */ /* 0x180fe200000108cb */
[----:B------:R-:W-:-:S01]  /*19770*/  FFMA.FTZ R106, R106, R88, -R203 ;  /* 0x000000586a6a7223 */ /* 0x000fc200000108cb */
[----:B------:R-:W0:Y:S01]  /*19780*/  MUFU.EX2 R187, R187 ;  /* 0x000000bb00bb7308 */ /* 0x000e220000000800 */
[----:B--2---:R-:W-:-:S01]  /*19790*/  FADD.FTZ R14, R184, R14 ;  /* 0x0000000eb80e7221 */ /* 0x004fc20000010000 */
[-CC-:B------:R-:W-:Y:S01]  /*197a0*/  FFMA.FTZ R107, R107, R88.reuse, -R203.reuse ;  /* 0x000000586b6b7223 */ /* 0x180fe200000108cb */
[----:B------:R-:W-:-:S01]  /*197b0*/  FFMA.FTZ R110, R110, R88, -R203 ;  /* 0x000000586e6e7223 */ /* 0x000fc200000108cb */
[-CC-:B------:R-:W-:Y:S01]  /*197c0*/  FFMA.FTZ R111, R111, R88.reuse, -R203.reuse ;  /* 0x000000586f6f7223 */ /* 0x180fe200000108cb */
[----:B------:R-:W-:-:S01]  /*197d0*/  FFMA.FTZ R12, R114, R88, -R203 ;  /* 0x00000058720c7223 */ /* 0x000fc200000108cb */
[-CC-:B------:R-:W-:Y:S01]  /*197e0*/  FFMA.FTZ R115, R115, R88.reuse, -R203.reuse ;  /* 0x0000005873737223 */ /* 0x180fe200000108cb */
[----:B------:R-:W-:-:S01]  /*197f0*/  FFMA.FTZ R92, R118, R88, -R203 ;  /* 0x00000058765c7223 */ /* 0x000fc200000108cb */
[----:B------:R-:W2:Y:S01]  /*19800*/  MUFU.EX2 R186, R186 ;  /* 0x000000ba00ba7308 */ /* 0x000ea20000000800 */
[----:B-1----:R-:W-:-:S01]  /*19810*/  FADD.FTZ R3, R185, R3 ;  /* 0x00000003b9037221 */ /* 0x002fc20000010000 */
[-CC-:B------:R-:W-:Y:S01]  /*19820*/  FFMA.FTZ R119, R119, R88.reuse, -R203.reuse ;  /* 0x0000005877777223 */ /* 0x180fe200000108cb */
[----:B------:R-:W-:-:S01]  /*19830*/  FFMA.FTZ R93, R199, R88, -R203 ;  /* 0x00000058c75d7223 */ /* 0x000fc200000108cb */
[----:B------:R-:W-:Y:S01]  /*19840*/  FFMA.FTZ R91, R91, R88, -R203 ;  /* 0x000000585b5b7223 */ /* 0x000fe200000108cb */
[----:B------:R-:W-:-:S02]  /*19850*/  WARPGROUP.DEPBAR.LE gsb0, 0x0 ;  /* 0x00008000000079c5 */ /* 0x000fc40000010000 */
[----:B------:R-:W-:Y:S01]  /*19860*/  WARPGROUP.ARRIVE ;  /* 0x00000000000079c5 */ /* 0x000fe20000000000 */
[----:B------:R-:W1:Y:S01]  /*19870*/  MUFU.EX2 R188, R188 ;  /* 0x000000bc00bc7308 */ /* 0x000e620000000800 */
[----:B0-----:R-:W-:-:S01]  /*19880*/  FADD.FTZ R14, R187, R14 ;  /* 0x0000000ebb0e7221 */ /* 0x001fc20000010000 */
[-CC-:B------:R-:W-:Y:S01]  /*19890*/  FFMA.FTZ R94, R94, R88.reuse, -R203.reuse ;  /* 0x000000585e5e7223 */ /* 0x180fe200000108cb */
[----:B------:R-:W-:-:S01]  /*198a0*/  FFMA.FTZ R95, R95, R88, -R203 ;  /* 0x000000585f5f7223 */ /* 0x000fc200000108cb */
[-CC-:B------:R-:W-:Y:S01]  /*198b0*/  FFMA.FTZ R98, R98, R88.reuse, -R203.reuse ;  /* 0x0000005862627223 */ /* 0x180fe200000108cb */
[----:B------:R-:W-:Y:S01]  /*198c0*/  QGMMA.64x128x32.F32.E4M3.E4M3 R24, R216, gdesc[UR4], R24, gsb0 ;  /* 0x01e00004d8187df3 */ /* 0x000fe20008000818 */
[----:B------:R-:W-:-:S01]  /*198d0*/  FFMA.FTZ R99, R99, R88, -R203 ;  /* 0x0000005863637223 */ /* 0x000fc200000108cb */
[----:B------:R-:W-:Y:S01]  /*198e0*/  FFMA.FTZ R102, R102, R88, -R203 ;  /* 0x0000005866667223 */ /* 0x000fe200000108cb */
[----:B------:R-:W0:Y:S01]  /*198f0*/  MUFU.EX2 R189, R189 ;  /* 0x000000bd00bd7308 */ /* 0x000e220000000800 */
[----:B--2---:R-:W-:-:S01]  /*19900*/  FADD.FTZ R3, R186, R3 ;  /* 0x00000003ba037221 */ /* 0x004fc20000010000 */
[----:B------:R-:W-:Y:S01]  /*19910*/  FFMA.FTZ R103, R103, R88, -R203 ;  /* 0x0000005867677223 */ /* 0x000fe200000108cb */
[----:B------:R-:W-:-:S04]  /*19920*/  @!P1 IMAD R118, R233, 0x8, R16 ;  /* 0x00000008e9769824 */ /* 0x000fc800078e0210 */
[----:B------:R-:W-:Y:S01]  /*19930*/  @!P1 VIADD R118, R118, 0x2e840 ;  /* 0x0002e84076769836 */ /* 0x000fe20000000000 */
[----:B------:R-:W2:Y:S01]  /*19940*/  MUFU.EX2 R191, R191 ;  /* 0x000000bf00bf7308 */ /* 0x000ea20000000800 */
[----:B-1----:R-:W-:-:S03]  /*19950*/  FADD.FTZ R14, R188, R14 ;  /* 0x0000000ebc0e7221 */ /* 0x002fc60000010000 */
[----:B------:R-:W-:-:S04]  /*19960*/  @!P1 PRMT R118, RZ, 0x654, R118 ;  /* 0x00000654ff769816 */ /* 0x000fc80000000076 */
        /* <DEDUP_REMOVED lines=31> */
[----:B0-----:R-:W-:-:S01]  /*19b60*/  FADD.FTZ R14, R175, R14 ;  /* 0x0000000eaf0e7221 */ /* 0x001fc20000010000 */
[----:B------:R-:W-:-:S06]  /*19b70*/  WARPGROUP.DEPBAR.LE gsb0, 0x0 ;  /* 0x00008000000079c5 */ /* 0x000fcc0000010000 */
        /* <DEDUP_REMOVED lines=153> */
[----:B-1----:R-:W-:-:S01]  /*1a510*/  FADD.FTZ R14, R202, R3 ;  /* 0x00000003ca0e7221 */ /* 0x002fc20000010000 */
[----:B------:R-:W-:-:S05]  /*1a520*/  IADD3 R3, -R227, 0xb, RZ ;  /* 0x0000000be3037810 */ /* 0x000fca0007ffe1ff */
[----:B------:R1:W-:Y:S06]  /*1a530*/  BAR.ARV R3, 0x100 ;  /* 0x000400030000751d */ /* 0x0003ec0000002000 */
[----:B------:R-:W3:Y:S01]  /*1a540*/  MUFU.EX2 R95, R95 ;  /* 0x0000005f005f7308 */ /* 0x000ee20000000800 */
[----:B0-----:R-:W-:-:S01]  /*1a550*/  FADD.FTZ R114, R94, R114 ;  /* 0x000000725e727221 */ /* 0x001fc20000010000 */
[----:B------:R0:W-:Y:S01]  /*1a560*/  @!P1 SYNCS.ARRIVE.TRANS64.RED.A1T0 RZ, [R118+URZ], RZ ;  /* 0x000000ff76ff99a7 */ /* 0x0001e2000810043f */
[----:B--2---:R-:W-:-:S05]  /*1a570*/  FADD.FTZ R14, R204, R14 ;  /* 0x0000000ecc0e7221 */ /* 0x004fca0000010000 */
[----:B------:R-:W2:Y:S08]  /*1a580*/  MUFU.EX2 R96, R96 ;  /* 0x0000006000607308 */ /* 0x000eb00000000800 */
[----:B------:R-:W4:Y:S01]  /*1a590*/  MUFU.EX2 R98, R98 ;  /* 0x0000006200627308 */ /* 0x000f220000000800 */
[----:B---3--:R-:W-:-:S07]  /*1a5a0*/  FADD.FTZ R114, R95, R114 ;  /* 0x000000725f727221 */ /* 0x008fce0000010000 */
[----:B------:R-:W3:Y:S01]  /*1a5b0*/  MUFU.EX2 R97, R97 ;  /* 0x0000006100617308 */ /* 0x000ee20000000800 */
[----:B--2---:R-:W-:-:S07]  /*1a5c0*/  FADD.FTZ R14, R96, R14 ;  /* 0x0000000e600e7221 */ /* 0x004fce0000010000 */
[----:B------:R-:W2:Y:S01]  /*1a5d0*/  MUFU.EX2 R99, R99 ;  /* 0x0000006300637308 */ /* 0x000ea20000000800 */
[----:B----4-:R-:W-:-:S07]  /*1a5e0*/  FADD.FTZ R114, R98, R114 ;  /* 0x0000007262727221 */ /* 0x010fce0000010000 */
[----:B------:R-:W4:Y:S01]  /*1a5f0*/  MUFU.EX2 R100, R100 ;  /* 0x0000006400647308 */ /* 0x000f220000000800 */
[----:B---3--:R-:W-:-:S07]  /*1a600*/  FADD.FTZ R14, R97, R14 ;  /* 0x0000000e610e7221 */ /* 0x008fce0000010000 */
[----:B------:R-:W3:Y:S01]  /*1a610*/  MUFU.EX2 R102, R102 ;  /* 0x0000006600667308 */ /* 0x000ee20000000800 */
[----:B--2---:R-:W-:-:S07]  /*1a620*/  FADD.FTZ R114, R99, R114 ;  /* 0x0000007263727221 */ /* 0x004fce0000010000 */
[----:B------:R-:W1:Y:S01]  /*1a630*/  MUFU.EX2 R101, R101 ;  /* 0x0000006500657308 */ /* 0x000e620000000800 */
[----:B----4-:R-:W-:-:S07]  /*1a640*/  FADD.FTZ R14, R100, R14 ;  /* 0x0000000e640e7221 */ /* 0x010fce0000010000 */
[----:B------:R-:W2:Y:S01]  /*1a650*/  MUFU.EX2 R103, R103 ;  /* 0x0000006700677308 */ /* 0x000ea20000000800 */
[----:B---3--:R-:W-:-:S01]  /*1a660*/  FADD.FTZ R114, R102, R114 ;  /* 0x0000007266727221 */ /* 0x008fc20000010000 */
[----:B-1----:R-:W-:-:S03]  /*1a670*/  FADD.FTZ R3, R101, R14 ;  /* 0x0000000e65037221 */ /* 0x002fc60000010000 */
[----:B--2---:R-:W-:Y:S01]  /*1a680*/  FADD.FTZ R14, R103, R114 ;  /* 0x00000072670e7221 */ /* 0x004fe20000010000 */
[----:B0-----:R-:W-:Y:S06]  /*1a690*/  @!P0 BRA `(.L_x_475) ;  /* 0x0000000000048947 */ /* 0x001fec0003800000 */
[----:B------:R-:W-:Y:S01]  /*1a6a0*/  BPT.TRAP 0x1 ;  /* 0x000000040000795c */ /* 0x000fe20000300000 */
.L_x_475:
[----:B------:R-:W2:Y:S01]  /*1a6b0*/  LDL R0, [R1+0x74] ;  /* 0x0000740001007983 */ /* 0x000ea20000100800 */
[----:B------:R-:W-:Y:S01]  /*1a6c0*/  ISETP.GT.AND P1, PT, R15, RZ, PT ;  /* 0x000000ff0f00720c */ /* 0x000fe20003f24270 */
[-C--:B------:R-:W-:Y:S01]  /*1a6d0*/  FMUL.FTZ R24, R24, R201.reuse ;  /* 0x000000c918187220 */ /* 0x080fe20000410000 */
[----:B------:R-:W-:Y:S01]  /*1a6e0*/  F2FP.SATFINITE.E4M3.F32.PACK_AB_MERGE_C R158, R159, R158, RZ ;  /* 0x0000009e9f9e723e */ /* 0x000fe200048070ff */
        /* <DEDUP_REMOVED lines=9> */
[----:B------:R-:W-:Y:S01]  /*1a780*/  F2FP.SATFINITE.E4M3.F32.PACK_AB_MERGE_C R158, R155, R154, R158 ;  /* 0x0000009a9b9e723e */ /* 0x000fe2000480709e */
[-C--:B------:R-:W-:Y:S01]  /*1a790*/  FMUL.FTZ R36, R36, R201.reuse ;  /* 0x000000c924247220 */ /* 0x080fe20000410000 */
[----:B------:R-:W-:Y:S01]  /*1a7a0*/  F2FP.SATFINITE.E4M3.F32.PACK_AB_MERGE_C R164, R161, R160, R164 ;  /* 0x000000a0a1a4723e */ /* 0x000fe200048070a4 */
        /* <DEDUP_REMOVED lines=48> */
[----:B------:R-:W-:Y:S01]  /*1aab0*/  FMUL.FTZ R85, R85, R201 ;  /* 0x000000c955557220 */ /* 0x000fe20000410000 */
[----:B------:R-:W-:Y:S01]  /*1aac0*/  F2FP.SATFINITE.E4M3.F32.PACK_AB_MERGE_C R215, R115, R12, R92 ;  /* 0x0000000c73d7723e */ /* 0x000fe2000480705c */
[-C--:B------:R-:W-:Y:S01]  /*1aad0*/  FMUL.FTZ R26, R26, R200.reuse ;  /* 0x000000c81a1a7220 */ /* 0x080fe20000410000 */
[----:B------:R-:W-:Y:S01]  /*1aae0*/  F2FP.SATFINITE.E4M3.F32.PACK_AB_MERGE_C R216, R198, R197, R202 ;  /* 0x000000c5c6d8723e */ /* 0x000fe200048070ca */
        /* <DEDUP_REMOVED lines=32> */
[----:B------:R-:W-:Y:S01]  /*1acf0*/  VIADD R15, R15, 0xffffffff ;  /* 0xffffffff0f0f7836 */ /* 0x000fe20000000000 */
[----:B------:R-:W-:Y:S01]  /*1ad00*/  F2FP.SATFINITE.E4M3.F32.PACK_AB_MERGE_C R225, R184, R21, R187 ;  /* 0x00000015b8e1723e */ /* 0x000fe200048070bb */
[----:B------:R-:W-:Y:S01]  /*1ad10*/  IMAD.MOV.U32 R12, RZ, RZ, R235 ;  /* 0x000000ffff0c7224 */ /* 0x000fe200078e00eb */
        /* <DEDUP_REMOVED lines=23> */
[----:B------:R-:W-:Y:S02]  /*1ae90*/  MOV R234, R90 ;  /* 0x0000005a00ea7202 */ /* 0x000fe40000000f00 */
[----:B------:R-:W-:Y:S02]  /*1aea0*/  MOV R200, R156 ;  /* 0x0000009c00c87202 */ /* 0x000fe40000000f00 */
[----:B--2---:R-:W-:Y:S02]  /*1aeb0*/  R2UR UR4, R0 ;  /* 0x00000000000472ca */ /* 0x004fe400000e0000 */
[----:B------:R-:W-:Y:S01]  /*1aec0*/  LEA R0, R232, R16, 0x3 ;  /* 0x00000010e8007211 */ /* 0x000fe200078e18ff */
[----:B------:R-:W-:-:S04]  /*1aed0*/  IMAD.MOV.U32 R232, RZ, RZ, R233 ;  /* 0x000000ffffe87224 */ /* 0x000fc800078e00e9 */
[----:B------:R-:W-:-:S06]  /*1aee0*/  VIADD R0, R0, 0x2e860 ;  /* 0x0002e86000007836 */ /* 0x000fcc0000000000 */
[----:B------:R-:W-:-:S05]  /*1aef0*/  IMAD.U32 R114, RZ, RZ, UR4 ;  /* 0x00000004ff727e24 */ /* 0x000fca000f8e00ff */
[----:B------:R-:W-:-:S04]  /*1af00*/  PRMT R0, R114, 0x654, R0 ;  /* 0x0000065472007816 */ /* 0x000fc80000000000 */
[----:B------:R0:W-:Y:S02]  /*1af10*/  SYNCS.ARRIVE.TRANS64.RED.A1T0 RZ, [R0+URZ], RZ ;  /* 0x000000ff00ff79a7 */ /* 0x0001e4000810043f */
[----:B0-----:R-:W-:Y:S01]  /*1af20*/  IMAD.MOV.U32 R0, RZ, RZ, R89 ;  /* 0x000000ffff007224 */ /* 0x001fe200078e0059 */
[----:B------:R-:W-:Y:S06]  /*1af30*/  @P1 BRA `(.L_x_476) ;  /* 0xffffffb000541947 */ /* 0x000fec000383ffff */
[----:B------:R-:W-:-:S07]  /*1af40*/  IMAD.MOV.U32 R232, RZ, RZ, R233 ;  /* 0x000000ffffe87224 */ /* 0x000fce00078e00e9 */
.L_x_465:
[----:B------:R-:W-:Y:S05]  /*1af50*/  WARPSYNC.ALL ;  /* 0x0000000000007948 */ /* 0x000fea0003800000 */
[----:B------:R-:W-:Y:S06]  /*1af60*/  BAR.ARV 0x8, 0x180 ;  /* 0x0206000000007b1d */ /* 0x000fec0000002000 */
[----:B------:R-:W-:Y:S05]  /*1af70*/  @!P0 BRA `(.L_x_477) ;  /* 0x0000000000048947 */ /* 0x000fea0003800000 */
[----:B------:R-:W-:Y:S01]  /*1af80*/  BPT.TRAP 0x1 ;  /* 0x000000040000795c */ /* 0x000fe20000300000 */
.L_x_477:
[----:B------:R-:W-:Y:S02]  /*1af90*/  LEA R11, R232, R16, 0x3 ;  /* 0x00000010e80b7211 */ /* 0x000fe400078e18ff */
[----:B------:R-:W-:-:S04]  /*1afa0*/  SHF.L.U32 R0, R235, 0x1f, RZ ;  /* 0x0000001feb007819 */ /* 0x000fc800000006ff */
[----:B------:R0:W1:Y:S01]  /*1afb0*/  SYNCS.PHASECHK.TRANS64.TRYWAIT P1, [R11+URZ+0x2e850], R0 ;  /* 0x02e850000b0075a7 */ /* 0x000062000802017f */
[----:B------:R-:W-:Y:S05]  /*1afc0*/  @!P0 BRA `(.L_x_478) ;  /* 0x0000000000048947 */ /* 0x000fea0003800000 */
[----:B------:R-:W-:Y:S01]  /*1afd0*/  BPT.TRAP 0x1 ;  /* 0x000000040000795c */ /* 0x000fe20000300000 */
.L_x_478:
[----:B------:R-:W-:-:S05]  /*1afe0*/  VIADD R16, R16, 0x400 ;  /* 0x0000040010107836 */ /* 0x000fca0000000000 */
[----:B------:R-:W-:-:S04]  /*1aff0*/  SHF.R.U32.HI R16, RZ, 0x4, R16 ;  /* 0x00000004ff107819 */ /* 0x000fc80000011610 */
[----:B------:R-:W-:-:S04]  /*1b000*/  LOP3.LUT R16, R16, 0x3fff, RZ, 0xc0, !PT ;  /* 0x00003fff10107812 */ /* 0x000fc800078ec0ff */
[----:B------:R-:W-:Y:S01]  /*1b010*/  LOP3.LUT R5, R16, 0x10000, RZ, 0xfc, !PT ;  /* 0x0001000010057812 */ /* 0x000fe200078efcff */
[----:B-1----:R-:W-:Y:S06]  /*1b020*/  @P1 BRA `(.L_x_479) ;  /* 0x0000000000081947 */ /* 0x002fec0003800000 */
[----:B------:R-:W1:Y:S02]  /*1b030*/  SYNCS.PHASECHK.TRANS64.TRYWAIT P1, [R11+URZ+0x2e850], R0 ;  /* 0x02e850000b0075a7 */ /* 0x000e64000802017f */
[----:B-1----:R-:W-:Y:S05]  /*1b040*/  @!P1 BRA `(.L_x_480) ;  /* 0x000000a000c49947 */ /* 0x002fea0003800000 */
.L_x_479:
[----:B------:R-:W-:Y:S01]  /*1b050*/  IMAD R4, R232, 0x700, R5 ;  /* 0x00000700e8047824 */ /* 0x000fe200078e0205 */
[----:B------:R-:W0:Y:S01]  /*1b060*/  LDL R12, [R1+0x8c] ;  /* 0x00008c00010c7983 */ /* 0x000e220000100800 */
[----:B------:R-:W-:Y:S01]  /*1b070*/  IMAD.MOV.U32 R5, RZ, RZ, -0x3ffffff0 ;  /* 0xc0000010ff057424 */ /* 0x000fe200078e00ff */
[----:B------:R-:W-:Y:S05]  /*1b080*/  WARPSYNC.ALL ;  /* 0x0000000000007948 */ /* 0x000fea0003800000 */
[C---:B------:R-:W-:Y:S01]  /*1b090*/  R2UR UR6, R4.reuse ;  /* 0x00000000040672ca */ /* 0x040fe200000e0000 */
[----:B------:R-:W-:Y:S01]  /*1b0a0*/  VIADD R6, R4, 0x100 ;  /* 0x0000010004067836 */ /* 0x000fe20000000000 */
[----:B------:R-:W-:Y:S01]  /*1b0b0*/  R2UR UR7, R5 ;  /* 0x00000000050772ca */ /* 0x000fe200000e0000 */
[----:B------:R-:W-:Y:S01]  /*1b0c0*/  WARPGROUP.ARRIVE ;  /* 0x00000000000079c5 */ /* 0x000fe20000000000 */
[----:B------:R-:W-:Y:S01]  /*1b0d0*/  MOV R7, 0xc0000010 ;  /* 0xc000001000077802 */ /* 0x000fe20000000f00 */
[----:B------:R-:W2:Y:S01]  /*1b0e0*/  LDL R10, [R1+0x78] ;  /* 0x00007800010a7983 */ /* 0x000ea20000100800 */
[----:B------:R-:W-:-:S03]  /*1b0f0*/  ULDC.64 UR4, c[0x0][0x9a0] ;  /* 0x0002680000047ab9 */ /* 0x000fc60000000a00 */
[----:B------:R-:W3:Y:S01]  /*1b100*/  LDL.LU R2, [R1+0x58] ;  /* 0x0000580001027983 */ /* 0x000ee20000300800 */
[----:B------:R-:W-:-:S04]  /*1b110*/  ISETP.NE.U32.AND P1, PT, RZ, UR4, PT ;  /* 0x00000004ff007c0c */ /* 0x000fc8000bf25070 */
[----:B------:R-:W-:Y:S01]  /*1b120*/  ISETP.NE.AND.EX P1, PT, RZ, UR5, PT, P1 ;  /* 0x00000005ff007c0c */ /* 0x000fe2000bf25310 */
[----:B------:R-:W-:Y:S01]  /*1b130*/  QGMMA.64x128x32.F32.E4M3.E4M3 R24, R224, gdesc[UR4], R24, gsb0 ;  /* 0x01e00004e0187df3 */ /* 0x000fe20008000818 */
[----:B------:R-:W-:Y:S01]  /*1b140*/  R2UR UR6, R6 ;  /* 0x00000000060672ca */ /* 0x000fe200000e0000 */
[----:B------:R-:W-:Y:S01]  /*1b150*/  VIADD R6, R4, 0x200 ;  /* 0x0000020004067836 */ /* 0x000fe20000000000 */
[----:B------:R-:W-:Y:S01]  /*1b160*/  R2UR UR7, R7 ;  /* 0x00000000070772ca */ /* 0x000fe200000e0000 */
[----:B------:R-:W-:-:S08]  /*1b170*/  IMAD.MOV.U32 R7, RZ, RZ, -0x3ffffff0 ;  /* 0xc0000010ff077424 */ /* 0x000fd000078e00ff */
[----:B------:R-:W4:Y:S01]  /*1b180*/  @P1 LDC.64 R8, c[0x0][0x9d0] ;  /* 0x00027400ff081b82 */ /* 0x000f220000000a00 */
[----:B------:R-:W-:Y:S02]  /*1b190*/  WARPGROUP.DEPBAR.LE gsb0, 0x0 ;  /* 0x00008000000079c5 */ /* 0x000fe40000010000 */
[----:B------:R-:W-:-:S06]  /*1b1a0*/  WARPGROUP.ARRIVE ;  /* 0x00000000000079c5 */ /* 0x000fcc0000000000 */
[----:B------:R-:W-:Y:S01]  /*1b1b0*/  QGMMA.64x128x32.F32.E4M3.E4M3 R24, R220, gdesc[UR4], R24, gsb0 ;  /* 0x01e00004dc187df3 */ /* 0x000fe20008000818 */
[----:B------:R-:W-:Y:S01]  /*1b1c0*/  R2UR UR6, R6 ;  /* 0x00000000060672ca */ /* 0x000fe200000e0000 */
[----:B------:R-:W-:Y:S01]  /*1b1d0*/  VIADD R6, R4, 0x300 ;  /* 0x0000030004067836 */ /* 0x000fe20000000000 */
[----:B------:R-:W-:Y:S02]  /*1b1e0*/  R2UR UR7, R7 ;  /* 0x00000000070772ca */ /* 0x000fe400000e0000 */
[----:B------:R-:W-:Y:S01]  /*1b1f0*/  MOV R7, 0xc0000010 ;  /* 0xc000001000077802 */ /* 0x000fe20000000f00 */
[----:B------:R-:W-:Y:S02]  /*1b200*/  WARPGROUP.DEPBAR.LE gsb0, 0x0 ;  /* 0x00008000000079c5 */ /* 0x000fe40000010000 */
[----:B------:R-:W-:Y:S01]  /*1b210*/  WARPGROUP.ARRIVE ;  /* 0x00000000000079c5 */ /* 0x000fe20000000000 */
[----:B---3--:R-:W-:-:S07]  /*1b220*/  @P1 SHF.R.S32.HI R13, RZ, 0x1f, R2 ;  /* 0x0000001fff0d1819 */ /* 0x008fce0000011402 */
[----:B------:R-:W-:Y:S01]  /*1b230*/  QGMMA.64x128x32.F32.E4M3.E4M3 R24, R200, gdesc[UR4], R24, gsb0 ;  /* 0x01e00004c8187df3 */ /* 0x000fe20008000818 */
[----:B------:R-:W-:Y:S02]  /*1b240*/  R2UR UR6, R6 ;  /* 0x00000000060672ca */ /* 0x000fe400000e0000 */
[----:B------:R-:W-:Y:S02]  /*1b250*/  R2UR UR7, R7 ;  /* 0x00000000070772ca */ /* 0x000fe400000e0000 */
[----:B------:R-:W0:Y:S02]  /*1b260*/  @P1 LDC.64 R6, c[0x0][0x9c8] ;  /* 0x00027200ff061b82 */ /* 0x000e240000000a00 */
[----:B01----:R-:W-:Y:S02]  /*1b270*/  @P1 IMAD R0, R12, R6, RZ ;  /* 0x000000060c001224 */ /* 0x003fe400078e02ff */
[----:B------:R-:W-:Y:S02]  /*1b280*/  VIADD R12, R4, 0x400 ;  /* 0x00000400040c7836 */ /* 0x000fe40000000000 */
[----:B--2---:R-:W-:-:S02]  /*1b290*/  @P1 IMAD R5, R10, R7, R0 ;  /* 0x000000070a051224 */ /* 0x004fc400078e0200 */
[----:B----4-:R-:W-:Y:S02]  /*1b2a0*/  @P1 IMAD R0, R13, R8, RZ ;  /* 0x000000080d001224 */ /* 0x010fe400078e02ff */
[----:B------:R-:W-:Y:S02]  /*1b2b0*/  IMAD.MOV.U32 R13, RZ, RZ, -0x3ffffff0 ;  /* 0xc0000010ff0d7424 */ /* 0x000fe400078e00ff */
[----:B------:R-:W-:-:S04]  /*1b2c0*/  @P1 IMAD.WIDE.U32 R6, R10, R6, RZ ;  /* 0x000000060a061225 */ /* 0x000fc800078e00ff */
[----:B------:R-:W-:Y:S02]  /*1b2d0*/  @P1 IMAD.IADD R7, R7, 0x1, R5 ;  /* 0x0000000107071824 */ /* 0x000fe400078e0205 */
[C---:B------:R-:W-:Y:S01]  /*1b2e0*/  @P1 IMAD R5, R2.reuse, R9, R0 ;  /* 0x0000000902051224 */ /* 0x040fe200078e0200 */
[----:B------:R-:W-:Y:S01]  /*1b2f0*/  MOV R0, 0x3f800000 ;  /* 0x3f80000000007802 */ /* 0x000fe20000000f00 */
[----:B------:R-:W-:-:S04]  /*1b300*/  @P1 IMAD.WIDE.U32 R6, R2, R8, R6 ;  /* 0x0000000802061225 */ /* 0x000fc800078e0006 */
[----:B------:R-:W-:Y:S01]  /*1b310*/  @P1 IMAD.IADD R5, R7, 0x1, R5 ;  /* 0x0000000107051824 */ /* 0x000fe200078e0205 */
[----:B------:R-:W-:-:S04]  /*1b320*/  @P1 LEA R8, P2, R6, UR4, 0x2 ;  /* 0x0000000406081c11 */ /* 0x000fc8000f8410ff */
[----:B------:R-:W-:-:S05]  /*1b330*/  @P1 LEA.HI.X R9, R6, UR5, R5, 0x2, P2 ;  /* 0x0000000506091c11 */ /* 0x000fca00090f1405 */
[----:B------:R0:W2:Y:S01]  /*1b340*/  @P1 LDG.E R0, desc[UR60][R8.64] ;  /* 0x0000003c08001981 */ /* 0x0000a2000c1e1900 */
[----:B------:R-:W-:Y:S02]  /*1b350*/  WARPGROUP.DEPBAR.LE gsb0, 0x0 ;  /* 0x00008000000079c5 */ /* 0x000fe40000010000 */
[----:B------:R-:W-:-:S06]  /*1b360*/  WARPGROUP.ARRIVE ;  /* 0x00000000000079c5 */ /* 0x000fcc0000000000 */
[----:B------:R-:W-:Y:S01]  /*1b370*/  QGMMA.64x128x32.F32.E4M3.E4M3 R24, R204, gdesc[UR4], R24, gsb0 ;  /* 0x01e00004cc187df3 */ /* 0x000fe20008000818 */
[----:B------:R-:W-:Y:S02]  /*1b380*/  R2UR UR6, R12 ;  /* 0x000000000c0672ca */ /* 0x000fe400000e0000 */
[----:B------:R-:W-:Y:S01]  /*1b390*/  R2UR UR7, R13 ;  /* 0x000000000d0772ca */ /* 0x000fe200000e0000 */
[----:B------:R-:W-:Y:S02]  /*1b3a0*/  VIADD R6, R4, 0x500 ;  /* 0x0000050004067836 */ /* 0x000fe40000000000 */
[----:B------:R-:W-:Y:S01]  /*1b3b0*/  IMAD.MOV.U32 R7, RZ, RZ, -0x3ffffff0 ;  /* 0xc0000010ff077424 */ /* 0x000fe200078e00ff */
[----:B------:R-:W-:Y:S02]  /*1b3c0*/  WARPGROUP.DEPBAR.LE gsb0, 0x0 ;  /* 0x00008000000079c5 */ /* 0x000fe40000010000 */
[----:B------:R-:W-:-:S07]  /*1b3d0*/  WARPGROUP.ARRIVE ;  /* 0x00000000000079c5 */ /* 0x000fce0000000000 */
[----:B------:R-:W-:Y:S01]  /*1b3e0*/  QGMMA.64x128x32.F32.E4M3.E4M3 R24, R208, gdesc[UR4], R24, gsb0 ;  /* 0x01e00004d0187df3 */ /* 0x000fe20008000818 */
[----:B------:R-:W-:Y:S02]  /*1b3f0*/  R2UR UR6, R6 ;  /* 0x00000000060672ca */ /* 0x000fe400000e0000 */
[----:B------:R-:W-:Y:S01]  /*1b400*/  R2UR UR7, R7 ;  /* 0x00000000070772ca */ /* 0x000fe200000e0000 */
[----:B------:R-:W-:Y:S01]  /*1b410*/  IMAD.MOV.U32 R5, RZ, RZ, -0x3ffffff0 ;  /* 0xc0000010ff057424 */ /* 0x000fe200078e00ff */
[----:B------:R-:W-:Y:S01]  /*1b420*/  IADD3 R4, R4, 0x600, RZ ;  /* 0x0000060004047810 */ /* 0x000fe20007ffe0ff */
[----:B------:R-:W1:Y:S04]  /*1b430*/  SHFL.BFLY PT, R2, R3, 0x2, 0x1f ;  /* 0x0c401f0003027f89 */ /* 0x000e6800000e0000 */
[----:B------:R-:W3:Y:S01]  /*1b440*/  SHFL.BFLY PT, R7, R14, 0x2, 0x1f ;  /* 0x0c401f000e077f89 */ /* 0x000ee200000e0000 */
[----:B------:R-:W-:-:S02]  /*1b450*/  WARPGROUP.DEPBAR.LE gsb0, 0x0 ;  /* 0x00008000000079c5 */ /* 0x000fc40000010000 */
[----:B------:R-:W-:-:S06]  /*1b460*/  WARPGROUP.ARRIVE ;  /* 0x00000000000079c5 */ /* 0x000fcc0000000000 */
[----:B------:R-:W-:Y:S01]  /*1b470*/  QGMMA.64x128x32.F32.E4M3.E4M3 R24, R212, gdesc[UR4], R24, gsb0 ;  /* 0x01e00004d4187df3 */ /* 0x000fe20008000818 */
[----:B------:R-:W-:Y:S02]  /*1b480*/  R2UR UR6, R4 ;  /* 0x00000000040672ca */ /* 0x000fe400000e0000 */
[----:B------:R-:W-:Y:S01]  /*1b490*/  R2UR UR7, R5 ;  /* 0x00000000050772ca */ /* 0x000fe200000e0000 */
[----:B-1----:R-:W-:-:S01]  /*1b4a0*/  FADD.FTZ R2, R2, R3 ;  /* 0x0000000302027221 */ /* 0x002fc20000010000 */
[----:B---3--:R-:W-:-:S04]  /*1b4b0*/  FADD.FTZ R7, R7, R14 ;  /* 0x0000000e07077221 */ /* 0x008fc80000010000 */
[----:B------:R-:W1:Y:S04]  /*1b4c0*/  SHFL.BFLY PT, R5, R2, 0x1, 0x1f ;  /* 0x0c201f0002057f89 */ /* 0x000e6800000e0000 */
[----:B------:R-:W0:Y:S01]  /*1b4d0*/  SHFL.BFLY PT, R4, R7, 0x1, 0x1f ;  /* 0x0c201f0007047f89 */ /* 0x000e2200000e0000 */
[----:B------:R-:W-:Y:S02]  /*1b4e0*/  IMAD.MOV.U32 R3, RZ, RZ, RZ ;  /* 0x000000ffff037224 */ /* 0x000fe400078e00ff */
[----:B-1----:R-:W-:Y:S01]  /*1b4f0*/  FADD.FTZ R5, R2, R5 ;  /* 0x0000000502057221 */ /* 0x002fe20000010000 */
[----:B0-----:R-:W-:-:S04]  /*1b500*/  FADD.FTZ R8, R7, R4 ;  /* 0x0000000407087221 */ /* 0x001fc80000010000 */
[C---:B------:R-:W-:Y:S01]  /*1b510*/  FSETP.NE.FTZ.AND P1, PT, R5.reuse, RZ, PT ;  /* 0x000000ff0500720b */ /* 0x040fe20003f35000 */
[----:B------:R-:W-:Y:S01]  /*1b520*/  FMUL.FTZ R10, R5, 0.00390625 ;  /* 0x3b800000050a7820 */ /* 0x000fe20000410000 */
[----:B------:R-:W-:-:S04]  /*1b530*/  FMUL.FTZ R6, R8, 0.00390625 ;  /* 0x3b80000008067820 */ /* 0x000fc80000410000 */
        /* <DEDUP_REMOVED lines=10> */
[----:B------:R-:W3:Y:S01]  /*1b5e0*/  @P1 MUFU.RCP R7, R8 ;  /* 0x0000000800071308 */ /* 0x000ee20000001000 */
[----:B------:R-:W-:Y:S01]  /*1b5f0*/  @P2 FMUL.FTZ R2, R88, 0.69314718246459960938 ;  /* 0x3f31721858022820 */ /* 0x000fe20000410000 */
[----:B0-----:R-:W-:Y:S01]  /*1b600*/  @P2 FMUL.FTZ R5, R4, 0.69314718246459960938 ;  /* 0x3f31721804052820 */ /* 0x001fe20000410000 */
[----:B------:R-:W-:Y:S01]  /*1b610*/  @P3 FMUL.FTZ R88, R88, 0.69314718246459960938 ;  /* 0x3f31721858583820 */ /* 0x000fe20000410000 */
[----:B------:R-:W-:Y:S01]  /*1b620*/  MOV R91, 0xff800000 ;  /* 0xff800000005b7802 */ /* 0x000fe20000000f00 */
[----:B------:R-:W-:-:S02]  /*1b630*/  IMAD.MOV.U32 R92, RZ, RZ, -0x800000 ;  /* 0xff800000ff5c7424 */ /* 0x000fc400078e00ff */
[----:B------:R-:W-:Y:S01]  /*1b640*/  @P2 FFMA.FTZ R91, R2, R89, R5 ;  /* 0x00000059025b2223 */ /* 0x000fe20000010005 */
[----:B-1----:R-:W-:Y:S01]  /*1b650*/  @P3 FMUL.FTZ R9, R6, 0.69314718246459960938 ;  /* 0x3f31721806093820 */ /* 0x002fe20000410000 */
[----:B--2---:R-:W-:-:S03]  /*1b660*/  FMUL.FTZ R3, R3, R0 ;  /* 0x0000000003037220 */ /* 0x004fc60000410000 */
[----:B------:R-:W-:Y:S01]  /*1b670*/  @P3 FFMA.FTZ R92, R88, R90, R9 ;  /* 0x0000005a585c3223 */ /* 0x000fe20000010009 */
[----:B---3--:R-:W-:Y:S01]  /*1b680*/  FMUL.FTZ R2, R7, R0 ;  /* 0x0000000007027220 */ /* 0x008fe20000410000 */
[----:B------:R-:W-:Y:S02]  /*1b690*/  WARPGROUP.DEPBAR.LE gsb0, 0x0 ;  /* 0x00008000000079c5 */ /* 0x000fe40000010000 */
[----:B------:R-:W-:Y:S05]  /*1b6a0*/  @!P0 BRA `(.L_x_481) ;  /* 0x0000000000048947 */ /* 0x000fea0003800000 */
[----:B------:R-:W-:Y:S01]  /*1b6b0*/  BPT.TRAP 0x1 ;  /* 0x000000040000795c */ /* 0x000fe20000300000 */
.L_x_481:
[----:B------:R-:W2:Y:S04]  /*1b6c0*/  LDL R0, [R1+0x74] ;  /* 0x0000740001007983 */ /* 0x000ea80000100800 */
[----:B------:R-:W3:Y:S01]  /*1b6d0*/  LDL.LU R4, [R1+0x94] ;  /* 0x0000940001047983 */ /* 0x000ee20000300800 */
        /* <DEDUP_REMOVED lines=30> */
[----:B------:R-:W-:Y:S01]  /*1b8c0*/  IADD3 R232, R232, 0x1, RZ ;  /* 0x00000001e8e87810 */ /* 0x000fe20007ffe0ff */
[-C--:B------:R-:W-:Y:S01]  /*1b8d0*/  FMUL.FTZ R72, R26, R2.reuse ;  /* 0x000000021a487220 */ /* 0x080fe20000410000 */
[-C--:B------:R-:W-:Y:S01]  /*1b8e0*/  FMUL.FTZ R68, R27, R2.reuse ;  /* 0x000000021b447220 */ /* 0x080fe20000410000 */
[-C--:B------:R-:W-:Y:S01]  /*1b8f0*/  FMUL.FTZ R65, R30, R2.reuse ;  /* 0x000000021e417220 */ /* 0x080fe20000410000 */
[----:B------:R-:W-:Y:S01]  /*1b900*/  ISETP.NE.AND P0, PT, R232, 0x2, PT ;  /* 0x00000002e800780c */ /* 0x000fe20003f05270 */
        /* <DEDUP_REMOVED lines=28> */
[----:B------:R-:W-:Y:S01]  /*1bad0*/  FMUL.FTZ R87, R87, R2 ;  /* 0x0000000257577220 */ /* 0x000fe20000410000 */
[----:B------:R-:W-:-:S02]  /*1bae0*/  SEL R232, R232, RZ, P0 ;  /* 0x000000ffe8e87207 */ /* 0x000fc40000000000 */
[----:B--2---:R-:W-:Y:S01]  /*1baf0*/  R2UR UR4, R0 ;  /* 0x00000000000472ca */ /* 0x004fe200000e0000 */
[----:B------:R-:W-:Y:S02]  /*1bb00*/  VIADD R0, R11, 0x2e860 ;  /* 0x0002e8600b007836 */ /* 0x000fe40000000000 */
[----:B------:R-:W-:-:S10]  /*1bb10*/  FMUL.FTZ R11, R79, R2 ;  /* 0x000000024f0b7220 */ /* 0x000fd40000410000 */
[----:B------:R-:W-:Y:S01]  /*1bb20*/  IMAD.U32 R5, RZ, RZ, UR4 ;  /* 0x00000004ff057e24 */ /* 0x000fe2000f8e00ff */
[----:B---3--:R-:W-:Y:S01]  /*1bb30*/  R2UR UR4, R4 ;  /* 0x00000000040472ca */ /* 0x008fe200000e0000 */
[----:B------:R-:W-:-:S03]  /*1bb40*/  FMUL.FTZ R4, R84, R3 ;  /* 0x0000000354047220 */ /* 0x000fc60000410000 */
[----:B------:R-:W-:Y:S01]  /*1bb50*/  PRMT R0, R5, 0x654, R0 ;  /* 0x0000065405007816 */ /* 0x000fe20000000000 */
[----:B------:R-:W-:-:S03]  /*1bb60*/  FMUL.FTZ R5, R80, R3 ;  /* 0x0000000350057220 */ /* 0x000fc60000410000 */
[----:B------:R0:W-:Y:S05]  /*1bb70*/  SYNCS.ARRIVE.TRANS64.RED.A1T0 RZ, [R0+URZ], RZ ;  /* 0x000000ff00ff79a7 */ /* 0x0001ea000810043f */
[----:B------:R-:W-:Y:S01]  /*1bb80*/  UIADD3 UR4, UR4, 0x1, URZ ;  /* 0x0000000104047890 */ /* 0x000fe2000fffe03f */
[----:B0-----:R-:W-:-:S05]  /*1bb90*/  SEL R0, RZ, 0x1, P0 ;  /* 0x00000001ff007807 */ /* 0x001fca0000000000 */
[----:B------:R-:W-:Y:S01]  /*1bba0*/  IMAD.U32 R3, RZ, RZ, UR4 ;  /* 0x00000004ff037e24 */ /* 0x000fe2000f8e00ff */
[----:B------:R-:W-:-:S04]  /*1bbb0*/  LOP3.LUT R235, R235, R0, RZ, 0x3c, !PT ;  /* 0x00000000ebeb7212 */ /* 0x000fc800078e3cff */
[----:B------:R0:W-:Y:S03]  /*1bbc0*/  STL [R1+0x94], R3 ;  /* 0x0000940301007387 */ /* 0x0001e60000100800 */
.L_x_429:
[----:B------:R-:W-:Y:S05]  /*1bbd0*/  WARPSYNC.ALL ;  /* 0x0000000000007948 */ /* 0x000fea0003800000 */
[----:B------:R-:W1:Y:S08]  /*1bbe0*/  S2UR UR5, SR_CgaCtaId ;  /* 0x00000000000579c3 */ /* 0x000e700000008800 */
[----:B------:R-:W-:Y:S06]  /*1bbf0*/  BAR.SYNC.DEFER_BLOCKING 0x5, 0x180 ;  /* 0x0146000000007b1d */ /* 0x000fec0000010000 */
[----:B------:R-:W-:Y:S01]  /*1bc00*/  UMOV UR4, 0x400 ;  /* 0x0000040000047882 */ /* 0x000fe20000000000 */
[----:B------:R-:W-:Y:S01]  /*1bc10*/  BSSY B0, `(.L_x_482) ;  /* 0x00002a5000007945 */ /* 0x000fe20003800000 */
[----:B-1----:R-:W-:-:S02]  /*1bc20*/  ULEA UR4, UR5, UR4, 0x18 ;  /* 0x0000000405047291 */ /* 0x002fc4000f8ec03f */
[----:B------:R-:W-:-:S04]  /*1bc30*/  IMAD.U32 R0, RZ, RZ, UR5 ;  /* 0x00000005ff007e24 */ /* 0x000fc8000f8e00ff */
[----:B------:R-:W-:Y:S01]  /*1bc40*/  IMAD.U32 R16, RZ, RZ, UR4 ;  /* 0x00000004ff107e24 */ /* 0x000fe2000f8e00ff */
[----:B------:R-:W-:Y:S04]  /*1bc50*/  STL [R1+0x74], R0 ;  /* 0x0000740001007387 */ /* 0x000fe80000100800 */
[----:B------:R-:W1:Y:S04]  /*1bc60*/  LDS.128 R76, [R16+0x2e8d0] ;  /* 0x02e8d000104c7984 */ /* 0x000e680000000c00 */
[----:B-1----:R1:W-:Y:S04]  /*1bc70*/  STL.64 [R1+0x50], R76 ;  /* 0x0000504c01007387 */ /* 0x0023e80000100a00 */
[----:B------:R1:W-:Y:S01]  /*1bc80*/  STL.64 [R1+0x58], R78 ;  /* 0x0000584e01007387 */ /* 0x0003e20000100a00 */
[----:B------:R-:W-:Y:S06]  /*1bc90*/  BAR.ARV 0x4, 0x180 ;  /* 0x0106000000007b1d */ /* 0x000fec0000002000 */
[----:B------:R-:W-:Y:S05]  /*1bca0*/  @P1 BRA `(.L_x_483) ;  /* 0x0000001c00241947 */ /* 0x000fea0003800000 */
[----:B------:R-:W2:Y:S01]  /*1bcb0*/  S2R R54, SR_TID.X ;  /* 0x0000000000367919 */ /* 0x000ea20000002100 */
[----:B------:R-:W-:Y:S01]  /*1bcc0*/  ULDC.64 UR4, c[0x4][0x38] ;  /* 0x01000e0000047ab9 */ /* 0x000fe20000000a00 */
[----:B------:R-:W3:Y:S01]  /*1bcd0*/  LDL R50, [R1+0xac] ;  /* 0x0000ac0001327983 */ /* 0x000ee20000100800 */
[----:B--2---:R-:W-:-:S04]  /*1bce0*/  SHF.L.U32 R0, R54, 0x2, RZ ;  /* 0x0000000236007819 */ /* 0x004fc800000006ff */
[----:B------:R-:W-:-:S04]  /*1bcf0*/  LOP3.LUT R0, R0, 0xc, RZ, 0xc0, !PT ;  /* 0x0000000c00007812 */ /* 0x000fc800078ec0ff */
[----:B------:R-:W-:-:S05]  /*1bd00*/  IADD3 R2, P0, R0, UR4, RZ ;  /* 0x0000000400027c10 */ /* 0x000fca000ff1e0ff */
[----:B0-----:R-:W-:-:S05]  /*1bd10*/  IMAD.X R3, RZ, RZ, UR5, P0 ;  /* 0x00000005ff037e24 */ /* 0x001fca00080e06ff */
[----:B------:R0:W2:Y:S01]  /*1bd20*/  LDG.E.CONSTANT R0, desc[UR60][R2.64] ;  /* 0x0000003c02007981 */ /* 0x0000a2000c1e9900 */
[----:B------:R-:W-:Y:S01]  /*1bd30*/  F2FP.BF16.F32.PACK_AB R51, R57, R64 ;  /* 0x000000403933723e */ /* 0x000fe200000010ff */
[----:B------:R-:W-:Y:S01]  /*1bd40*/  UMOV UR4, 0xffffffff ;  /* 0xffffffff00047882 */ /* 0x000fe20000000000 */
[----:B------:R-:W-:Y:S01]  /*1bd50*/  F2FP.BF16.F32.PACK_AB R55, R49, R56 ;  /* 0x000000383137723e */ /* 0x000fe200000010ff */
[----:B------:R-:W4:Y:S01]  /*1bd60*/  S2R R59, SR_SWINHI ;  /* 0x00000000003b7919 */ /* 0x000f220000002f00 */
[----:B------:R-:W-:Y:S02]  /*1bd70*/  F2FP.BF16.F32.PACK_AB R46, R43, R46 ;  /* 0x0000002e2b2e723e */ /* 0x000fe400000010ff */
[----:B------:R-:W-:Y:S02]  /*1bd80*/  F2FP.BF16.F32.PACK_AB R43, R4, R5 ;  /* 0x00000005042b723e */ /* 0x000fe400000010ff */
[----:B------:R-:W-:Y:S02]  /*1bd90*/  F2FP.BF16.F32.PACK_AB R37, R36, R37 ;  /* 0x000000252425723e */ /* 0x000fe400000010ff */
[----:B------:R-:W-:-:S02]  /*1bda0*/  F2FP.BF16.F32.PACK_AB R36, R7, R8 ;  /* 0x000000080724723e */ /* 0x000fc400000010ff */
[----:B-1----:R-:W-:Y:S02]  /*1bdb0*/  F2FP.BF16.F32.PACK_AB R77, R9, R10 ;  /* 0x0000000a094d723e */ /* 0x002fe400000010ff */
[----:B------:R-:W-:Y:S02]  /*1bdc0*/  F2FP.BF16.F32.PACK_AB R68, R61, R68 ;  /* 0x000000443d44723e */ /* 0x000fe400000010ff */
[----:B------:R-:W-:Y:S02]  /*1bdd0*/  F2FP.BF16.F32.PACK_AB R61, R39, R42 ;  /* 0x0000002a273d723e */ /* 0x000fe400000010ff */
[----:B------:R-:W-:Y:S02]  /*1bde0*/  F2FP.BF16.F32.PACK_AB R42, R87, R6 ;  /* 0x00000006572a723e */ /* 0x000fe400000010ff */
[----:B------:R-:W-:Y:S02]  /*1bdf0*/  F2FP.BF16.F32.PACK_AB R73, R15, R20 ;  /* 0x000000140f49723e */ /* 0x000fe400000010ff */
[----:B------:R-:W-:-:S02]  /*1be00*/  F2FP.BF16.F32.PACK_AB R38, R35, R38 ;  /* 0x000000262326723e */ /* 0x000fc400000010ff */
[----:B------:R-:W-:Y:S02]  /*1be10*/  F2FP.BF16.F32.PACK_AB R35, R28, R29 ;  /* 0x0000001d1c23723e */ /* 0x000fe400000010ff */
[----:B------:R-:W-:Y:S02]  /*1be20*/  F2FP.BF16.F32.PACK_AB R28, R13, R14 ;  /* 0x0000000e0d1c723e */ /* 0x000fe400000010ff */
[----:B------:R-:W-:Y:S02]  /*1be30*/  F2FP.BF16.F32.PACK_AB R67, R31, R34 ;  /* 0x000000221f43723e */ /* 0x000fe400000010ff */
[----:B------:R-:W-:Y:S02]  /*1be40*/  F2FP.BF16.F32.PACK_AB R69, R25, R26 ;  /* 0x0000001a1945723e */ /* 0x000fe400000010ff */
[----:B------:R-:W-:Y:S02]  /*1be50*/  F2FP.BF16.F32.PACK_AB R39, R21, R24 ;  /* 0x000000181527723e */ /* 0x000fe400000010ff */
[----:B------:R-:W-:-:S02]  /*1be60*/  F2FP.BF16.F32.PACK_AB R30, R27, R30 ;  /* 0x0000001e1b1e723e */ /* 0x000fc400000010ff */
[----:B------:R-:W-:Y:S02]  /*1be70*/  MOV R56, R16 ;  /* 0x0000001000387202 */ /* 0x000fe40000000f00 */
[----:B----4-:R-:W-:Y:S02]  /*1be80*/  MOV R57, R59 ;  /* 0x0000003b00397202 */ /* 0x010fe40000000f00 */
[----:B------:R-:W-:Y:S02]  /*1be90*/  F2FP.BF16.F32.PACK_AB R34, R11, R12 ;  /* 0x0000000c0b22723e */ /* 0x000fe400000010ff */
[----:B0-----:R-:W-:Y:S02]  /*1bea0*/  LOP3.LUT P0, R2, R54, 0x3, RZ, 0xc0, !PT ;  /* 0x0000000336027812 */ /* 0x001fe4000780c0ff */
[----:B------:R-:W-:Y:S02]  /*1beb0*/  F2FP.BF16.F32.PACK_AB R100, R100, R103 ;  /* 0x000000676464723e */ /* 0x000fe400000010ff */
[----:B------:R-:W-:-:S02]  /*1bec0*/  F2FP.BF16.F32.PACK_AB R101, R98, R101 ;  /* 0x000000656265723e */ /* 0x000fc400000010ff */
[----:B------:R-:W-:Y:S02]  /*1bed0*/  ISETP.EQ.OR P0, PT, R2, 0x3, !P0 ;  /* 0x000000030200780c */ /* 0x000fe40004702670 */
        /* <DEDUP_REMOVED lines=11> */
[----:B------:R-:W-:Y:S02]  /*1bf90*/  SEL R13, R100, R101, P0 ;  /* 0x00000065640d7207 */ /* 0x000fe40000000000 */
[----:B------:R-:W-:Y:S01]  /*1bfa0*/  SEL R3, R101, R100, P0 ;  /* 0x0000006465037207 */ /* 0x000fe20000000000 */
[----:B---3--:R-:W-:-:S03]  /*1bfb0*/  IMAD.WIDE R4, R50, 0x2, R56 ;  /* 0x0000000232047825 */ /* 0x008fc600078e0238 */
[C---:B------:R-:W-:Y:S02]  /*1bfc0*/  IADD3 R7, P5, R4.reuse, 0x4060, RZ ;  /* 0x0000406004077810 */ /* 0x040fe40007fbe0ff */
[C---:B------:R-:W-:Y:S02]  /*1bfd0*/  IADD3 R9, P1, R4.reuse, 0x4040, RZ ;  /* 0x0000404004097810 */ /* 0x040fe40007f3e0ff */
[----:B------:R-:W-:Y:S02]  /*1bfe0*/  LOP3.LUT R6, R7, 0x380, RZ, 0xc0, !PT ;  /* 0x0000038007067812 */ /* 0x000fe400078ec0ff */
[----:B------:R-:W-:Y:S02]  /*1bff0*/  LOP3.LUT R8, R9, 0x380, RZ, 0xc0, !PT ;  /* 0x0000038009087812 */ /* 0x000fe400078ec0ff */
[----:B------:R-:W-:Y:S02]  /*1c000*/  IADD3 R15, P3, R4, 0x4000, RZ ;  /* 0x00004000040f7810 */ /* 0x000fe40007f7e0ff */
[----:B------:R-:W-:-:S02]  /*1c010*/  SHF.R.U64 R6, R6, 0x3, RZ ;  /* 0x0000000306067819 */ /* 0x000fc400000012ff */
[----:B------:R-:W-:Y:S02]  /*1c020*/  SHF.R.U64 R8, R8, 0x3, RZ ;  /* 0x0000000308087819 */ /* 0x000fe400000012ff */
[----:B------:R-:W-:Y:S02]  /*1c030*/  LOP3.LUT R14, R15, 0x380, RZ, 0xc0, !PT ;  /* 0x000003800f0e7812 */ /* 0x000fe400078ec0ff */
[----:B------:R-:W-:Y:S01]  /*1c040*/  LOP3.LUT R6, R6, R7, RZ, 0x3c, !PT ;  /* 0x0000000706067212 */ /* 0x000fe200078e3cff */
[--C-:B------:R-:W-:Y:S01]  /*1c050*/  IMAD.X R7, RZ, RZ, R5.reuse, P5 ;  /* 0x000000ffff077224 */ /* 0x100fe200028e0605 */
[----:B------:R-:W-:Y:S01]  /*1c060*/  LOP3.LUT R8, R8, R9, RZ, 0x3c, !PT ;  /* 0x0000000908087212 */ /* 0x000fe200078e3cff */
[----:B------:R-:W-:Y:S01]  /*1c070*/  IMAD.X R9, RZ, RZ, R5, P1 ;  /* 0x000000ffff097224 */ /* 0x000fe200008e0605 */
[----:B------:R-:W-:Y:S02]  /*1c080*/  SHF.R.U64 R14, R14, 0x3, RZ ;  /* 0x000000030e0e7819 */ /* 0x000fe400000012ff */
[----:B------:R-:W-:-:S02]  /*1c090*/  IADD3 R21, P4, R4, 0x60, RZ ;  /* 0x0000006004157810 */ /* 0x000fc40007f9e0ff */
[C---:B------:R-:W-:Y:S02]  /*1c0a0*/  IADD3 R25, P5, R4.reuse, 0x40, RZ ;  /* 0x0000004004197810 */ /* 0x040fe40007fbe0ff */
[C---:B------:R-:W-:Y:S02]  /*1c0b0*/  IADD3 R11, P2, R4.reuse, 0x4020, RZ ;  /* 0x00004020040b7810 */ /* 0x040fe40007f5e0ff */
[----:B------:R-:W-:Y:S02]  /*1c0c0*/  IADD3 R27, P1, R4, 0x20, RZ ;  /* 0x00000020041b7810 */ /* 0x000fe40007f3e0ff */
[----:B------:R-:W-:Y:S02]  /*1c0d0*/  LOP3.LUT R14, R14, R15, RZ, 0x3c, !PT ;  /* 0x0000000f0e0e7212 */ /* 0x000fe400078e3cff */
[----:B------:R-:W-:Y:S02]  /*1c0e0*/  LOP3.LUT R20, R21, 0x380, RZ, 0xc0, !PT ;  /* 0x0000038015147812 */ /* 0x000fe400078ec0ff */
[----:B------:R-:W-:-:S02]  /*1c0f0*/  LOP3.LUT R24, R25, 0x380, RZ, 0xc0, !PT ;  /* 0x0000038019187812 */ /* 0x000fc400078ec0ff */
[----:B------:R-:W-:Y:S02]  /*1c100*/  LOP3.LUT R15, R4, 0x380, RZ, 0xc0, !PT ;  /* 0x00000380040f7812 */ /* 0x000fe400078ec0ff */
[----:B------:R-:W-:Y:S02]  /*1c110*/  LOP3.LUT R10, R11, 0x380, RZ, 0xc0, !PT ;  /* 0x000003800b0a7812 */ /* 0x000fe400078ec0ff */
[----:B------:R-:W-:Y:S02]  /*1c120*/  LOP3.LUT R26, R27, 0x380, RZ, 0xc0, !PT ;  /* 0x000003801b1a7812 */ /* 0x000fe400078ec0ff */
[----:B------:R-:W-:Y:S02]  /*1c130*/  SHF.R.U64 R20, R20, 0x3, RZ ;  /* 0x0000000314147819 */ /* 0x000fe400000012ff */
[----:B------:R-:W-:Y:S02]  /*1c140*/  SHF.R.U64 R24, R24, 0x3, RZ ;  /* 0x0000000318187819 */ /* 0x000fe400000012ff */
[----:B------:R-:W-:-:S02]  /*1c150*/  SHF.R.U64 R15, R15, 0x3, RZ ;  /* 0x000000030f0f7819 */ /* 0x000fc400000012ff */
[----:B------:R-:W-:Y:S02]  /*1c160*/  SHF.R.U64 R10, R10, 0x3, RZ ;  /* 0x000000030a0a7819 */ /* 0x000fe400000012ff */
[----:B------:R-:W-:Y:S02]  /*1c170*/  SHF.R.U64 R26, R26, 0x3, RZ ;  /* 0x000000031a1a7819 */ /* 0x000fe400000012ff */
[----:B------:R-:W-:Y:S01]  /*1c180*/  LOP3.LUT R20, R20, R21, RZ, 0x3c, !PT ;  /* 0x0000001514147212 */ /* 0x000fe200078e3cff */
[--C-:B------:R-:W-:Y:S01]  /*1c190*/  IMAD.X R21, RZ, RZ, R5.reuse, P4 ;  /* 0x000000ffff157224 */ /* 0x100fe200020e0605 */
[----:B------:R-:W-:Y:S01]  /*1c1a0*/  LOP3.LUT R24, R24, R25, RZ, 0x3c, !PT ;  /* 0x0000001918187212 */ /* 0x000fe200078e3cff */
[--C-:B------:R-:W-:Y:S01]  /*1c1b0*/  IMAD.X R25, RZ, RZ, R5.reuse, P5 ;  /* 0x000000ffff197224 */ /* 0x100fe200028e0605 */
[----:B------:R-:W-:Y:S01]  /*1c1c0*/  LOP3.LUT R4, R15, R4, RZ, 0x3c, !PT ;  /* 0x000000040f047212 */ /* 0x000fe200078e3cff */
[----:B------:R-:W-:Y:S01]  /*1c1d0*/  IMAD.X R15, RZ, RZ, R5, P3 ;  /* 0x000000ffff0f7224 */ /* 0x000fe200018e0605 */
[----:B------:R-:W-:-:S02]  /*1c1e0*/  LOP3.LUT R10, R10, R11, RZ, 0x3c, !PT ;  /* 0x0000000b0a0a7212 */ /* 0x000fc400078e3cff */
[----:B------:R-:W-:Y:S02]  /*1c1f0*/  LOP3.LUT R26, R26, R27, RZ, 0x3c, !PT ;  /* 0x0000001b1a1a7212 */ /* 0x000fe400078e3cff */
[-C--:B------:R-:W-:Y:S02]  /*1c200*/  IADD3.X R11, RZ, R5.reuse, RZ, P2, !PT ;  /* 0x00000005ff0b7210 */ /* 0x080fe400017fe4ff */
[-C--:B------:R-:W-:Y:S02]  /*1c210*/  IADD3.X R27, RZ, R5.reuse, RZ, P1, !PT ;  /* 0x00000005ff1b7210 */ /* 0x080fe40000ffe4ff */
[----:B------:R-:W-:Y:S02]  /*1c220*/  MOV R78, R4 ;  /* 0x00000004004e7202 */ /* 0x000fe40000000f00 */
[----:B------:R-:W-:Y:S02]  /*1c230*/  MOV R62, R6 ;  /* 0x00000006003e7202 */ /* 0x000fe40000000f00 */
[----:B------:R-:W-:-:S02]  /*1c240*/  MOV R64, R8 ;  /* 0x0000000800407202 */ /* 0x000fc40000000f00 */
[----:B------:R-:W-:Y:S02]  /*1c250*/  MOV R66, R10 ;  /* 0x0000000a00427202 */ /* 0x000fe40000000f00 */
[----:B------:R-:W-:Y:S02]  /*1c260*/  MOV R70, R14 ;  /* 0x0000000e00467202 */ /* 0x000fe40000000f00 */
[----:B------:R-:W-:Y:S02]  /*1c270*/  MOV R72, R20 ;  /* 0x0000001400487202 */ /* 0x000fe40000000f00 */
[----:B------:R-:W-:Y:S02]  /*1c280*/  MOV R74, R24 ;  /* 0x00000018004a7202 */ /* 0x000fe40000000f00 */
[----:B------:R-:W-:Y:S02]  /*1c290*/  MOV R76, R26 ;  /* 0x0000001a004c7202 */ /* 0x000fe40000000f00 */
[----:B--2---:R-:W-:Y:S01]  /*1c2a0*/  LOP3.LUT R2, R0, 0x2, RZ, 0x3c, !PT ;  /* 0x0000000200027812 */ /* 0x004fe200078e3cff */
[----:B------:R-:W-:Y:S06]  /*1c2b0*/  BRA.DIV UR4, `(.L_x_484) ;  /* 0x00000092043c7947 */ /* 0x000fec000b800000 */
[----:B------:R-:W-:Y:S01]  /*1c2c0*/  SEL R29, R40, R37, P0 ;  /* 0x00000025281d7207 */ /* 0x000fe20000000000 */
[----:B------:R-:W-:Y:S01]  /*1c2d0*/  SHFL.IDX PT, R6, R13, R0, 0x1c1f ;  /* 0x001c1f000d067589 */ /* 0x000fe200000e0000 */
[----:B------:R-:W-:Y:S02]  /*1c2e0*/  SEL R31, R37, R40, P0 ;  /* 0x00000028251f7207 */ /* 0x000fe40000000000 */
[----:B------:R-:W-:Y:S01]  /*1c2f0*/  SEL R25, R48, R45, P0 ;  /* 0x0000002d30197207 */ /* 0x000fe20000000000 */
[----:B------:R-:W-:Y:S01]  /*1c300*/  SHFL.IDX PT, R3, R3, R2, 0x1c1f ;  /* 0x001c1f0203037589 */ /* 0x000fe200000e0000 */
[----:B------:R-:W-:Y:S02]  /*1c310*/  SEL R27, R45, R48, P0 ;  /* 0x000000302d1b7207 */ /* 0x000fe40000000000 */
[----:B------:R-:W-:Y:S01]  /*1c320*/  SEL R33, R32, R35, P0 ;  /* 0x0000002320217207 */ /* 0x000fe20000000000 */
[----:B------:R-:W-:Y:S01]  /*1c330*/  SHFL.IDX PT, R26, R25, R0, 0x1c1f ;  /* 0x001c1f00191a7589 */ /* 0x000fe200000e0000 */
[----:B------:R-:W-:-:S02]  /*1c340*/  SEL R37, R39, R28, P0 ;  /* 0x0000001c27257207 */ /* 0x000fc40000000000 */
        /* <DEDUP_REMOVED lines=13> */
[----:B------:R-:W0:Y:S01]  /*1c420*/  SHFL.IDX PT, R10, R5, R0, 0x1c1f ;  /* 0x001c1f00050a7589 */ /* 0x000e2200000e0000 */
[----:B------:R-:W-:Y:S02]  /*1c430*/  SEL R63, R38, R67, P0 ;  /* 0x00000043263f7207 */ /* 0x000fe40000000000 */
[----:B------:R-:W-:Y:S01]  /*1c440*/  SEL R65, R67, R38, P0 ;  /* 0x0000002643417207 */ /* 0x000fe20000000000 */
[----:B------:R-:W-:Y:S01]  /*1c450*/  SHFL.IDX PT, R39, R39, R2, 0x1c1f ;  /* 0x001c1f0227277589 */ /* 0x000fe200000e0000 */
[----:B------:R-:W-:-:S02]  /*1c460*/  SEL R21, R93, R90, P0 ;  /* 0x0000005a5d157207 */ /* 0x000fc40000000000 */
[----:B------:R-:W-:Y:S01]  /*1c470*/  SEL R49, R51, R60, P0 ;  /* 0x0000003c33317207 */ /* 0x000fe20000000000 */
[----:B------:R-:W1:Y:S01]  /*1c480*/  SHFL.IDX PT, R38, R37, R0, 0x1c1f ;  /* 0x001c1f0025267589 */ /* 0x000e6200000e0000 */
[----:B------:R-:W-:Y:S02]  /*1c490*/  SEL R53, R55, R52, P0 ;  /* 0x0000003437357207 */ /* 0x000fe40000000000 */
[----:B------:R-:W-:Y:S01]  /*1c4a0*/  SEL R59, R46, R61, P0 ;  /* 0x0000003d2e3b7207 */ /* 0x000fe20000000000 */
[----:B------:R-:W-:Y:S01]  /*1c4b0*/  SHFL.IDX PT, R9, R9, R0, 0x1c1f ;  /* 0x001c1f0009097589 */ /* 0x000fe200000e0000 */
[----:B------:R-:W-:Y:S02]  /*1c4c0*/  SEL R67, R30, R69, P0 ;  /* 0x000000451e437207 */ /* 0x000fe40000000000 */
[----:B------:R-:W-:Y:S01]  /*1c4d0*/  SEL R71, R73, R34, P0 ;  /* 0x0000002249477207 */ /* 0x000fe20000000000 */
[----:B------:R-:W2:Y:S01]  /*1c4e0*/  SHFL.IDX PT, R20, R21, R2, 0x1c1f ;  /* 0x001c1f0215147589 */ /* 0x000ea200000e0000 */
        /* <DEDUP_REMOVED lines=8> */
[----:B------:R-:W3:Y:S01]  /*1c570*/  SHFL.IDX PT, R30, R29, R0, 0x1c1f ;  /* 0x001c1f001d1e7589 */ /* 0x000ee200000e0000 */
[----:B------:R-:W-:-:S02]  /*1c580*/  SEL R77, R42, R77, P0 ;  /* 0x0000004d2a4d7207 */ /* 0x000fc40000000000 */
[----:B0-----:R-:W-:Y:S01]  /*1c590*/  SEL R8, R10, R7, P0 ;  /* 0x000000070a087207 */ /* 0x001fe20000000000 */
[----:B------:R-:W0:Y:S01]  /*1c5a0*/  SHFL.IDX PT, R34, R33, R0, 0x1c1f ;  /* 0x001c1f0021227589 */ /* 0x000e2200000e0000 */
[----:B------:R-:W-:Y:S02]  /*1c5b0*/  SEL R24, R26, R27, P0 ;  /* 0x0000001b1a187207 */ /* 0x000fe40000000000 */
[----:B-1----:R-:W-:Y:S01]  /*1c5c0*/  SEL R36, R38, R39, P0 ;  /* 0x0000002726247207 */ /* 0x002fe20000000000 */
[----:B------:R-:W1:Y:S01]  /*1c5d0*/  SHFL.IDX PT, R42, R41, R0, 0x1c1f ;  /* 0x001c1f00292a7589 */ /* 0x000e6200000e0000 */
[----:B------:R-:W-:Y:S02]  /*1c5e0*/  SEL R4, R6, R3, P0 ;  /* 0x0000000306047207 */ /* 0x000fe40000000000 */
[----:B------:R-:W-:Y:S01]  /*1c5f0*/  SEL R10, R7, R10, P0 ;  /* 0x0000000a070a7207 */ /* 0x000fe20000000000 */
[----:B------:R-:W-:Y:S01]  /*1c600*/  SHFL.IDX PT, R49, R49, R0, 0x1c1f ;  /* 0x001c1f0031317589 */ /* 0x000fe200000e0000 */
[----:B--2---:R-:W-:-:S02]  /*1c610*/  SEL R12, R9, R20, P0 ;  /* 0x00000014090c7207 */ /* 0x004fc40000000000 */
[----:B------:R-:W-:Y:S01]  /*1c620*/  SEL R14, R20, R9, P0 ;  /* 0x00000009140e7207 */ /* 0x000fe20000000000 */
[----:B------:R-:W-:Y:S01]  /*1c630*/  SHFL.IDX PT, R53, R53, R0, 0x1c1f ;  /* 0x001c1f0035357589 */ /* 0x000fe200000e0000 */
[----:B------:R-:W-:Y:S02]  /*1c640*/  SEL R26, R27, R26, P0 ;  /* 0x0000001a1b1a7207 */ /* 0x000fe40000000000 */
[----:B------:R-:W-:Y:S01]  /*1c650*/  SEL R38, R39, R38, P0 ;  /* 0x0000002627267207 */ /* 0x000fe20000000000 */
[----:B------:R-:W-:Y:S01]  /*1c660*/  SHFL.IDX PT, R59, R59, R0, 0x1c1f ;  /* 0x001c1f003b3b7589 */ /* 0x000fe200000e0000 */
[----:B------:R-:W-:-:S03]  /*1c670*/  SEL R6, R3, R6, P0 ;  /* 0x0000000603067207 */ /* 0x000fc60000000000 */
[----:B------:R-:W-:Y:S01]  /*1c680*/  SHFL.IDX PT, R63, R63, R0, 0x1c1f ;  /* 0x001c1f003f3f7589 */ /* 0x000fe200000e0000 */
[----:B---3--:R-:W-:Y:S02]  /*1c690*/  SEL R28, R30, R31, P0 ;  /* 0x0000001f1e1c7207 */ /* 0x008fe40000000000 */
[----:B------:R-:W-:Y:S01]  /*1c6a0*/  SEL R30, R31, R30, P0 ;  /* 0x0000001e1f1e7207 */ /* 0x000fe20000000000 */
[----:B------:R-:W-:Y:S01]  /*1c6b0*/  SHFL.IDX PT, R67, R67, R0, 0x1c1f ;  /* 0x001c1f0043437589 */ /* 0x000fe200000e0000 */
[----:B0-----:R-:W-:Y:S02]  /*1c6c0*/  SEL R32, R34, R35, P0 ;  /* 0x0000002322207207 */ /* 0x001fe40000000000 */
[----:B------:R-:W-:Y:S01]  /*1c6d0*/  SEL R34, R35, R34, P0 ;  /* 0x0000002223227207 */ /* 0x000fe20000000000 */
[----:B------:R-:W-:Y:S01]  /*1c6e0*/  SHFL.IDX PT, R71, R71, R0, 0x1c1f ;  /* 0x001c1f0047477589 */ /* 0x000fe200000e0000 */
[----:B-1----:R-:W-:Y:S02]  /*1c6f0*/  SEL R40, R42, R43, P0 ;  /* 0x0000002b2a287207 */ /* 0x002fe40000000000 */
[----:B------:R-:W-:Y:S01]  /*1c700*/  SEL R42, R43, R42, P0 ;  /* 0x0000002a2b2a7207 */ /* 0x000fe20000000000 */
[----:B------:R0:W1:Y:S04]  /*1c710*/  SHFL.IDX PT, R44, R47, R2, 0x1c1f ;  /* 0x001c1f022f2c7589 */ /* 0x00006800000e0000 */
[----:B------:R-:W2:Y:S04]  /*1c720*/  SHFL.IDX PT, R46, R51, R2, 0x1c1f ;  /* 0x001c1f02332e7589 */ /* 0x000ea800000e0000 */
[----:B------:R-:W3:Y:S01]  /*1c730*/  SHFL.IDX PT, R48, R55, R2, 0x1c1f ;  /* 0x001c1f0237307589 */ /* 0x000ee200000e0000 */
[----:B0-----:R-:W-:-:S03]  /*1c740*/  IMAD.MOV.U32 R47, RZ, RZ, RZ ;  /* 0x000000ffff2f7224 */ /* 0x001fc600078e00ff */
[----:B------:R-:W0:Y:S04]  /*1c750*/  SHFL.IDX PT, R50, R61, R2, 0x1c1f ;  /* 0x001c1f023d327589 */ /* 0x000e2800000e0000 */
[----:B------:R-:W4:Y:S04]  /*1c760*/  SHFL.IDX PT, R52, R65, R2, 0x1c1f ;  /* 0x001c1f0241347589 */ /* 0x000f2800000e0000 */
[----:B------:R-:W4:Y:S04]  /*1c770*/  SHFL.IDX PT, R54, R69, R2, 0x1c1f ;  /* 0x001c1f0245367589 */ /* 0x000f2800000e0000 */
[----:B------:R-:W4:Y:S01]  /*1c780*/  SHFL.IDX PT, R58, R73, R2, 0x1c1f ;  /* 0x001c1f02493a7589 */ /* 0x000f2200000e0000 */
[----:B-1----:R-:W-:-:S02]  /*1c790*/  SEL R5, R45, R44, P0 ;  /* 0x0000002c2d057207 */ /* 0x002fc40000000000 */
[----:B------:R-:W-:Y:S01]  /*1c7a0*/  SEL R7, R44, R45, P0 ;  /* 0x0000002d2c077207 */ /* 0x000fe20000000000 */
[----:B------:R1:W1:Y:S01]  /*1c7b0*/  SHFL.IDX PT, R75, R75, R0, 0x1c1f ;  /* 0x001c1f004b4b7589 */ /* 0x00026200000e0000 */
[----:B--2---:R-:W-:Y:S02]  /*1c7c0*/  SEL R9, R49, R46, P0 ;  /* 0x0000002e31097207 */ /* 0x004fe40000000000 */
[----:B------:R-:W-:Y:S01]  /*1c7d0*/  SEL R11, R46, R49, P0 ;  /* 0x000000312e0b7207 */ /* 0x000fe20000000000 */
[----:B------:R2:W1:Y:S01]  /*1c7e0*/  SHFL.IDX PT, R60, R77, R2, 0x1c1f ;  /* 0x001c1f024d3c7589 */ /* 0x00046200000e0000 */
[----:B---3--:R-:W-:Y:S02]  /*1c7f0*/  SEL R13, R53, R48, P0 ;  /* 0x00000030350d7207 */ /* 0x008fe40000000000 */
[----:B------:R-:W-:Y:S02]  /*1c800*/  SEL R15, R48, R53, P0 ;  /* 0x00000035300f7207 */ /* 0x000fe40000000000 */
[----:B0-----:R-:W-:-:S02]  /*1c810*/  SEL R25, R59, R50, P0 ;  /* 0x000000323b197207 */ /* 0x001fc40000000000 */
[----:B------:R-:W-:Y:S02]  /*1c820*/  SEL R27, R50, R59, P0 ;  /* 0x0000003b321b7207 */ /* 0x000fe40000000000 */
[----:B----4-:R-:W-:Y:S02]  /*1c830*/  SEL R29, R63, R52, P0 ;  /* 0x000000343f1d7207 */ /* 0x010fe40000000000 */
[----:B------:R-:W-:Y:S02]  /*1c840*/  SEL R31, R52, R63, P0 ;  /* 0x0000003f341f7207 */ /* 0x000fe40000000000 */
[----:B------:R-:W-:Y:S02]  /*1c850*/  SEL R33, R67, R54, P0 ;  /* 0x0000003643217207 */ /* 0x000fe40000000000 */
[----:B------:R-:W-:Y:S02]  /*1c860*/  SEL R35, R54, R67, P0 ;  /* 0x0000004336237207 */ /* 0x000fe40000000000 */
[----:B------:R-:W-:-:S02]  /*1c870*/  SEL R37, R71, R58, P0 ;  /* 0x0000003a47257207 */ /* 0x000fc40000000000 */
[----:B--2---:R-:W-:-:S07]  /*1c880*/  SEL R39, R58, R71, P0 ;  /* 0x000000473a277207 */ /* 0x004fce0000000000 */
.L_x_686:
[----:B------:R-:W2:Y:S01]  /*1c890*/  LDL.LU R2, [R1+0x84] ;  /* 0x0000840001027983 */ /* 0x000ea20000300800 */
[----:B------:R-:W-:Y:S05]  /*1c8a0*/  WARPSYNC.ALL ;  /* 0x0000000000007948 */ /* 0x000fea0003800000 */
[----:B-1----:R-:W3:Y:S01]  /*1c8b0*/  LDL.LU R0, [R1+0x88] ;  /* 0x0000880001007983 */ /* 0x002ee20000300800 */
[----:B------:R-:W-:Y:S01]  /*1c8c0*/  ULDC.64 UR4, c[0x0][0xc00] ;  /* 0x0003000000047ab9 */ /* 0x000fe20000000a00 */
[----:B------:R-:W-:Y:S01]  /*1c8d0*/  SEL R41, R75, R60, P0 ;  /* 0x0000003c4b297207 */ /* 0x000fe20000000000 */
[----:B------:R-:W0:Y:S08]  /*1c8e0*/  LDC R49, c[0x0][0xbe8] ;  /* 0x0002fa00ff317b82 */ /* 0x000e300000000800 */
[----:B------:R-:W-:Y:S01]  /*1c8f0*/  BAR.SYNC.DEFER_BLOCKING 0x1, 0x100 ;  /* 0x0044000000007b1d */ /* 0x000fe20000010000 */
[----:B------:R-:W-:-:S02]  /*1c900*/  ISETP.NE.U32.AND P1, PT, RZ, UR4, PT ;  /* 0x00000004ff007c0c */ /* 0x000fc4000bf25070 */
[----:B------:R-:W-:Y:S02]  /*1c910*/  SEL R43, R60, R75, P0 ;  /* 0x0000004b3c2b7207 */ /* 0x000fe40000000000 */
[----:B------:R-:W-:Y:S01]  /*1c920*/  ISETP.NE.AND.EX P1, PT, RZ, UR5, PT, P1 ;  /* 0x00000005ff007c0c */ /* 0x000fe2000bf25310 */
[----:B------:R-:W4:Y:S04]  /*1c930*/  LDL R44, [R1+0xa8] ;  /* 0x0000a800012c7983 */ /* 0x000f280000100800 */
[----:B------:R-:W4:Y:S04]  /*1c940*/  LDL R52, [R1+0x90] ;  /* 0x0000900001347983 */ /* 0x000f280000100800 */
[----:B------:R-:W-:Y:S04]  /*1c950*/  STSM.16.M88.4 [R78], R4 ;  /* 0x000000044e007844 */ /* 0x000fe80000000200 */
[----:B------:R-:W-:Y:S04]  /*1c960*/  STSM.16.M88.4 [R76], R8 ;  /* 0x000000084c007844 */ /* 0x000fe80000000200 */
[----:B------:R4:W-:Y:S04]  /*1c970*/  STSM.16.M88.4 [R74], R12 ;  /* 0x0000000c4a007844 */ /* 0x0009e80000000200 */
[----:B------:R1:W-:Y:S04]  /*1c980*/  STSM.16.M88.4 [R72], R24 ;  /* 0x0000001848007844 */ /* 0x0003e80000000200 */
[----:B------:R1:W-:Y:S04]  /*1c990*/  STSM.16.M88.4 [R70], R28 ;  /* 0x0000001c46007844 */ /* 0x0003e80000000200 */
[----:B------:R1:W-:Y:S04]  /*1c9a0*/  STSM.16.M88.4 [R66], R32 ;  /* 0x0000002042007844 */ /* 0x0003e80000000200 */
[----:B------:R1:W-:Y:S04]  /*1c9b0*/  STSM.16.M88.4 [R64], R36 ;  /* 0x0000002440007844 */ /* 0x0003e80000000200 */
[----:B------:R1:W-:Y:S01]  /*1c9c0*/  STSM.16.M88.4 [R62], R40 ;  /* 0x000000283e007844 */ /* 0x0003e20000000200 */
[----:B------:R-:W-:Y:S01]  /*1c9d0*/  BAR.SYNC.DEFER_BLOCKING 0x1, 0x100 ;  /* 0x0044000000007b1d */ /* 0x000fe20000010000 */
[----:B--2---:R-:W-:-:S04]  /*1c9e0*/  IADD3 R20, P2, R2, UR4, RZ ;  /* 0x0000000402147c10 */ /* 0x004fc8000ff5e0ff */
[----:B---3--:R-:W-:Y:S01]  /*1c9f0*/  IADD3.X R21, R0, UR5, RZ, P2, !PT ;  /* 0x0000000500157c10 */ /* 0x008fe200097fe4ff */
[----:B------:R-:W-:Y:S02]  /*1ca00*/  ULDC.64 UR4, c[0x0][0xc08] ;  /* 0x0003020000047ab9 */ /* 0x000fe40000000a00 */
[----:B------:R-:W-:Y:S02]  /*1ca10*/  ISETP.NE.U32.AND P0, PT, RZ, UR4, PT ;  /* 0x00000004ff007c0c */ /* 0x000fe4000bf05070 */
[----:B------:R1:W5:Y:S01]  /*1ca20*/  @P1 LDG.E R47, desc[UR60][R20.64] ;  /* 0x0000003c142f1981 */ /* 0x000362000c1e1900 */
[----:B0-----:R-:W-:Y:S02]  /*1ca30*/  ISETP.NE.AND P2, PT, R49, 0x1, PT ;  /* 0x000000013100780c */ /* 0x001fe40003f45270 */
[----:B------:R-:W-:Y:S01]  /*1ca40*/  ISETP.NE.AND.EX P0, PT, RZ, UR5, PT, P0 ;  /* 0x00000005ff007c0c */ /* 0x000fe2000bf05300 */
[----:B----4-:R-:W-:-:S10]  /*1ca50*/  IMAD R13, R52, 0x80, R44 ;  /* 0x00000080340d7824 */ /* 0x010fd400078e022c */
[----:B------:R-:W0:Y:S02]  /*1ca60*/  @P2 LDC R4, c[0x0][0xbec] ;  /* 0x0002fb00ff042b82 */ /* 0x000e240000000800 */
[----:B------:R-:W-:Y:S01]  /*1ca70*/  @P0 IADD3 R2, P3, R2, UR4, RZ ;  /* 0x0000000402020c10 */ /* 0x000fe2000ff7e0ff */
[----:B------:R-:W-:-:S03]  /*1ca80*/  ULDC UR4, c[0x0][0xa88] ;  /* 0x0002a20000047ab9 */ /* 0x000fc60000000800 */
[----:B------:R-:W-:Y:S01]  /*1ca90*/  @P0 IADD3.X R3, R0, UR5, RZ, P3, !PT ;  /* 0x0000000500030c10 */ /* 0x000fe20009ffe4ff */
[----:B------:R-:W-:Y:S01]  /*1caa0*/  IMAD.U32 R0, RZ, RZ, UR4 ;  /* 0x00000004ff007e24 */ /* 0x000fe2000f8e00ff */
[----:B------:R-:W2:Y:S05]  /*1cab0*/  @P2 LDC R5, c[0x0][0xbf0] ;  /* 0x0002fc00ff052b82 */ /* 0x000eaa0000000800 */
[----:B------:R1:W5:Y:S01]  /*1cac0*/  @P0 LDG.E R0, desc[UR60][R2.64] ;  /* 0x0000003c02000981 */ /* 0x000362000c1e1900 */
[----:B------:R-:W-:Y:S05]  /*1cad0*/  @P0 BRA `(.L_x_485) ;  /* 0x0000000000100947 */ /* 0x000fea0003800000 */
[----:B------:R-:W-:Y:S05]  /*1cae0*/  @!P1 BRA `(.L_x_485) ;  /* 0x00000000000c9947 */ /* 0x000fea0003800000 */
[----:B-1----:R-:W3:Y:S04]  /*1caf0*/  LDG.E R3, desc[UR60][R20.64] ;  /* 0x0000003c14037981 */ /* 0x002ee8000c1e1900 */
[----:B-----5:R-:W3:Y:S02]  /*1cb00*/  LDG.E R0, desc[UR60][R20.64+0x4] ;  /* 0x0000043c14007981 */ /* 0x020ee4000c1e1900 */
[----:B---3--:R-:W-:-:S07]  /*1cb10*/  IADD3 R0, -R3, R0, RZ ;  /* 0x0000000003007210 */ /* 0x008fce0007ffe1ff */
.L_x_485:
[----:B------:R-:W3:Y:S01]  /*1cb20*/  LDL.LU R10, [R1+0x8c] ;  /* 0x00008c00010a7983 */ /* 0x000ee20000300800 */
[----:B------:R-:W4:Y:S01]  /*1cb30*/  S2R R6, SR_TID.X ;  /* 0x0000000000067919 */ /* 0x000f220000002100 */
[----:B01----:R-:W-:Y:S01]  /*1cb40*/  @P2 IMAD.HI.U32 R2, R13, R4, RZ ;  /* 0x000000040d022227 */ /* 0x003fe200078e00ff */
[----:B------:R-:W-:Y:S01]  /*1cb50*/  ULDC.64 UR4, c[0x0][0xb90] ;  /* 0x0002e40000047ab9 */ /* 0x000fe20000000a00 */
[----:B-----5:R-:W-:Y:S01]  /*1cb60*/  SHF.R.S32.HI R3, RZ, 0x1f, R47 ;  /* 0x0000001fff037819 */ /* 0x020fe2000001142f */
[----:B------:R-:W3:Y:S01]  /*1cb70*/  LDL.LU R8, [R1+0x78] ;  /* 0x0000780001087983 */ /* 0x000ee20000300800 */
[----:B------:R-:W0:Y:S01]  /*1cb80*/  S2R R14, SR_TID.X ;  /* 0x00000000000e7919 */ /* 0x000e220000002100 */
[----:B------:R-:W-:Y:S01]  /*1cb90*/  IMAD.MOV.U32 R7, RZ, RZ, R13 ;  /* 0x000000ffff077224 */ /* 0x000fe200078e000d */
[----:B------:R-:W1:Y:S01]  /*1cba0*/  @P2 LDC R55, c[0x0][0xbec] ;  /* 0x0002fb00ff372b82 */ /* 0x000e620000000800 */
[----:B------:R-:W3:Y:S04]  /*1cbb0*/  LDL.LU R58, [R1+0x80] ;  /* 0x00008000013a7983 */ /* 0x000ee80000300800 */
[----:B------:R-:W3:Y:S01]  /*1cbc0*/  LDL R50, [R1+0x64] ;  /* 0x0000640001327983 */ /* 0x000ee20000100800 */
[----:B--2---:R-:W-:Y:S01]  /*1cbd0*/  @P2 SHF.R.U32.HI R7, RZ, R5, R2 ;  /* 0x00000005ff072219 */ /* 0x004fe20000011602 */
[----:B------:R-:W-:-:S02]  /*1cbe0*/  IMAD.MOV.U32 R2, RZ, RZ, R47 ;  /* 0x000000ffff027224 */ /* 0x000fc400078e002f */
[----:B----4-:R-:W-:-:S05]  /*1cbf0*/  VIADD R60, R6, 0xffffff80 ;  /* 0xffffff80063c7836 */ /* 0x010fca0000000000 */
[----:B------:R-:W-:-:S04]  /*1cc00*/  SHF.R.S32.HI R54, RZ, 0x1f, R60 ;  /* 0x0000001fff367819 */ /* 0x000fc8000001143c */
[----:B------:R-:W-:-:S04]  /*1cc10*/  LEA.HI R54, R54, R60, RZ, 0x3 ;  /* 0x0000003c36367211 */ /* 0x000fc800078f18ff */
[----:B------:R-:W-:Y:S02]  /*1cc20*/  SHF.R.S32.HI R54, RZ, 0x3, R54 ;  /* 0x00000003ff367819 */ /* 0x000fe40000011436 */
[----:B---3--:R-:W-:Y:S02]  /*1cc30*/  SEL R46, R10, RZ, !P1 ;  /* 0x000000ff0a2e7207 */ /* 0x008fe40004800000 */
[----:B------:R-:W2:Y:S01]  /*1cc40*/  LDL R10, [R1+0xa0] ;  /* 0x0000a000010a7983 */ /* 0x000ea20000100800 */
[----:B------:R-:W-:Y:S02]  /*1cc50*/  SEL R51, R8, RZ, !P1 ;  /* 0x000000ff08337207 */ /* 0x000fe40004800000 */
[----:B------:R-:W-:Y:S01]  /*1cc60*/  SHF.R.S32.HI R48, RZ, 0x1f, R58 ;  /* 0x0000001fff307819 */ /* 0x000fe2000001143a */
[----:B------:R-:W-:Y:S01]  /*1cc70*/  IMAD.WIDE.U32 R4, R58, UR4, R2 ;  /* 0x000000043a047c25 */ /* 0x000fe2000f8e0002 */
[----:B------:R-:W-:-:S03]  /*1cc80*/  LEA R11, R54, R50, 0x6 ;  /* 0x00000032360b7211 */ /* 0x000fc600078e30ff */
[----:B------:R-:W-:Y:S02]  /*1cc90*/  IMAD R6, R48, UR4, RZ ;  /* 0x0000000430067c24 */ /* 0x000fe4000f8e02ff */
[----:B------:R-:W-:Y:S02]  /*1cca0*/  IMAD.MOV R2, RZ, RZ, -R7 ;  /* 0x000000ffff027224 */ /* 0x000fe400078e0a07 */
[----:B------:R-:W-:Y:S01]  /*1ccb0*/  IMAD R9, R58, UR5, R6 ;  /* 0x000000053a097c24 */ /* 0x000fe2000f8e0206 */
[----:B------:R-:W-:-:S03]  /*1ccc0*/  ULDC.64 UR4, c[0x0][0xb98] ;  /* 0x0002e60000047ab9 */ /* 0x000fc60000000a00 */
[----:B------:R-:W-:Y:S02]  /*1ccd0*/  IMAD.IADD R5, R5, 0x1, R9 ;  /* 0x0000000105057824 */ /* 0x000fe400078e0209 */
[----:B------:R-:W-:Y:S02]  /*1cce0*/  IMAD R9, R49, R2, R13 ;  /* 0x0000000231097224 */ /* 0x000fe400078e020d */
[----:B------:R-:W-:Y:S02]  /*1ccf0*/  IMAD R2, R46, UR4, RZ ;  /* 0x000000042e027c24 */ /* 0x000fe4000f8e02ff */
[----:B------:R-:W-:-:S04]  /*1cd00*/  IMAD.WIDE.U32 R4, R51, UR4, R4 ;  /* 0x0000000433047c25 */ /* 0x000fc8000f8e0004 */
[----:B------:R-:W-:Y:S01]  /*1cd10*/  IMAD.WIDE R56, R11, 0x2, R56 ;  /* 0x000000020b387825 */ /* 0x000fe200078e0238 */
[----:B------:R-:W-:Y:S02]  /*1cd20*/  SHF.R.S32.HI R11, RZ, 0x1f, R7 ;  /* 0x0000001fff0b7819 */ /* 0x000fe40000011407 */
[----:B------:R-:W-:Y:S01]  /*1cd30*/  IADD3 R4, P1, R7, R4, RZ ;  /* 0x0000000407047210 */ /* 0x000fe20007f3e0ff */
[----:B------:R-:W-:Y:S01]  /*1cd40*/  IMAD R6, R51, UR5, R2 ;  /* 0x0000000533067c24 */ /* 0x000fe2000f8e0202 */
[----:B------:R-:W-:Y:S01]  /*1cd50*/  SHF.R.S32.HI R2, RZ, 0x1f, R9 ;  /* 0x0000001fff027819 */ /* 0x000fe20000011409 */
[----:B------:R-:W-:-:S03]  /*1cd60*/  ULDC.64 UR4, c[0x0][0xb88] ;  /* 0x0002e20000047ab9 */ /* 0x000fc60000000a00 */
[----:B------:R-:W-:Y:S01]  /*1cd70*/  IADD3.X R5, R11, R5, R6, P1, !PT ;  /* 0x000000050b057210 */ /* 0x000fe20000ffe406 */
[----:B------:R-:W-:Y:S01]  /*1cd80*/  IMAD R2, R2, UR4, RZ ;  /* 0x0000000402027c24 */ /* 0x000fe2000f8e02ff */
[----:B0-----:R-:W-:-:S03]  /*1cd90*/  IADD3 R15, R14, -0x80, RZ ;  /* 0xffffff800e0f7810 */ /* 0x001fc60007ffe0ff */
[C---:B------:R-:W-:Y:S02]  /*1cda0*/  IMAD R11, R9.reuse, UR5, R2 ;  /* 0x00000005090b7c24 */ /* 0x040fe4000f8e0202 */
[----:B------:R-:W-:Y:S01]  /*1cdb0*/  IMAD.WIDE.U32 R4, R9, UR4, R4 ;  /* 0x0000000409047c25 */ /* 0x000fe2000f8e0004 */
[----:B------:R-:W-:Y:S01]  /*1cdc0*/  ULDC.64 UR4, c[0x0][0xb50] ;  /* 0x0002d40000047ab9 */ /* 0x000fe20000000a00 */
[----:B------:R-:W-:Y:S02]  /*1cdd0*/  SHF.R.S32.HI R14, RZ, 0x1f, R15 ;  /* 0x0000001fff0e7819 */ /* 0x000fe4000001140f */
[----:B------:R-:W-:Y:S01]  /*1cde0*/  IMAD.IADD R5, R5, 0x1, R11 ;  /* 0x0000000105057824 */ /* 0x000fe200078e020b */
[----:B------:R-:W-:Y:S02]  /*1cdf0*/  LEA R2, P1, R4, UR4, 0x2 ;  /* 0x0000000404027c11 */ /* 0x000fe4000f8210ff */
[----:B------:R-:W-:Y:S02]  /*1ce00*/  LEA.HI R14, R14, R15, RZ, 0x7 ;  /* 0x0000000f0e0e7211 */ /* 0x000fe400078f38ff */
[----:B------:R-:W-:Y:S01]  /*1ce10*/  LEA.HI.X R4, R4, UR5, R5, 0x2, P1 ;  /* 0x0000000504047c11 */ /* 0x000fe200088f1405 */
[----:B------:R-:W-:Y:S01]  /*1ce20*/  SHFL.IDX PT, R20, R2, RZ, 0x1c1f ;  /* 0x001c1fff02147589 */ /* 0x000fe200000e0000 */
[----:B------:R-:W-:Y:S01]  /*1ce30*/  IADD3 R25, P1, R56, 0x3000, RZ ;  /* 0x0000300038197810 */ /* 0x000fe20007f3e0ff */
[----:B------:R-:W-:Y:S01]  /*1ce40*/  IMAD R53, R0, R49, RZ ;  /* 0x0000003100357224 */ /* 0x000fe200078e02ff */
[----:B------:R-:W-:Y:S01]  /*1ce50*/  LOP3.LUT R14, R14, 0xffffff80, RZ, 0xc0, !PT ;  /* 0xffffff800e0e7812 */ /* 0x000fe200078ec0ff */
[----:B------:R-:W0:Y:S01]  /*1ce60*/  SHFL.IDX PT, R21, R4, RZ, 0x1c1f ;  /* 0x001c1fff04157589 */ /* 0x000e2200000e0000 */
[C---:B------:R-:W-:Y:S01]  /*1ce70*/  IADD3 R7, P0, R56.reuse, 0x1000, RZ ;  /* 0x0000100038077810 */ /* 0x040fe20007f1e0ff */
[----:B------:R-:W-:Y:S01]  /*1ce80*/  ULDC.64 UR4, c[0x0][0xaa0] ;  /* 0x0002a80000047ab9 */ /* 0x000fe20000000a00 */
[----:B------:R-:W-:Y:S01]  /*1ce90*/  LOP3.LUT R24, R25, 0x380, RZ, 0xc0, !PT ;  /* 0x0000038019187812 */ /* 0x000fe200078ec0ff */
[----:B------:R-:W-:Y:S01]  /*1cea0*/  SHFL.IDX PT, R44, R2, 0x1, 0x1c1f ;  /* 0x003c1f00022c7f89 */ /* 0x000fe200000e0000 */
[----:B------:R-:W-:Y:S01]  /*1ceb0*/  IMAD.IADD R14, R15, 0x1, -R14 ;  /* 0x000000010f0e7824 */ /* 0x000fe200078e0a0e */
[----:B------:R-:W-:-:S02]  /*1cec0*/  IADD3 R29, P3, R56, 0x4000, RZ ;  /* 0x00004000381d7810 */ /* 0x000fc40007f7e0ff */
[----:B------:R-:W3:Y:S01]  /*1ced0*/  SHFL.IDX PT, R45, R4, 0x1, 0x1c1f ;  /* 0x003c1f00042d7f89 */ /* 0x000ee200000e0000 */
[----:B------:R-:W-:Y:S01]  /*1cee0*/  SHF.R.U64 R24, R24, 0x3, RZ ;  /* 0x0000000318187819 */ /* 0x000fe200000012ff */
[--C-:B------:R-:W-:Y:S01]  /*1cef0*/  IMAD.X R9, RZ, RZ, R57.reuse, P0 ;  /* 0x000000ffff097224 */ /* 0x100fe200000e0639 */
[----:B------:R-:W-:Y:S02]  /*1cf00*/  LOP3.LUT R28, R29, 0x380, RZ, 0xc0, !PT ;  /* 0x000003801d1c7812 */ /* 0x000fe400078ec0ff */
[----:B------:R-:W-:Y:S02]  /*1cf10*/  LOP3.LUT P0, RZ, R14, 0x3, RZ, 0xc0, !PT ;  /* 0x000000030eff7812 */ /* 0x000fe4000780c0ff */
[----:B------:R-:W-:Y:S01]  /*1cf20*/  LOP3.LUT R24, R24, R25, RZ, 0x3c, !PT ;  /* 0x0000001918187212 */ /* 0x000fe200078e3cff */
[----:B------:R-:W-:Y:S01]  /*1cf30*/  IMAD.X R25, RZ, RZ, R57, P1 ;  /* 0x000000ffff197224 */ /* 0x000fe200008e0639 */
[----:B------:R-:W-:-:S04]  /*1cf40*/  SHF.R.U64 R28, R28, 0x3, RZ ;  /* 0x000000031c1c7819 */ /* 0x000fc800000012ff */
[----:B------:R-:W-:Y:S01]  /*1cf50*/  LOP3.LUT R28, R28, R29, RZ, 0x3c, !PT ;  /* 0x0000001d1c1c7212 */ /* 0x000fe200078e3cff */
[----:B------:R-:W-:Y:S01]  /*1cf60*/  IMAD.X R29, RZ, RZ, R57, P3 ;  /* 0x000000ffff1d7224 */ /* 0x000fe200018e0639 */
[----:B------:R-:W-:Y:S02]  /*1cf70*/  IADD3 R5, P3, R56, 0x7000, RZ ;  /* 0x0000700038057810 */ /* 0x000fe40007f7e0ff */
[----:B------:R-:W-:-:S04]  /*1cf80*/  SHF.R.S32.HI R59, RZ, 0x1f, R60 ;  /* 0x0000001fff3b7819 */ /* 0x000fc8000001143c */
[----:B------:R-:W-:-:S04]  /*1cf90*/  LEA.HI R59, R59, R60, RZ, 0x3 ;  /* 0x0000003c3b3b7211 */ /* 0x000fc800078f18ff */
[----:B------:R-:W-:-:S05]  /*1cfa0*/  LOP3.LUT R59, R59, 0xfffffff8, RZ, 0xc0, !PT ;  /* 0xfffffff83b3b7812 */ /* 0x000fca00078ec0ff */
[----:B------:R-:W-:Y:S02]  /*1cfb0*/  IMAD.IADD R59, R60, 0x1, -R59 ;  /* 0x000000013c3b7824 */ /* 0x000fe400078e0a3b */
[----:B--2---:R-:W-:-:S04]  /*1cfc0*/  IMAD R6, R52, 0x80, R10 ;  /* 0x0000008034067824 */ /* 0x004fc800078e020a */
[C---:B------:R-:W-:Y:S01]  /*1cfd0*/  VIADD R0, R6.reuse, 0x8 ;  /* 0x0000000806007836 */ /* 0x040fe20000000000 */
[----:B------:R-:W-:-:S04]  /*1cfe0*/  ISETP.GE.OR P1, PT, R6, R53, P0 ;  /* 0x000000350600720c */ /* 0x000fc80000726670 */
[----:B------:R-:W-:Y:S02]  /*1cff0*/  ISETP.GE.OR P0, PT, R0, R53, P0 ;  /* 0x000000350000720c */ /* 0x000fe40000706670 */
[----:B------:R-:W-:-:S04]  /*1d000*/  LOP3.LUT R0, R5, 0x380, RZ, 0xc0, !PT ;  /* 0x0000038005007812 */ /* 0x000fc800078ec0ff */
[----:B------:R-:W-:-:S03]  /*1d010*/  SHF.R.U64 R0, R0, 0x3, RZ ;  /* 0x0000000300007819 */ /* 0x000fc600000012ff */
[----:B0-----:R-:W-:Y:S04]  /*1d020*/  @!P1 ST.E desc[UR60][R20.64], R91 ;  /* 0x0000005b14009985 */ /* 0x001fe8000c10193c */
[----:B---3--:R0:W-:Y:S01]  /*1d030*/  @!P0 ST.E desc[UR60][R44.64], R92 ;  /* 0x0000005c2c008985 */ /* 0x0081e2000c10193c */
[----:B------:R-:W-:Y:S01]  /*1d040*/  LOP3.LUT R40, R0, R5, RZ, 0x3c, !PT ;  /* 0x0000000500287212 */ /* 0x000fe200078e3cff */
[----:B------:R-:W-:Y:S02]  /*1d050*/  IMAD R0, R3, UR4, RZ ;  /* 0x0000000403007c24 */ /* 0x000fe4000f8e02ff */
[C---:B------:R-:W-:Y:S01]  /*1d060*/  IMAD.WIDE.U32 R2, R47.reuse, UR4, RZ ;  /* 0x000000042f027c25 */ /* 0x040fe2000f8e00ff */
[----:B------:R-:W-:Y:S01]  /*1d070*/  IADD3 R13, P4, R56, 0x2000, RZ ;  /* 0x00002000380d7810 */ /* 0x000fe20007f9e0ff */
[----:B------:R-:W5:Y:S01]  /*1d080*/  LD.E.128 R24, desc[UR60][R24.64] ;  /* 0x0000003c18187980 */ /* 0x000f62000c101d00 */
[----:B0-----:R-:W0:Y:S01]  /*1d090*/  @P2 LDC R45, c[0x0][0xbf0] ;  /* 0x0002fc00ff2d2b82 */ /* 0x001e220000000800 */
[----:B------:R-:W-:Y:S01]  /*1d0a0*/  IMAD R21, R47, UR5, R0 ;  /* 0x000000052f157c24 */ /* 0x000fe2000f8e0200 */
[----:B------:R-:W-:Y:S01]  /*1d0b0*/  ULDC.64 UR4, c[0x0][0xae8] ;  /* 0x0002ba0000047ab9 */ /* 0x000fe20000000a00 */
[----:B------:R-:W-:Y:S01]  /*1d0c0*/  IMAD R0, R59, 0x20, R54 ;  /* 0x000000203b007824 */ /* 0x000fe200078e0236 */
[----:B------:R-:W-:Y:S01]  /*1d0d0*/  LOP3.LUT R8, R7, 0x380, RZ, 0xc0, !PT ;  /* 0x0000038007087812 */ /* 0x000fe200078ec0ff */
[----:B------:R-:W-:Y:S01]  /*1d0e0*/  IMAD R20, R48, UR4, RZ ;  /* 0x0000000430147c24 */ /* 0x000fe2000f8e02ff */
[----:B------:R-:W-:Y:S01]  /*1d0f0*/  IADD3 R3, R3, R21, RZ ;  /* 0x0000001503037210 */ /* 0x000fe20007ffe0ff */
[----:B------:R-:W-:Y:S01]  /*1d100*/  IMAD R44, R52, 0x80, R0 ;  /* 0x00000080342c7824 */ /* 0x000fe200078e0200 */
[----:B------:R2:W5:Y:S01]  /*1d110*/  LDL R48, [R1+0x7c] ;  /* 0x00007c0001307983 */ /* 0x0005620000100800 */
[----:B------:R-:W-:-:S02]  /*1d120*/  IMAD R21, R58, UR5, R20 ;  /* 0x000000053a157c24 */ /* 0x000fc4000f8e0214 */
[----:B------:R-:W-:Y:S01]  /*1d130*/  IMAD.WIDE.U32 R2, R58, UR4, R2 ;  /* 0x000000043a027c25 */ /* 0x000fe2000f8e0002 */
[----:B------:R-:W-:Y:S01]  /*1d140*/  ULDC.64 UR4, c[0x0][0xaf0] ;  /* 0x0002bc0000047ab9 */ /* 0x000fe20000000a00 */
[----:B------:R-:W-:Y:S01]  /*1d150*/  IADD3 R33, P5, R56, 0x5000, RZ ;  /* 0x0000500038217810 */ /* 0x000fe20007fbe0ff */
[----:B------:R-:W5:Y:S01]  /*1d160*/  LD.E.128 R28, desc[UR60][R28.64] ;  /* 0x0000003c1c1c7980 */ /* 0x000f62000c101d00 */
[----:B-1----:R-:W-:-:S04]  /*1d170*/  @P2 IMAD.HI.U32 R0, R44, R55, RZ ;  /* 0x000000372c002227 */ /* 0x002fc800078e00ff */
[----:B------:R-:W-:Y:S01]  /*1d180*/  IMAD.IADD R3, R3, 0x1, R21 ;  /* 0x0000000103037824 */ /* 0x000fe200078e0215 */
[----:B------:R-:W-:Y:S01]  /*1d190*/  MOV R21, R44 ;  /* 0x0000002c00157202 */ /* 0x000fe20000000f00 */
[----:B------:R-:W-:Y:S01]  /*1d1a0*/  IMAD R20, R46, UR4, RZ ;  /* 0x000000042e147c24 */ /* 0x000fe2000f8e02ff */
[----:B0-----:R-:W-:-:S03]  /*1d1b0*/  @P2 SHF.R.U32.HI R21, RZ, R45, R0 ;  /* 0x0000002dff152219 */ /* 0x001fc60000011600 */
[C---:B------:R-:W-:Y:S02]  /*1d1c0*/  IMAD R45, R51.reuse, UR5, R20 ;  /* 0x00000005332d7c24 */ /* 0x040fe4000f8e0214 */
[----:B------:R-:W-:Y:S01]  /*1d1d0*/  IMAD.WIDE.U32 R2, R51, UR4, R2 ;  /* 0x0000000433027c25 */ /* 0x000fe2000f8e0002 */
[----:B------:R-:W-:Y:S01]  /*1d1e0*/  LOP3.LUT R12, R13, 0x380, RZ, 0xc0, !PT ;  /* 0x000003800d0c7812 */ /* 0x000fe200078ec0ff */
[----:B------:R2:W5:Y:S01]  /*1d1f0*/  LDL R51, [R1+0xb4] ;  /* 0x0000b40001337983 */ /* 0x0005620000100800 */
[----:B------:R-:W-:Y:S01]  /*1d200*/  SHF.R.U64 R8, R8, 0x3, RZ ;  /* 0x0000000308087819 */ /* 0x000fe200000012ff */
[----:B------:R-:W-:Y:S01]  /*1d210*/  IMAD.MOV R20, RZ, RZ, -R21 ;  /* 0x000000ffff147224 */ /* 0x000fe200078e0a15 */
[----:B------:R-:W-:Y:S01]  /*1d220*/  LOP3.LUT R32, R33, 0x380, RZ, 0xc0, !PT ;  /* 0x0000038021207812 */ /* 0x000fe200078ec0ff */
[----:B------:R-:W-:Y:S01]  /*1d230*/  IMAD.IADD R3, R3, 0x1, R45 ;  /* 0x0000000103037824 */ /* 0x000fe200078e022d */
[----:B------:R-:W-:Y:S01]  /*1d240*/  SHF.R.S32.HI R0, RZ, 0x1f, R21 ;  /* 0x0000001fff007819 */ /* 0x000fe20000011415 */
[----:B------:R-:W-:Y:S01]  /*1d250*/  IMAD R45, R49, R20, R44 ;  /* 0x00000014312d7224 */ /* 0x000fe200078e022c */
[----:B------:R-:W-:Y:S01]  /*1d260*/  ULDC.64 UR4, c[0x0][0xae0] ;  /* 0x0002b80000047ab9 */ /* 0x000fe20000000a00 */
[----:B------:R2:W5:Y:S01]  /*1d270*/  LDL R49, [R1+0xb0] ;  /* 0x0000b00001317983 */ /* 0x0005620000100800 */
[----:B------:R-:W-:-:S04]  /*1d280*/  SHF.R.U64 R12, R12, 0x3, RZ ;  /* 0x000000030c0c7819 */ /* 0x000fc800000012ff */
[----:B------:R-:W-:Y:S02]  /*1d290*/  LOP3.LUT R12, R12, R13, RZ, 0x3c, !PT ;  /* 0x0000000d0c0c7212 */ /* 0x000fe400078e3cff */
[----:B------:R-:W-:Y:S02]  /*1d2a0*/  IADD3.X R13, RZ, R57, RZ, P4, !PT ;  /* 0x00000039ff0d7210 */ /* 0x000fe400027fe4ff */
[----:B------:R-:W-:Y:S02]  /*1d2b0*/  IADD3 R37, P4, R56, 0x6000, RZ ;  /* 0x0000600038257810 */ /* 0x000fe40007f9e0ff */
[----:B------:R-:W-:Y:S02]  /*1d2c0*/  LOP3.LUT R8, R8, R7, RZ, 0x3c, !PT ;  /* 0x0000000708087212 */ /* 0x000fe400078e3cff */
[----:B------:R-:W-:Y:S02]  /*1d2d0*/  LOP3.LUT R36, R37, 0x380, RZ, 0xc0, !PT ;  /* 0x0000038025247812 */ /* 0x000fe400078ec0ff */
[----:B------:R-:W-:Y:S01]  /*1d2e0*/  SHF.R.U64 R32, R32, 0x3, RZ ;  /* 0x0000000320207819 */ /* 0x000fe200000012ff */
[----:B------:R-:W-:Y:S01]  /*1d2f0*/  IMAD.X R41, RZ, RZ, R57, P3 ;  /* 0x000000ffff297224 */ /* 0x000fe200018e0639 */
[----:B------:R-:W-:Y:S01]  /*1d300*/  LOP3.LUT R7, R56, 0x380, RZ, 0xc0, !PT ;  /* 0x0000038038077812 */ /* 0x000fe200078ec0ff */
[----:B------:R-:W-:Y:S01]  /*1d310*/  IMAD R0, R0, UR4, RZ ;  /* 0x0000000400007c24 */ /* 0x000fe2000f8e02ff */
[----:B------:R-:W-:Y:S01]  /*1d320*/  SHF.R.U64 R36, R36, 0x3, RZ ;  /* 0x0000000324247819 */ /* 0x000fe200000012ff */
[----:B------:R-:W5:Y:S01]  /*1d330*/  LD.E.128 R8, desc[UR60][R8.64] ;  /* 0x0000003c08087980 */ /* 0x000f62000c101d00 */
[----:B------:R-:W-:-:S02]  /*1d340*/  SHF.R.U64 R7, R7, 0x3, RZ ;  /* 0x0000000307077819 */ /* 0x000fc400000012ff */
[----:B------:R-:W-:Y:S01]  /*1d350*/  LOP3.LUT R32, R32, R33, RZ, 0x3c, !PT ;  /* 0x0000002120207212 */ /* 0x000fe200078e3cff */
[----:B------:R-:W5:Y:S01]  /*1d360*/  LD.E.128 R12, desc[UR60][R12.64] ;  /* 0x0000003c0c0c7980 */ /* 0x000f62000c101d00 */
[----:B------:R-:W-:Y:S01]  /*1d370*/  LOP3.LUT R36, R36, R37, RZ, 0x3c, !PT ;  /* 0x0000002524247212 */ /* 0x000fe200078e3cff */
[----:B------:R-:W-:Y:S01]  /*1d380*/  IMAD.X R37, RZ, RZ, R57, P4 ;  /* 0x000000ffff257224 */ /* 0x000fe200020e0639 */
[----:B------:R-:W-:Y:S01]  /*1d390*/  IADD3.X R33, RZ, R57, RZ, P5, !PT ;  /* 0x00000039ff217210 */ /* 0x000fe20002ffe4ff */
[----:B------:R-:W5:Y:S01]  /*1d3a0*/  LD.E.128 R40, desc[UR60][R40.64] ;  /* 0x0000003c28287980 */ /* 0x000f62000c101d00 */
[----:B------:R-:W-:Y:S01]  /*1d3b0*/  LOP3.LUT R56, R7, R56, RZ, 0x3c, !PT ;  /* 0x0000003807387212 */ /* 0x000fe200078e3cff */
[C---:B------:R-:W-:Y:S02]  /*1d3c0*/  IMAD R47, R21.reuse, UR5, R0 ;  /* 0x00000005152f7c24 */ /* 0x040fe4000f8e0200 */
[----:B------:R-:W5:Y:S01]  /*1d3d0*/  LD.E.128 R36, desc[UR60][R36.64] ;  /* 0x0000003c24247980 */ /* 0x000f62000c101d00 */
[----:B------:R-:W-:-:S03]  /*1d3e0*/  IMAD.WIDE.U32 R2, R21, UR4, R2 ;  /* 0x0000000415027c25 */ /* 0x000fc6000f8e0002 */
[----:B------:R2:W5:Y:S01]  /*1d3f0*/  LD.E.128 R4, desc[UR60][R56.64] ;  /* 0x0000003c38047980 */ /* 0x000562000c101d00 */
[----:B------:R-:W-:Y:S01]  /*1d400*/  SHF.R.S32.HI R0, RZ, 0x1f, R45 ;  /* 0x0000001fff007819 */ /* 0x000fe2000001142d */
[----:B------:R-:W-:Y:S01]  /*1d410*/  IMAD R46, R52, 0x80, R54 ;  /* 0x00000080342e7824 */ /* 0x000fe200078e0236 */
[----:B------:R-:W-:Y:S01]  /*1d420*/  ULDC.64 UR4, c[0x0][0xad8] ;  /* 0x0002b60000047ab9 */ /* 0x000fe20000000a00 */
[----:B------:R-:W5:Y:S01]  /*1d430*/  LD.E.128 R32, desc[UR60][R32.64] ;  /* 0x0000003c20207980 */ /* 0x000f62000c101d00 */
[----:B------:R-:W-:Y:S01]  /*1d440*/  @!PT LDS RZ, [RZ] ;  /* 0x00000000fffff984 */ /* 0x000fe20000000800 */
[----:B------:R-:W-:Y:S01]  /*1d450*/  @!PT LDS RZ, [RZ] ;  /* 0x00000000fffff984 */ /* 0x000fe20000000800 */
[----:B------:R-:W-:Y:S01]  /*1d460*/  @!PT LDS RZ, [RZ] ;  /* 0x00000000fffff984 */ /* 0x000fe20000000800 */
[----:B------:R-:W-:Y:S01]  /*1d470*/  @!PT LDS RZ, [RZ] ;  /* 0x00000000fffff984 */ /* 0x000fe20000000800 */
[----:B------:R0:W-:Y:S06]  /*1d480*/  MEMBAR.ALL.CTA ;  /* 0x0000000000007992 */ /* 0x0001ec0000008000 */
[----:B0-----:R-:W0:Y:S01]  /*1d490*/  FENCE.VIEW.ASYNC.S ;  /* 0x00000000000073c6 */ /* 0x001e220000000000 */
[----:B------:R-:W-:Y:S01]  /*1d4a0*/  IADD3 R3, R3, R47, RZ ;  /* 0x0000002f03037210 */ /* 0x000fe20007ffe0ff */
[----:B------:R-:W-:-:S02]  /*1d4b0*/  IMAD R20, R0, UR4, RZ ;  /* 0x0000000400147c24 */ /* 0x000fc4000f8e02ff */
[----:B------:R-:W-:Y:S02]  /*1d4c0*/  VIADD R0, R46, 0x20 ;  /* 0x000000202e007836 */ /* 0x000fe40000000000 */
[C---:B------:R-:W-:Y:S02]  /*1d4d0*/  IMAD R21, R45.reuse, UR5, R20 ;  /* 0x000000052d157c24 */ /* 0x040fe4000f8e0214 */
[----:B------:R-:W-:Y:S01]  /*1d4e0*/  IMAD.WIDE.U32 R2, R45, UR4, R2 ;  /* 0x000000042d027c25 */ /* 0x000fe2000f8e0002 */
[-C--:B------:R-:W-:Y:S01]  /*1d4f0*/  ISETP.GE.AND P0, PT, R0, R53.reuse, PT ;  /* 0x000000350000720c */ /* 0x080fe20003f06270 */
[----:B------:R-:W-:Y:S01]  /*1d500*/  ULDC.64 UR4, c[0x0][0xa80] ;  /* 0x0002a00000047ab9 */ /* 0x000fe20000000a00 */
[----:B------:R-:W-:Y:S01]  /*1d510*/  ISETP.GE.AND P2, PT, R46, R53, PT ;  /* 0x000000352e00720c */ /* 0x000fe20003f46270 */
[----:B------:R-:W-:Y:S01]  /*1d520*/  VIADD R0, R16, 0x2e820 ;  /* 0x0002e82010007836 */ /* 0x000fe20000000000 */
[----:B------:R-:W-:Y:S02]  /*1d530*/  IADD3 R3, R3, R21, RZ ;  /* 0x0000001503037210 */ /* 0x000fe40007ffe0ff */
[----:B------:R-:W-:Y:S01]  /*1d540*/  LEA R44, P3, R2, UR4, 0x1 ;  /* 0x00000004022c7c11 */ /* 0x000fe2000f8608ff */
[----:B------:R-:W-:Y:S01]  /*1d550*/  VIADD R20, R46, 0x40 ;  /* 0x000000402e147836 */ /* 0x000fe20000000000 */
[----:B------:R-:W-:-:S02]  /*1d560*/  PRMT R0, RZ, 0x654, R0 ;  /* 0x00000654ff007816 */ /* 0x000fc40000000000 */
[----:B------:R-:W-:Y:S01]  /*1d570*/  LEA.HI.X R45, R2, UR5, R3, 0x1, P3 ;  /* 0x00000005022d7c11 */ /* 0x000fe200098f0c03 */
[----:B------:R-:W-:Y:S01]  /*1d580*/  BSSY B1, `(.L_x_486) ;  /* 0x000000f000017945 */ /* 0x000fe20003800000 */
[----:B------:R-:W-:Y:S02]  /*1d590*/  ISETP.GE.AND P1, PT, R20, R53, PT ;  /* 0x000000351400720c */ /* 0x000fe40003f26270 */
[----:B0-----:R2:W0:Y:S01]  /*1d5a0*/  SHFL.IDX PT, R20, R44, RZ, 0x181f ;  /* 0x00181fff2c147589 */ /* 0x00142200000e0000 */
[----:B------:R1:W-:Y:S03]  /*1d5b0*/  SYNCS.ARRIVE.TRANS64.RED.A1T0 RZ, [R0+URZ], RZ ;  /* 0x000000ff00ff79a7 */ /* 0x0003e6000810043f */
[----:B-1----:R2:W1:Y:S01]  /*1d5c0*/  SHFL.IDX PT, R0, R45, RZ, 0x181f ;  /* 0x00181fff2d007589 */ /* 0x00246200000e0000 */
[----:B------:R-:W-:Y:S06]  /*1d5d0*/  @P2 BRA `(.L_x_487) ;  /* 0x0000000000242947 */ /* 0x000fec0003800000 */
[----:B------:R-:W-:Y:S02]  /*1d5e0*/  ULDC UR4, c[0x0][0xac8] ;  /* 0x0002b20000047ab9 */ /* 0x000fe40000000800 */
[----:B------:R-:W-:Y:S02]  /*1d5f0*/  ISETP.GE.AND P2, PT, R50, UR4, PT ;  /* 0x0000000432007c0c */ /* 0x000fe4000bf46270 */
[----:B-----5:R-:W-:-:S11]  /*1d600*/  ISETP.GE.AND P3, PT, R48, UR4, PT ;  /* 0x0000000430007c0c */ /* 0x020fd6000bf66270 */
[-C--:B0-----:R-:W-:Y:S02]  /*1d610*/  @!P2 LEA R2, P4, R50, R20.reuse, 0x1 ;  /* 0x000000143202a211 */ /* 0x081fe400078808ff */
[----:B------:R-:W-:Y:S02]  /*1d620*/  @!P3 LEA R20, P5, R48, R20, 0x1 ;  /* 0x000000143014b211 */ /* 0x000fe400078a08ff */
[-C--:B-1----:R-:W-:Y:S02]  /*1d630*/  @!P2 LEA.HI.X R3, R50, R0.reuse, R51, 0x1, P4 ;  /* 0x000000003203a211 */ /* 0x082fe400020f0c33 */
[----:B------:R-:W-:-:S03]  /*1d640*/  @!P3 LEA.HI.X R21, R48, R0, R49, 0x1, P5 ;  /* 0x000000003015b211 */ /* 0x000fc600028f0c31 */
[----:B------:R3:W-:Y:S04]  /*1d650*/  @!P2 ST.E.128 desc[UR60][R2.64], R4 ;  /* 0x000000040200a985 */ /* 0x0007e8000c101d3c */
[----:B------:R3:W-:Y:S02]  /*1d660*/  @!P3 ST.E.128 desc[UR60][R20.64], R28 ;  /* 0x0000001c1400b985 */ /* 0x0007e4000c101d3c */
.L_x_487:
[----:B------:R-:W-:Y:S05]  /*1d670*/  BSYNC B1 ;  /* 0x0000000000017941 */ /* 0x000fea0003800000 */
.L_x_486:
[----:B-1----:R1:W4:Y:S01]  /*1d680*/  SHFL.IDX PT, R0, R45, 0x1, 0x181f ;  /* 0x00381f002d007f89 */ /* 0x00232200000e0000 */
[----:B------:R-:W-:Y:S03]  /*1d690*/  BSSY B1, `(.L_x_488) ;  /* 0x000000c000017945 */ /* 0x000fe60003800000 */
[----:B---3-5:R1:W3:Y:S01]  /*1d6a0*/  SHFL.IDX PT, R4, R44, 0x1, 0x181f ;  /* 0x00381f002c047f89 */ /* 0x0282e200000e0000 */
[----:B------:R-:W-:Y:S05]  /*1d6b0*/  @P0 BRA `(.L_x_489) ;  /* 0x0000000000240947 */ /* 0x000fea0003800000 */
[----:B------:R-:W-:Y:S02]  /*1d6c0*/  ULDC UR4, c[0x0][0xac8] ;  /* 0x0002b20000047ab9 */ /* 0x000fe40000000800 */
[----:B------:R-:W-:Y:S02]  /*1d6d0*/  ISETP.GE.AND P3, PT, R50, UR4, PT ;  /* 0x0000000432007c0c */ /* 0x000fe4000bf66270 */
[----:B------:R-:W-:-:S11]  /*1d6e0*/  ISETP.GE.AND P4, PT, R48, UR4, PT ;  /* 0x0000000430007c0c */ /* 0x000fd6000bf86270 */
[-C--:B---3--:R-:W-:Y:S02]  /*1d6f0*/  @!P3 LEA R2, P0, R50, R4.reuse, 0x1 ;  /* 0x000000043202b211 */ /* 0x088fe400078008ff */
[----:B------:R-:W-:Y:S02]  /*1d700*/  @!P4 LEA R4, P2, R48, R4, 0x1 ;  /* 0x000000043004c211 */ /* 0x000fe400078408ff */
[-C--:B----4-:R-:W-:Y:S02]  /*1d710*/  @!P3 LEA.HI.X R3, R50, R0.reuse, R51, 0x1, P0 ;  /* 0x000000003203b211 */ /* 0x090fe400000f0c33 */
[----:B------:R-:W-:-:S03]  /*1d720*/  @!P4 LEA.HI.X R5, R48, R0, R49, 0x1, P2 ;  /* 0x000000003005c211 */ /* 0x000fc600010f0c31 */
[----:B------:R3:W-:Y:S04]  /*1d730*/  @!P3 ST.E.128 desc[UR60][R2.64], R8 ;  /* 0x000000080200b985 */ /* 0x0007e8000c101d3c */
[----:B------:R3:W-:Y:S02]  /*1d740*/  @!P4 ST.E.128 desc[UR60][R4.64], R32 ;  /* 0x000000200400c985 */ /* 0x0007e4000c101d3c */
.L_x_489:
[----:B------:R-:W-:Y:S05]  /*1d750*/  BSYNC B1 ;  /* 0x0000000000017941 */ /* 0x000fea0003800000 */
.L_x_488:
[----:B----4-:R4:W0:Y:S01]  /*1d760*/  SHFL.IDX PT, R0, R45, 0x2, 0x181f ;  /* 0x00581f002d007f89 */ /* 0x01082200000e0000 */
[----:B------:R-:W-:Y:S03]  /*1d770*/  BSSY B1, `(.L_x_490) ;  /* 0x000000c000017945 */ /* 0x000fe60003800000 */
[----:B---3--:R4:W3:Y:S01]  /*1d780*/  SHFL.IDX PT, R4, R44, 0x2, 0x181f ;  /* 0x00581f002c047f89 */ /* 0x0088e200000e0000 */
[----:B------:R-:W-:Y:S05]  /*1d790*/  @P1 BRA `(.L_x_491) ;  /* 0x0000000000241947 */ /* 0x000fea0003800000 */
[----:B------:R-:W-:Y:S02]  /*1d7a0*/  ULDC UR4, c[0x0][0xac8] ;  /* 0x0002b20000047ab9 */ /* 0x000fe40000000800 */
[----:B------:R-:W-:Y:S02]  /*1d7b0*/  ISETP.GE.AND P2, PT, R50, UR4, PT ;  /* 0x0000000432007c0c */ /* 0x000fe4000bf46270 */
[----:B------:R-:W-:-:S11]  /*1d7c0*/  ISETP.GE.AND P3, PT, R48, UR4, PT ;  /* 0x0000000430007c0c */ /* 0x000fd6000bf66270 */
[-C--:B---3--:R-:W-:Y:S02]  /*1d7d0*/  @!P2 LEA R2, P0, R50, R4.reuse, 0x1 ;  /* 0x000000043202a211 */ /* 0x088fe400078008ff */
[----:B------:R-:W-:Y:S02]  /*1d7e0*/  @!P3 LEA R4, P1, R48, R4, 0x1 ;  /* 0x000000043004b211 */ /* 0x000fe400078208ff */
[-C--:B0-----:R-:W-:Y:S02]  /*1d7f0*/  @!P2 LEA.HI.X R3, R50, R0.reuse, R51, 0x1, P0 ;  /* 0x000000003203a211 */ /* 0x081fe400000f0c33 */
[----:B------:R-:W-:-:S03]  /*1d800*/  @!P3 LEA.HI.X R5, R48, R0, R49, 0x1, P1 ;  /* 0x000000003005b211 */ /* 0x000fc600008f0c31 */
[----:B------:R0:W-:Y:S04]  /*1d810*/  @!P2 ST.E.128 desc[UR60][R2.64], R12 ;  /* 0x0000000c0200a985 */ /* 0x0001e8000c101d3c */
[----:B------:R0:W-:Y:S02]  /*1d820*/  @!P3 ST.E.128 desc[UR60][R4.64], R36 ;  /* 0x000000240400b985 */ /* 0x0001e4000c101d3c */
.L_x_491:
[----:B------:R-:W-:Y:S05]  /*1d830*/  BSYNC B1 ;  /* 0x0000000000017941 */ /* 0x000fea0003800000 */
.L_x_490:
[----:B0-----:R-:W-:Y:S01]  /*1d840*/  VIADD R0, R46, 0x60 ;  /* 0x000000602e007836 */ /* 0x001fe20000000000 */
[----:B-12-4-:R-:W4:Y:S04]  /*1d850*/  SHFL.IDX PT, R45, R45, 0x3, 0x181f ;  /* 0x00781f002d2d7f89 */ /* 0x016f2800000e0000 */
        /* <DEDUP_REMOVED lines=14> */
.L_x_483:
[----:B------:R-:W2:Y:S01]  /*1d940*/  LDL.LU R4, [R1+0x84] ;  /* 0x0000840001047983 */ /* 0x000ea20000300800 */
[----:B------:R-:W-:Y:S01]  /*1d950*/  ULDC.64 UR4, c[0x0][0xc00] ;  /* 0x0003000000047ab9 */ /* 0x000fe20000000a00 */
[----:B------:R-:W-:Y:S01]  /*1d960*/  IMAD.MOV.U32 R0, RZ, RZ, RZ ;  /* 0x000000ffff007224 */ /* 0x000fe200078e00ff */
[----:B------:R-:W3:Y:S01]  /*1d970*/  LDC R25, c[0x0][0xbe8] ;  /* 0x0002fa00ff197b82 */ /* 0x000ee20000000800 */
[----:B------:R-:W0:Y:S01]  /*1d980*/  LDL.LU R6, [R1+0x88] ;  /* 0x0000880001067983 */ /* 0x000e220000300800 */
[----:B------:R-:W-:-:S04]  /*1d990*/  ISETP.NE.U32.AND P0, PT, RZ, UR4, PT ;  /* 0x00000004ff007c0c */ /* 0x000fc8000bf05070 */
[----:B------:R-:W-:Y:S02]  /*1d9a0*/  ISETP.NE.AND.EX P0, PT, RZ, UR5, PT, P0 ;  /* 0x00000005ff007c0c */ /* 0x000fe4000bf05300 */
[----:B--2---:R-:W-:-:S04]  /*1d9b0*/  IADD3 R2, P1, R4, UR4, RZ ;  /* 0x0000000404027c10 */ /* 0x004fc8000ff3e0ff */
[----:B0-----:R-:W-:Y:S01]  /*1d9c0*/  IADD3.X R3, R6, UR5, RZ, P1, !PT ;  /* 0x0000000506037c10 */ /* 0x001fe20008ffe4ff */
[----:B------:R-:W-:Y:S02]  /*1d9d0*/  ULDC.64 UR4, c[0x0][0xc08] ;  /* 0x0003020000047ab9 */ /* 0x000fe40000000a00 */
[----:B------:R-:W-:-:S04]  /*1d9e0*/  ISETP.NE.U32.AND P1, PT, RZ, UR4, PT ;  /* 0x00000004ff007c0c */ /* 0x000fc8000bf25070 */
[----:B------:R0:W5:Y:S01]  /*1d9f0*/  @P0 LDG.E R0, desc[UR60][R2.64] ;  /* 0x0000003c02000981 */ /* 0x000162000c1e1900 */
[----:B------:R-:W-:Y:S01]  /*1da00*/  ISETP.NE.AND.EX P1, PT, RZ, UR5, PT, P1 ;  /* 0x00000005ff007c0c */ /* 0x000fe2000bf25310 */
[----:B------:R-:W2:-:S12]  /*1da10*/  S2R R7, SR_TID.X ;  /* 0x0000000000077919 */ /* 0x000e980000002100 */
[----:B------:R-:W-:Y:S01]  /*1da20*/  @P1 IADD3 R4, P2, R4, UR4, RZ ;  /* 0x0000000404041c10 */ /* 0x000fe2000ff5e0ff */
[----:B------:R-:W-:-:S03]  /*1da30*/  ULDC UR4, c[0x0][0xa88] ;  /* 0x0002a20000047ab9 */ /* 0x000fc60000000800 */
[----:B------:R-:W-:Y:S01]  /*1da40*/  @P1 IADD3.X R5, R6, UR5, RZ, P2, !PT ;  /* 0x0000000506051c10 */ /* 0x000fe200097fe4ff */
[----:B------:R-:W-:-:S06]  /*1da50*/  IMAD.U32 R6, RZ, RZ, UR4 ;  /* 0x00000004ff067e24 */ /* 0x000fcc000f8e00ff */
[----:B------:R0:W5:Y:S01]  /*1da60*/  @P1 LDG.E R6, desc[UR60][R4.64] ;  /* 0x0000003c04061981 */ /* 0x000162000c1e1900 */
[----:B---3--:R-:W-:Y:S02]  /*1da70*/  ISETP.NE.AND P2, PT, R25, 0x1, PT ;  /* 0x000000011900780c */ /* 0x008fe40003f45270 */
[----:B--2---:R-:W-:-:S11]  /*1da80*/  IADD3 R26, R7, -0x80, RZ ;  /* 0xffffff80071a7810 */ /* 0x004fd60007ffe0ff */
[----:B------:R-:W2:Y:S01]  /*1da90*/  @P2 LDC R14, c[0x0][0xbec] ;  /* 0x0002fb00ff0e2b82 */ /* 0x000ea20000000800 */
[----:B------:R-:W-:-:S07]  /*1daa0*/  ISETP.GE.AND P3, PT, R26, 0x80, PT ;  /* 0x000000801a00780c */ /* 0x000fce0003f66270 */
[----:B------:R-:W3:Y:S01]  /*1dab0*/  @P2 LDC R27, c[0x0][0xbf0] ;  /* 0x0002fc00ff1b2b82 */ /* 0x000ee20000000800 */
[----:B0-----:R-:W-:Y:S05]  /*1dac0*/  @P1 BRA `(.L_x_493) ;  /* 0x0000000000101947 */ /* 0x001fea0003800000 */
[----:B------:R-:W-:Y:S05]  /*1dad0*/  @!P0 BRA `(.L_x_493) ;  /* 0x00000000000c8947 */ /* 0x000fea0003800000 */
[----:B------:R-:W4:Y:S04]  /*1dae0*/  LDG.E R5, desc[UR60][R2.64] ;  /* 0x0000003c02057981 */ /* 0x000f28000c1e1900 */
[----:B-----5:R-:W4:Y:S02]  /*1daf0*/  LDG.E R6, desc[UR60][R2.64+0x4] ;  /* 0x0000043c02067981 */ /* 0x020f24000c1e1900 */
[----:B----4-:R-:W-:-:S07]  /*1db00*/  IMAD.IADD R6, R6, 0x1, -R5 ;  /* 0x0000000106067824 */ /* 0x010fce00078e0a05 */
.L_x_493:
[----:B------:R-:W4:Y:S04]  /*1db10*/  LDL.LU R3, [R1+0x78] ;  /* 0x0000780001037983 */ /* 0x000f280000300800 */
[----:B------:R-:W2:Y:S04]  /*1db20*/  LDL.LU R2, [R1+0x8c] ;  /* 0x00008c0001027983 */ /* 0x000ea80000300800 */
[----:B------:R-:W3:Y:S04]  /*1db30*/  LDL R24, [R1+0x80] ;  /* 0x0000800001187983 */ /* 0x000ee80000100800 */
[----:B------:R0:W5:Y:S01]  /*1db40*/  LDL R20, [R1+0x90] ;  /* 0x0000900001147983 */ /* 0x0001620000100800 */
[----:B------:R-:W-:Y:S01]  /*1db50*/  BSSY B1, `(.L_x_494) ;  /* 0x000002d000017945 */ /* 0x000fe20003800000 */
[----:B-----5:R-:W-:-:S02]  /*1db60*/  SHF.R.S32.HI R11, RZ, 0x1f, R0 ;  /* 0x0000001fff0b7819 */ /* 0x020fc40000011400 */
[----:B----4-:R-:W-:Y:S02]  /*1db70*/  SEL R13, R3, RZ, !P0 ;  /* 0x000000ff030d7207 */ /* 0x010fe40004000000 */
[----:B--2---:R-:W-:Y:S02]  /*1db80*/  SEL R12, R2, RZ, !P0 ;  /* 0x000000ff020c7207 */ /* 0x004fe40004000000 */
[----:B---3--:R-:W-:Y:S01]  /*1db90*/  SHF.R.S32.HI R10, RZ, 0x1f, R24 ;  /* 0x0000001fff0a7819 */ /* 0x008fe20000011418 */
[----:B0-----:R-:W-:Y:S06]  /*1dba0*/  @P3 BRA `(.L_x_495) ;  /* 0x00000000009c3947 */ /* 0x001fec0003800000 */
[----:B------:R-:W0:Y:S01]  /*1dbb0*/  LDC R9, c[0x0][0xbe8] ;  /* 0x0002fa00ff097b82 */ /* 0x000e220000000800 */
[----:B------:R-:W-:-:S04]  /*1dbc0*/  IMAD R2, R20, 0x80, R7 ;  /* 0x0000008014027824 */ /* 0x000fc800078e0207 */
[----:B------:R-:W-:Y:S02]  /*1dbd0*/  VIADD R8, R2, 0xffffff80 ;  /* 0xffffff8002087836 */ /* 0x000fe40000000000 */
[----:B0-----:R-:W-:-:S05]  /*1dbe0*/  IMAD R3, R6, R9, RZ ;  /* 0x0000000906037224 */ /* 0x001fca00078e02ff */
[----:B------:R-:W-:-:S13]  /*1dbf0*/  ISETP.GE.AND P0, PT, R8, R3, PT ;  /* 0x000000030800720c */ /* 0x000fda0003f06270 */
[----:B------:R-:W-:Y:S05]  /*1dc00*/  @P0 BRA `(.L_x_495) ;  /* 0x0000000000840947 */ /* 0x000fea0003800000 */
[----:B------:R-:W-:Y:S01]  /*1dc10*/  ISETP.NE.AND P0, PT, R9, 0x1, PT ;  /* 0x000000010900780c */ /* 0x000fe20003f05270 */
[----:B------:R-:W-:Y:S01]  /*1dc20*/  ULDC.64 UR4, c[0x0][0xb90] ;  /* 0x0002e40000047ab9 */ /* 0x000fe20000000a00 */
[----:B------:R-:W-:Y:S01]  /*1dc30*/  IMAD.MOV.U32 R2, RZ, RZ, R0 ;  /* 0x000000ffff027224 */ /* 0x000fe200078e0000 */
[----:B------:R-:W-:Y:S01]  /*1dc40*/  MOV R5, R8 ;  /* 0x0000000800057202 */ /* 0x000fe20000000f00 */
[----:B------:R-:W-:Y:S02]  /*1dc50*/  IMAD R7, R10, UR4, RZ ;  /* 0x000000040a077c24 */ /* 0x000fe4000f8e02ff */
[----:B------:R-:W-:Y:S02]  /*1dc60*/  IMAD.MOV.U32 R3, RZ, RZ, R11 ;  /* 0x000000ffff037224 */ /* 0x000fe400078e000b */
[C---:B------:R-:W-:Y:S02]  /*1dc70*/  IMAD R7, R24.reuse, UR5, R7 ;  /* 0x0000000518077c24 */ /* 0x040fe4000f8e0207 */
[----:B------:R-:W-:Y:S01]  /*1dc80*/  IMAD.WIDE.U32 R2, R24, UR4, R2 ;  /* 0x0000000418027c25 */ /* 0x000fe2000f8e0002 */
[----:B------:R-:W-:-:S02]  /*1dc90*/  ULDC.64 UR4, c[0x0][0xb98] ;  /* 0x0002e60000047ab9 */ /* 0x000fc40000000a00 */
[----:B------:R-:W0:Y:S01]  /*1dca0*/  @P0 LDC R15, c[0x0][0xbec] ;  /* 0x0002fb00ff0f0b82 */ /* 0x000e220000000800 */
[----:B------:R-:W-:Y:S02]  /*1dcb0*/  IMAD.IADD R3, R3, 0x1, R7 ;  /* 0x0000000103037824 */ /* 0x000fe400078e0207 */
[----:B------:R-:W-:-:S05]  /*1dcc0*/  IMAD.WIDE.U32 R2, R13, UR4, R2 ;  /* 0x000000040d027c25 */ /* 0x000fca000f8e0002 */
[----:B------:R-:W2:Y:S01]  /*1dcd0*/  @P0 LDC R21, c[0x0][0xbf0] ;  /* 0x0002fc00ff150b82 */ /* 0x000ea20000000800 */
[----:B0-----:R-:W-:-:S05]  /*1dce0*/  @P0 IMAD.HI.U32 R4, R8, R15, RZ ;  /* 0x0000000f08040227 */ /* 0x001fca00078e00ff */
[----:B--2---:R-:W-:Y:S01]  /*1dcf0*/  @P0 SHF.R.U32.HI R5, RZ, R21, R4 ;  /* 0x00000015ff050219 */ /* 0x004fe20000011604 */
[----:B------:R-:W-:-:S03]  /*1dd00*/  IMAD R4, R12, UR4, RZ ;  /* 0x000000040c047c24 */ /* 0x000fc6000f8e02ff */
[C---:B------:R-:W-:Y:S02]  /*1dd10*/  IADD3 R7, -R5.reuse, RZ, RZ ;  /* 0x000000ff05077210 */ /* 0x040fe40007ffe1ff */
[----:B------:R-:W-:-:S03]  /*1dd20*/  IADD3 R2, P0, R5, R2, RZ ;  /* 0x0000000205027210 */ /* 0x000fc60007f1e0ff */
[----:B------:R-:W-:Y:S01]  /*1dd30*/  IMAD R7, R9, R7, R8 ;  /* 0x0000000709077224 */ /* 0x000fe200078e0208 */
[----:B------:R-:W-:Y:S01]  /*1dd40*/  SHF.R.S32.HI R9, RZ, 0x1f, R5 ;  /* 0x0000001fff097819 */ /* 0x000fe20000011405 */
[----:B------:R-:W-:Y:S01]  /*1dd50*/  IMAD R8, R13, UR5, R4 ;  /* 0x000000050d087c24 */ /* 0x000fe2000f8e0204 */
[----:B------:R-:W-:Y:S02]  /*1dd60*/  ULDC.64 UR4, c[0x0][0xb88] ;  /* 0x0002e20000047ab9 */ /* 0x000fe40000000a00 */
[----:B------:R-:W-:Y:S02]  /*1dd70*/  SHF.R.S32.HI R4, RZ, 0x1f, R7 ;  /* 0x0000001fff047819 */ /* 0x000fe40000011407 */
[----:B------:R-:W-:-:S03]  /*1dd80*/  IADD3.X R3, R9, R3, R8, P0, !PT ;  /* 0x0000000309037210 */ /* 0x000fc600007fe408 */
[----:B------:R-:W-:Y:S02]  /*1dd90*/  IMAD R4, R4, UR4, RZ ;  /* 0x0000000404047c24 */ /* 0x000fe4000f8e02ff */
[----:B------:R-:W-:-:S04]  /*1dda0*/  IMAD.WIDE.U32 R2, R7, UR4, R2 ;  /* 0x0000000407027c25 */ /* 0x000fc8000f8e0002 */
[----:B------:R-:W-:Y:S01]  /*1ddb0*/  IMAD R5, R7, UR5, R4 ;  /* 0x0000000507057c24 */ /* 0x000fe2000f8e0204 */
[----:B------:R-:W-:Y:S02]  /*1ddc0*/  ULDC.64 UR4, c[0x0][0xb50] ;  /* 0x0002d40000047ab9 */ /* 0x000fe40000000a00 */
[----:B------:R-:W-:Y:S01]  /*1ddd0*/  LEA R4, P0, R2, UR4, 0x2 ;  /* 0x0000000402047c11 */ /* 0x000fe2000f8010ff */
[----:B------:R-:W-:-:S05]  /*1dde0*/  IMAD.IADD R3, R3, 0x1, R5 ;  /* 0x0000000103037824 */ /* 0x000fca00078e0205 */
[----:B------:R-:W-:Y:S01]  /*1ddf0*/  LEA.HI.X R5, R2, UR5, R3, 0x2, P0 ;  /* 0x0000000502057c11 */ /* 0x000fe200080f1403 */
[----:B------:R-:W-:-:S05]  /*1de00*/  IMAD.MOV.U32 R3, RZ, RZ, -0x800000 ;  /* 0xff800000ff037424 */ /* 0x000fca00078e00ff */
[----:B------:R0:W-:Y:S02]  /*1de10*/  STG.E desc[UR60][R4.64], R3 ;  /* 0x0000000304007986 */ /* 0x0001e4000c10193c */
.L_x_495:
[----:B------:R-:W-:Y:S05]  /*1de20*/  BSYNC B1 ;  /* 0x0000000000017941 */ /* 0x000fea0003800000 */
.L_x_494:
[--C-:B0-----:R-:W-:Y:S01]  /*1de30*/  SHF.R.S32.HI R4, RZ, 0x1f, R26.reuse ;  /* 0x0000001fff047819 */ /* 0x101fe2000001141a */
[----:B------:R-:W-:Y:S01]  /*1de40*/  ULDC.64 UR4, c[0x0][0xaa0] ;  /* 0x0002a80000047ab9 */ /* 0x000fe20000000a00 */
[----:B------:R-:W-:Y:S01]  /*1de50*/  SHF.R.S32.HI R8, RZ, 0x1f, R26 ;  /* 0x0000001fff087819 */ /* 0x000fe2000001141a */
[----:B------:R-:W-:Y:S01]  /*1de60*/  IMAD R3, R11, UR4, RZ ;  /* 0x000000040b037c24 */ /* 0x000fe2000f8e02ff */
[-C--:B------:R-:W-:Y:S02]  /*1de70*/  LEA.HI R4, R4, R26.reuse, RZ, 0x3 ;  /* 0x0000001a04047211 */ /* 0x080fe400078f18ff */
[----:B------:R-:W-:Y:S01]  /*1de80*/  LEA.HI R8, R8, R26, RZ, 0x3 ;  /* 0x0000001a08087211 */ /* 0x000fe200078f18ff */
[----:B------:R-:W-:Y:S01]  /*1de90*/  IMAD R5, R0, UR5, R3 ;  /* 0x0000000500057c24 */ /* 0x000fe2000f8e0203 */
[----:B------:R-:W-:Y:S01]  /*1dea0*/  LOP3.LUT R4, R4, 0xfffffff8, RZ, 0xc0, !PT ;  /* 0xfffffff804047812 */ /* 0x000fe200078ec0ff */
[----:B------:R-:W-:Y:S01]  /*1deb0*/  IMAD.WIDE.U32 R2, R0, UR4, RZ ;  /* 0x0000000400027c25 */ /* 0x000fe2000f8e00ff */
[----:B------:R-:W-:Y:S01]  /*1dec0*/  SHF.R.S32.HI R8, RZ, 0x3, R8 ;  /* 0x00000003ff087819 */ /* 0x000fe20000011408 */
[----:B------:R-:W-:-:S02]  /*1ded0*/  ULDC.64 UR4, c[0x0][0xae8] ;  /* 0x0002ba0000047ab9 */ /* 0x000fc40000000a00 */
[----:B------:R-:W-:Y:S02]  /*1dee0*/  IMAD.IADD R4, R26, 0x1, -R4 ;  /* 0x000000011a047824 */ /* 0x000fe400078e0a04 */
[----:B------:R-:W-:-:S03]  /*1def0*/  IMAD.IADD R3, R3, 0x1, R5 ;  /* 0x0000000103037824 */ /* 0x000fc600078e0205 */
[----:B------:R-:W-:Y:S01]  /*1df00*/  LEA R0, R4, R8, 0x5 ;  /* 0x0000000804007211 */ /* 0x000fe200078e28ff */
[----:B------:R-:W-:Y:S02]  /*1df10*/  IMAD R4, R10, UR4, RZ ;  /* 0x000000040a047c24 */ /* 0x000fe4000f8e02ff */
[----:B------:R-:W-:-:S04]  /*1df20*/  IMAD.WIDE.U32 R2, R24, UR4, R2 ;  /* 0x0000000418027c25 */ /* 0x000fc8000f8e0002 */
[----:B------:R-:W-:Y:S02]  /*1df30*/  IMAD R9, R20, 0x80, R0 ;  /* 0x0000008014097824 */ /* 0x000fe400078e0200 */
[----:B------:R-:W-:Y:S01]  /*1df40*/  IMAD R7, R24, UR5, R4 ;  /* 0x0000000518077c24 */ /* 0x000fe2000f8e0204 */
[----:B------:R-:W-:Y:S01]  /*1df50*/  ULDC.64 UR4, c[0x0][0xaf0] ;  /* 0x0002bc0000047ab9 */ /* 0x000fe20000000a00 */
[----:B------:R-:W-:-:S03]  /*1df60*/  @P2 IMAD.HI.U32 R0, R9, R14, RZ ;  /* 0x0000000e09002227 */ /* 0x000fc600078e00ff */
[----:B------:R-:W-:Y:S01]  /*1df70*/  IADD3 R3, R3, R7, RZ ;  /* 0x0000000703037210 */ /* 0x000fe20007ffe0ff */
[----:B------:R-:W-:Y:S01]  /*1df80*/  IMAD.MOV.U32 R5, RZ, RZ, R9 ;  /* 0x000000ffff057224 */ /* 0x000fe200078e0009 */
[----:B------:R-:W-:Y:S01]  /*1df90*/  @P2 SHF.R.U32.HI R5, RZ, R27, R0 ;  /* 0x0000001bff052219 */ /* 0x000fe20000011600 */
[----:B------:R-:W-:Y:S02]  /*1dfa0*/  IMAD R4, R12, UR4, RZ ;  /* 0x000000040c047c24 */ /* 0x000fe4000f8e02ff */
[----:B------:R-:W-:Y:S01]  /*1dfb0*/  IMAD.WIDE.U32 R2, R13, UR4, R2 ;  /* 0x000000040d027c25 */ /* 0x000fe2000f8e0002 */
[----:B------:R-:W-:-:S03]  /*1dfc0*/  SHF.R.S32.HI R0, RZ, 0x1f, R5 ;  /* 0x0000001fff007819 */ /* 0x000fc60000011405 */
[----:B------:R-:W-:Y:S01]  /*1dfd0*/  IMAD R7, R13, UR5, R4 ;  /* 0x000000050d077c24 */ /* 0x000fe2000f8e0204 */
[----:B------:R-:W-:Y:S01]  /*1dfe0*/  ULDC.64 UR4, c[0x0][0xae0] ;  /* 0x0002b80000047ab9 */ /* 0x000fe20000000a00 */
[----:B------:R-:W-:Y:S02]  /*1dff0*/  IMAD.MOV R4, RZ, RZ, -R5 ;  /* 0x000000ffff047224 */ /* 0x000fe400078e0a05 */
[----:B------:R-:W-:Y:S02]  /*1e000*/  IMAD.IADD R3, R3, 0x1, R7 ;  /* 0x0000000103037824 */ /* 0x000fe400078e0207 */
[----:B------:R-:W-:Y:S02]  /*1e010*/  IMAD R0, R0, UR4, RZ ;  /* 0x0000000400007c24 */ /* 0x000fe4000f8e02ff */
[----:B------:R-:W-:Y:S02]  /*1e020*/  IMAD R7, R25, R4, R9 ;  /* 0x0000000419077224 */ /* 0x000fe400078e0209 */
[----:B------:R-:W-:-:S02]  /*1e030*/  IMAD R9, R5, UR5, R0 ;  /* 0x0000000505097c24 */ /* 0x000fc4000f8e0200 */
[----:B------:R-:W-:Y:S01]  /*1e040*/  IMAD.WIDE.U32 R2, R5, UR4, R2 ;  /* 0x0000000405027c25 */ /* 0x000fe2000f8e0002 */
[----:B------:R-:W-:Y:S01]  /*1e050*/  SHF.R.S32.HI R0, RZ, 0x1f, R7 ;  /* 0x0000001fff007819 */ /* 0x000fe20000011407 */
[----:B------:R-:W-:Y:S02]  /*1e060*/  ULDC.64 UR4, c[0x0][0xad8] ;  /* 0x0002b60000047ab9 */ /* 0x000fe40000000a00 */
[----:B------:R-:W-:Y:S02]  /*1e070*/  IMAD.IADD R3, R3, 0x1, R9 ;  /* 0x0000000103037824 */ /* 0x000fe400078e0209 */
[----:B------:R-:W-:Y:S02]  /*1e080*/  IMAD R0, R0, UR4, RZ ;  /* 0x0000000400007c24 */ /* 0x000fe4000f8e02ff */
[----:B------:R-:W-:-:S04]  /*1e090*/  IMAD.WIDE.U32 R4, R7, UR4, R2 ;  /* 0x0000000407047c25 */ /* 0x000fc8000f8e0002 */
[----:B------:R-:W-:Y:S01]  /*1e0a0*/  IMAD R3, R7, UR5, R0 ;  /* 0x0000000507037c24 */ /* 0x000fe2000f8e0200 */
[----:B------:R-:W-:Y:S02]  /*1e0b0*/  ULDC.64 UR4, c[0x0][0xa80] ;  /* 0x0002a00000047ab9 */ /* 0x000fe40000000a00 */
[----:B------:R-:W-:Y:S01]  /*1e0c0*/  LEA R2, P0, R4, UR4, 0x1 ;  /* 0x0000000404027c11 */ /* 0x000fe2000f8008ff */
[----:B------:R-:W-:Y:S01]  /*1e0d0*/  UMOV UR4, 0xffffffff ;  /* 0xffffffff00047882 */ /* 0x000fe20000000000 */
[----:B------:R-:W-:-:S04]  /*1e0e0*/  IADD3 R3, R5, R3, RZ ;  /* 0x0000000305037210 */ /* 0x000fc80007ffe0ff */
[----:B------:R-:W-:Y:S01]  /*1e0f0*/  LEA.HI.X R3, R4, UR5, R3, 0x1, P0 ;  /* 0x0000000504037c11 */ /* 0x000fe200080f0c03 */
[----:B------:R-:W-:Y:S06]  /*1e100*/  BRA.DIV UR4, `(.L_x_496) ;  /* 0x0000008204a47947 */ /* 0x000fec000b800000 */
[----:B------:R0:W2:Y:S04]  /*1e110*/  SHFL.IDX PT, R0, R3, RZ, 0x181f ;  /* 0x00181fff03007589 */ /* 0x0000a800000e0000 */
[----:B------:R0:W3:Y:S02]  /*1e120*/  SHFL.IDX PT, R14, R2, RZ, 0x181f ;  /* 0x00181fff020e7589 */ /* 0x0000e400000e0000 */
.L_x_689:
[----:B------:R-:W-:Y:S01]  /*1e130*/  IMAD R25, R6, R25, RZ ;  /* 0x0000001906197224 */ /* 0x000fe200078e02ff */
[----:B------:R-:W-:Y:S01]  /*1e140*/  BSSY B1, `(.L_x_497) ;  /* 0x0000011000017945 */ /* 0x000fe20003800000 */
[----:B------:R-:W-:-:S05]  /*1e150*/  IMAD R6, R20, 0x80, R8 ;  /* 0x0000008014067824 */ /* 0x000fca00078e0208 */
[----:B------:R-:W-:-:S13]  /*1e160*/  ISETP.GE.AND P0, PT, R6, R25, PT ;  /* 0x000000190600720c */ /* 0x000fda0003f06270 */
[----:B------:R-:W-:Y:S05]  /*1e170*/  @P0 BRA `(.L_x_498) ;  /* 0x0000000000340947 */ /* 0x000fea0003800000 */
[----:B------:R-:W4:Y:S01]  /*1e180*/  LDL R9, [R1+0x64] ;  /* 0x0000640001097983 */ /* 0x000f220000100800 */
[----:B------:R-:W-:-:S03]  /*1e190*/  ULDC UR4, c[0x0][0xac8] ;  /* 0x0002b20000047ab9 */ /* 0x000fc60000000800 */
[----:B------:R-:W5:Y:S04]  /*1e1a0*/  LDL R7, [R1+0x7c] ;  /* 0x00007c0001077983 */ /* 0x000f680000100800 */
[----:B------:R-:W2:Y:S04]  /*1e1b0*/  LDL R10, [R1+0xb4] ;  /* 0x0000b400010a7983 */ /* 0x000ea80000100800 */
[----:B------:R-:W2:Y:S01]  /*1e1c0*/  LDL R8, [R1+0xb0] ;  /* 0x0000b00001087983 */ /* 0x000ea20000100800 */
[----:B----4-:R-:W-:Y:S02]  /*1e1d0*/  ISETP.GE.AND P2, PT, R9, UR4, PT ;  /* 0x0000000409007c0c */ /* 0x010fe4000bf46270 */
[----:B-----5:R-:W-:-:S11]  /*1e1e0*/  ISETP.GE.AND P3, PT, R7, UR4, PT ;  /* 0x0000000407007c0c */ /* 0x020fd6000bf66270 */
[-C--:B---3--:R-:W-:Y:S02]  /*1e1f0*/  @!P2 LEA R4, P0, R9, R14.reuse, 0x1 ;  /* 0x0000000e0904a211 */ /* 0x088fe400078008ff */
[----:B------:R-:W-:Y:S02]  /*1e200*/  @!P3 LEA R14, P1, R7, R14, 0x1 ;  /* 0x0000000e070eb211 */ /* 0x000fe400078208ff */
[-C--:B--2---:R-:W-:Y:S02]  /*1e210*/  @!P2 LEA.HI.X R5, R9, R0.reuse, R10, 0x1, P0 ;  /* 0x000000000905a211 */ /* 0x084fe400000f0c0a */
[----:B------:R-:W-:-:S03]  /*1e220*/  @!P3 LEA.HI.X R15, R7, R0, R8, 0x1, P1 ;  /* 0x00000000070fb211 */ /* 0x000fc600008f0c08 */
[----:B------:R4:W-:Y:S04]  /*1e230*/  @!P2 ST.E.128 desc[UR60][R4.64], RZ ;  /* 0x000000ff0400a985 */ /* 0x0009e8000c101d3c */
[----:B------:R4:W-:Y:S02]  /*1e240*/  @!P3 ST.E.128 desc[UR60][R14.64], RZ ;  /* 0x000000ff0e00b985 */ /* 0x0009e4000c101d3c */
.L_x_498:
[----:B------:R-:W-:Y:S05]  /*1e250*/  BSYNC B1 ;  /* 0x0000000000017941 */ /* 0x000fea0003800000 */
.L_x_497:
[----:B------:R-:W-:-:S03]  /*1e260*/  UMOV UR4, 0xffffffff ;  /* 0xffffffff00047882 */ /* 0x000fc60000000000 */
[----:B------:R-:W-:Y:S05]  /*1e270*/  BRA.DIV UR4, `(.L_x_499) ;  /* 0x00000082047c7947 */ /* 0x000fea000b800000 */
[----:B--2---:R2:W0:Y:S04]  /*1e280*/  SHFL.IDX PT, R0, R3, 0x1, 0x181f ;  /* 0x00381f0003007f89 */ /* 0x00442800000e0000 */
[----:B---34-:R2:W3:Y:S02]  /*1e290*/  SHFL.IDX PT, R14, R2, 0x1, 0x181f ;  /* 0x00381f00020e7f89 */ /* 0x0184e400000e0000 */
.L_x_693:
[----:B------:R-:W-:Y:S01]  /*1e2a0*/  VIADD R4, R6, 0x20 ;  /* 0x0000002006047836 */ /* 0x000fe20000000000 */
[----:B------:R-:W-:Y:S04]  /*1e2b0*/  BSSY B1, `(.L_x_500) ;  /* 0x0000010000017945 */ /* 0x000fe80003800000 */
[----:B------:R-:W-:-:S13]  /*1e2c0*/  ISETP.GE.AND P0, PT, R4, R25, PT ;  /* 0x000000190400720c */ /* 0x000fda0003f06270 */
[----:B------:R-:W-:Y:S05]  /*1e2d0*/  @P0 BRA `(.L_x_501) ;  /* 0x0000000000340947 */ /* 0x000fea0003800000 */
[----:B------:R-:W4:Y:S01]  /*1e2e0*/  LDL R9, [R1+0x64] ;  /* 0x0000640001097983 */ /* 0x000f220000100800 */
[----:B------:R-:W-:-:S03]  /*1e2f0*/  ULDC UR4, c[0x0][0xac8] ;  /* 0x0002b20000047ab9 */ /* 0x000fc60000000800 */
[----:B------:R-:W5:Y:S04]  /*1e300*/  LDL R7, [R1+0x7c] ;  /* 0x00007c0001077983 */ /* 0x000f680000100800 */
[----:B------:R-:W0:Y:S04]  /*1e310*/  LDL R10, [R1+0xb4] ;  /* 0x0000b400010a7983 */ /* 0x000e280000100800 */
[----:B------:R-:W2:Y:S01]  /*1e320*/  LDL R8, [R1+0xb0] ;  /* 0x0000b00001087983 */ /* 0x000ea20000100800 */
[----:B----4-:R-:W-:Y:S02]  /*1e330*/  ISETP.GE.AND P2, PT, R9, UR4, PT ;  /* 0x0000000409007c0c */ /* 0x010fe4000bf46270 */
[----:B-----5:R-:W-:-:S11]  /*1e340*/  ISETP.GE.AND P3, PT, R7, UR4, PT ;  /* 0x0000000407007c0c */ /* 0x020fd6000bf66270 */
[-C--:B---3--:R-:W-:Y:S02]  /*1e350*/  @!P2 LEA R4, P0, R9, R14.reuse, 0x1 ;  /* 0x0000000e0904a211 */ /* 0x088fe400078008ff */
[----:B------:R-:W-:Y:S02]  /*1e360*/  @!P3 LEA R14, P1, R7, R14, 0x1 ;  /* 0x0000000e070eb211 */ /* 0x000fe400078208ff */
[-C--:B0-----:R-:W-:Y:S02]  /*1e370*/  @!P2 LEA.HI.X R5, R9, R0.reuse, R10, 0x1, P0 ;  /* 0x000000000905a211 */ /* 0x081fe400000f0c0a */
[----:B--2---:R-:W-:-:S03]  /*1e380*/  @!P3 LEA.HI.X R15, R7, R0, R8, 0x1, P1 ;  /* 0x00000000070fb211 */ /* 0x004fc600008f0c08 */
[----:B------:R4:W-:Y:S04]  /*1e390*/  @!P2 ST.E.128 desc[UR60][R4.64], RZ ;  /* 0x000000ff0400a985 */ /* 0x0009e8000c101d3c */
[----:B------:R4:W-:Y:S02]  /*1e3a0*/  @!P3 ST.E.128 desc[UR60][R14.64], RZ ;  /* 0x000000ff0e00b985 */ /* 0x0009e4000c101d3c */
.L_x_501:
[----:B------:R-:W-:Y:S05]  /*1e3b0*/  BSYNC B1 ;  /* 0x0000000000017941 */ /* 0x000fea0003800000 */
.L_x_500:
[----:B------:R-:W-:-:S03]  /*1e3c0*/  UMOV UR4, 0xffffffff ;  /* 0xffffffff00047882 */ /* 0x000fc60000000000 */
[----:B------:R-:W-:Y:S05]  /*1e3d0*/  BRA.DIV UR4, `(.L_x_502) ;  /* 0x00000082046c7947 */ /* 0x000fea000b800000 */
[----:B0-----:R0:W0:Y:S04]  /*1e3e0*/  SHFL.IDX PT, R0, R3, 0x2, 0x181f ;  /* 0x00581f0003007f89 */ /* 0x00102800000e0000 */
[----:B---34-:R3:W4:Y:S02]  /*1e3f0*/  SHFL.IDX PT, R14, R2, 0x2, 0x181f ;  /* 0x00581f00020e7f89 */ /* 0x01872400000e0000 */
.L_x_697:
[----:B------:R-:W-:Y:S01]  /*1e400*/  VIADD R4, R6, 0x40 ;  /* 0x0000004006047836 */ /* 0x000fe20000000000 */
[----:B------:R-:W-:Y:S04]  /*1e410*/  BSSY B1, `(.L_x_503) ;  /* 0x0000010000017945 */ /* 0x000fe80003800000 */
[----:B------:R-:W-:-:S13]  /*1e420*/  ISETP.GE.AND P0, PT, R4, R25, PT ;  /* 0x000000190400720c */ /* 0x000fda0003f06270 */
[----:B------:R-:W-:Y:S05]  /*1e430*/  @P0 BRA `(.L_x_504) ;  /* 0x0000000000340947 */ /* 0x000fea0003800000 */
[----:B------:R-:W5:Y:S01]  /*1e440*/  LDL R9, [R1+0x64] ;  /* 0x0000640001097983 */ /* 0x000f620000100800 */
[----:B------:R-:W-:-:S03]  /*1e450*/  ULDC UR4, c[0x0][0xac8] ;  /* 0x0002b20000047ab9 */ /* 0x000fc60000000800 */
[----:B------:R-:W2:Y:S04]  /*1e460*/  LDL R7, [R1+0x7c] ;  /* 0x00007c0001077983 */ /* 0x000ea80000100800 */
[----:B------:R-:W0:Y:S04]  /*1e470*/  LDL R10, [R1+0xb4] ;  /* 0x0000b400010a7983 */ /* 0x000e280000100800 */
[----:B------:R-:W3:Y:S01]  /*1e480*/  LDL R8, [R1+0xb0] ;  /* 0x0000b00001087983 */ /* 0x000ee20000100800 */
[----:B-----5:R-:W-:Y:S02]  /*1e490*/  ISETP.GE.AND P2, PT, R9, UR4, PT ;  /* 0x0000000409007c0c */ /* 0x020fe4000bf46270 */
[----:B--2---:R-:W-:-:S11]  /*1e4a0*/  ISETP.GE.AND P3, PT, R7, UR4, PT ;  /* 0x0000000407007c0c */ /* 0x004fd6000bf66270 */
[-C--:B----4-:R-:W-:Y:S02]  /*1e4b0*/  @!P2 LEA R4, P0, R9, R14.reuse, 0x1 ;  /* 0x0000000e0904a211 */ /* 0x090fe400078008ff */
[----:B------:R-:W-:Y:S02]  /*1e4c0*/  @!P3 LEA R14, P1, R7, R14, 0x1 ;  /* 0x0000000e070eb211 */ /* 0x000fe400078208ff */
[-C--:B0-----:R-:W-:Y:S02]  /*1e4d0*/  @!P2 LEA.HI.X R5, R9, R0.reuse, R10, 0x1, P0 ;  /* 0x000000000905a211 */ /* 0x081fe400000f0c0a */
[----:B---3--:R-:W-:-:S03]  /*1e4e0*/  @!P3 LEA.HI.X R15, R7, R0, R8, 0x1, P1 ;  /* 0x00000000070fb211 */ /* 0x008fc600008f0c08 */
[----:B------:R0:W-:Y:S04]  /*1e4f0*/  @!P2 ST.E.128 desc[UR60][R4.64], RZ ;  /* 0x000000ff0400a985 */ /* 0x0001e8000c101d3c */
[----:B------:R0:W-:Y:S02]  /*1e500*/  @!P3 ST.E.128 desc[UR60][R14.64], RZ ;  /* 0x000000ff0e00b985 */ /* 0x0001e4000c101d3c */
.L_x_504:
[----:B------:R-:W-:Y:S05]  /*1e510*/  BSYNC B1 ;  /* 0x0000000000017941 */ /* 0x000fea0003800000 */
.L_x_503:
[----:B------:R-:W-:-:S03]  /*1e520*/  UMOV UR4, 0xffffffff ;  /* 0xffffffff00047882 */ /* 0x000fc60000000000 */
[----:B------:R-:W-:Y:S05]  /*1e530*/  BRA.DIV UR4, `(.L_x_505) ;  /* 0x00000082045c7947 */ /* 0x000fea000b800000 */
[----:B0-----:R0:W0:Y:S04]  /*1e540*/  SHFL.IDX PT, R0, R3, 0x3, 0x181f ;  /* 0x00781f0003007f89 */ /* 0x00102800000e0000 */
[----:B----4-:R4:W0:Y:S02]  /*1e550*/  SHFL.IDX PT, R14, R2, 0x3, 0x181f ;  /* 0x00781f00020e7f89 */ /* 0x01082400000e0000 */
.L_x_701:
[----:B--234-:R-:W-:-:S04]  /*1e560*/  IADD3 R2, R6, 0x60, RZ ;  /* 0x0000006006027810 */ /* 0x01cfc80007ffe0ff */
[----:B------:R-:W-:-:S13]  /*1e570*/  ISETP.GE.AND P0, PT, R2, R25, PT ;  /* 0x000000190200720c */ /* 0x000fda0003f06270 */
[----:B------:R-:W-:Y:S05]  /*1e580*/  @P0 BRA `(.L_x_492) ;  /* 0x0000000000340947 */ /* 0x000fea0003800000 */
[----:B------:R-:W2:Y:S01]  /*1e590*/  LDL R7, [R1+0x64] ;  /* 0x0000640001077983 */ /* 0x000ea20000100800 */
[----:B------:R-:W-:-:S03]  /*1e5a0*/  ULDC UR4, c[0x0][0xac8] ;  /* 0x0002b20000047ab9 */ /* 0x000fc60000000800 */
[----:B------:R-:W3:Y:S04]  /*1e5b0*/  LDL R4, [R1+0x7c] ;  /* 0x00007c0001047983 */ /* 0x000ee80000100800 */
[----:B------:R-:W4:Y:S04]  /*1e5c0*/  LDL R8, [R1+0xb4] ;  /* 0x0000b40001087983 */ /* 0x000f280000100800 */
[----:B------:R-:W5:Y:S01]  /*1e5d0*/  LDL R5, [R1+0xb0] ;  /* 0x0000b00001057983 */ /* 0x000f620000100800 */
[----:B--2---:R-:W-:Y:S02]  /*1e5e0*/  ISETP.GE.AND P2, PT, R7, UR4, PT ;  /* 0x0000000407007c0c */ /* 0x004fe4000bf46270 */
[----:B---3--:R-:W-:-:S11]  /*1e5f0*/  ISETP.GE.AND P3, PT, R4, UR4, PT ;  /* 0x0000000404007c0c */ /* 0x008fd6000bf66270 */
[CC--:B0-----:R-:W-:Y:S02]  /*1e600*/  @!P2 LEA R2, P0, R7.reuse, R14.reuse, 0x1 ;  /* 0x0000000e0702a211 */ /* 0x0c1fe400078008ff */
[C---:B------:R-:W-:Y:S02]  /*1e610*/  @!P3 LEA R14, P1, R4.reuse, R14, 0x1 ;  /* 0x0000000e040eb211 */ /* 0x040fe400078208ff */
[-C--:B----4-:R-:W-:Y:S02]  /*1e620*/  @!P2 LEA.HI.X R3, R7, R0.reuse, R8, 0x1, P0 ;  /* 0x000000000703a211 */ /* 0x090fe400000f0c08 */
[----:B-----5:R-:W-:-:S03]  /*1e630*/  @!P3 LEA.HI.X R15, R4, R0, R5, 0x1, P1 ;  /* 0x00000000040fb211 */ /* 0x020fc600008f0c05 */
[----:B------:R2:W-:Y:S04]  /*1e640*/  @!P2 ST.E.128 desc[UR60][R2.64], RZ ;  /* 0x000000ff0200a985 */ /* 0x0005e8000c101d3c */
[----:B------:R2:W-:Y:S02]  /*1e650*/  @!P3 ST.E.128 desc[UR60][R14.64], RZ ;  /* 0x000000ff0e00b985 */ /* 0x0005e4000c101d3c */
.L_x_492:
[----:B------:R-:W-:Y:S05]  /*1e660*/  BSYNC B0 ;  /* 0x0000000000007941 */ /* 0x000fea0003800000 */
.L_x_482:
[----:B0-----:R-:W5:Y:S01]  /*1e670*/  LDL R0, [R1+0x5c] ;  /* 0x00005c0001007983 */ /* 0x001f620000100800 */
[----:B------:R-:W-:Y:S02]  /*1e680*/  ULDC UR4, c[0x0][0xc3c] ;  /* 0x00030f0000047ab9 */ /* 0x000fe40000000800 */
[----:B-----5:R-:W-:-:S13]  /*1e690*/  ISETP.GE.AND P0, PT, R0, UR4, PT ;  /* 0x0000000400007c0c */ /* 0x020fda000bf06270 */
[----:B------:R-:W-:Y:S05]  /*1e6a0*/  @!P0 BRA `(.L_x_506) ;  /* 0xfffffe2800fc8947 */ /* 0x000fea000383ffff */
[----:B------:R-:W-:Y:S05]  /*1e6b0*/  BRA `(.L_x_335) ;  /* 0x00000064004c7947 */ /* 0x000fea0003800000 */
.L_x_333:
[----:B------:R-:W-:-:S08]  /*1e6c0*/  NOP ;  /* 0x0000000000007918 */ /* 0x000fd00000000000 */
[----:B0-----:R-:W0:-:S00]  /*1e6d0*/  USETMAXREG.DEALLOC.CTAPOOL 0x18 ;  /* 0x00000018000079c8 */ /* 0x001e0000080e0500 */
        /* <DEDUP_REMOVED lines=13> */
[----:B------:R-:W1:Y:S01]  /*1e7b0*/  LDS.128 R16, [UR4+0x2e8d0] ;  /* 0x02e8d004ff107984 */ /* 0x000e620008000c00 */
[----:B------:R-:W-:Y:S06]  /*1e7c0*/  BAR.ARV 0x4, 0x180 ;  /* 0x0106000000007b1d */ /* 0x000fec0000002000 */
[----:B------:R-:W-:Y:S05]  /*1e7d0*/  BRA `(.L_x_508) ;  /* 0x0000000400fc7947 */ /* 0x000fea0003800000 */
.L_x_507:
[----:B0-----:R-:W0:Y:S01]  /*1e7e0*/  S2R R2, SR_TID.X ;  /* 0x0000000000027919 */ /* 0x001e220000002100 */
[----:B------:R-:W-:Y:S01]  /*1e7f0*/  ULDC UR4, c[0x0][0xc3c] ;  /* 0x00030f0000047ab9 */ /* 0x000fe20000000800 */
[----:B------:R-:W1:Y:S01]  /*1e800*/  S2UR UR6, SR_CTAID.X ;  /* 0x00000000000679c3 */ /* 0x000e620000002500 */
[----:B------:R-:W-:Y:S01]  /*1e810*/  ULDC UR5, c[0x0][0xc38] ;  /* 0x00030e0000057ab9 */ /* 0x000fe20000000800 */
        /* <DEDUP_REMOVED lines=8> */
[C---:B------:R-:W-:Y:S01]  /*1e8a0*/  ISETP.GE.U32.AND P2, PT, R5.reuse, 0x2, PT ;  /* 0x000000020500780c */ /* 0x040fe20003f46070 */
[----:B------:R-:W-:Y:S01]  /*1e8b0*/  IMAD.MOV.U32 R16, RZ, RZ, RZ ;  /* 0x000000ffff107224 */ /* 0x000fe200078e00ff */
        /* <DEDUP_REMOVED lines=10> */
[----:B0-----:R-:W-:-:S04]  /*1e960*/  SEL R3, R6, RZ, P3 ;  /* 0x000000ff06037207 */ /* 0x001fc80001800000 */
[----:B------:R-:W-:-:S05]  /*1e970*/  IADD3 R3, R4, R3, RZ ;  /* 0x0000000304037210 */ /* 0x000fca0007ffe0ff */
[----:B------:R-:W0:Y:S02]  /*1e980*/  SHFL.UP PT, R2, R3, 0x8, RZ ;  /* 0x0500000003027989 */ /* 0x000e2400000e00ff */
[----:B0-----:R-:W-:-:S05]  /*1e990*/  SEL R2, R2, RZ, P4 ;  /* 0x000000ff02027207 */ /* 0x001fca0002000000 */
[----:B------:R-:W-:-:S05]  /*1e9a0*/  IMAD.IADD R6, R3, 0x1, R2 ;  /* 0x0000000103067824 */ /* 0x000fca00078e0202 */
[----:B------:R-:W0:Y:S02]  /*1e9b0*/  SHFL.UP PT, R2, R6, 0x10, RZ ;  /* 0x0600000006027989 */ /* 0x000e2400000e00ff */
[----:B0-----:R-:W-:-:S05]  /*1e9c0*/  SEL R7, R2, RZ, P5 ;  /* 0x000000ff02077207 */ /* 0x001fca0002800000 */
[----:B------:R-:W-:-:S05]  /*1e9d0*/  IMAD.IADD R2, R6, 0x1, R7 ;  /* 0x0000000106027824 */ /* 0x000fca00078e0207 */
[----:B------:R-:W0:Y:S02]  /*1e9e0*/  SHFL.IDX PT, R4, R2, 0x1f, 0x1f ;  /* 0x03e01f0002047f89 */ /* 0x000e2400000e0000 */
[----:B0-----:R-:W-:-:S05]  /*1e9f0*/  IMAD R4, R4, UR5, RZ ;  /* 0x0000000504047c24 */ /* 0x001fca000f8e02ff */
[----:B-1----:R-:W-:Y:S02]  /*1ea00*/  ISETP.GT.AND P6, PT, R4, UR6, PT ;  /* 0x0000000604007c0c */ /* 0x002fe4000bfc4270 */
[----:B------:R-:W-:-:S11]  /*1ea10*/  MOV R7, R4 ;  /* 0x0000000400077202 */ /* 0x000fd60000000f00 */
[----:B------:R-:W-:Y:S05]  /*1ea20*/  @P6 BRA `(.L_x_509) ;  /* 0x0000000000a06947 */ /* 0x000fea0003800000 */
[----:B------:R-:W0:Y:S01]  /*1ea30*/  LDC R6, c[0x0][0xc3c] ;  /* 0x00030f00ff067b82 */ /* 0x000e220000000800 */
[----:B------:R-:W-:Y:S01]  /*1ea40*/  IMAD.MOV.U32 R4, RZ, RZ, R7 ;  /* 0x000000ffff047224 */ /* 0x000fe200078e0007 */
[----:B------:R-:W-:Y:S01]  /*1ea50*/  UMOV UR4, URZ ;  /* 0x0000003f00047c82 */ /* 0x000fe20008000000 */
[----:B------:R-:W-:Y:S01]  /*1ea60*/  ULDC UR7, c[0x0][0xc3c] ;  /* 0x00030f0000077ab9 */ /* 0x000fe20000000800 */
[----:B------:R-:W-:-:S05]  /*1ea70*/  ULDC UR5, c[0x0][0xc38] ;  /* 0x00030e0000057ab9 */ /* 0x000fca0000000800 */
.L_x_513:
[----:B------:R-:W-:Y:S01]  /*1ea80*/  UIADD3 UR4, UR4, 0x1f, URZ ;  /* 0x0000001f04047890 */ /* 0x000fe2000fffe03f */
[----:B------:R-:W-:-:S05]  /*1ea90*/  IMAD.U32 R19, RZ, RZ, UR7 ;  /* 0x00000007ff137e24 */ /* 0x000fca000f8e00ff */
[----:B0-----:R-:W-:-:S13]  /*1eaa0*/  ISETP.LE.AND P6, PT, R6, UR4, PT ;  /* 0x0000000406007c0c */ /* 0x001fda000bfc3270 */
[----:B------:R-:W-:Y:S05]  /*1eab0*/  @P6 BRA `(.L_x_510) ;  /* 0x0000000400206947 */ /* 0x000fea0003800000 */
[----:B------:R-:W-:Y:S01]  /*1eac0*/  VIADD R7, R5, UR4 ;  /* 0x0000000405077c36 */ /* 0x000fe20008000000 */
[----:B------:R-:W-:Y:S01]  /*1ead0*/  BSSY B0, `(.L_x_511) ;  /* 0x0000007000007945 */ /* 0x000fe20003800000 */
[----:B------:R-:W-:-:S03]  /*1eae0*/  MOV R0, RZ ;  /* 0x000000ff00007202 */ /* 0x000fc60000000f00 */
[----:B------:R-:W-:-:S13]  /*1eaf0*/  ISETP.GE.OR P6, PT, R7, R6, !P0 ;  /* 0x000000060700720c */ /* 0x000fda00047c6670 */
[----:B------:R-:W-:Y:S05]  /*1eb00*/  @P6 BRA `(.L_x_512) ;  /* 0x00000000000c6947 */ /* 0x000fea0003800000 */
[----:B------:R-:W0:Y:S02]  /*1eb10*/  LDC.64 R2, c[0x0][0xc80] ;  /* 0x00032000ff027b82 */ /* 0x000e240000000a00 */
[----:B0-----:R-:W-:-:S05]  /*1eb20*/  IMAD.WIDE R2, R7, 0x4, R2 ;  /* 0x0000000407027825 */ /* 0x001fca00078e0202 */
[----:B------:R0:W5:Y:S02]  /*1eb30*/  LDG.E R0, desc[UR60][R2.64] ;  /* 0x0000003c02007981 */ /* 0x000164000c1e1900 */
.L_x_512:
[----:B------:R-:W-:Y:S05]  /*1eb40*/  BSYNC B0 ;  /* 0x0000000000007941 */ /* 0x000fea0003800000 */
.L_x_511:
        /* <DEDUP_REMOVED lines=15> */
[----:B------:R-:W0:Y:S02]  /*1ec40*/  SHFL.IDX PT, R3, R9, 0x1f, 0x1f ;  /* 0x03e01f0009037f89 */ /* 0x000e2400000e0000 */
[----:B0-----:R-:W-:-:S04]  /*1ec50*/  IMAD R3, R3, UR5, RZ ;  /* 0x0000000503037c24 */ /* 0x001fc8000f8e02ff */
[----:B------:R-:W-:-:S05]  /*1ec60*/  IMAD.IADD R4, R3, 0x1, R4 ;  /* 0x0000000103047824 */ /* 0x000fca00078e0204 */
[----:B------:R-:W-:-:S13]  /*1ec70*/  ISETP.GT.AND P6, PT, R4, UR6, PT ;  /* 0x0000000604007c0c */ /* 0x000fda000bfc4270 */
[----:B------:R-:W-:Y:S05]  /*1ec80*/  @!P6 BRA `(.L_x_513) ;  /* 0xfffffffc007ce947 */ /* 0x000fea000383ffff */
[----:B------:R-:W-:Y:S01]  /*1ec90*/  IMAD.MOV.U32 R2, RZ, RZ, R9 ;  /* 0x000000ffff027224 */ /* 0x000fe200078e0009 */
[----:B------:R-:W-:-:S07]  /*1eca0*/  MOV R7, R3 ;  /* 0x0000000300077202 */ /* 0x000fce0000000f00 */
.L_x_509:
[----:B------:R-:W-:-:S04]  /*1ecb0*/  IMAD.IADD R7, R4, 0x1, -R7 ;  /* 0x0000000104077824 */ /* 0x000fc800078e0a07 */
[----:B------:R-:W-:-:S05]  /*1ecc0*/  IMAD R3, R2, UR5, R7 ;  /* 0x0000000502037c24 */ /* 0x000fca000f8e0207 */
[----:B------:R-:W-:-:S13]  /*1ecd0*/  ISETP.GT.AND P0, PT, R3, UR6, PT ;  /* 0x0000000603007c0c */ /* 0x000fda000bf04270 */
[----:B------:R-:W-:-:S04]  /*1ece0*/  VOTE.ANY R6, PT, !P0 ;  /* 0x0000000000067806 */ /* 0x000fc800040e0100 */
[----:B------:R-:W0:Y:S01]  /*1ecf0*/  POPC R19, R6 ;  /* 0x0000000600137309 */ /* 0x000e220000000000 */
[----:B------:R-:W-:Y:S01]  /*1ed00*/  ISETP.NE.AND P0, PT, R6, RZ, PT ;  /* 0x000000ff0600720c */ /* 0x000fe20003f05270 */
[----:B0-----:R-:W0:Y:S02]  /*1ed10*/  SHFL.IDX PT, R0, R0, R19, 0x1f ;  /* 0x00001f1300007589 */ /* 0x001e2400000e0000 */
[----:B0-----:R-:W-:-:S04]  /*1ed20*/  IABS R4, R0 ;  /* 0x0000000000047213 */ /* 0x001fc80000000000 */
[----:B------:R-:W0:Y:S08]  /*1ed30*/  I2F.RP R8, R4 ;  /* 0x0000000400087306 */ /* 0x000e300000209400 */
[----:B0-----:R-:W0:Y:S02]  /*1ed40*/  MUFU.RCP R8, R8 ;  /* 0x0000000800087308 */ /* 0x001e240000001000 */
[----:B0-----:R-:W-:-:S06]  /*1ed50*/  VIADD R3, R8, 0xffffffe ;  /* 0x0ffffffe08037836 */ /* 0x001fcc0000000000 */
[----:B------:R-:W0:Y:S02]  /*1ed60*/  F2I.FTZ.U32.TRUNC.NTZ R3, R3 ;  /* 0x0000000300037305 */ /* 0x000e24000021f000 */
[----:B0-----:R-:W-:Y:S01]  /*1ed70*/  IMAD.MOV R11, RZ, RZ, -R3 ;  /* 0x000000ffff0b7224 */ /* 0x001fe200078e0a03 */
[----:B------:R-:W-:Y:S06]  /*1ed80*/  @!P0 BRA `(.L_x_514) ;  /* 0x0000000000088947 */ /* 0x000fec0003800000 */
[----:B------:R-:W-:-:S05]  /*1ed90*/  IADD3 R9, R19, -0x1, RZ ;  /* 0xffffffff13097810 */ /* 0x000fca0007ffe0ff */
[----:B------:R0:W1:Y:S02]  /*1eda0*/  SHFL.IDX PT, R16, R2, R9, 0x1f ;  /* 0x00001f0902107589 */ /* 0x00006400000e0000 */
.L_x_514:
[----:B-1----:R-:W-:Y:S01]  /*1edb0*/  IMAD R16, R16, UR5, R7 ;  /* 0x0000000510107c24 */ /* 0x002fe2000f8e0207 */
[----:B------:R-:W-:Y:S01]  /*1edc0*/  IABS R6, R0 ;  /* 0x0000000000067213 */ /* 0x000fe20000000000 */
[----:B------:R-:W-:Y:S01]  /*1edd0*/  IMAD R7, R11, R4, RZ ;  /* 0x000000040b077224 */ /* 0x000fe200078e02ff */
[----:B------:R-:W-:Y:S01]  /*1ede0*/  IADD3 R19, R19, UR4, RZ ;  /* 0x0000000413137c10 */ /* 0x000fe2000fffe0ff */
[----:B0-----:R-:W-:Y:S01]  /*1edf0*/  IMAD.MOV.U32 R2, RZ, RZ, RZ ;  /* 0x000000ffff027224 */ /* 0x001fe200078e00ff */
[----:B------:R-:W-:Y:S01]  /*1ee00*/  IADD3 R17, -R16, UR6, RZ ;  /* 0x0000000610117c10 */ /* 0x000fe2000fffe1ff */
[----:B------:R-:W-:Y:S02]  /*1ee10*/  IMAD.MOV R6, RZ, RZ, -R6 ;  /* 0x000000ffff067224 */ /* 0x000fe400078e0a06 */
[----:B------:R-:W-:Y:S01]  /*1ee20*/  IMAD.HI.U32 R2, R3, R7, R2 ;  /* 0x0000000703027227 */ /* 0x000fe200078e0002 */
[----:B------:R-:W-:-:S05]  /*1ee30*/  IABS R3, R17 ;  /* 0x0000001100037213 */ /* 0x000fca0000000000 */
[----:B------:R-:W-:-:S04]  /*1ee40*/  IMAD.HI.U32 R2, R2, R3, RZ ;  /* 0x0000000302027227 */ /* 0x000fc800078e00ff */
[----:B------:R-:W-:-:S05]  /*1ee50*/  IMAD R3, R2, R6, R3 ;  /* 0x0000000602037224 */ /* 0x000fca00078e0203 */
[----:B------:R-:W-:-:S13]  /*1ee60*/  ISETP.GT.U32.AND P1, PT, R4, R3, PT ;  /* 0x000000030400720c */ /* 0x000fda0003f24070 */
[----:B------:R-:W-:Y:S01]  /*1ee70*/  @!P1 IMAD.IADD R3, R3, 0x1, -R4 ;  /* 0x0000000103039824 */ /* 0x000fe200078e0a04 */
[----:B------:R-:W-:Y:S02]  /*1ee80*/  @!P1 IADD3 R2, R2, 0x1, RZ ;  /* 0x0000000102029810 */ /* 0x000fe40007ffe0ff */
[----:B------:R-:W-:Y:S02]  /*1ee90*/  ISETP.NE.AND P1, PT, R0, RZ, PT ;  /* 0x000000ff0000720c */ /* 0x000fe40003f25270 */
[----:B------:R-:W-:Y:S02]  /*1eea0*/  ISETP.GE.U32.AND P0, PT, R3, R4, PT ;  /* 0x000000040300720c */ /* 0x000fe40003f06070 */
[----:B------:R-:W-:-:S04]  /*1eeb0*/  LOP3.LUT R3, R17, R0, RZ, 0x3c, !PT ;  /* 0x0000000011037212 */ /* 0x000fc800078e3cff */
[----:B------:R-:W-:-:S07]  /*1eec0*/  ISETP.GE.AND P2, PT, R3, RZ, PT ;  /* 0x000000ff0300720c */ /* 0x000fce0003f46270 */
[----:B------:R-:W-:-:S06]  /*1eed0*/  @P0 VIADD R2, R2, 0x1 ;  /* 0x0000000102020836 */ /* 0x000fcc0000000000 */
[----:B------:R-:W-:Y:S01]  /*1eee0*/  @!P2 IMAD.MOV R2, RZ, RZ, -R2 ;  /* 0x000000ffff02a224 */ /* 0x000fe200078e0a02 */
[----:B------:R-:W-:-:S05]  /*1eef0*/  @!P1 LOP3.LUT R2, RZ, R0, RZ, 0x33, !PT ;  /* 0x00000000ff029212 */ /* 0x000fca00078e33ff */
[--C-:B------:R-:W-:Y:S02]  /*1ef00*/  IMAD.MOV R3, RZ, RZ, -R2.reuse ;  /* 0x000000ffff037224 */ /* 0x100fe400078e0a02 */
[----:B------:R-:W-:Y:S02]  /*1ef10*/  IMAD.MOV.U32 R18, RZ, RZ, R2 ;  /* 0x000000ffff127224 */ /* 0x000fe400078e0002 */
[----:B------:R-:W-:Y:S01]  /*1ef20*/  IMAD R17, R0, R3, R17 ;  /* 0x0000000300117224 */ /* 0x000fe200078e0211 */
[----:B------:R-:W-:Y:S06]  /*1ef30*/  BRA `(.L_x_515) ;  /* 0x00000000000c7947 */ /* 0x000fec0003800000 */
.L_x_510:
[----:B------:R-:W-:Y:S01]  /*1ef40*/  IMAD.MOV.U32 R17, RZ, RZ, RZ ;  /* 0x000000ffff117224 */ /* 0x000fe200078e00ff */
[----:B------:R-:W-:Y:S01]  /*1ef50*/  MOV R18, RZ ;  /* 0x000000ff00127202 */ /* 0x000fe20000000f00 */
[----:B------:R-:W-:-:S07]  /*1ef60*/  IMAD.U32 R16, RZ, RZ, UR6 ;  /* 0x00000006ff107e24 */ /* 0x000fce000f8e00ff */
.L_x_515:
[----:B------:R-:W-:-:S13]  /*1ef70*/  ISETP.NE.AND P0, PT, R5, RZ, PT ;  /* 0x000000ff0500720c */ /* 0x000fda0003f05270 */
[----:B------:R-:W0:Y:S01]  /*1ef80*/  @!P0 S2R R3, SR_CgaCtaId ;  /* 0x0000000000038919 */ /* 0x000e220000008800 */
[----:B------:R-:W-:-:S04]  /*1ef90*/  @!P0 MOV R0, 0x400 ;  /* 0x0000040000008802 */ /* 0x000fc80000000f00 */
[----:B0-----:R-:W-:-:S05]  /*1efa0*/  @!P0 LEA R0, R3, R0, 0x18 ;  /* 0x0000000003008211 */ /* 0x001fca00078ec0ff */
[----:B------:R2:W-:Y:S01]  /*1efb0*/  @!P0 STS.128 [R0+0x2e8d0], R16 ;  /* 0x02e8d01000008388 */ /* 0x0005e20000000c00 */
[----:B------:R-:W-:Y:S06]  /*1efc0*/  BAR.ARV 0x5, 0x180 ;  /* 0x0146000000007b1d */ /* 0x000fec0000002000 */
.L_x_508:
[----:B--2---:R-:W-:Y:S01]  /*1efd0*/  IMAD.MOV.U32 R0, RZ, RZ, 0x1 ;  /* 0x00000001ff007424 */ /* 0x004fe200078e00ff */
[----:B------:R2:W-:Y:S01]  /*1efe0*/  STL [R1+0x8], RZ ;  /* 0x000008ff01007387 */ /* 0x0005e20000100800 */
[----:B------:R-:W-:Y:S02]  /*1eff0*/  ULDC UR4, c[0x0][0xc3c] ;  /* 0x00030f0000047ab9 */ /* 0x000fe40000000800 */
[----:B-1----:R-:W-:Y:S01]  /*1f000*/  ISETP.GE.AND P0, PT, R19, UR4, PT ;  /* 0x0000000413007c0c */ /* 0x002fe2000bf06270 */
[----:B------:R2:W-:Y:S04]  /*1f010*/  STL [R1+0x10], R0 ;  /* 0x0000100001007387 */ /* 0x0005e80000100800 */
[----:B------:R2:W-:Y:S08]  /*1f020*/  STL [R1+0x60], RZ ;  /* 0x000060ff01007387 */ /* 0x0005f00000100800 */
[----:B--2---:R-:W-:Y:S05]  /*1f030*/  @P0 BRA `(.L_x_516) ;  /* 0x0000005400e00947 */ /* 0x004fea0003800000 */
[----:B------:R-:W2:Y:S01]  /*1f040*/  LDL R0, [R1+0xb8] ;  /* 0x0000b80001007983 */ /* 0x000ea20000100800 */
[----:B------:R-:W1:Y:S01]  /*1f050*/  S2UR UR5, SR_CgaCtaId ;  /* 0x00000000000579c3 */ /* 0x000e620000008800 */
[----:B------:R-:W-:Y:S01]  /*1f060*/  UMOV UR4, 0x400 ;  /* 0x0000040000047882 */ /* 0x000fe20000000000 */
[----:B------:R-:W-:Y:S01]  /*1f070*/  BSSY B7, `(.L_x_516) ;  /* 0x0000574000077945 */ /* 0x000fe20003800000 */
[----:B------:R-:W0:Y:S01]  /*1f080*/  S2R R9, SR_TID.X ;  /* 0x0000000000097919 */ /* 0x000e220000002100 */
[----:B------:R-:W-:Y:S01]  /*1f090*/  ULDC.64 UR36, c[0x0][0x198] ;  /* 0x0000660000247ab9 */ /* 0x000fe20000000a00 */
[----:B------:R-:W-:Y:S01]  /*1f0a0*/  ULDC UR40, c[0x0][0xc] ;  /* 0x0000030000287ab9 */ /* 0x000fe20000000800 */
[----:B-1----:R-:W-:Y:S01]  /*1f0b0*/  ULEA UR4, UR5, UR4, 0x18 ;  /* 0x0000000405047291 */ /* 0x002fe2000f8ec03f */
[C---:B0-----:R-:W-:Y:S01]  /*1f0c0*/  IMAD.SHL.U32 R2, R9.reuse, 0x10, RZ ;  /* 0x0000001009027824 */ /* 0x041fe200078e00ff */
[C---:B------:R-:W-:Y:S01]  /*1f0d0*/  LOP3.LUT R8, R9.reuse, 0x7f, RZ, 0xc0, !PT ;  /* 0x0000007f09087812 */ /* 0x040fe200078ec0ff */
[C---:B------:R-:W-:Y:S01]  /*1f0e0*/  IMAD.SHL.U32 R3, R9.reuse, 0x2, RZ ;  /* 0x0000000209037824 */ /* 0x040fe200078e00ff */
[----:B------:R-:W-:Y:S01]  /*1f0f0*/  SHF.R.U32.HI R6, RZ, 0x1, R9 ;  /* 0x00000001ff067819 */ /* 0x000fe20000011609 */
[C---:B------:R-:W-:Y:S01]  /*1f100*/  IMAD.SHL.U32 R5, R9.reuse, 0x20, RZ ;  /* 0x0000002009057824 */ /* 0x040fe200078e00ff */
[----:B------:R-:W-:-:S04]  /*1f110*/  LOP3.LUT P0, RZ, R9, 0x4, RZ, 0xc0, !PT ;  /* 0x0000000409ff7812 */ /* 0x000fc8000780c0ff */
[----:B------:R-:W-:-:S04]  /*1f120*/  LOP3.LUT R7, R5, 0x80, RZ, 0xc0, !PT ;  /* 0x0000008005077812 */ /* 0x000fc800078ec0ff */
[----:B------:R-:W-:Y:S02]  /*1f130*/  LOP3.LUT R7, R7, 0x10, R9, 0xf8, !PT ;  /* 0x0000001007077812 */ /* 0x000fe400078ef809 */
[----:B--2---:R-:W-:Y:S02]  /*1f140*/  R2UR UR6, R0 ;  /* 0x00000000000672ca */ /* 0x004fe400000e0000 */
[----:B------:R-:W-:-:S04]  /*1f150*/  LOP3.LUT R0, R2, 0x3f0, RZ, 0xc0, !PT ;  /* 0x000003f002007812 */ /* 0x000fc800078ec0ff */
[----:B------:R-:W-:Y:S02]  /*1f160*/  LOP3.LUT R0, R0, 0x70, R3, 0x78, !PT ;  /* 0x0000007000007812 */ /* 0x000fe400078e7803 */
[----:B------:R-:W-:-:S04]  /*1f170*/  SHF.L.U32 R3, R8, 0x4, RZ ;  /* 0x0000000408037819 */ /* 0x000fc800000006ff */
[----:B------:R-:W-:Y:S01]  /*1f180*/  LOP3.LUT R4, R3, 0x600, RZ, 0xc0, !PT ;  /* 0x0000060003047812 */ /* 0x000fe200078ec0ff */
[----:B------:R-:W-:Y:S01]  /*1f190*/  ULOP3.LUT UR38, UR6, 0x1, URZ, 0xfc, !UPT ;  /* 0x0000000106267892 */ /* 0x000fe2000f8efc3f */
[----:B------:R-:W-:Y:S01]  /*1f1a0*/  LOP3.LUT R0, R0, 0x400, R3, 0xf8, !PT ;  /* 0x0000040000007812 */ /* 0x000fe200078ef803 */
[----:B------:R-:W-:Y:S01]  /*1f1b0*/  IMAD.SHL.U32 R3, R9, 0x80, RZ ;  /* 0x0000008009037824 */ /* 0x000fe200078e00ff */
[----:B------:R-:W-:Y:S01]  /*1f1c0*/  LOP3.LUT R4, R4, 0x60, R5, 0xf8, !PT ;  /* 0x0000006004047812 */ /* 0x000fe200078ef805 */
[----:B------:R-:W-:-:S03]  /*1f1d0*/  ULOP3.LUT UR39, UR6, 0x2, URZ, 0xfc, !UPT ;  /* 0x0000000206277892 */ /* 0x000fc6000f8efc3f */
[----:B------:R-:W-:Y:S02]  /*1f1e0*/  LOP3.LUT R4, R4, 0x100, R5, 0xf8, !PT ;  /* 0x0000010004047812 */ /* 0x000fe400078ef805 */
[----:B------:R-:W-:-:S04]  /*1f1f0*/  LOP3.LUT R5, R3, 0x380, RZ, 0xc0, !PT ;  /* 0x0000038003057812 */ /* 0x000fc800078ec0ff */
[----:B------:R-:W-:Y:S01]  /*1f200*/  LOP3.LUT R5, R5, 0x30, R6, 0xf8, !PT ;  /* 0x0000003005057812 */ /* 0x000fe200078ef806 */
[----:B------:R-:W-:-:S05]  /*1f210*/  IMAD.SHL.U32 R6, R9, 0x4, RZ ;  /* 0x0000000409067824 */ /* 0x000fca00078e00ff */
[----:B------:R-:W-:Y:S02]  /*1f220*/  LOP3.LUT R7, R7, 0x10, R6, 0x78, !PT ;  /* 0x0000001007077812 */ /* 0x000fe400078e7806 */
[----:B------:R-:W-:Y:S02]  /*1f230*/  LOP3.LUT R6, R5, 0x70, R2, 0x78, !PT ;  /* 0x0000007005067812 */ /* 0x000fe400078e7802 */
[----:B------:R-:W-:Y:S02]  /*1f240*/  LOP3.LUT R4, R4, R7, RZ, 0xfc, !PT ;  /* 0x0000000704047212 */ /* 0x000fe400078efcff */
[----:B------:R-:W-:-:S03]  /*1f250*/  LOP3.LUT R3, R6, 0xc00, R3, 0xf8, !PT ;  /* 0x00000c0006037812 */ /* 0x000fc600078ef803 */
[----:B------:R0:W-:Y:S04]  /*1f260*/  STL [R1+0x28], R4 ;  /* 0x0000280401007387 */ /* 0x0001e80000100800 */
[----:B------:R1:W-:Y:S01]  /*1f270*/  STL [R1+0x2c], R3 ;  /* 0x00002c0301007387 */ /* 0x0003e20000100800 */
[----:B0-----:R-:W-:Y:S02]  /*1f280*/  SHF.R.U32.HI R4, RZ, 0x3, R8 ;  /* 0x00000003ff047819 */ /* 0x001fe40000011608 */
[----:B-1----:R-:W-:Y:S02]  /*1f290*/  MOV R3, 0x40 ;  /* 0x0000004000037802 */ /* 0x002fe40000000f00 */
[----:B------:R-:W-:Y:S02]  /*1f2a0*/  LOP3.LUT R4, R4, 0x70, R2, 0xf8, !PT ;  /* 0x0000007004047812 */ /* 0x000fe400078ef802 */
[----:B------:R-:W-:Y:S01]  /*1f2b0*/  SEL R5, R3, 0xffffffc0, !P0 ;  /* 0xffffffc003057807 */ /* 0x000fe20004000000 */
[----:B------:R-:W-:-:S04]  /*1f2c0*/  IMAD.U32 R3, RZ, RZ, UR4 ;  /* 0x00000004ff037e24 */ /* 0x000fc8000f8e00ff */
[----:B------:R-:W-:Y:S01]  /*1f2d0*/  IMAD.IADD R2, R3, 0x1, R0 ;  /* 0x0000000103027824 */ /* 0x000fe200078e0200 */
[----:B------:R0:W-:Y:S01]  /*1f2e0*/  STL [R1+0x30], R5 ;  /* 0x0000300501007387 */ /* 0x0001e20000100800 */
[----:B------:R-:W-:-:S03]  /*1f2f0*/  IMAD.MOV.U32 R0, RZ, RZ, 0x1 ;  /* 0x00000001ff007424 */ /* 0x000fc600078e00ff */
[----:B------:R0:W-:Y:S04]  /*1f300*/  STL [R1+0x4], R3 ;  /* 0x0000040301007387 */ /* 0x0001e80000100800 */
[----:B------:R0:W-:Y:S04]  /*1f310*/  STL [R1+0x3c], R2 ;  /* 0x00003c0201007387 */ /* 0x0001e80000100800 */
[----:B------:R0:W-:Y:S04]  /*1f320*/  STL [R1+0x60], RZ ;  /* 0x000060ff01007387 */ /* 0x0001e80000100800 */
[----:B------:R0:W-:Y:S04]  /*1f330*/  STL [R1+0x14], R0 ;  /* 0x0000140001007387 */ /* 0x0001e80000100800 */
[----:B------:R0:W-:Y:S04]  /*1f340*/  STL [R1+0xc], RZ ;  /* 0x00000cff01007387 */ /* 0x0001e80000100800 */
[----:B------:R0:W-:Y:S04]  /*1f350*/  STL [R1+0x8], RZ ;  /* 0x000008ff01007387 */ /* 0x0001e80000100800 */
[----:B------:R0:W-:Y:S02]  /*1f360*/  STL [R1+0x10], R0 ;  /* 0x0000100001007387 */ /* 0x0001e40000100800 */
.L_x_618:
[----:B0--3--:R-:W0:Y:S02]  /*1f370*/  LDC.64 R2, c[0x0][0xc88] ;  /* 0x00032200ff027b82 */ /* 0x009e240000000a00 */
[----:B0-----:R-:W-:-:S05]  /*1f380*/  IMAD.WIDE R2, R19, 0x4, R2 ;  /* 0x0000000413027825 */ /* 0x001fca00078e0202 */
[----:B------:R-:W2:Y:S01]  /*1f390*/  LDG.E R15, desc[UR60][R2.64] ;  /* 0x0000003c020f7981 */ /* 0x000ea2000c1e1900 */
[----:B------:R-:W-:Y:S05]  /*1f3a0*/  YIELD ;  /* 0x0000000000007946 */ /* 0x000fea0003800000 */
[----:B------:R-:W-:Y:S01]  /*1f3b0*/  ULDC.64 UR4, c[0x0][0xa28] ;  /* 0x00028a0000047ab9 */ /* 0x000fe20000000a00 */
[----:B-1----:R-:W-:Y:S01]  /*1f3c0*/  MOV R0, RZ ;  /* 0x000000ff00007202 */ /* 0x002fe20000000f00 */
[----:B------:R-:W-:Y:S01]  /*1f3d0*/  ULDC.64 UR10, c[0x0][0xa18] ;  /* 0x00028600000a7ab9 */ /* 0x000fe20000000a00 */
[----:B------:R-:W-:Y:S01]  /*1f3e0*/  ISETP.NE.U32.AND P0, PT, RZ, UR4, PT ;  /* 0x00000004ff007c0c */ /* 0x000fe2000bf05070 */
[----:B------:R-:W-:Y:S01]  /*1f3f0*/  ULDC.64 UR8, c[0x0][0xa10] ;  /* 0x0002840000087ab9 */ /* 0x000fe20000000a00 */
[----:B------:R-:W-:-:S02]  /*1f400*/  ULDC.64 UR6, c[0x0][0xa08] ;  /* 0x0002820000067ab9 */ /* 0x000fc40000000a00 */
[----:B------:R-:W-:Y:S02]  /*1f410*/  ISETP.NE.AND.EX P0, PT, RZ, UR5, PT, P0 ;  /* 0x00000005ff007c0c */ /* 0x000fe4000bf05300 */
[----:B--2---:R-:W-:Y:S01]  /*1f420*/  SHF.R.S32.HI R4, RZ, 0x1f, R15 ;  /* 0x0000001fff047819 */ /* 0x004fe2000001140f */
[----:B------:R-:W-:-:S10]  /*1f430*/  IMAD.SHL.U32 R14, R15, 0x4, RZ ;  /* 0x000000040f0e7824 */ /* 0x000fd400078e00ff */
[C---:B------:R-:W-:Y:S01]  /*1f440*/  @P0 LEA R2, P1, R15.reuse, UR4, 0x2 ;  /* 0x000000040f020c11 */ /* 0x040fe2000f8210ff */
[----:B------:R-:W-:Y:S03]  /*1f450*/  STL [R1+0x34], R15 ;  /* 0x0000340f01007387 */ /* 0x000fe60000100800 */
[C-C-:B------:R-:W-:Y:S01]  /*1f460*/  @P0 LEA.HI.X R3, R15.reuse, UR5, R4.reuse, 0x2, P1 ;  /* 0x000000050f030c11 */ /* 0x140fe200088f1404 */
[----:B------:R-:W-:Y:S01]  /*1f470*/  ULDC.64 UR4, c[0x0][0xa00] ;  /* 0x0002800000047ab9 */ /* 0x000fe20000000a00 */
[----:B------:R0:W-:Y:S01]  /*1f480*/  STL [R1+0x40], R4 ;  /* 0x0000400401007387 */ /* 0x0001e20000100800 */
[----:B------:R-:W-:Y:S02]  /*1f490*/  ISETP.NE.U32.AND P2, PT, RZ, UR4, PT ;  /* 0x00000004ff007c0c */ /* 0x000fe4000bf45070 */
[----:B------:R-:W-:Y:S01]  /*1f4a0*/  SHF.L.U64.HI R13, R15, 0x2, R4 ;  /* 0x000000020f0d7819 */ /* 0x000fe20000010204 */
[----:B------:R1:W5:Y:S01]  /*1f4b0*/  @P0 LDG.E R0, desc[UR60][R2.64] ;  /* 0x0000003c02000981 */ /* 0x000362000c1e1900 */
[----:B------:R-:W-:Y:S01]  /*1f4c0*/  ISETP.NE.AND.EX P2, PT, RZ, UR5, PT, P2 ;  /* 0x00000005ff007c0c */ /* 0x000fe2000bf45320 */
[----:B------:R-:W-:Y:S01]  /*1f4d0*/  IMAD.MOV.U32 R12, RZ, RZ, RZ ;  /* 0x000000ffff0c7224 */ /* 0x000fe200078e00ff */
[----:B------:R-:W-:Y:S01]  /*1f4e0*/  ISETP.NE.U32.AND P3, PT, RZ, UR10, PT ;  /* 0x0000000aff007c0c */ /* 0x000fe2000bf65070 */
[----:B------:R-:W-:Y:S01]  /*1f4f0*/  STL [R1], R14 ;  /* 0x0000000e01007387 */ /* 0x000fe20000100800 */
[----:B------:R-:W-:-:S02]  /*1f500*/  ISETP.NE.U32.AND P0, PT, RZ, UR6, PT ;  /* 0x00000006ff007c0c */ /* 0x000fc4000bf05070 */
[C---:B0-----:R-:W-:Y:S01]  /*1f510*/  IADD3 R4, P4, R14.reuse, UR4, RZ ;  /* 0x000000040e047c10 */ /* 0x041fe2000ff9e0ff */
[----:B------:R-:W-:Y:S01]  /*1f520*/  STL [R1+0x20], R13 ;  /* 0x0000200d01007387 */ /* 0x000fe20000100800 */
[----:B------:R-:W-:Y:S02]  /*1f530*/  ISETP.NE.AND.EX P3, PT, RZ, UR11, PT, P3 ;  /* 0x0000000bff007c0c */ /* 0x000fe4000bf65330 */
[----:B-1----:R-:W-:Y:S02]  /*1f540*/  CS2R R2, SRZ ;  /* 0x0000000000027805 */ /* 0x002fe4000001ff00 */
[C---:B------:R-:W-:Y:S02]  /*1f550*/  IADD3.X R5, R13.reuse, UR5, RZ, P4, !PT ;  /* 0x000000050d057c10 */ /* 0x040fe4000a7fe4ff */
[----:B------:R-:W-:Y:S02]  /*1f560*/  IADD3 R6, P4, R14, UR8, RZ ;  /* 0x000000080e067c10 */ /* 0x000fe4000ff9e0ff */
[----:B------:R-:W-:Y:S01]  /*1f570*/  ISETP.NE.U32.AND P1, PT, RZ, UR8, PT ;  /* 0x00000008ff007c0c */ /* 0x000fe2000bf25070 */
[----:B------:R-:W2:Y:S01]  /*1f580*/  @P2 LDG.E R2, desc[UR60][R4.64] ;  /* 0x0000003c04022981 */ /* 0x000ea2000c1e1900 */
[----:B------:R-:W-:Y:S01]  /*1f590*/  IADD3.X R7, R13, UR9, RZ, P4, !PT ;  /* 0x000000090d077c10 */ /* 0x000fe2000a7fe4ff */
[----:B------:R-:W-:Y:S01]  /*1f5a0*/  ULDC UR4, c[0x0][0x288] ;  /* 0x0000a20000047ab9 */ /* 0x000fe20000000800 */
[----:B------:R-:W-:-:S02]  /*1f5b0*/  ISETP.NE.AND.EX P0, PT, RZ, UR7, PT, P0 ;  /* 0x00000007ff007c0c */ /* 0x000fc4000bf05300 */
[----:B------:R-:W-:Y:S02]  /*1f5c0*/  ISETP.NE.AND.EX P1, PT, RZ, UR9, PT, P1 ;  /* 0x00000009ff007c0c */ /* 0x000fe4000bf25310 */
[C---:B------:R-:W-:Y:S02]  /*1f5d0*/  @P3 IADD3 R10, P4, R14.reuse, UR10, RZ ;  /* 0x0000000a0e0a3c10 */ /* 0x040fe4000ff9e0ff */
[----:B------:R-:W-:Y:S02]  /*1f5e0*/  IADD3 R8, P5, R14, UR6, RZ ;  /* 0x000000060e087c10 */ /* 0x000fe4000ffbe0ff */
[C---:B------:R-:W-:Y:S02]  /*1f5f0*/  @P3 IADD3.X R11, R13.reuse, UR11, RZ, P4, !PT ;  /* 0x0000000b0d0b3c10 */ /* 0x040fe4000a7fe4ff */
[----:B------:R-:W-:-:S05]  /*1f600*/  IADD3.X R9, R13, UR7, RZ, P5, !PT ;  /* 0x000000070d097c10 */ /* 0x000fca000affe4ff */
[----:B------:R-:W5:Y:S04]  /*1f610*/  @P0 LDG.E R12, desc[UR60][R8.64] ;  /* 0x0000003c080c0981 */ /* 0x000f68000c1e1900 */
[----:B------:R-:W5:Y:S04]  /*1f620*/  @P1 LDG.E R3, desc[UR60][R6.64] ;  /* 0x0000003c06031981 */ /* 0x000f68000c1e1900 */
[----:B--2---:R0:W-:Y:S02]  /*1f630*/  STL [R1+0x38], R2 ;  /* 0x0000380201007387 */ /* 0x0041e40000100800 */
[----:B0-----:R-:W-:Y:S01]  /*1f640*/  IMAD.U32 R2, RZ, RZ, UR4 ;  /* 0x00000004ff027e24 */ /* 0x001fe2000f8e00ff */
[----:B------:R-:W-:-:S05]  /*1f650*/  ULDC.64 UR4, c[0x0][0x418] ;  /* 0x0001060000047ab9 */ /* 0x000fca0000000a00 */
[----:B------:R0:W2:Y:S01]  /*1f660*/  @P3 LDG.E R2, desc[UR60][R10.64] ;  /* 0x0000003c0a023981 */ /* 0x0000a2000c1e1900 */
[----:B------:R-:W-:-:S03]  /*1f670*/  UISETP.NE.U32.AND UP0, UPT, UR4, URZ, UPT ;  /* 0x0000003f0400728c */ /* 0x000fc6000bf05070 */
[----:B------:R-:W-:Y:S01]  /*1f680*/  ULDC UR4, c[0x0][0x424] ;  /* 0x0001090000047ab9 */ /* 0x000fe20000000800 */
[----:B------:R-:W-:-:S03]  /*1f690*/  UISETP.NE.AND.EX UP0, UPT, UR5, URZ, UPT, UP0 ;  /* 0x0000003f0500728c */ /* 0x000fc6000bf05300 */
[----:B------:R-:W-:Y:S01]  /*1f6a0*/  ULDC UR5, c[0x0][0x2f0] ;  /* 0x0000bc0000057ab9 */ /* 0x000fe20000000800 */
[----:B------:R-:W-:-:S04]  /*1f6b0*/  USEL UR4, UR4, 0x1, UP0 ;  /* 0x0000000104047887 */ /* 0x000fc80008000000 */
[----:B------:R-:W-:-:S03]  /*1f6c0*/  UIMAD UR4, UR4, UR5, URZ ;  /* 0x00000005040472a4 */ /* 0x000fc6000f8e023f */
[----:B------:R-:W-:Y:S02]  /*1f6d0*/  ULDC UR5, c[0x0][0x348] ;  /* 0x0000d20000057ab9 */ /* 0x000fe40000000800 */
[----:B0-----:R-:W-:Y:S01]  /*1f6e0*/  MOV R10, UR5 ;  /* 0x00000005000a7c02 */ /* 0x001fe20008000f00 */
[----:B--2---:R0:W-:Y:S02]  /*1f6f0*/  STL [R1+0x54], R2 ;  /* 0x0000540201007387 */ /* 0x0041e40000100800 */
[----:B0-----:R-:W-:Y:S01]  /*1f700*/  IMAD.U32 R2, RZ, RZ, UR4 ;  /* 0x00000004ff027e24 */ /* 0x001fe2000f8e00ff */
[----:B------:R-:W-:Y:S06]  /*1f710*/  @P3 BRA `(.L_x_517) ;  /* 0x0000000000143947 */ /* 0x000fec0003800000 */
[----:B------:R-:W-:Y:S05]  /*1f720*/  @!P2 BRA `(.L_x_517) ;  /* 0x000000000010a947 */ /* 0x000fea0003800000 */
[----:B------:R-:W2:Y:S04]  /*1f730*/  LDG.E R11, desc[UR60][R4.64] ;  /* 0x0000003c040b7981 */ /* 0x000ea8000c1e1900 */
[----:B------:R-:W2:Y:S02]  /*1f740*/  LDG.E R4, desc[UR60][R4.64+0x4] ;  /* 0x0000043c04047981 */ /* 0x000ea4000c1e1900 */
[----:B--2---:R-:W-:-:S05]  /*1f750*/  IMAD.IADD R4, R4, 0x1, -R11 ;  /* 0x0000000104047824 */ /* 0x004fca00078e0a0b */
[----:B------:R0:W-:Y:S02]  /*1f760*/  STL [R1+0x54], R4 ;  /* 0x0000540401007387 */ /* 0x0001e40000100800 */
.L_x_517:
[----:B------:R-:W-:Y:S01]  /*1f770*/  MOV R11, R15 ;  /* 0x0000000f000b7202 */ /* 0x000fe20000000f00 */
[----:B0----5:R-:W-:Y:S01]  /*1f780*/  IMAD.IADD R4, R12, 0x1, R0 ;  /* 0x000000010c047824 */ /* 0x021fe200078e0200 */
[----:B------:R-:W-:Y:S02]  /*1f790*/  ULDC.64 UR4, c[0x0][0xa20] ;  /* 0x0002880000047ab9 */ /* 0x000fe40000000a00 */
[----:B------:R-:W-:Y:S01]  /*1f7a0*/  ISETP.NE.U32.AND P2, PT, RZ, UR4, PT ;  /* 0x00000004ff007c0c */ /* 0x000fe2000bf45070 */
[----:B------:R0:W-:Y:S03]  /*1f7b0*/  STL [R1+0x18], R11 ;  /* 0x0000180b01007387 */ /* 0x0001e60000100800 */
[----:B------:R-:W-:Y:S01]  /*1f7c0*/  ISETP.NE.AND.EX P2, PT, RZ, UR5, PT, P2 ;  /* 0x00000005ff007c0c */ /* 0x000fe2000bf45320 */
[----:B------:R0:W-:-:S12]  /*1f7d0*/  STL [R1+0x24], R4 ;  /* 0x0000240401007387 */ /* 0x0001d80000100800 */
[----:B0-----:R-:W-:Y:S05]  /*1f7e0*/  @!P2 BRA `(.L_x_518) ;  /* 0x000000000010a947 */ /* 0x001fea0003800000 */
[----:B------:R-:W-:-:S04]  /*1f7f0*/  IADD3 R4, P0, R14, UR4, RZ ;  /* 0x000000040e047c10 */ /* 0x000fc8000ff1e0ff */
[----:B------:R-:W-:-:S05]  /*1f800*/  IADD3.X R5, R13, UR5, RZ, P0, !PT ;  /* 0x000000050d057c10 */ /* 0x000fca00087fe4ff */
[----:B------:R0:W5:Y:S01]  /*1f810*/  LDG.E R2, desc[UR60][R4.64] ;  /* 0x0000003c04027981 */ /* 0x000162000c1e1900 */
[----:B------:R-:W-:Y:S05]  /*1f820*/  BRA `(.L_x_519) ;  /* 0x0000000000107947 */ /* 0x000fea0003800000 */
.L_x_518:
[----:B------:R-:W-:Y:S05]  /*1f830*/  @!P0 BRA `(.L_x_519) ;  /* 0x00000000000c8947 */ /* 0x000fea0003800000 */
[----:B------:R-:W2:Y:S04]  /*1f840*/  LDG.E R4, desc[UR60][R8.64] ;  /* 0x0000003c08047981 */ /* 0x000ea8000c1e1900 */
[----:B------:R-:W2:Y:S02]  /*1f850*/  LDG.E R2, desc[UR60][R8.64+0x4] ;  /* 0x0000043c08027981 */ /* 0x000ea4000c1e1900 */
[----:B--2---:R-:W-:-:S07]  /*1f860*/  IMAD.IADD R2, R2, 0x1, -R4 ;  /* 0x0000000102027824 */ /* 0x004fce00078e0a04 */
.L_x_519:
[----:B-----5:R-:W-:Y:S02]  /*1f870*/  IMAD.IADD R0, R2, 0x1, -R0 ;  /* 0x0000000102007824 */ /* 0x020fe400078e0a00 */
[----:B------:R-:W2:Y:S04]  /*1f880*/  @P1 LDG.E R2, desc[UR60][R6.64] ;  /* 0x0000003c06021981 */ /* 0x000ea8000c1e1900 */
[----:B------:R-:W2:Y:S01]  /*1f890*/  @P1 LDG.E R6, desc[UR60][R6.64+0x4] ;  /* 0x0000043c06061981 */ /* 0x000ea2000c1e1900 */
[----:B0-----:R-:W-:Y:S01]  /*1f8a0*/  IMAD.MOV.U32 R4, RZ, RZ, RZ ;  /* 0x000000ffff047224 */ /* 0x001fe200078e00ff */
[----:B------:R-:W-:Y:S01]  /*1f8b0*/  BSSY B0, `(.L_x_520) ;  /* 0x00000f2000007945 */ /* 0x000fe20003800000 */
[----:B--2---:R-:W-:-:S05]  /*1f8c0*/  @P1 IMAD.IADD R10, R6, 0x1, -R2 ;  /* 0x00000001060a1824 */ /* 0x004fca00078e0a02 */
[----:B------:R-:W-:-:S05]  /*1f8d0*/  IADD3 R5, R0, R10, RZ ;  /* 0x0000000a00057210 */ /* 0x000fca0007ffe0ff */
[----:B------:R0:W-:Y:S02]  /*1f8e0*/  STL [R1+0x44], R5 ;  /* 0x0000440501007387 */ /* 0x0001e40000100800 */
[----:B0-----:R-:W-:-:S04]  /*1f8f0*/  VIADD R5, R5, 0xdf ;  /* 0x000000df05057836 */ /* 0x001fc80000000000 */
[----:B------:R-:W-:-:S05]  /*1f900*/  IMAD.HI R4, R5, -0x6db6db6d, R4 ;  /* 0x9249249305047827 */ /* 0x000fca00078e0204 */
[----:B------:R-:W-:-:S04]  /*1f910*/  SHF.R.U32.HI R2, RZ, 0x1f, R4 ;  /* 0x0000001fff027819 */ /* 0x000fc80000011604 */
[----:B------:R-:W-:-:S05]  /*1f920*/  LEA.HI.SX32 R6, R4, R2, 0x19 ;  /* 0x0000000204067211 */ /* 0x000fca00078fcaff */
[--C-:B------:R-:W-:Y:S01]  /*1f930*/  IMAD R4, R6, 0xe0, -R0.reuse ;  /* 0x000000e006047824 */ /* 0x100fe200078e0a00 */
[----:B------:R0:W-:Y:S01]  /*1f940*/  STL [R1+0x50], R6 ;  /* 0x0000500601007387 */ /* 0x0001e20000100800 */
[----:B------:R-:W-:-:S03]  /*1f950*/  IMAD.MOV R0, RZ, RZ, -R0 ;  /* 0x000000ffff007224 */ /* 0x000fc600078e0a00 */
[----:B------:R-:W-:Y:S02]  /*1f960*/  VIMNMX R4, R4, R10, PT ;  /* 0x0000000a04047248 */ /* 0x000fe40003fe0100 */
[----:B------:R-:W-:-:S04]  /*1f970*/  VIMNMX R0, RZ, R0, !PT ;  /* 0x00000000ff007248 */ /* 0x000fc80007fe0100 */
[----:B------:R-:W-:Y:S02]  /*1f980*/  ISETP.GT.AND P0, PT, R4, R0, PT ;  /* 0x000000000400720c */ /* 0x000fe40003f04270 */
[----:B0-----:R-:W-:-:S05]  /*1f990*/  SHF.R.U32.HI R6, RZ, 0x5, R0 ;  /* 0x00000005ff067819 */ /* 0x001fca0000011600 */
[----:B------:R-:W-:-:S04]  /*1f9a0*/  IMAD.WIDE.U32 R6, R6, 0x24924925, RZ ;  /* 0x2492492506067825 */ /* 0x000fc800078e00ff */
[----:B------:R-:W-:Y:S02]  /*1f9b0*/  IMAD.MOV.U32 R2, RZ, RZ, R7 ;  /* 0x000000ffff027224 */ /* 0x000fe400078e0007 */
[----:B------:R-:W-:Y:S01]  /*1f9c0*/  @P0 IADD3 R5, R4, 0xdf, RZ ;  /* 0x000000df04050810 */ /* 0x000fe20007ffe0ff */
[----:B------:R-:W-:Y:S02]  /*1f9d0*/  @P0 IMAD.MOV.U32 R4, RZ, RZ, RZ ;  /* 0x000000ffff040224 */ /* 0x000fe400078e00ff */
[----:B------:R-:W-:Y:S02]  /*1f9e0*/  IMAD.MOV.U32 R8, RZ, RZ, R2 ;  /* 0x000000ffff087224 */ /* 0x000fe400078e0002 */
[----:B------:R-:W-:-:S05]  /*1f9f0*/  @P0 IMAD.HI R4, R5, -0x6db6db6d, R4 ;  /* 0x9249249305040827 */ /* 0x000fca00078e0204 */
[----:B------:R-:W-:-:S04]  /*1fa00*/  @P0 SHF.R.U32.HI R0, RZ, 0x1f, R4 ;  /* 0x0000001fff000819 */ /* 0x000fc80000011604 */
[----:B------:R-:W-:Y:S02]  /*1fa10*/  @P0 LEA.HI.SX32 R8, R4, R0, 0x19 ;  /* 0x0000000004080211 */ /* 0x000fe400078fcaff */
[----:B------:R-:W-:Y:S02]  /*1fa20*/  PLOP3.LUT P0, PT, PT, PT, PT, 0x80, 0x0 ;  /* 0x000000000000781c */ /* 0x000fe40003f0f070 */
[----:B------:R-:W-:-:S13]  /*1fa30*/  ISETP.GT.AND P2, PT, R8, R2, PT ;  /* 0x000000020800720c */ /* 0x000fda0003f44270 */
[----:B------:R-:W-:Y:S05]  /*1fa40*/  @!P2 BRA `(.L_x_521) ;  /* 0x0000000c0060a947 */ /* 0x000fea0003800000 */
[----:B------:R-:W-:Y:S01]  /*1fa50*/  UMOV UR4, 0xffffffff ;  /* 0xffffffff00047882 */ /* 0x000fe20000000000 */
[----:B------:R-:W-:Y:S02]  /*1fa60*/  SEL R0, R11, RZ, !P1 ;  /* 0x000000ff0b007207 */ /* 0x000fe40004800000 */
[----:B------:R-:W-:Y:S05]  /*1fa70*/  BRA.DIV UR4, `(.L_x_522) ;  /* 0x0000006e04547947 */ /* 0x000fea000b800000 */
[----:B------:R-:W0:Y:S02]  /*1fa80*/  S2R R4, SR_TID.X ;  /* 0x0000000000047919 */ /* 0x000e240000002100 */
[----:B0-----:R-:W-:-:S04]  /*1fa90*/  SHF.R.U32.HI R4, RZ, 0x5, R4 ;  /* 0x00000005ff047819 */ /* 0x001fc80000011604 */
[----:B------:R-:W-:-:S05]  /*1faa0*/  LOP3.LUT R4, R4, 0x3, RZ, 0xc0, !PT ;  /* 0x0000000304047812 */ /* 0x000fca00078ec0ff */
[----:B------:R0:W1:Y:S02]  /*1fab0*/  SHFL.IDX PT, R14, R4, RZ, 0x1f ;  /* 0x00001fff040e7589 */ /* 0x00006400000e0000 */
.L_x_704:
[----:B-1----:R-:W-:Y:S02]  /*1fac0*/  ISETP.NE.AND P0, PT, R14, RZ, PT ;  /* 0x000000ff0e00720c */ /* 0x002fe40003f05270 */
[----:B------:R-:W-:-:S11]  /*1fad0*/  PLOP3.LUT P6, PT, PT, PT, PT, 0x8, 0x0 ;  /* 0x000000000000781c */ /* 0x000fd60003fce170 */
[----:B------:R-:W-:Y:S05]  /*1fae0*/  @P0 BRA `(.L_x_523) ;  /* 0x00000000000c0947 */ /* 0x000fea0003800000 */
[----:B------:R-:W-:-:S03]  /*1faf0*/  UMOV UR4, 0xffffffff ;  /* 0xffffffff00047882 */ /* 0x000fc60000000000 */
[----:B------:R-:W-:Y:S05]  /*1fb00*/  BRA.DIV UR4, `(.L_x_524) ;  /* 0x0000006e04647947 */ /* 0x000fea000b800000 */
[----:B------:R-:W-:-:S13]  /*1fb10*/  ELECT P6, URZ, PT ;  /* 0x00000000003f782f */ /* 0x000fda00038c0000 */
.L_x_523:
[----:B0-----:R-:W2:Y:S04]  /*1fb20*/  LDL R4, [R1+0x60] ;  /* 0x0000600001047983 */ /* 0x001ea80000100800 */
[----:B------:R-:W3:Y:S01]  /*1fb30*/  LDL R6, [R1+0x4] ;  /* 0x0000040001067983 */ /* 0x000ee20000100800 */
[----:B------:R-:W-:Y:S01]  /*1fb40*/  BSSY B1, `(.L_x_525) ;  /* 0x0000008000017945 */ /* 0x000fe20003800000 */
[----:B--2---:R-:W-:-:S04]  /*1fb50*/  IADD3 R4, R4, 0x1, RZ ;  /* 0x0000000104047810 */ /* 0x004fc80007ffe0ff */
[----:B------:R-:W-:-:S04]  /*1fb60*/  LEA.HI R5, R4, R4, RZ, 0x1 ;  /* 0x0000000404057211 */ /* 0x000fc800078f08ff */
[----:B------:R-:W-:-:S05]  /*1fb70*/  LOP3.LUT R5, R5, 0xfffffffe, RZ, 0xc0, !PT ;  /* 0xfffffffe05057812 */ /* 0x000fca00078ec0ff */
[----:B------:R-:W-:-:S05]  /*1fb80*/  IMAD.IADD R4, R4, 0x1, -R5 ;  /* 0x0000000104047824 */ /* 0x000fca00078e0a05 */
[----:B------:R-:W-:-:S04]  /*1fb90*/  SHF.L.U32 R4, R4, 0x1f, RZ ;  /* 0x0000001f04047819 */ /* 0x000fc800000006ff */
[----:B---3--:R-:W0:Y:S02]  /*1fba0*/  SYNCS.PHASECHK.TRANS64.TRYWAIT P0, [R6+URZ+0x2e820], R4 ;  /* 0x02e82004060075a7 */ /* 0x008e24000800017f */
[----:B0-----:R-:W-:Y:S05]  /*1fbb0*/  @!P0 BRA `(.L_x_526) ;  /* 0x0000006c00588947 */ /* 0x001fea0003800000 */
.L_x_707:
[----:B------:R-:W-:Y:S05]  /*1fbc0*/  BSYNC B1 ;  /* 0x0000000000017941 */ /* 0x000fea0003800000 */
.L_x_525:
[----:B------:R-:W-:Y:S04]  /*1fbd0*/  BSSY B1, `(.L_x_527) ;  /* 0x0000053000017945 */ /* 0x000fe80003800000 */
[----:B------:R-:W-:Y:S05]  /*1fbe0*/  @!P6 BRA `(.L_x_528) ;  /* 0x000000040044e947 */ /* 0x000fea0003800000 */
[----:B------:R-:W2:Y:S04]  /*1fbf0*/  LDL R6, [R1+0x4] ;  /* 0x0000040001067983 */ /* 0x000ea80000100800 */
[----:B------:R-:W3:Y:S01]  /*1fc00*/  LDL R7, [R1+0xc] ;  /* 0x00000c0001077983 */ /* 0x000ee20000100800 */
[----:B0-----:R-:W0:Y:S01]  /*1fc10*/  S2R R5, SR_TID.X ;  /* 0x0000000000057919 */ /* 0x001e220000002100 */
[----:B--2---:R-:W-:Y:S02]  /*1fc20*/  IMAD.MOV.U32 R9, RZ, RZ, R6 ;  /* 0x000000ffff097224 */ /* 0x004fe400078e0006 */
[----:B------:R-:W2:Y:S02]  /*1fc30*/  LDL R6, [R1+0x14] ;  /* 0x0000140001067983 */ /* 0x000ea40000100800 */
[----:B---3--:R-:W-:Y:S01]  /*1fc40*/  IMAD R7, R7, 0x8, R9 ;  /* 0x0000000807077824 */ /* 0x008fe200078e0209 */
[----:B0-----:R-:W-:Y:S01]  /*1fc50*/  LOP3.LUT R5, R5, 0x7f, RZ, 0xc0, !PT ;  /* 0x0000007f05057812 */ /* 0x001fe200078ec0ff */
[----:B------:R-:W-:Y:S03]  /*1fc60*/  BSSY B2, `(.L_x_529) ;  /* 0x0000005000027945 */ /* 0x000fe60003800000 */
[----:B------:R-:W-:-:S02]  /*1fc70*/  ISETP.NE.AND P1, PT, R5, RZ, PT ;  /* 0x000000ff0500720c */ /* 0x000fc40003f25270 */
[----:B--2---:R-:W-:-:S04]  /*1fc80*/  SHF.L.U32 R9, R6, 0x1f, RZ ;  /* 0x0000001f06097819 */ /* 0x004fc800000006ff */
[----:B------:R-:W0:Y:S02]  /*1fc90*/  SYNCS.PHASECHK.TRANS64.TRYWAIT P0, [R7+URZ+0x2e8a0], R9 ;  /* 0x02e8a009070075a7 */ /* 0x000e24000800017f */
[----:B0-----:R-:W-:Y:S05]  /*1fca0*/  @!P0 BRA `(.L_x_530) ;  /* 0x0000006c00348947 */ /* 0x001fea0003800000 */
.L_x_708:
[----:B------:R-:W-:Y:S05]  /*1fcb0*/  BSYNC B2 ;  /* 0x0000000000027941 */ /* 0x000fea0003800000 */
.L_x_529:
[----:B------:R-:W-:Y:S04]  /*1fcc0*/  BSSY B2, `(.L_x_531) ;  /* 0x0000009000027945 */ /* 0x000fe80003800000 */
[----:B------:R-:W-:Y:S05]  /*1fcd0*/  @P1 BRA `(.L_x_532) ;  /* 0x00000000001c1947 */ /* 0x000fea0003800000 */
[----:B------:R-:W1:Y:S02]  /*1fce0*/  S2R R4, SR_TID.X ;  /* 0x0000000000047919 */ /* 0x000e640000002100 */
[----:B-1----:R-:W-:Y:S02]  /*1fcf0*/  LOP3.LUT R5, R4, 0x1f, RZ, 0xc0, !PT ;  /* 0x0000001f04057812 */ /* 0x002fe400078ec0ff */
[----:B------:R-:W-:Y:S02]  /*1fd00*/  MOV R4, 0x7000 ;  /* 0x0000700000047802 */ /* 0x000fe40000000f00 */
[----:B------:R-:W-:Y:S02]  /*1fd10*/  ISETP.NE.AND P0, PT, R5, RZ, PT ;  /* 0x000000ff0500720c */ /* 0x000fe40003f05270 */
[----:B------:R1:W-:Y:S11]  /*1fd20*/  SYNCS.ARRIVE.TRANS64 RZ, [R7+URZ+0x2e890], R4 ;  /* 0x02e8900407ff79a7 */ /* 0x0003f6000800003f */
[----:B-1----:R-:W-:Y:S05]  /*1fd30*/  @!P0 BRA `(.L_x_532) ;  /* 0x0000000000048947 */ /* 0x002fea0003800000 */
[----:B------:R-:W-:Y:S01]  /*1fd40*/  BPT.TRAP 0x1 ;  /* 0x000000040000795c */ /* 0x000fe20000300000 */
.L_x_532:
[----:B------:R-:W-:Y:S05]  /*1fd50*/  BSYNC B2 ;  /* 0x0000000000027941 */ /* 0x000fea0003800000 */
.L_x_531:
[----:B------:R-:W2:Y:S04]  /*1fd60*/  LDL R6, [R1+0x4] ;  /* 0x0000040001067983 */ /* 0x000ea80000100800 */
[----:B------:R-:W2:Y:S01]  /*1fd70*/  LDL R5, [R1+0xc] ;  /* 0x00000c0001057983 */ /* 0x000ea20000100800 */
[----:B------:R-:W-:Y:S01]  /*1fd80*/  IMAD.MOV.U32 R11, RZ, RZ, RZ ;  /* 0x000000ffff0b7224 */ /* 0x000fe200078e00ff */
[----:B------:R-:W-:Y:S01]  /*1fd90*/  UIADD3 UR4, UP0, UR36, 0x570, URZ ;  /* 0x0000057024047890 */ /* 0x000fe2000ff1e03f */
[----:B------:R-:W-:Y:S01]  /*1fda0*/  IMAD R4, R8, 0xe0, R3 ;  /* 0x000000e008047824 */ /* 0x000fe200078e0203 */
[----:B------:R-:W-:Y:S01]  /*1fdb0*/  PLOP3.LUT P0, PT, PT, PT, PT, 0x80, 0x0 ;  /* 0x000000000000781c */ /* 0x000fe20003f0f070 */
[----:B------:R-:W-:Y:S01]  /*1fdc0*/  UMOV UR6, 0x0 ;  /* 0x0000000000067882 */ /* 0x000fe20000000000 */
[----:B------:R-:W-:Y:S01]  /*1fdd0*/  R2UR UR10, R11 ;  /* 0x000000000b0a72ca */ /* 0x000fe200000e0000 */
[----:B------:R-:W-:Y:S01]  /*1fde0*/  VIADD R4, R4, 0xffffff20 ;  /* 0xffffff2004047836 */ /* 0x000fe20000000000 */
[----:B------:R-:W-:Y:S01]  /*1fdf0*/  UIADD3.X UR5, URZ, UR37, URZ, UP0, !UPT ;  /* 0x000000253f057290 */ /* 0x000fe200087fe43f */
[----:B------:R-:W-:Y:S01]  /*1fe00*/  UMOV UR7, 0x12f00000 ;  /* 0x12f0000000077882 */ /* 0x000fe20000000000 */
[----:B--2---:R-:W-:-:S02]  /*1fe10*/  IMAD R10, R5, 0x7000, R6 ;  /* 0x00007000050a7824 */ /* 0x004fc400078e0206 */
[----:B------:R-:W-:-:S03]  /*1fe20*/  VIADD R5, R7, 0x2e890 ;  /* 0x0002e89007057836 */ /* 0x000fc60000000000 */
[----:B------:R-:W-:-:S07]  /*1fe30*/  IADD3 R6, R10, 0x20400, RZ ;  /* 0x000204000a067810 */ /* 0x000fce0007ffe0ff */
.L_x_533:
[----:B------:R-:W-:-:S13]  /*1fe40*/  @P0 ELECT P2, URZ, PT ;  /* 0x00000000003f082f */ /* 0x000fda0003840000 */
[----:B------:R-:W-:Y:S02]  /*1fe50*/  @P2 R2UR UR13, R0 ;  /* 0x00000000000d22ca */ /* 0x000fe400000e0000 */
[----:B------:R-:W-:Y:S02]  /*1fe60*/  @P2 R2UR UR12, R18 ;  /* 0x00000000120c22ca */ /* 0x000fe400000e0000 */
[----:B------:R-:W-:Y:S02]  /*1fe70*/  @P2 R2UR UR11, R4 ;  /* 0x00000000040b22ca */ /* 0x000fe400000e0000 */
[----:B------:R-:W-:Y:S02]  /*1fe80*/  @P2 R2UR UR9, R5 ;  /* 0x00000000050922ca */ /* 0x000fe400000e0000 */
[----:B------:R-:W-:Y:S02]  /*1fe90*/  @P2 R2UR UR8, R6 ;  /* 0x00000000060822ca */ /* 0x000fe400000e0000 */
[----:B------:R-:W-:-:S02]  /*1fea0*/  @P2 PLOP3.LUT P0, PT, P2, PT, PT, 0x8, 0x0 ;  /* 0x000000000000281c */ /* 0x000fc4000170e170 */
[----:B------:R-:W-:-:S09]  /*1feb0*/  PLOP3.LUT P2, PT, PT, PT, PT, 0x8, 0x0 ;  /* 0x000000000000781c */ /* 0x000fd20003f4e170 */
[----:B------:R1:W-:Y:S02]  /*1fec0*/  UTMALDG.4D [UR8], [UR4], desc[UR6] ;  /* 0x00000608040075b4 */ /* 0x0003e40008019000 */
[----:B-1----:R-:W-:Y:S05]  /*1fed0*/  @P0 BRA.U.ANY `(.L_x_533) ;  /* 0xfffffffd00d80947 */ /* 0x002fea000393ffff */
[----:B------:R-:W1:Y:S01]  /*1fee0*/  SYNCS.PHASECHK.TRANS64.TRYWAIT P0, [R7+URZ+0x2e8c0], R9 ;  /* 0x02e8c009070075a7 */ /* 0x000e62000800017f */
[----:B------:R-:W-:Y:S04]  /*1fef0*/  BSSY B2, `(.L_x_534) ;  /* 0x0000002000027945 */ /* 0x000fe80003800000 */
[----:B-1----:R-:W-:Y:S05]  /*1ff00*/  @!P0 BRA `(.L_x_535) ;  /* 0x0000006800b08947 */ /* 0x002fea0003800000 */
.L_x_709:
[----:B------:R-:W-:Y:S05]  /*1ff10*/  BSYNC B2 ;  /* 0x0000000000027941 */ /* 0x000fea0003800000 */
.L_x_534:
[----:B------:R-:W-:Y:S01]  /*1ff20*/  BSSY B2, `(.L_x_536) ;  /* 0x000000b000027945 */ /* 0x000fe20003800000 */
[----:B------:R-:W-:Y:S02]  /*1ff30*/  IMAD.MOV.U32 R12, RZ, RZ, 0x0 ;  /* 0x00000000ff0c7424 */ /* 0x000fe400078e00ff */
[----:B------:R-:W-:Y:S01]  /*1ff40*/  IMAD.MOV.U32 R13, RZ, RZ, 0x12f00000 ;  /* 0x12f00000ff0d7424 */ /* 0x000fe200078e00ff */
[----:B------:R-:W-:Y:S06]  /*1ff50*/  @P1 BRA `(.L_x_537) ;  /* 0x00000000001c1947 */ /* 0x000fec0003800000 */
[----:B------:R-:W2:Y:S02]  /*1ff60*/  S2R R5, SR_TID.X ;  /* 0x0000000000057919 */ /* 0x000ea40000002100 */
[----:B--2---:R-:W-:Y:S01]  /*1ff70*/  LOP3.LUT R6, R5, 0x1f, RZ, 0xc0, !PT ;  /* 0x0000001f05067812 */ /* 0x004fe200078ec0ff */
[----:B------:R-:W-:-:S03]  /*1ff80*/  IMAD.MOV.U32 R5, RZ, RZ, 0x7000 ;  /* 0x00007000ff057424 */ /* 0x000fc600078e00ff */
[----:B------:R-:W-:Y:S01]  /*1ff90*/  ISETP.NE.AND P0, PT, R6, RZ, PT ;  /* 0x000000ff0600720c */ /* 0x000fe20003f05270 */
[----:B------:R2:W-:-:S12]  /*1ffa0*/  SYNCS.ARRIVE.TRANS64 RZ, [R7+URZ+0x2e8b0], R5 ;  /* 0x02e8b00507ff79a7 */ /* 0x0005d8000800003f */
[----:B--2---:R-:W-:Y:S05]  /*1ffb0*/  @!P0 BRA `(.L_x_537) ;  /* 0x0000000000048947 */ /* 0x004fea0003800000 */
[----:B------:R-:W-:Y:S01]  /*1ffc0*/  BPT.TRAP 0x1 ;  /* 0x000000040000795c */ /* 0x000fe20000300000 */
.L_x_537:
[----:B------:R-:W-:Y:S05]  /*1ffd0*/  BSYNC B2 ;  /* 0x0000000000027941 */ /* 0x000fea0003800000 */
.L_x_536:
[----:B------:R-:W-:Y:S01]  /*1ffe0*/  R2UR UR10, R11 ;  /* 0x000000000b0a72ca */ /* 0x000fe200000e0000 */
[----:B------:R-:W-:Y:S01]  /*1fff0*/  UIADD3 UR4, UP0, UR36, 0x670, URZ ;  /* 0x0000067024047890 */ /* 0x000fe2000ff1e03f */
[----:B------:R-:W-:Y:S01]  /*20000*/  R2UR UR6, R12 ;  /* 0x000000000c0672ca */ /* 0x000fe200000e0000 */
[----:B01----:R-:W-:Y:S01]  /*20010*/  VIADD R7, R7, 0x2e8b0 ;  /* 0x0002e8b007077836 */ /* 0x003fe20000000000 */
[----:B------:R-:W-:Y:S01]  /*20020*/  R2UR UR7, R13 ;  /* 0x000000000d0772ca */ /* 0x000fe200000e0000 */
[----:B------:R-:W-:Y:S01]  /*20030*/  UIADD3.X UR5, URZ, UR37, URZ, UP0, !UPT ;  /* 0x000000253f057290 */ /* 0x000fe200087fe43f */
[----:B------:R-:W-:Y:S02]  /*20040*/  PLOP3.LUT P0, PT, PT, PT, PT, 0x80, 0x0 ;  /* 0x000000000000781c */ /* 0x000fe40003f0f070 */
[----:B------:R-:W-:-:S11]  /*20050*/  IADD3 R5, R10, 0xe400, RZ ;  /* 0x0000e4000a057810 */ /* 0x000fd60007ffe0ff */
.L_x_538:
        /* <DEDUP_REMOVED lines=10> */
.L_x_528:
[----:B------:R-:W-:Y:S05]  /*20100*/  BSYNC B1 ;  /* 0x0000000000017941 */ /* 0x000fea0003800000 */
.L_x_527:
[----:B------:R-:W2:Y:S04]  /*20110*/  LDL.LU R6, [R1+0xc] ;  /* 0x00000c0001067983 */ /* 0x000ea80000300800 */
[----:B------:R-:W3:Y:S01]  /*20120*/  LDL.LU R9, [R1+0x14] ;  /* 0x0000140001097983 */ /* 0x000ee20000300800 */
[----:B0-----:R-:W-:Y:S01]  /*20130*/  VIADD R4, R8, 0xfffffffe ;  /* 0xfffffffe08047836 */ /* 0x001fe20000000000 */
[----:B------:R-:W-:-:S04]  /*20140*/  PLOP3.LUT P0, PT, PT, PT, PT, 0x8, 0x0 ;  /* 0x000000000000781c */ /* 0x000fc80003f0e170 */
[----:B------:R-:W-:Y:S01]  /*20150*/  ISETP.GE.AND P2, PT, R4, R2, PT ;  /* 0x000000020400720c */ /* 0x000fe20003f46270 */
[----:B--2---:R-:W-:-:S05]  /*20160*/  VIADD R5, R6, 0x1 ;  /* 0x0000000106057836 */ /* 0x004fca0000000000 */
[----:B------:R-:W-:-:S04]  /*20170*/  ISETP.NE.AND P1, PT, R5, 0x2, PT ;  /* 0x000000020500780c */ /* 0x000fc80003f25270 */
[----:B------:R-:W-:Y:S02]  /*20180*/  SEL R6, RZ, 0x1, P1 ;  /* 0x00000001ff067807 */ /* 0x000fe40000800000 */
[----:B------:R-:W-:Y:S02]  /*20190*/  SEL R5, R5, RZ, P1 ;  /* 0x000000ff05057207 */ /* 0x000fe40000800000 */
[----:B---3--:R-:W-:-:S03]  /*201a0*/  LOP3.LUT R9, R9, R6, RZ, 0x3c, !PT ;  /* 0x0000000609097212 */ /* 0x008fc600078e3cff */
[----:B------:R0:W-:Y:S04]  /*201b0*/  STL [R1+0xc], R5 ;  /* 0x00000c0501007387 */ /* 0x0001e80000100800 */
[----:B------:R0:W-:Y:S01]  /*201c0*/  STL [R1+0x14], R9 ;  /* 0x0000140901007387 */ /* 0x0001e20000100800 */
[----:B------:R-:W-:Y:S05]  /*201d0*/  @!P2 BRA `(.L_x_521) ;  /* 0x00000004007ca947 */ /* 0x000fea0003800000 */
.L_x_551:
[----:B------:R-:W-:Y:S05]  /*201e0*/  YIELD ;  /* 0x0000000000007946 */ /* 0x000fea0003800000 */
[----:B------:R-:W-:Y:S04]  /*201f0*/  BSSY B1, `(.L_x_539) ;  /* 0x0000051000017945 */ /* 0x000fe80003800000 */
[----:B-1----:R-:W-:Y:S05]  /*20200*/  @!P6 BRA `(.L_x_540) ;  /* 0x00000004003ce947 */ /* 0x002fea0003800000 */
[----:B------:R-:W2:Y:S04]  /*20210*/  LDL R8, [R1+0x4] ;  /* 0x0000040001087983 */ /* 0x000ea80000100800 */
[----:B0-----:R-:W2:Y:S04]  /*20220*/  LDL R5, [R1+0xc] ;  /* 0x00000c0001057983 */ /* 0x001ea80000100800 */
[----:B------:R-:W3:Y:S01]  /*20230*/  LDL R6, [R1+0x14] ;  /* 0x0000140001067983 */ /* 0x000ee20000100800 */
[----:B------:R-:W0:Y:S01]  /*20240*/  S2R R7, SR_TID.X ;  /* 0x0000000000077919 */ /* 0x000e220000002100 */
[----:B------:R-:W-:Y:S01]  /*20250*/  BSSY B2, `(.L_x_541) ;  /* 0x0000007000027945 */ /* 0x000fe20003800000 */
[----:B0-----:R-:W-:-:S04]  /*20260*/  LOP3.LUT R7, R7, 0x7f, RZ, 0xc0, !PT ;  /* 0x0000007f07077812 */ /* 0x001fc800078ec0ff */
[----:B------:R-:W-:Y:S02]  /*20270*/  ISETP.NE.AND P2, PT, R7, RZ, PT ;  /* 0x000000ff0700720c */ /* 0x000fe40003f45270 */
[----:B--2---:R-:W-:Y:S02]  /*20280*/  LEA R5, R5, R8, 0x3 ;  /* 0x0000000805057211 */ /* 0x004fe400078e18ff */
[----:B---3--:R-:W-:-:S04]  /*20290*/  SHF.L.U32 R6, R6, 0x1f, RZ ;  /* 0x0000001f06067819 */ /* 0x008fc800000006ff */
[----:B------:R-:W0:Y:S02]  /*202a0*/  SYNCS.PHASECHK.TRANS64.TRYWAIT P1, [R5+URZ+0x2e8a0], R6 ;  /* 0x02e8a006050075a7 */ /* 0x000e24000802017f */
[----:B0-----:R-:W-:Y:S05]  /*202b0*/  @!P1 BRA `(.L_x_542) ;  /* 0x0000006400d89947 */ /* 0x001fea0003800000 */
.L_x_710:
[----:B------:R-:W-:Y:S05]  /*202c0*/  BSYNC B2 ;  /* 0x0000000000027941 */ /* 0x000fea0003800000 */
.L_x_541:
        /* <DEDUP_REMOVED lines=9> */
.L_x_544:
[----:B------:R-:W-:Y:S05]  /*20360*/  BSYNC B2 ;  /* 0x0000000000027941 */ /* 0x000fea0003800000 */
.L_x_543:
[----:B------:R-:W2:Y:S04]  /*20370*/  LDL R8, [R1+0x4] ;  /* 0x0000040001087983 */ /* 0x000ea80000100800 */
[----:B------:R-:W2:Y:S01]  /*20380*/  LDL R7, [R1+0xc] ;  /* 0x00000c0001077983 */ /* 0x000ea20000100800 */
[----:B------:R-:W-:Y:S01]  /*20390*/  IMAD.MOV.U32 R11, RZ, RZ, RZ ;  /* 0x000000ffff0b7224 */ /* 0x000fe200078e00ff */
[----:B------:R-:W-:Y:S01]  /*203a0*/  UIADD3 UR4, UP0, UR36, 0x570, URZ ;  /* 0x0000057024047890 */ /* 0x000fe2000ff1e03f */
[----:B------:R-:W-:Y:S01]  /*203b0*/  PLOP3.LUT P1, PT, PT, PT, PT, 0x80, 0x0 ;  /* 0x000000000000781c */ /* 0x000fe20003f2f070 */
[----:B------:R-:W-:Y:S01]  /*203c0*/  VIADD R9, R5, 0x2e890 ;  /* 0x0002e89005097836 */ /* 0x000fe20000000000 */
[----:B------:R-:W-:Y:S01]  /*203d0*/  UMOV UR6, 0x0 ;  /* 0x0000000000067882 */ /* 0x000fe20000000000 */
[----:B------:R-:W-:Y:S01]  /*203e0*/  R2UR UR10, R11 ;  /* 0x000000000b0a72ca */ /* 0x000fe200000e0000 */
[----:B------:R-:W-:Y:S01]  /*203f0*/  UIADD3.X UR5, URZ, UR37, URZ, UP0, !UPT ;  /* 0x000000253f057290 */ /* 0x000fe200087fe43f */
[----:B------:R-:W-:Y:S01]  /*20400*/  UMOV UR7, 0x12f00000 ;  /* 0x12f0000000077882 */ /* 0x000fe20000000000 */
[----:B--2---:R-:W-:-:S02]  /*20410*/  IMAD R7, R7, 0x7000, R8 ;  /* 0x0000700007077824 */ /* 0x004fc400078e0208 */
[----:B------:R-:W-:-:S03]  /*20420*/  IMAD R8, R4, 0xe0, R3 ;  /* 0x000000e004087824 */ /* 0x000fc600078e0203 */
[----:B------:R-:W-:-:S07]  /*20430*/  IADD3 R10, R7, 0x20400, RZ ;  /* 0x00020400070a7810 */ /* 0x000fce0007ffe0ff */
.L_x_545:
        /* <DEDUP_REMOVED lines=13> */
.L_x_711:
[----:B------:R-:W-:Y:S05]  /*20510*/  BSYNC B2 ;  /* 0x0000000000027941 */ /* 0x000fea0003800000 */
.L_x_546:
        /* <DEDUP_REMOVED lines=9> */
[----:B---3--:R-:W-:Y:S05]  /*205b0*/  @!P1 BRA `(.L_x_549) ;  /* 0x0000000000049947 */ /* 0x008fea0003800000 */
[----:B------:R-:W-:Y:S01]  /*205c0*/  BPT.TRAP 0x1 ;  /* 0x000000040000795c */ /* 0x000fe20000300000 */
.L_x_549:
[----:B------:R-:W-:Y:S05]  /*205d0*/  BSYNC B2 ;  /* 0x0000000000027941 */ /* 0x000fea0003800000 */
.L_x_548:
        /* <DEDUP_REMOVED lines=8> */
.L_x_550:
        /* <DEDUP_REMOVED lines=10> */
.L_x_540:
[----:B------:R-:W-:Y:S05]  /*20700*/  BSYNC B1 ;  /* 0x0000000000017941 */ /* 0x000fea0003800000 */
.L_x_539:
[----:B------:R-:W2:Y:S04]  /*20710*/  LDL.LU R6, [R1+0xc] ;  /* 0x00000c0001067983 */ /* 0x000ea80000300800 */
[----:B0-----:R-:W3:Y:S01]  /*20720*/  LDL.LU R9, [R1+0x14] ;  /* 0x0000140001097983 */ /* 0x001ee20000300800 */
[C---:B------:R-:W-:Y:S01]  /*20730*/  ISETP.GT.AND P2, PT, R4.reuse, R2, PT ;  /* 0x000000020400720c */ /* 0x040fe20003f44270 */
[----:B------:R-:W-:Y:S02]  /*20740*/  VIADD R4, R4, 0xffffffff ;  /* 0xffffffff04047836 */ /* 0x000fe40000000000 */
[----:B--2---:R-:W-:-:S05]  /*20750*/  VIADD R5, R6, 0x1 ;  /* 0x0000000106057836 */ /* 0x004fca0000000000 */
[----:B------:R-:W-:-:S04]  /*20760*/  ISETP.NE.AND P1, PT, R5, 0x2, PT ;  /* 0x000000020500780c */ /* 0x000fc80003f25270 */
[----:B------:R-:W-:Y:S02]  /*20770*/  SEL R6, RZ, 0x1, P1 ;  /* 0x00000001ff067807 */ /* 0x000fe40000800000 */
[----:B------:R-:W-:Y:S02]  /*20780*/  SEL R5, R5, RZ, P1 ;  /* 0x000000ff05057207 */ /* 0x000fe40000800000 */
[----:B---3--:R-:W-:-:S05]  /*20790*/  LOP3.LUT R9, R9, R6, RZ, 0x3c, !PT ;  /* 0x0000000609097212 */ /* 0x008fca00078e3cff */
[----:B------:R1:W-:Y:S04]  /*207a0*/  STL [R1+0x14], R9 ;  /* 0x0000140901007387 */ /* 0x0003e80000100800 */
[----:B------:R1:W-:Y:S01]  /*207b0*/  STL [R1+0xc], R5 ;  /* 0x00000c0501007387 */ /* 0x0003e20000100800 */
[----:B------:R-:W-:Y:S05]  /*207c0*/  @P2 BRA `(.L_x_551) ;  /* 0xfffffff800842947 */ /* 0x000fea000383ffff */
.L_x_521:
[----:B------:R-:W-:Y:S05]  /*207d0*/  BSYNC B0 ;  /* 0x0000000000007941 */ /* 0x000fea0003800000 */
.L_x_520:
[----:B01----:R-:W2:Y:S01]  /*207e0*/  LDL R5, [R1+0x44] ;  /* 0x0000440001057983 */ /* 0x003ea20000100800 */
[----:B------:R-:W-:Y:S05]  /*207f0*/  @!P0 WARPSYNC.ALL ;  /* 0x0000000000008948 */ /* 0x000fea0003800000 */
[----:B------:R-:W-:Y:S01]  /*20800*/  @!P0 BAR.SYNC.DEFER_BLOCKING 0xc, 0x180 ;  /* 0x0306000000008b1d */ /* 0x000fe20000010000 */
[----:B--2---:R-:W-:-:S13]  /*20810*/  ISETP.GT.AND P0, PT, R5, RZ, PT ;  /* 0x000000ff0500720c */ /* 0x004fda0003f04270 */
[----:B------:R-:W-:Y:S05]  /*20820*/  @P0 BRA `(.L_x_552) ;  /* 0x0000000000440947 */ /* 0x000fea0003800000 */
[----:B------:R-:W0:Y:S02]  /*20830*/  S2R R5, SR_TID.X ;  /* 0x0000000000057919 */ /* 0x000e240000002100 */
[----:B0-----:R-:W-:-:S04]  /*20840*/  LOP3.LUT R5, R5, 0x7f, RZ, 0xc0, !PT ;  /* 0x0000007f05057812 */ /* 0x001fc800078ec0ff */
[----:B------:R-:W-:-:S13]  /*20850*/  ISETP.NE.AND P0, PT, R5, RZ, PT ;  /* 0x000000ff0500720c */ /* 0x000fda0003f05270 */
[----:B------:R-:W-:Y:S05]  /*20860*/  @P0 BRA `(.L_x_553) ;  /* 0x0000003400480947 */ /* 0x000fea0003800000 */
[----:B------:R-:W0:Y:S01]  /*20870*/  S2R R3, SR_LANEID ;  /* 0x0000000000037919 */ /* 0x000e220000000000 */
[----:B------:R-:W-:Y:S01]  /*20880*/  VOTEU.ANY UR4, UPT, PT ;  /* 0x0000000000047886 */ /* 0x000fe200038e0100 */
[----:B------:R-:W1:Y:S01]  /*20890*/  LDC.64 R4, c[0x0][0xc60] ;  /* 0x00031800ff047b82 */ /* 0x000e620000000a00 */
[----:B------:R-:W0:Y:S08]  /*208a0*/  FLO.U32 R0, UR4 ;  /* 0x0000000400007d00 */ /* 0x000e3000080e0000 */
[----:B------:R-:W1:Y:S01]  /*208b0*/  POPC R2, UR4 ;  /* 0x0000000400027d09 */ /* 0x000e620008000000 */
[----:B0-----:R-:W-:-:S13]  /*208c0*/  ISETP.EQ.U32.AND P0, PT, R0, R3, PT ;  /* 0x000000030000720c */ /* 0x001fda0003f02070 */
[----:B-1----:R-:W2:Y:S01]  /*208d0*/  @P0 ATOMG.E.ADD.STRONG.GPU PT, R5, desc[UR60][R4.64], R2 ;  /* 0x00000002040509a8 */ /* 0x002ea200081ee1fc */
[----:B------:R-:W0:Y:S02]  /*208e0*/  S2R R3, SR_LTMASK ;  /* 0x0000000000037919 */ /* 0x000e240000003900 */
[----:B0-----:R-:W-:-:S06]  /*208f0*/  LOP3.LUT R3, R3, UR4, RZ, 0xc0, !PT ;  /* 0x0000000403037c12 */ /* 0x001fcc000f8ec0ff */
[----:B------:R-:W0:Y:S01]  /*20900*/  POPC R3, R3 ;  /* 0x0000000300037309 */ /* 0x000e220000000000 */
[----:B--2---:R-:W0:Y:S02]  /*20910*/  SHFL.IDX PT, R0, R5, R0, 0x1f ;  /* 0x00001f0005007589 */ /* 0x004e2400000e0000 */
[----:B0-----:R-:W-:Y:S01]  /*20920*/  IADD3 R16, R0, UR40, R3 ;  /* 0x0000002800107c10 */ /* 0x001fe2000fffe003 */
[----:B------:R-:W-:Y:S06]  /*20930*/  BRA `(.L_x_553) ;  /* 0x0000003400147947 */ /* 0x000fec0003800000 */
.L_x_552:
[----:B------:R-:W2:Y:S01]  /*20940*/  LDL R0, [R1+0x4] ;  /* 0x0000040001007983 */ /* 0x000ea20000100800 */
[----:B------:R-:W-:Y:S01]  /*20950*/  BSSY B6, `(.L_x_554) ;  /* 0x0000014000067945 */ /* 0x000fe20003800000 */
[----:B--2---:R-:W-:-:S04]  /*20960*/  IADD3 R0, R0, 0x20400, RZ ;  /* 0x0002040000007810 */ /* 0x004fc80007ffe0ff */
[----:B------:R-:W-:-:S13]  /*20970*/  LOP3.LUT P0, RZ, R0, 0x3ff, RZ, 0xc0, !PT ;  /* 0x000003ff00ff7812 */ /* 0x000fda000780c0ff */
[----:B------:R-:W-:Y:S05]  /*20980*/  @!P0 BRA `(.L_x_555) ;  /* 0x0000000000408947 */ /* 0x000fea0003800000 */
[----:B------:R-:W-:Y:S01]  /*20990*/  MOV R2, 0x0 ;  /* 0x0000000000027802 */ /* 0x000fe20000000f00 */
[----:B------:R-:W-:Y:S01]  /*209a0*/  ULDC.64 UR6, c[0x4][0xc0] ;  /* 0x0100300000067ab9 */ /* 0x000fe20000000a00 */
[----:B------:R-:W-:Y:S01]  /*209b0*/  ULDC.64 UR8, c[0x4][0xc8] ;  /* 0x0100320000087ab9 */ /* 0x000fe20000000a00 */
[----:B------:R-:W-:Y:S01]  /*209c0*/  ULDC.64 UR4, c[0x4][0x8] ;  /* 0x0100020000047ab9 */ /* 0x000fe20000000a00 */
[----:B------:R-:W-:Y:S01]  /*209d0*/  IMAD.U32 R4, RZ, RZ, UR6 ;  /* 0x00000006ff047e24 */ /* 0x000fe2000f8e00ff */
[----:B------:R-:W-:Y:S01]  /*209e0*/  MOV R7, UR9 ;  /* 0x0000000900077c02 */ /* 0x000fe20008000f00 */
[----:B------:R-:W0:Y:S01]  /*209f0*/  LDC.64 R2, c[0x4][R2] ;  /* 0x0100000002027b82 */ /* 0x000e220000000a00 */
[----:B------:R-:W-:Y:S01]  /*20a00*/  IMAD.U32 R5, RZ, RZ, UR7 ;  /* 0x00000007ff057e24 */ /* 0x000fe2000f8e00ff */
[----:B------:R-:W-:Y:S01]  /*20a10*/  MOV R12, 0x1 ;  /* 0x00000001000c7802 */ /* 0x000fe20000000f00 */
[----:B------:R-:W-:Y:S02]  /*20a20*/  IMAD.U32 R6, RZ, RZ, UR8 ;  /* 0x00000008ff067e24 */ /* 0x000fe4000f8e00ff */
[----:B------:R-:W-:-:S02]  /*20a30*/  IMAD.U32 R10, RZ, RZ, UR4 ;  /* 0x00000004ff0a7e24 */ /* 0x000fc4000f8e00ff */
[----:B------:R-:W-:Y:S02]  /*20a40*/  IMAD.U32 R11, RZ, RZ, UR5 ;  /* 0x00000005ff0b7e24 */ /* 0x000fe4000f8e00ff */
[----:B------:R-:W-:Y:S02]  /*20a50*/  IMAD.MOV.U32 R8, RZ, RZ, 0x70 ;  /* 0x00000070ff087424 */ /* 0x000fe400078e00ff */
[----:B------:R-:W-:-:S07]  /*20a60*/  IMAD.MOV.U32 R13, RZ, RZ, RZ ;  /* 0x000000ffff0d7224 */ /* 0x000fce00078e00ff */
[----:B------:R-:W-:-:S07]  /*20a70*/  LEPC R20, `(.L_x_555) ;  /* 0x000000001014794e */ /* 0x000fce0000000000 */
[----:B0-----:R-:W-:Y:S05]  /*20a80*/  CALL.ABS.NOINC R2 ;  /* 0x0000000002007343 */ /* 0x001fea0003c00000 */
.L_x_555:
[----:B------:R-:W-:Y:S05]  /*20a90*/  BSYNC B6 ;  /* 0x0000000000067941 */ /* 0x000fea0003800000 */
.L_x_554:
[----:B------:R-:W2:Y:S04]  /*20aa0*/  LDL R0, [R1+0x4] ;  /* 0x0000040001007983 */ /* 0x000ea80000100800 */
[----:B------:R-:W3:Y:S01]  /*20ab0*/  LDL.LU R2, [R1+0x1c] ;  /* 0x00001c0001027983 */ /* 0x000ee20000300800 */
[----:B------:R-:W-:Y:S01]  /*20ac0*/  BSSY B6, `(.L_x_556) ;  /* 0x0000017000067945 */ /* 0x000fe20003800000 */
[----:B--2---:R-:W-:Y:S01]  /*20ad0*/  VIADD R0, R0, 0xe400 ;  /* 0x0000e40000007836 */ /* 0x004fe20000000000 */
[----:B---3--:R-:W-:-:S04]  /*20ae0*/  LOP3.LUT R2, R2, 0xfffffffe, RZ, 0xc0, !PT ;  /* 0xfffffffe02027812 */ /* 0x008fc800078ec0ff */
[----:B------:R-:W-:-:S13]  /*20af0*/  LOP3.LUT P0, RZ, R0, 0x3ff, RZ, 0xc0, !PT ;  /* 0x000003ff00ff7812 */ /* 0x000fda000780c0ff */
[----:B------:R-:W-:-:S05]  /*20b00*/  @P0 LOP3.LUT R2, R2, 0x1, RZ, 0xfc, !PT ;  /* 0x0000000102020812 */ /* 0x000fca00078efcff */
[----:B------:R0:W-:Y:S01]  /*20b10*/  STL [R1+0x1c], R2 ;  /* 0x00001c0201007387 */ /* 0x0001e20000100800 */
        /* <DEDUP_REMOVED lines=8> */
[----:B------:R-:W-:Y:S01]  /*20ba0*/  IMAD.U32 R6, RZ, RZ, UR8 ;  /* 0x00000008ff067e24 */ /* 0x000fe2000f8e00ff */
[----:B------:R-:W-:Y:S01]  /*20bb0*/  MOV R11, UR5 ;  /* 0x00000005000b7c02 */ /* 0x000fe20008000f00 */
[----:B------:R-:W-:Y:S02]  /*20bc0*/  IMAD.U32 R7, RZ, RZ, UR9 ;  /* 0x00000009ff077e24 */ /* 0x000fe4000f8e00ff */
[----:B------:R-:W-:-:S02]  /*20bd0*/  IMAD.U32 R10, RZ, RZ, UR4 ;  /* 0x00000004ff0a7e24 */ /* 0x000fc4000f8e00ff */
[----:B------:R-:W-:Y:S02]  /*20be0*/  IMAD.MOV.U32 R8, RZ, RZ, 0x70 ;  /* 0x00000070ff087424 */ /* 0x000fe400078e00ff */
[----:B------:R-:W-:Y:S02]  /*20bf0*/  IMAD.MOV.U32 R12, RZ, RZ, 0x1 ;  /* 0x00000001ff0c7424 */ /* 0x000fe400078e00ff */
[----:B------:R-:W-:-:S07]  /*20c00*/  IMAD.MOV.U32 R13, RZ, RZ, RZ ;  /* 0x000000ffff0d7224 */ /* 0x000fce00078e00ff */
[----:B------:R-:W-:-:S07]  /*20c10*/  LEPC R20, `(.L_x_557) ;  /* 0x000000001014794e */ /* 0x000fce0000000000 */
[----:B0-----:R-:W-:Y:S05]  /*20c20*/  CALL.ABS.NOINC R2 ;  /* 0x0000000002007343 */ /* 0x001fea0003c00000 */
.L_x_557:
[----:B------:R-:W-:Y:S05]  /*20c30*/  BSYNC B6 ;  /* 0x0000000000067941 */ /* 0x000fea0003800000 */
.L_x_556:
[----:B0-----:R-:W2:Y:S01]  /*20c40*/  LDL R2, [R1+0x4] ;  /* 0x0000040001027983 */ /* 0x001ea20000100800 */
        /* <DEDUP_REMOVED lines=20> */
.L_x_559:
[----:B------:R-:W-:Y:S05]  /*20d90*/  BSYNC B6 ;  /* 0x0000000000067941 */ /* 0x000fea0003800000 */
.L_x_558:
[----:B------:R-:W2:Y:S01]  /*20da0*/  LDL R2, [R1+0x1c] ;  /* 0x00001c0001027983 */ /* 0x000ea20000100800 */
[----:B------:R-:W-:Y:S01]  /*20db0*/  BSSY B6, `(.L_x_560) ;  /* 0x0000013000067945 */ /* 0x000fe20003800000 */
[----:B--2---:R-:W-:-:S13]  /*20dc0*/  LOP3.LUT P6, RZ, R2, 0x1, RZ, 0xc0, !PT ;  /* 0x0000000102ff7812 */ /* 0x004fda00078cc0ff */
        /* <DEDUP_REMOVED lines=17> */
.L_x_561:
[----:B------:R-:W-:Y:S05]  /*20ee0*/  BSYNC B6 ;  /* 0x0000000000067941 */ /* 0x000fea0003800000 */
.L_x_560:
[----:B------:R-:W2:Y:S01]  /*20ef0*/  LDL.LU R2, [R1] ;  /* 0x0000000001027983 */ /* 0x000ea20000300800 */
[----:B------:R-:W-:-:S03]  /*20f00*/  ULDC.64 UR4, c[0x0][0x9f8] ;  /* 0x00027e0000047ab9 */ /* 0x000fc60000000a00 */
[----:B------:R-:W3:Y:S04]  /*20f10*/  LDL.LU R0, [R1+0x20] ;  /* 0x0000200001007983 */ /* 0x000ee80000300800 */
[----:B------:R-:W4:Y:S01]  /*20f20*/  LDL R8, [R1+0x18] ;  /* 0x0000180001087983 */ /* 0x000f220000100800 */
[----:B------:R-:W-:-:S04]  /*20f30*/  ISETP.NE.U32.AND P0, PT, RZ, UR4, PT ;  /* 0x00000004ff007c0c */ /* 0x000fc8000bf05070 */
[----:B------:R-:W-:-:S13]  /*20f40*/  ISETP.NE.AND.EX P0, PT, RZ, UR5, PT, P0 ;  /* 0x00000005ff007c0c */ /* 0x000fda000bf05300 */
[----:B--2---:R-:W-:-:S04]  /*20f50*/  @P0 IADD3 R2, P1, R2, UR4, RZ ;  /* 0x0000000402020c10 */ /* 0x004fc8000ff3e0ff */
[----:B---3--:R-:W-:Y:S01]  /*20f60*/  @P0 IADD3.X R3, R0, UR5, RZ, P1, !PT ;  /* 0x0000000500030c10 */ /* 0x008fe20008ffe4ff */
[----:B------:R-:W-:-:S04]  /*20f70*/  ULDC.64 UR4, c[0x0][0xa08] ;  /* 0x0002820000047ab9 */ /* 0x000fc80000000a00 */
[----:B----4-:R0:W2:Y:S02]  /*20f80*/  @P0 LDG.E R8, desc[UR60][R2.64] ;  /* 0x0000003c02080981 */ /* 0x0100a4000c1e1900 */
[----:B0-----:R-:W0:Y:S01]  /*20f90*/  LDC.64 R2, c[0x0][0x418] ;  /* 0x00010600ff027b82 */ /* 0x001e220000000a00 */
[----:B--2---:R-:W-:Y:S01]  /*20fa0*/  SHF.R.S32.HI R9, RZ, 0x1f, R8 ;  /* 0x0000001fff097819 */ /* 0x004fe20000011408 */
[----:B------:R1:W-:Y:S01]  /*20fb0*/  @P0 STL [R1+0x18], R8 ;  /* 0x0000180801000387 */ /* 0x0003e20000100800 */
[----:B0-----:R-:W-:Y:S01]  /*20fc0*/  LOP3.LUT P0, RZ, R2, UR4, RZ, 0xfc, !PT ;  /* 0x0000000402ff7c12 */ /* 0x001fe2000f80fcff */
[----:B------:R-:W-:Y:S02]  /*20fd0*/  UMOV UR4, 0xffffffff ;  /* 0xffffffff00047882 */ /* 0x000fe40000000000 */
[----:B------:R1:W-:Y:S01]  /*20fe0*/  STL [R1+0x20], R9 ;  /* 0x0000200901007387 */ /* 0x0003e20000100800 */
[----:B------:R-:W-:-:S04]  /*20ff0*/  LOP3.LUT P0, RZ, R3, UR5, RZ, 0xfc, P0 ;  /* 0x0000000503ff7c12 */ /* 0x000fc8000800fcff */
[----:B------:R-:W-:Y:S01]  /*21000*/  SEL R0, R8, RZ, !P0 ;  /* 0x000000ff08007207 */ /* 0x000fe20004000000 */
[----:B------:R-:W-:Y:S08]  /*21010*/  BRA.DIV UR4, `(.L_x_562) ;  /* 0x0000005a04a87947 */ /* 0x000ff0000b800000 */
[----:B------:R-:W0:Y:S02]  /*21020*/  S2R R4, SR_TID.X ;  /* 0x0000000000047919 */ /* 0x000e240000002100 */
[----:B0-----:R-:W-:-:S04]  /*21030*/  SHF.R.U32.HI R4, RZ, 0x5, R4 ;  /* 0x00000005ff047819 */ /* 0x001fc80000011604 */
[----:B------:R-:W-:-:S05]  /*21040*/  LOP3.LUT R4, R4, 0x3, RZ, 0xc0, !PT ;  /* 0x0000000304047812 */ /* 0x000fca00078ec0ff */
[----:B------:R0:W2:Y:S02]  /*21050*/  SHFL.IDX PT, R14, R4, RZ, 0x1f ;  /* 0x00001fff040e7589 */ /* 0x0000a400000e0000 */
.L_x_714:
[----:B0-----:R-:W3:Y:S01]  /*21060*/  LDL.LU R4, [R1+0x1c] ;  /* 0x00001c0001047983 */ /* 0x001ee20000300800 */
[----:B------:R-:W-:Y:S02]  /*21070*/  PLOP3.LUT P1, PT, PT, PT, PT, 0x8, 0x0 ;  /* 0x000000000000781c */ /* 0x000fe40003f2e170 */
[----:B--2---:R-:W-:Y:S01]  /*21080*/  ISETP.NE.AND P0, PT, R14, RZ, PT ;  /* 0x000000ff0e00720c */ /* 0x004fe20003f05270 */
[----:B------:R0:W-:Y:S01]  /*21090*/  STL [R1], R0 ;  /* 0x0000000001007387 */ /* 0x0001e20000100800 */
[----:B---3--:R-:W-:-:S09]  /*210a0*/  LOP3.LUT R4, R4, 0xfffffffe, RZ, 0xc0, !PT ;  /* 0xfffffffe04047812 */ /* 0x008fd200078ec0ff */
[----:B------:R-:W-:-:S05]  /*210b0*/  @P1 LOP3.LUT R4, R4, 0x1, RZ, 0xfc, !PT ;  /* 0x0000000104041812 */ /* 0x000fca00078efcff */
[----:B------:R0:W-:Y:S01]  /*210c0*/  STL [R1+0x1c], R4 ;  /* 0x00001c0401007387 */ /* 0x0001e20000100800 */
[----:B------:R-:W-:Y:S05]  /*210d0*/  @P0 BRA `(.L_x_563) ;  /* 0x0000000400780947 */ /* 0x000fea0003800000 */
[----:B------:R-:W-:-:S03]  /*210e0*/  UMOV UR4, 0xffffffff ;  /* 0xffffffff00047882 */ /* 0x000fc60000000000 */
[----:B------:R-:W-:Y:S05]  /*210f0*/  BRA.DIV UR4, `(.L_x_564) ;  /* 0x0000005a04a47947 */ /* 0x000fea000b800000 */
[----:B------:R-:W-:-:S13]  /*21100*/  ELECT P6, URZ, PT ;  /* 0x00000000003f782f */ /* 0x000fda00038c0000 */
.L_x_717:
[----:B------:R-:W-:Y:S05]  /*21110*/  @!P6 BRA `(.L_x_563) ;  /* 0x000000040068e947 */ /* 0x000fea0003800000 */
[----:B0-----:R-:W2:Y:S01]  /*21120*/  LDL R0, [R1+0x50] ;  /* 0x0000500001007983 */ /* 0x001ea20000100800 */
[----:B------:R-:W-:-:S04]  /*21130*/  ISETP.NE.U32.AND P0, PT, R2, RZ, PT ;  /* 0x000000ff0200720c */ /* 0x000fc80003f05070 */
[----:B------:R-:W-:Y:S01]  /*21140*/  ISETP.NE.AND.EX P0, PT, R3, RZ, PT, P0 ;  /* 0x000000ff0300720c */ /* 0x000fe20003f05300 */
[----:B--2---:R-:W-:-:S12]  /*21150*/  VIADD R0, R0, 0xffffffff ;  /* 0xffffffff00007836 */ /* 0x004fd80000000000 */
[----:B------:R-:W-:Y:S05]  /*21160*/  @!P0 BRA `(.L_x_565) ;  /* 0x0000000000488947 */ /* 0x000fea0003800000 */
[----:B------:R-:W0:Y:S01]  /*21170*/  LDC R7, c[0x0][0x43c] ;  /* 0x00010f00ff077b82 */ /* 0x000e220000000800 */
[----:B------:R-:W-:Y:S01]  /*21180*/  ULDC.64 UR4, c[0x0][0x428] ;  /* 0x00010a0000047ab9 */ /* 0x000fe20000000a00 */
[----:B0-----:R-:W-:-:S13]  /*21190*/  ISETP.NE.AND P0, PT, R7, 0x1, PT ;  /* 0x000000010700780c */ /* 0x001fda0003f05270 */
[----:B------:R-:W0:Y:S02]  /*211a0*/  @P0 LDC.64 R4, c[0x0][0x440] ;  /* 0x00011000ff040b82 */ /* 0x000e240000000a00 */
[----:B0-----:R-:W-:Y:S01]  /*211b0*/  @P0 IMAD.HI.U32 R6, R0, R4, RZ ;  /* 0x0000000400060227 */ /* 0x001fe200078e00ff */
[----:B------:R-:W-:-:S04]  /*211c0*/  MOV R4, R0 ;  /* 0x0000000000047202 */ /* 0x000fc80000000f00 */
        /* <DEDUP_REMOVED lines=10> */
[----:B------:R-:W2:Y:S04]  /*21270*/  LDG.E R2, desc[UR60][R2.64] ;  /* 0x0000003c02027981 */ /* 0x000ea8000c1e1900 */
[----:B--2---:R0:W-:Y:S02]  /*21280*/  STL [R1], R2 ;  /* 0x0000000201007387 */ /* 0x0041e40000100800 */
.L_x_565:
[----:B-1----:R-:W2:Y:S04]  /*21290*/  LDL R9, [R1+0x4] ;  /* 0x0000040001097983 */ /* 0x002ea80000100800 */
[----:B0-----:R-:W2:Y:S04]  /*212a0*/  LDL R2, [R1+0x8] ;  /* 0x0000080001027983 */ /* 0x001ea80000100800 */
[----:B------:R-:W3:Y:S01]  /*212b0*/  LDL R3, [R1+0x10] ;  /* 0x0000100001037983 */ /* 0x000ee20000100800 */
[----:B------:R-:W0:Y:S02]  /*212c0*/  S2R R8, SR_TID.X ;  /* 0x0000000000087919 */ /* 0x000e240000002100 */
[----:B0-----:R-:W-:-:S04]  /*212d0*/  LOP3.LUT R8, R8, 0x7f, RZ, 0xc0, !PT ;  /* 0x0000007f08087812 */ /* 0x001fc800078ec0ff */
[----:B------:R-:W-:Y:S01]  /*212e0*/  ISETP.NE.AND P1, PT, R8, RZ, PT ;  /* 0x000000ff0800720c */ /* 0x000fe20003f25270 */
[----:B--2---:R-:W-:Y:S01]  /*212f0*/  IMAD R2, R2, 0x8, R9 ;  /* 0x0000000802027824 */ /* 0x004fe200078e0209 */
[----:B---3--:R-:W-:-:S04]  /*21300*/  SHF.L.U32 R4, R3, 0x1f, RZ ;  /* 0x0000001f03047819 */ /* 0x008fc800000006ff */
[----:B------:R-:W0:Y:S02]  /*21310*/  SYNCS.PHASECHK.TRANS64.TRYWAIT P0, [R2+URZ+0x2e880], R4 ;  /* 0x02e88004020075a7 */ /* 0x000e24000800017f */
[----:B0-----:R-:W-:Y:S05]  /*21320*/  @!P0 BRA `(.L_x_566) ;  /* 0x0000005800388947 */ /* 0x001fea0003800000 */
.L_x_718:
        /* <DEDUP_REMOVED lines=8> */
.L_x_567:
[----:B------:R-:W2:Y:S04]  /*213b0*/  LDL R7, [R1+0x4] ;  /* 0x0000040001077983 */ /* 0x000ea80000100800 */
[----:B------:R-:W2:Y:S04]  /*213c0*/  LDL R3, [R1+0x8] ;  /* 0x0000080001037983 */ /* 0x000ea80000100800 */
[----:B------:R-:W3:Y:S04]  /*213d0*/  LDL R6, [R1+0x24] ;  /* 0x0000240001067983 */ /* 0x000ee80000100800 */
[----:B------:R-:W4:Y:S01]  /*213e0*/  LDL R5, [R1] ;  /* 0x0000000001057983 */ /* 0x000f220000100800 */
[----:B------:R-:W-:Y:S01]  /*213f0*/  R2UR UR9, R2 ;  /* 0x00000000020972ca */ /* 0x000fe200000e0000 */
[----:B------:R-:W-:Y:S01]  /*21400*/  UIADD3 UR4, UP0, UR36, 0x470, URZ ;  /* 0x0000047024047890 */ /* 0x000fe2000ff1e03f */
[----:B------:R-:W-:Y:S01]  /*21410*/  R2UR UR12, R18 ;  /* 0x00000000120c72ca */ /* 0x000fe200000e0000 */
[----:B------:R-:W-:Y:S01]  /*21420*/  UMOV UR6, 0x0 ;  /* 0x0000000000067882 */ /* 0x000fe20000000000 */
[----:B------:R-:W-:Y:S01]  /*21430*/  UMOV UR7, 0x14f00000 ;  /* 0x14f0000000077882 */ /* 0x000fe20000000000 */
[----:B------:R-:W-:Y:S01]  /*21440*/  UIADD3.X UR5, URZ, UR37, URZ, UP0, !UPT ;  /* 0x000000253f057290 */ /* 0x000fe200087fe43f */
[----:B------:R-:W-:-:S07]  /*21450*/  UMOV UR10, URZ ;  /* 0x0000003f000a7c82 */ /* 0x000fce0008000000 */
[----:B------:R-:W-:Y:S01]  /*21460*/  UIADD3 UR9, UR9, 0x2e870, URZ ;  /* 0x0002e87009097890 */ /* 0x000fe2000fffe03f */
[----:B--2---:R-:W-:Y:S02]  /*21470*/  IMAD R3, R3, 0x7000, R7 ;  /* 0x0000700003037824 */ /* 0x004fe400078e0207 */
[----:B---3--:R-:W-:-:S03]  /*21480*/  IMAD R0, R0, 0xe0, R6 ;  /* 0x000000e000007824 */ /* 0x008fc600078e0206 */
[----:B------:R-:W-:Y:S02]  /*21490*/  R2UR UR8, R3 ;  /* 0x00000000030872ca */ /* 0x000fe400000e0000 */
[----:B----4-:R-:W-:Y:S02]  /*214a0*/  R2UR UR13, R5 ;  /* 0x00000000050d72ca */ /* 0x010fe400000e0000 */
[----:B------:R-:W-:-:S09]  /*214b0*/  R2UR UR11, R0 ;  /* 0x00000000000b72ca */ /* 0x000fd200000e0000 */
[----:B------:R-:W-:-:S09]  /*214c0*/  UIADD3 UR8, UR8, 0xe400, URZ ;  /* 0x0000e40008087890 */ /* 0x000fd2000fffe03f */
[----:B------:R1:W-:Y:S01]  /*214d0*/  UTMALDG.4D [UR8], [UR4], desc[UR6] ;  /* 0x00000608040075b4 */ /* 0x0003e20008019000 */
[----:B------:R-:W2:Y:S02]  /*214e0*/  SYNCS.PHASECHK.TRANS64.TRYWAIT P0, [R2+URZ+0x2e840], R4 ;  /* 0x02e84004020075a7 */ /* 0x000ea4000800017f */
[----:B-12---:R-:W-:Y:S05]  /*214f0*/  @!P0 BRA `(.L_x_568) ;  /* 0x0000005400d88947 */ /* 0x006fea0003800000 */
.L_x_719:
[----:B------:R-:W-:Y:S05]  /*21500*/  @P1 BRA `(.L_x_569) ;  /* 0x00000000001c1947 */ /* 0x000fea0003800000 */
[----:B------:R-:W2:Y:S01]  /*21510*/  S2R R5, SR_TID.X ;  /* 0x0000000000057919 */ /* 0x000ea20000002100 */
[----:B01----:R-:W-:-:S04]  /*21520*/  IMAD.MOV.U32 R4, RZ, RZ, 0x7000 ;  /* 0x00007000ff047424 */ /* 0x003fc800078e00ff */
[----:B------:R3:W-:Y:S01]  /*21530*/  SYNCS.ARRIVE.TRANS64 RZ, [R2+URZ+0x2e830], R4 ;  /* 0x02e8300402ff79a7 */ /* 0x0007e2000800003f */
[----:B--2---:R-:W-:-:S04]  /*21540*/  LOP3.LUT R5, R5, 0x1f, RZ, 0xc0, !PT ;  /* 0x0000001f05057812 */ /* 0x004fc800078ec0ff */
[----:B------:R-:W-:-:S13]  /*21550*/  ISETP.NE.AND P0, PT, R5, RZ, PT ;  /* 0x000000ff0500720c */ /* 0x000fda0003f05270 */
[----:B---3--:R-:W-:Y:S05]  /*21560*/  @!P0 BRA `(.L_x_569) ;  /* 0x0000000000048947 */ /* 0x008fea0003800000 */
[----:B------:R-:W-:Y:S01]  /*21570*/  BPT.TRAP 0x1 ;  /* 0x000000040000795c */ /* 0x000fe20000300000 */
.L_x_569:
[----:B------:R-:W2:Y:S04]  /*21580*/  LDL R5, [R1] ;  /* 0x0000000001057983 */ /* 0x000ea80000100800 */
        /* <DEDUP_REMOVED lines=10> */
[----:B------:R-:W-:-:S04]  /*21630*/  UMOV UR10, URZ ;  /* 0x0000003f000a7c82 */ /* 0x000fc80008000000 */
[----:B------:R-:W-:Y:S02]  /*21640*/  UIADD3 UR8, UR8, 0x20400, URZ ;  /* 0x0002040008087890 */ /* 0x000fe4000fffe03f */
[----:B------:R-:W-:Y:S01]  /*21650*/  UIADD3 UR9, UR9, 0x2e830, URZ ;  /* 0x0002e83009097890 */ /* 0x000fe2000fffe03f */
[----:B--2---:R-:W-:Y:S02]  /*21660*/  R2UR UR13, R5 ;  /* 0x00000000050d72ca */ /* 0x004fe400000e0000 */
[----:B---3--:R-:W-:-:S04]  /*21670*/  LOP3.LUT R4, R4, 0xfffffffe, RZ, 0xc0, !PT ;  /* 0xfffffffe04047812 */ /* 0x008fc800078ec0ff */
[----:B------:R-:W-:-:S07]  /*21680*/  @P0 LOP3.LUT R4, R4, 0x1, RZ, 0xfc, !PT ;  /* 0x0000000104040812 */ /* 0x000fce00078efcff */
[----:B------:R2:W-:Y:S01]  /*21690*/  UTMALDG.4D [UR8], [UR4], desc[UR6] ;  /* 0x00000608040075b4 */ /* 0x0005e20008019000 */
[----:B------:R2:W-:Y:S01]  /*216a0*/  STL [R1+0x1c], R4 ;  /* 0x00001c0401007387 */ /* 0x0005e20000100800 */
[----:B------:R-:W-:Y:S01]  /*216b0*/  NOP ;  /* 0x0000000000007918 */ /* 0x000fe20000000000 */
.L_x_563:
[----:B------:R-:W3:Y:S04]  /*216c0*/  LDL R2, [R1+0x4] ;  /* 0x0000040001027983 */ /* 0x000ee80000100800 */
[----:B------:R-:W4:Y:S04]  /*216d0*/  LDL.LU R3, [R1+0x38] ;  /* 0x0000380001037983 */ /* 0x000f280000300800 */
[----:B------:R-:W5:Y:S04]  /*216e0*/  LDL.LU R5, [R1+0x34] ;  /* 0x0000340001057983 */ /* 0x000f680000300800 */
[----:B0-2---:R-:W2:Y:S01]  /*216f0*/  LDL.LU R4, [R1+0x40] ;  /* 0x0000400001047983 */ /* 0x005ea20000300800 */
[----:B------:R-:W-:Y:S05]  /*21700*/  WARPSYNC.ALL ;  /* 0x0000000000007948 */ /* 0x000fea0003800000 */
[----:B------:R-:W-:Y:S01]  /*21710*/  ULDC.64 UR4, c[0x0][0x298] ;  /* 0x0000a60000047ab9 */ /* 0x000fe20000000a00 */
[----:B------:R-:W-:Y:S01]  /*21720*/  ULDC.64 UR6, c[0x0][0xa00] ;  /* 0x0002800000067ab9 */ /* 0x000fe20000000a00 */
[----:B------:R-:W-:Y:S01]  /*21730*/  BSSY B6, `(.L_x_570) ;  /* 0x0000024000067945 */ /* 0x000fe20003800000 */
[----:B------:R-:W-:Y:S01]  /*21740*/  BAR.SYNC.DEFER_BLOCKING 0x8, 0x180 ;  /* 0x0206000000007b1d */ /* 0x000fe20000010000 */
[----:B------:R-:W-:-:S04]  /*21750*/  ISETP.NE.U32.AND P0, PT, RZ, UR6, PT ;  /* 0x00000006ff007c0c */ /* 0x000fc8000bf05070 */
[----:B------:R-:W-:Y:S01]  /*21760*/  ISETP.NE.AND.EX P0, PT, RZ, UR7, PT, P0 ;  /* 0x00000007ff007c0c */ /* 0x000fe2000bf05300 */
[----:B---3--:R-:W-:Y:S01]  /*21770*/  VIADD R2, R2, 0x1c400 ;  /* 0x0001c40002027836 */ /* 0x008fe20000000000 */
[----:B----4-:R-:W-:-:S04]  /*21780*/  SHF.R.S32.HI R0, RZ, 0x1f, R3 ;  /* 0x0000001fff007819 */ /* 0x010fc80000011403 */
[----:B------:R-:W-:Y:S02]  /*21790*/  LOP3.LUT P1, RZ, R2, 0x3ff, RZ, 0xc0, !PT ;  /* 0x000003ff02ff7812 */ /* 0x000fe4000782c0ff */
[----:B-----5:R-:W-:Y:S01]  /*217a0*/  SEL R5, R5, RZ, !P0 ;  /* 0x000000ff05057207 */ /* 0x020fe20004000000 */
[----:B------:R-:W-:Y:S01]  /*217b0*/  IMAD R0, R0, UR4, RZ ;  /* 0x0000000400007c24 */ /* 0x000fe2000f8e02ff */
[----:B--2---:R-:W-:-:S03]  /*217c0*/  SEL R4, R4, RZ, !P0 ;  /* 0x000000ff04047207 */ /* 0x004fc60004000000 */
[C---:B------:R-:W-:Y:S02]  /*217d0*/  IMAD R0, R3.reuse, UR5, R0 ;  /* 0x0000000503007c24 */ /* 0x040fe4000f8e0200 */
[----:B------:R-:W-:-:S05]  /*217e0*/  IMAD.WIDE.U32 R2, R3, UR4, RZ ;  /* 0x0000000403027c25 */ /* 0x000fca000f8e00ff */
[----:B------:R0:W-:Y:S04]  /*217f0*/  STL.64 [R1+0x48], R2 ;  /* 0x0000480201007387 */ /* 0x0001e80000100a00 */
[----:B------:R2:W-:Y:S04]  /*21800*/  STL [R1+0x34], R5 ;  /* 0x0000340501007387 */ /* 0x0005e80000100800 */
[----:B------:R2:W-:Y:S01]  /*21810*/  STL [R1+0x5c], R4 ;  /* 0x00005c0401007387 */ /* 0x0005e20000100800 */
[----:B0-----:R-:W-:Y:S01]  /*21820*/  IMAD.IADD R2, R3, 0x1, R0 ;  /* 0x0000000103027824 */ /* 0x001fe200078e0200 */
[----:B------:R-:W-:-:S05]  /*21830*/  SHF.R.S32.HI R0, RZ, 0x1f, R18 ;  /* 0x0000001fff007819 */ /* 0x000fca0000011412 */
[----:B------:R2:W-:Y:S04]  /*21840*/  STL [R1+0x40], R0 ;  /* 0x0000400001007387 */ /* 0x0005e80000100800 */
[----:B------:R2:W-:Y:S01]  /*21850*/  STL [R1+0x38], R2 ;  /* 0x0000380201007387 */ /* 0x0005e20000100800 */
[----:B------:R-:W-:Y:S05]  /*21860*/  @!P1 BRA `(.L_x_571) ;  /* 0x0000000000409947 */ /* 0x000fea0003800000 */
[----:B--2---:R-:W-:Y:S01]  /*21870*/  MOV R2, 0x0 ;  /* 0x0000000000027802 */ /* 0x004fe20000000f00 */
[----:B------:R-:W-:Y:S01]  /*21880*/  ULDC.64 UR4, c[0x4][0xc0] ;  /* 0x0100300000047ab9 */ /* 0x000fe20000000a00 */
[----:B------:R-:W-:Y:S01]  /*21890*/  ULDC.64 UR6, c[0x4][0xc8] ;  /* 0x0100320000067ab9 */ /* 0x000fe20000000a00 */
[----:B------:R-:W-:Y:S01]  /*218a0*/  ULDC.64 UR8, c[0x4][0x28] ;  /* 0x01000a0000087ab9 */ /* 0x000fe20000000a00 */
[----:B------:R-:W-:Y:S01]  /*218b0*/  MOV R4, UR4 ;  /* 0x0000000400047c02 */ /* 0x000fe20008000f00 */
[----:B------:R-:W-:Y:S01]  /*218c0*/  IMAD.U32 R5, RZ, RZ, UR5 ;  /* 0x00000005ff057e24 */ /* 0x000fe2000f8e00ff */
[----:B------:R-:W0:Y:S01]  /*218d0*/  LDC.64 R2, c[0x4][R2] ;  /* 0x0100000002027b82 */ /* 0x000e220000000a00 */
[----:B------:R-:W-:Y:S01]  /*218e0*/  IMAD.U32 R6, RZ, RZ, UR6 ;  /* 0x00000006ff067e24 */ /* 0x000fe2000f8e00ff */
[----:B------:R-:W-:Y:S01]  /*218f0*/  MOV R10, UR8 ;  /* 0x00000008000a7c02 */ /* 0x000fe20008000f00 */
[----:B------:R-:W-:Y:S01]  /*21900*/  IMAD.U32 R7, RZ, RZ, UR7 ;  /* 0x00000007ff077e24 */ /* 0x000fe2000f8e00ff */
[----:B------:R-:W-:Y:S01]  /*21910*/  MOV R13, RZ ;  /* 0x000000ff000d7202 */ /* 0x000fe20000000f00 */
[----:B------:R-:W-:-:S02]  /*21920*/  IMAD.U32 R11, RZ, RZ, UR9 ;  /* 0x00000009ff0b7e24 */ /* 0x000fc4000f8e00ff */
[----:B-1----:R-:W-:Y:S02]  /*21930*/  IMAD.MOV.U32 R8, RZ, RZ, 0x70 ;  /* 0x00000070ff087424 */ /* 0x002fe400078e00ff */
[----:B------:R-:W-:-:S07]  /*21940*/  IMAD.MOV.U32 R12, RZ, RZ, 0x1 ;  /* 0x00000001ff0c7424 */ /* 0x000fce00078e00ff */
[----:B------:R-:W-:-:S07]  /*21950*/  LEPC R20, `(.L_x_571) ;  /* 0x000000001014794e */ /* 0x000fce0000000000 */
[----:B0-----:R-:W-:Y:S05]  /*21960*/  CALL.ABS.NOINC R2 ;  /* 0x0000000002007343 */ /* 0x001fea0003c00000 */
.L_x_571:
[----:B------:R-:W-:Y:S05]  /*21970*/  BSYNC B6 ;  /* 0x0000000000067941 */ /* 0x000fea0003800000 */
.L_x_570:
[----:B--2---:R-:W2:Y:S01]  /*21980*/  LDL.LU R4, [R1+0x38] ;  /* 0x0000380001047983 */ /* 0x004ea20000300800 */
[----:B------:R-:W0:Y:S01]  /*21990*/  LDC R7, c[0x0][0x448] ;  /* 0x00011200ff077b82 */ /* 0x000e220000000800 */
[----:B------:R-:W-:Y:S01]  /*219a0*/  ULDC.64 UR4, c[0x0][0x2d8] ;  /* 0x0000b60000047ab9 */ /* 0x000fe20000000a00 */
[----:B------:R-:W-:Y:S01]  /*219b0*/  IMAD.SHL.U32 R17, R17, 0x80, RZ ;  /* 0x0000008011117824 */ /* 0x000fe200078e00ff */
[----:B------:R-:W2:Y:S01]  /*219c0*/  LDL.LU.64 R2, [R1+0x48] ;  /* 0x0000480001027983 */ /* 0x000ea20000300a00 */
[----:B------:R-:W-:-:S03]  /*219d0*/  ULDC UR6, c[0x0][0x2b8] ;  /* 0x0000ae0000067ab9 */ /* 0x000fc60000000800 */
[----:B------:R-:W3:Y:S04]  /*219e0*/  LDL.LU R0, [R1+0x40] ;  /* 0x0000400001007983 */ /* 0x000ee80000300800 */
[----:B------:R-:W4:Y:S04]  /*219f0*/  LDL.LU R6, [R1+0x5c] ;  /* 0x00005c0001067983 */ /* 0x000f280000300800 */
[----:B------:R-:W4:Y:S04]  /*21a00*/  LDL.LU R5, [R1+0x34] ;  /* 0x0000340001057983 */ /* 0x000f280000300800 */
[----:B------:R0:W5:Y:S02]  /*21a10*/  LDL R10, [R1+0x3c] ;  /* 0x00003c00010a7983 */ /* 0x0001640000100800 */
[----:B0-----:R-:W-:Y:S01]  /*21a20*/  ISETP.NE.AND P0, PT, R7, 0x1, PT ;  /* 0x000000010700780c */ /* 0x001fe20003f05270 */
[----:B-1----:R-:W0:Y:S02]  /*21a30*/  S2R R8, SR_TID.X ;  /* 0x0000000000087919 */ /* 0x002e240000002100 */
[----:B0-----:R-:W-:-:S05]  /*21a40*/  IMAD.SHL.U32 R9, R8, 0x10, RZ ;  /* 0x0000001008097824 */ /* 0x001fca00078e00ff */
[----:B------:R-:W-:Y:S01]  /*21a50*/  LOP3.LUT R9, R9, 0x70, RZ, 0xc0, !PT ;  /* 0x0000007009097812 */ /* 0x000fe200078ec0ff */
[----:B--2---:R-:W-:Y:S02]  /*21a60*/  IMAD.MOV.U32 R3, RZ, RZ, R4 ;  /* 0x000000ffff037224 */ /* 0x004fe400078e0004 */
[----:B------:R-:W0:Y:S01]  /*21a70*/  S2R R4, SR_TID.X ;  /* 0x0000000000047919 */ /* 0x000e220000002100 */
[----:B---3--:R-:W-:Y:S02]  /*21a80*/  IMAD R0, R0, UR4, RZ ;  /* 0x0000000400007c24 */ /* 0x008fe4000f8e02ff */
[----:B------:R-:W-:-:S04]  /*21a90*/  IMAD.WIDE.U32 R2, R18, UR4, R2 ;  /* 0x0000000412027c25 */ /* 0x000fc8000f8e0002 */
[----:B------:R-:W-:Y:S01]  /*21aa0*/  IMAD R0, R18, UR5, R0 ;  /* 0x0000000512007c24 */ /* 0x000fe2000f8e0200 */
[----:B------:R-:W-:-:S03]  /*21ab0*/  ULDC.64 UR4, c[0x0][0x2e0] ;  /* 0x0000b80000047ab9 */ /* 0x000fc60000000a00 */
[----:B------:R-:W-:Y:S02]  /*21ac0*/  IMAD.IADD R3, R3, 0x1, R0 ;  /* 0x0000000103037824 */ /* 0x000fe400078e0200 */
[----:B----4-:R-:W-:Y:S02]  /*21ad0*/  IMAD R0, R6, UR4, RZ ;  /* 0x0000000406007c24 */ /* 0x010fe4000f8e02ff */
[C---:B------:R-:W-:Y:S01]  /*21ae0*/  IMAD.WIDE.U32 R2, R5.reuse, UR4, R2 ;  /* 0x0000000405027c25 */ /* 0x040fe2000f8e0002 */
[----:B------:R-:W1:Y:S03]  /*21af0*/  @P0 LDC R6, c[0x0][0x450] ;  /* 0x00011400ff060b82 */ /* 0x000e660000000800 */
[----:B------:R-:W-:Y:S01]  /*21b00*/  IMAD R0, R5, UR5, R0 ;  /* 0x0000000505007c24 */ /* 0x000fe2000f8e0200 */
[----:B------:R-:W-:-:S03]  /*21b10*/  ULDC.64 UR4, c[0x0][0x2d0] ;  /* 0x0000b40000047ab9 */ /* 0x000fc60000000a00 */
[----:B------:R-:W-:Y:S01]  /*21b20*/  IMAD.IADD R3, R3, 0x1, R0 ;  /* 0x0000000103037824 */ /* 0x000fe200078e0200 */
[C---:B0-----:R-:W-:Y:S02]  /*21b30*/  LOP3.LUT R5, R4.reuse, 0x7f, RZ, 0xc0, !PT ;  /* 0x0000007f04057812 */ /* 0x041fe400078ec0ff */
[----:B------:R-:W-:Y:S02]  /*21b40*/  SHF.L.U32 R4, R4, 0x4, RZ ;  /* 0x0000000404047819 */ /* 0x000fe400000006ff */
[----:B------:R-:W-:-:S04]  /*21b50*/  SHF.R.U32.HI R5, RZ, 0x3, R5 ;  /* 0x00000003ff057819 */ /* 0x000fc80000011605 */
[----:B------:R-:W-:Y:S02]  /*21b60*/  LOP3.LUT R4, R5, 0x70, R4, 0xf8, !PT ;  /* 0x0000007005047812 */ /* 0x000fe400078ef804 */
[----:B------:R-:W0:Y:S02]  /*21b70*/  @P0 LDC R5, c[0x0][0x44c] ;  /* 0x00011300ff050b82 */ /* 0x000e240000000800 */
[----:B------:R-:W-:-:S05]  /*21b80*/  LOP3.LUT R0, R4, R17, RZ, 0xfc, !PT ;  /* 0x0000001104007212 */ /* 0x000fca00078efcff */
[----:B------:R-:W-:Y:S02]  /*21b90*/  IMAD.MOV.U32 R4, RZ, RZ, R0 ;  /* 0x000000ffff047224 */ /* 0x000fe400078e0000 */
[----:B0-----:R-:W-:-:S05]  /*21ba0*/  @P0 IMAD.HI.U32 R5, R0, R5, RZ ;  /* 0x0000000500050227 */ /* 0x001fca00078e00ff */
[----:B-1----:R-:W-:-:S05]  /*21bb0*/  @P0 SHF.R.U32.HI R4, RZ, R6, R5 ;  /* 0x00000006ff040219 */ /* 0x002fca0000011605 */
[----:B------:R-:W-:-:S04]  /*21bc0*/  IMAD.MOV R5, RZ, RZ, -R4 ;  /* 0x000000ffff057224 */ /* 0x000fc800078e0a04 */
[----:B------:R-:W-:Y:S01]  /*21bd0*/  IMAD R0, R7, R5, R0 ;  /* 0x0000000507007224 */ /* 0x000fe200078e0200 */
[----:B------:R-:W-:Y:S01]  /*21be0*/  SHF.R.S32.HI R5, RZ, 0x1f, R4 ;  /* 0x0000001fff057819 */ /* 0x000fe20000011404 */
[----:B------:R-:W-:-:S04]  /*21bf0*/  IMAD.WIDE.U32 R2, R4, UR4, R2 ;  /* 0x0000000404027c25 */ /* 0x000fc8000f8e0002 */
[----:B------:R-:W-:-:S04]  /*21c00*/  IMAD R5, R5, UR4, RZ ;  /* 0x0000000405057c24 */ /* 0x000fc8000f8e02ff */
[----:B------:R-:W-:Y:S01]  /*21c10*/  IMAD R4, R4, UR5, R5 ;  /* 0x0000000504047c24 */ /* 0x000fe2000f8e0205 */
[----:B------:R-:W-:-:S04]  /*21c20*/  ULDC.64 UR4, c[0x0][0x2c8] ;  /* 0x0000b20000047ab9 */ /* 0x000fc80000000a00 */
[----:B------:R-:W-:Y:S02]  /*21c30*/  IADD3 R3, R3, R4, RZ ;  /* 0x0000000403037210 */ /* 0x000fe40007ffe0ff */
[----:B------:R-:W-:Y:S01]  /*21c40*/  SHF.R.S32.HI R4, RZ, 0x1f, R0 ;  /* 0x0000001fff047819 */ /* 0x000fe20000011400 */
[----:B------:R-:W-:-:S04]  /*21c50*/  IMAD.WIDE.U32 R2, R0, UR4, R2 ;  /* 0x0000000400027c25 */ /* 0x000fc8000f8e0002 */
[----:B------:R-:W-:-:S04]  /*21c60*/  IMAD R4, R4, UR4, RZ ;  /* 0x0000000404047c24 */ /* 0x000fc8000f8e02ff */
[----:B------:R-:W-:Y:S01]  /*21c70*/  IMAD R0, R0, UR5, R4 ;  /* 0x0000000500007c24 */ /* 0x000fe2000f8e0204 */
[----:B------:R-:W-:Y:S02]  /*21c80*/  ULDC.64 UR4, c[0x0][0x280] ;  /* 0x0000a00000047ab9 */ /* 0x000fe40000000a00 */
[----:B------:R-:W-:Y:S01]  /*21c90*/  IADD3 R4, P1, R2, UR4, RZ ;  /* 0x0000000402047c10 */ /* 0x000fe2000ff3e0ff */
[----:B------:R-:W-:Y:S01]  /*21ca0*/  UMOV UR4, 0xffffffff ;  /* 0xffffffff00047882 */ /* 0x000fe20000000000 */
[----:B------:R-:W-:Y:S02]  /*21cb0*/  ISETP.GE.AND P0, PT, R9, UR6, PT ;  /* 0x0000000609007c0c */ /* 0x000fe4000bf06270 */
[----:B------:R-:W-:Y:S01]  /*21cc0*/  IADD3.X R0, R3, UR5, R0, P1, !PT ;  /* 0x0000000503007c10 */ /* 0x000fe20008ffe400 */
[----:B------:R-:W-:Y:S10]  /*21cd0*/  BRA.DIV UR4, `(.L_x_572) ;  /* 0x0000004e04f47947 */ /* 0x000ff4000b800000 */
[----:B------:R-:W2:Y:S01]  /*21ce0*/  LDL.LU R6, [R1+0x54] ;  /* 0x0000540001067983 */ /* 0x000ea20000300800 */
[----:B------:R-:W0:Y:S02]  /*21cf0*/  S2R R5, SR_TID.X ;  /* 0x0000000000057919 */ /* 0x000e240000002100 */
[----:B0-----:R-:W-:-:S04]  /*21d00*/  LOP3.LUT R5, R5, 0x7f, RZ, 0xc0, !PT ;  /* 0x0000007f05057812 */ /* 0x001fc800078ec0ff */
[----:B------:R-:W-:-:S05]  /*21d10*/  SHF.R.U32.HI R5, RZ, 0x3, R5 ;  /* 0x00000003ff057819 */ /* 0x000fca0000011605 */
[----:B------:R-:W-:-:S05]  /*21d20*/  IMAD.IADD R2, R5, 0x1, R17 ;  /* 0x0000000105027824 */ /* 0x000fca00078e0211 */
[----:B------:R-:W-:Y:S01]  /*21d30*/  IADD3 R5, R2, 0x10, RZ ;  /* 0x0000001002057810 */ /* 0x000fe20007ffe0ff */
[----:B--2---:R-:W-:Y:S02]  /*21d40*/  IMAD R3, R6, R7, RZ ;  /* 0x0000000706037224 */ /* 0x004fe400078e02ff */
[----:B------:R-:W0:Y:S04]  /*21d50*/  SHFL.IDX PT, R7, R4, RZ, 0x181f ;  /* 0x00181fff04077589 */ /* 0x000e2800000e0000 */
[----:B------:R-:W1:Y:S01]  /*21d60*/  SHFL.IDX PT, R6, R0, RZ, 0x181f ;  /* 0x00181fff00067589 */ /* 0x000e6200000e0000 */
[----:B------:R-:W-:-:S13]  /*21d70*/  ISETP.GE.AND P1, PT, R2, R3, PT ;  /* 0x000000030200720c */ /* 0x000fda0003f26270 */
[----:B0-----:R-:W-:-:S05]  /*21d80*/  @!P1 IADD3 R7, P2, R9, R7, RZ ;  /* 0x0000000709079210 */ /* 0x001fca0007f5e0ff */
[----:B-1----:R-:W-:-:S05]  /*21d90*/  @!P1 IMAD.X R6, RZ, RZ, R6, P2 ;  /* 0x000000ffff069224 */ /* 0x002fca00010e0606 */
[----:B------:R-:W-:-:S04]  /*21da0*/  @!P1 LOP3.LUT R7, R7, R6, RZ, 0x3c, !PT ;  /* 0x0000000607079212 */ /* 0x000fc800078e3cff */
[----:B------:R-:W-:-:S04]  /*21db0*/  @!P1 LOP3.LUT R6, R7, R6, RZ, 0x3c, !PT ;  /* 0x0000000607069212 */ /* 0x000fc800078e3cff */
[----:B------:R-:W-:-:S05]  /*21dc0*/  @!P1 LOP3.LUT R7, R7, R6, RZ, 0x3c, !PT ;  /* 0x0000000607079212 */ /* 0x000fca00078e3cff */
[----:B------:R-:W-:Y:S01]  /*21dd0*/  @!PT LDS RZ, [RZ] ;  /* 0x00000000fffff984 */ /* 0x000fe20000000800 */
[----:B-----5:R0:W-:Y:S01]  /*21de0*/  @!P1 LDGSTS.E.BYPASS.LTC128B.128 [R10+0x1c400], desc[UR60][R6.64], !P0 ;  /* 0x1c400000060a9fae */ /* 0x0201e2000c101d7c */
[----:B------:R-:W-:-:S03]  /*21df0*/  ISETP.GE.AND P1, PT, R5, R3, PT ;  /* 0x000000030500720c */ /* 0x000fc60003f26270 */
[----:B------:R-:W1:Y:S04]  /*21e00*/  SHFL.IDX PT, R5, R4, 0x1, 0x181f ;  /* 0x00381f0004057f89 */ /* 0x000e6800000e0000 */
[----:B0-----:R-:W0:Y:S06]  /*21e10*/  SHFL.IDX PT, R6, R0, 0x1, 0x181f ;  /* 0x00381f0000067f89 */ /* 0x001e2c00000e0000 */
[----:B-1----:R-:W-:-:S05]  /*21e20*/  @!P1 IADD3 R5, P2, R9, R5, RZ ;  /* 0x0000000509059210 */ /* 0x002fca0007f5e0ff */
[----:B0-----:R-:W-:-:S04]  /*21e30*/  @!P1 IMAD.X R6, RZ, RZ, R6, P2 ;  /* 0x000000ffff069224 */ /* 0x001fc800010e0606 */
[----:B------:R-:W-:Y:S02]  /*21e40*/  @!P1 IMAD.MOV.U32 R7, RZ, RZ, R6 ;  /* 0x000000ffff079224 */ /* 0x000fe400078e0006 */
[----:B------:R-:W-:Y:S01]  /*21e50*/  @!P1 IMAD.MOV.U32 R6, RZ, RZ, R5 ;  /* 0x000000ffff069224 */ /* 0x000fe200078e0005 */
[----:B------:R-:W-:-:S04]  /*21e60*/  IADD3 R5, R2, 0x20, RZ ;  /* 0x0000002002057810 */ /* 0x000fc80007ffe0ff */
[----:B------:R0:W-:Y:S01]  /*21e70*/  @!P1 LDGSTS.E.BYPASS.LTC128B.128 [R10+0x1cc00], desc[UR60][R6.64], !P0 ;  /* 0x1cc00000060a9fae */ /* 0x0001e2000c101d7c */
        /* <DEDUP_REMOVED lines=43> */
[----:B------:R-:W0:Y:S04]  /*22130*/  SHFL.IDX PT, R0, R0, 0x7, 0x181f ;  /* 0x00f81f0000007f89 */ /* 0x000e2800000e0000 */
[----:B------:R1:W-:Y:S04]  /*22140*/  @!P1 LDGSTS.E.BYPASS.LTC128B.128 [R10+0x1f400], desc[UR60][R6.64], !P0 ;  /* 0x1f400000060a9fae */ /* 0x0003e8000c101d7c */
[----:B------:R-:W2:Y:S02]  /*22150*/  SHFL.IDX PT, R4, R4, 0x7, 0x181f ;  /* 0x00f81f0004047f89 */ /* 0x000ea400000e0000 */
.L_x_736:
[----:B------:R3:W5:Y:S01]  /*22160*/  LDL R9, [R1+0x4] ;  /* 0x0000040001097983 */ /* 0x0007620000100800 */
[----:B------:R-:W4:Y:S01]  /*22170*/  S2R R5, SR_TID.X ;  /* 0x0000000000057919 */ /* 0x000f220000002100 */
[----:B------:R-:W-:-:S05]  /*22180*/  VIADD R2, R2, 0x70 ;  /* 0x0000007002027836 */ /* 0x000fca0000000000 */
[----:B------:R-:W-:Y:S02]  /*22190*/  ISETP.GE.AND P1, PT, R2, R3, PT ;  /* 0x000000030200720c */ /* 0x000fe40003f26270 */
[----:B----4-:R-:W-:-:S04]  /*221a0*/  SHF.L.U32 R5, R5, 0x4, RZ ;  /* 0x0000000405057819 */ /* 0x010fc800000006ff */
[----:B------:R-:W-:-:S07]  /*221b0*/  LOP3.LUT R5, R5, 0x70, RZ, 0xc0, !PT ;  /* 0x0000007005057812 */ /* 0x000fce00078ec0ff */
[----:B--2---:R-:W-:-:S05]  /*221c0*/  @!P1 IADD3 R2, P2, R5, R4, RZ ;  /* 0x0000000405029210 */ /* 0x004fca0007f5e0ff */
[----:B0-----:R-:W-:-:S05]  /*221d0*/  @!P1 IMAD.X R3, RZ, RZ, R0, P2 ;  /* 0x000000ffff039224 */ /* 0x001fca00010e0600 */
[----:B------:R-:W-:Y:S01]  /*221e0*/  @!PT LDS RZ, [RZ] ;  /* 0x00000000fffff984 */ /* 0x000fe20000000800 */
[----:B------:R-:W-:Y:S01]  /*221f0*/  @!PT LDS RZ, [RZ] ;  /* 0x00000000fffff984 */ /* 0x000fe20000000800 */
[----:B------:R-:W-:Y:S01]  /*22200*/  @!PT LDS RZ, [RZ] ;  /* 0x00000000fffff984 */ /* 0x000fe20000000800 */
[----:B------:R3:W-:Y:S01]  /*22210*/  @!P1 LDGSTS.E.BYPASS.LTC128B.128 [R10+0x1fc00], desc[UR60][R2.64], !P0 ;  /* 0x1fc00000020a9fae */ /* 0x0007e2000c101d7c */
[----:B------:R-:W-:Y:S01]  /*22220*/  PLOP3.LUT P0, PT, PT, PT, PT, 0x80, 0x0 ;  /* 0x000000000000781c */ /* 0x000fe20003f0f070 */
[----:B------:R-:W-:-:S12]  /*22230*/  NOP ;  /* 0x0000000000007918 */ /* 0x000fd80000000000 */
.L_x_573:
[----:B---3--:R-:W2:Y:S01]  /*22240*/  LDL R2, [R1+0x4] ;  /* 0x0000040001027983 */ /* 0x008ea20000100800 */
[----:B------:R-:W-:Y:S02]  /*22250*/  PLOP3.LUT P1, PT, P1, P0, PT, 0xa2, 0x0 ;  /* 0x000000000000781c */ /* 0x000fe40000f21472 */
[----:B--2---:R-:W-:-:S08]  /*22260*/  @P0 R2UR P1, UR4, R2 ;  /* 0x00000000020402ca */ /* 0x004fd00000020000 */
[----:B------:R-:W-:-:S05]  /*22270*/  @P0 PLOP3.LUT P0, PT, P1, PT, PT, 0x80, 0x0 ;  /* 0x000000000000081c */ /* 0x000fca0000f0f070 */
[----:B------:R-:W-:Y:S01]  /*22280*/  @!P1 SYNCS.ARRIVE.TRANS64.RED.A0T1 RZ, [UR4+0x2e800], RZ ;  /* 0x02e800ffffff99a7 */ /* 0x000fe20008200404 */
[----:B------:R-:W-:Y:S07]  /*22290*/  @!P1 ARRIVES.LDGSTSBAR.64.TRANSCNT [UR4+0x2e800] ;  /* 0x02e80000ff0099b0 */ /* 0x000fee0008000a84 */
[----:B------:R-:W-:Y:S05]  /*222a0*/  @P0 BRA.U.ANY `(.L_x_573) ;  /* 0xfffffffd00e40947 */ /* 0x000fea000393ffff */
[----:B------:R-:W2:Y:S02]  /*222b0*/  LDL.LU R3, [R1+0x60] ;  /* 0x0000600001037983 */ /* 0x000ea40000300800 */
[----:B--2---:R-:W-:-:S05]  /*222c0*/  VIADD R3, R3, 0x1 ;  /* 0x0000000103037836 */ /* 0x004fca0000000000 */
[----:B------:R0:W-:Y:S01]  /*222d0*/  STL [R1+0x60], R3 ;  /* 0x0000600301007387 */ /* 0x0001e20000100800 */
[----:B------:R-:W-:-:S04]  /*222e0*/  LEA.HI R0, R3, R3, RZ, 0x1 ;  /* 0x0000000303007211 */ /* 0x000fc800078f08ff */
[----:B------:R-:W-:-:S04]  /*222f0*/  LOP3.LUT R0, R0, 0xfffffffe, RZ, 0xc0, !PT ;  /* 0xfffffffe00007812 */ /* 0x000fc800078ec0ff */
[----:B------:R-:W-:-:S04]  /*22300*/  IADD3 R0, R3, -R0, RZ ;  /* 0x8000000003007210 */ /* 0x000fc80007ffe0ff */
[----:B------:R-:W-:Y:S01]  /*22310*/  SHF.L.U32 R0, R0, 0x1f, RZ ;  /* 0x0000001f00007819 */ /* 0x000fe200000006ff */
[----:B------:R-:W-:Y:S01]  /*22320*/  NOP ;  /* 0x0000000000007918 */ /* 0x000fe20000000000 */
[----:B------:R0:W-:Y:S01]  /*22330*/  SYNCS.ARRIVE.TRANS64.A1T0 RZ, [R2+URZ+0x2e800], RZ ;  /* 0x02e800ff02ff79a7 */ /* 0x0001e2000810003f */
[----:B------:R-:W-:Y:S01]  /*22340*/  BSSY B0, `(.L_x_574) ;  /* 0x0000003000007945 */ /* 0x000fe20003800000 */
[----:B------:R-:W2:Y:S03]  /*22350*/  SYNCS.PHASECHK.TRANS64.TRYWAIT P0, [R2+URZ+0x2e820], R0 ;  /* 0x02e82000020075a7 */ /* 0x000ea6000800017f */
[----:B0-2---:R-:W-:Y:S05]  /*22360*/  @!P0 BRA `(.L_x_575) ;  /* 0x0000005000e88947 */ /* 0x005fea0003800000 */
.L_x_737:
[----:B------:R-:W-:Y:S05]  /*22370*/  BSYNC B0 ;  /* 0x0000000000007941 */ /* 0x000fea0003800000 */
.L_x_574:
[----:B0-----:R-:W2:Y:S02]  /*22380*/  LDL.LU R2, [R1+0x44] ;  /* 0x0000440001027983 */ /* 0x001ea40000300800 */
[----:B--2---:R-:W-:-:S13]  /*22390*/  ISETP.GE.AND P0, PT, R2, 0xe1, PT ;  /* 0x000000e10200780c */ /* 0x004fda0003f06270 */
[----:B------:R-:W-:Y:S05]  /*223a0*/  @!P0 BRA `(.L_x_576) ;  /* 0x0000001000048947 */ /* 0x000fea0003800000 */
[----:B------:R-:W2:Y:S04]  /*223b0*/  LDL.LU R2, [R1+0x50] ;  /* 0x0000500001027983 */ /* 0x000ea80000300800 */
[----:B------:R0:W5:Y:S01]  /*223c0*/  LDL.LU R0, [R1+0x8] ;  /* 0x0000080001007983 */ /* 0x0001620000300800 */
[----:B--2---:R-:W-:-:S03]  /*223d0*/  VIADD R3, R2, 0xfffffffe ;  /* 0xfffffffe02037836 */ /* 0x004fc60000000000 */
[----:B------:R0:W5:Y:S04]  /*223e0*/  LDL.LU R2, [R1+0x10] ;  /* 0x0000100001027983 */ /* 0x0001680000300800 */
.L_x_596:
[----:B--2---:R-:W2:Y:S01]  /*223f0*/  LDL R4, [R1+0x1c] ;  /* 0x00001c0001047983 */ /* 0x004ea20000100800 */
[----:B-----5:R-:W-:Y:S01]  /*22400*/  VIADD R5, R0, 0x1 ;  /* 0x0000000100057836 */ /* 0x020fe20000000000 */
[----:B------:R-:W-:Y:S05]  /*22410*/  YIELD ;  /* 0x0000000000007946 */ /* 0x000fea0003800000 */
[C---:B------:R-:W-:Y:S01]  /*22420*/  ISETP.NE.AND P0, PT, R5.reuse, 0x2, PT ;  /* 0x000000020500780c */ /* 0x040fe20003f05270 */
[----:B------:R-:W-:Y:S03]  /*22430*/  BSSY B0, `(.L_x_577) ;  /* 0x0000071000007945 */ /* 0x000fe60003800000 */
[----:B-1----:R-:W-:-:S02]  /*22440*/  SEL R10, R5, RZ, P0 ;  /* 0x000000ff050a7207 */ /* 0x002fc40000000000 */
[----:B--2---:R-:W-:Y:S02]  /*22450*/  LOP3.LUT P1, RZ, R4, 0x1, RZ, 0xc0, !PT ;  /* 0x0000000104ff7812 */ /* 0x004fe4000782c0ff */
[----:B------:R-:W-:-:S04]  /*22460*/  SEL R4, RZ, 0x1, P0 ;  /* 0x00000001ff047807 */ /* 0x000fc80000000000 */
[----:B------:R-:W-:-:S05]  /*22470*/  LOP3.LUT R9, R2, R4, RZ, 0x3c, !PT ;  /* 0x0000000402097212 */ /* 0x000fca00078e3cff */
[----:B------:R1:W-:Y:S04]  /*22480*/  STL [R1+0x10], R9 ;  /* 0x0000100901007387 */ /* 0x0003e80000100800 */
[----:B------:R1:W-:Y:S01]  /*22490*/  STL [R1+0x8], R10 ;  /* 0x0000080a01007387 */ /* 0x0003e20000100800 */
[----:B------:R-:W-:Y:S05]  /*224a0*/  @!P1 BRA `(.L_x_578) ;  /* 0x0000000400a49947 */ /* 0x000fea0003800000 */
[----:B------:R-:W-:Y:S01]  /*224b0*/  ULDC.64 UR4, c[0x0][0x418] ;  /* 0x0001060000047ab9 */ /* 0x000fe20000000a00 */
[----:B------:R-:W-:Y:S01]  /*224c0*/  IMAD.MOV.U32 R8, RZ, RZ, R3 ;  /* 0x000000ffff087224 */ /* 0x000fe200078e0003 */
[----:B------:R-:W-:-:S04]  /*224d0*/  ISETP.NE.U32.AND P0, PT, RZ, UR4, PT ;  /* 0x00000004ff007c0c */ /* 0x000fc8000bf05070 */
[----:B------:R-:W-:-:S13]  /*224e0*/  ISETP.NE.AND.EX P0, PT, RZ, UR5, PT, P0 ;  /* 0x00000005ff007c0c */ /* 0x000fda000bf05300 */
[----:B------:R-:W-:Y:S05]  /*224f0*/  @!P0 BRA `(.L_x_579) ;  /* 0x0000000000508947 */ /* 0x000fea0003800000 */
[----:B------:R-:W2:Y:S01]  /*22500*/  LDL R12, [R1+0x20] ;  /* 0x00002000010c7983 */ /* 0x000ea20000100800 */
[----:B------:R-:W3:Y:S01]  /*22510*/  LDC R7, c[0x0][0x43c] ;  /* 0x00010f00ff077b82 */ /* 0x000ee20000000800 */
[----:B------:R-:W-:Y:S02]  /*22520*/  ULDC.64 UR6, c[0x0][0x428] ;  /* 0x00010a0000067ab9 */ /* 0x000fe40000000a00 */
[----:B------:R-:W4:Y:S01]  /*22530*/  LDL R11, [R1+0x18] ;  /* 0x00001800010b7983 */ /* 0x000f220000100800 */
[----:B---3--:R-:W-:-:S13]  /*22540*/  ISETP.NE.AND P0, PT, R7, 0x1, PT ;  /* 0x000000010700780c */ /* 0x008fda0003f05270 */
[----:B------:R-:W3:Y:S02]  /*22550*/  @P0 LDC.64 R4, c[0x0][0x440] ;  /* 0x00011000ff040b82 */ /* 0x000ee40000000a00 */
[----:B---3--:R-:W-:Y:S01]  /*22560*/  @P0 IMAD.HI.U32 R6, R3, R4, RZ ;  /* 0x0000000403060227 */ /* 0x008fe200078e00ff */
[----:B------:R-:W-:-:S04]  /*22570*/  MOV R4, R3 ;  /* 0x0000000300047202 */ /* 0x000fc80000000f00 */
[----:B------:R-:W-:-:S04]  /*22580*/  @P0 SHF.R.U32.HI R4, RZ, R5, R6 ;  /* 0x00000005ff040219 */ /* 0x000fc80000011606 */
[--C-:B------:R-:W-:Y:S01]  /*22590*/  SHF.R.S32.HI R5, RZ, 0x1f, R4.reuse ;  /* 0x0000001fff057819 */ /* 0x100fe20000011404 */
[----:B------:R-:W-:-:S04]  /*225a0*/  IMAD.MOV R8, RZ, RZ, -R4 ;  /* 0x000000ffff087224 */ /* 0x000fc800078e0a04 */
[----:B------:R-:W-:Y:S02]  /*225b0*/  IMAD R8, R7, R8, R3 ;  /* 0x0000000807087224 */ /* 0x000fe400078e0203 */
[----:B--2---:R-:W-:-:S04]  /*225c0*/  IMAD R6, R12, UR6, RZ ;  /* 0x000000060c067c24 */ /* 0x004fc8000f8e02ff */
[C---:B----4-:R-:W-:Y:S02]  /*225d0*/  IMAD R6, R11.reuse, UR7, R6 ;  /* 0x000000070b067c24 */ /* 0x050fe4000f8e0206 */
[----:B------:R-:W-:-:S04]  /*225e0*/  IMAD.WIDE.U32 R4, R11, UR6, R4 ;  /* 0x000000060b047c25 */ /* 0x000fc8000f8e0004 */
[----:B------:R-:W-:Y:S01]  /*225f0*/  IMAD.IADD R5, R6, 0x1, R5 ;  /* 0x0000000106057824 */ /* 0x000fe200078e0205 */
[----:B------:R-:W-:-:S04]  /*22600*/  LEA R6, P0, R4, UR4, 0x2 ;  /* 0x0000000404067c11 */ /* 0x000fc8000f8010ff */
[----:B------:R-:W-:-:S05]  /*22610*/  LEA.HI.X R7, R4, UR5, R5, 0x2, P0 ;  /* 0x0000000504077c11 */ /* 0x000fca00080f1405 */
[----:B------:R-:W2:Y:S04]  /*22620*/  LDG.E R4, desc[UR60][R6.64] ;  /* 0x0000003c06047981 */ /* 0x000ea8000c1e1900 */
[----:B--2---:R2:W-:Y:S02]  /*22630*/  STL [R1], R4 ;  /* 0x0000000401007387 */ /* 0x0045e40000100800 */
.L_x_579:
[----:B------:R-:W3:Y:S01]  /*22640*/  LDL R5, [R1+0x4] ;  /* 0x0000040001057983 */ /* 0x000ee20000100800 */
[----:B--2---:R-:W2:Y:S01]  /*22650*/  S2R R4, SR_TID.X ;  /* 0x0000000000047919 */ /* 0x004ea20000002100 */
[----:B------:R-:W-:Y:S01]  /*22660*/  BSSY B1, `(.L_x_580) ;  /* 0x0000007000017945 */ /* 0x000fe20003800000 */
[----:B--2---:R-:W-:-:S04]  /*22670*/  LOP3.LUT R4, R4, 0x7f, RZ, 0xc0, !PT ;  /* 0x0000007f04047812 */ /* 0x004fc800078ec0ff */
[----:B------:R-:W-:Y:S01]  /*22680*/  ISETP.NE.AND P1, PT, R4, RZ, PT ;  /* 0x000000ff0400720c */ /* 0x000fe20003f25270 */
[----:B---3--:R-:W-:Y:S01]  /*22690*/  IMAD R6, R10, 0x8, R5 ;  /* 0x000000080a067824 */ /* 0x008fe200078e0205 */
[----:B------:R-:W-:-:S04]  /*226a0*/  SHF.L.U32 R5, R9, 0x1f, RZ ;  /* 0x0000001f09057819 */ /* 0x000fc800000006ff */
[----:B------:R-:W2:Y:S02]  /*226b0*/  SYNCS.PHASECHK.TRANS64.TRYWAIT P0, [R6+URZ+0x2e880], R5 ;  /* 0x02e88005060075a7 */ /* 0x000ea4000800017f */
[----:B--2---:R-:W-:Y:S05]  /*226c0*/  @!P0 BRA `(.L_x_581) ;  /* 0x0000005000288947 */ /* 0x004fea0003800000 */
.L_x_738:
[----:B------:R-:W-:Y:S05]  /*226d0*/  BSYNC B1 ;  /* 0x0000000000017941 */ /* 0x000fea0003800000 */
.L_x_580:
[----:B------:R-:W-:Y:S04]  /*226e0*/  BSSY B1, `(.L_x_582) ;  /* 0x0000009000017945 */ /* 0x000fe80003800000 */
[----:B------:R-:W-:Y:S05]  /*226f0*/  @P1 BRA `(.L_x_583) ;  /* 0x00000000001c1947 */ /* 0x000fea0003800000 */
[----:B------:R-:W3:Y:S02]  /*22700*/  S2R R4, SR_TID.X ;  /* 0x0000000000047919 */ /* 0x000ee40000002100 */
[----:B---3--:R-:W-:Y:S02]  /*22710*/  LOP3.LUT R7, R4, 0x1f, RZ, 0xc0, !PT ;  /* 0x0000001f04077812 */ /* 0x008fe400078ec0ff */
[----:B------:R-:W-:Y:S02]  /*22720*/  MOV R4, 0x7000 ;  /* 0x0000700000047802 */ /* 0x000fe40000000f00 */
[----:B------:R-:W-:Y:S02]  /*22730*/  ISETP.NE.AND P0, PT, R7, RZ, PT ;  /* 0x000000ff0700720c */ /* 0x000fe40003f05270 */
[----:B------:R3:W-:Y:S11]  /*22740*/  SYNCS.ARRIVE.TRANS64 RZ, [R6+URZ+0x2e870], R4 ;  /* 0x02e8700406ff79a7 */ /* 0x0007f6000800003f */
[----:B---3--:R-:W-:Y:S05]  /*22750*/  @!P0 BRA `(.L_x_583) ;  /* 0x0000000000048947 */ /* 0x008fea0003800000 */
[----:B------:R-:W-:Y:S01]  /*22760*/  BPT.TRAP 0x1 ;  /* 0x000000040000795c */ /* 0x000fe20000300000 */
.L_x_583:
[----:B------:R-:W-:Y:S05]  /*22770*/  BSYNC B1 ;  /* 0x0000000000017941 */ /* 0x000fea0003800000 */
.L_x_582:
[----:B-1----:R-:W3:Y:S04]  /*22780*/  LDL R9, [R1+0x4] ;  /* 0x0000040001097983 */ /* 0x002ee80000100800 */
[----:B------:R-:W3:Y:S04]  /*22790*/  LDL R4, [R1+0x8] ;  /* 0x0000080001047983 */ /* 0x000ee80000100800 */
[----:B------:R-:W4:Y:S01]  /*227a0*/  LDL R7, [R1+0x24] ;  /* 0x0000240001077983 */ /* 0x000f220000100800 */
[----:B------:R-:W-:Y:S01]  /*227b0*/  IMAD.MOV.U32 R10, RZ, RZ, RZ ;  /* 0x000000ffff0a7224 */ /* 0x000fe200078e00ff */
[----:B------:R-:W-:Y:S01]  /*227c0*/  UIADD3 UR4, UP0, UR36, 0x470, URZ ;  /* 0x0000047024047890 */ /* 0x000fe2000ff1e03f */
[----:B------:R-:W-:Y:S01]  /*227d0*/  PLOP3.LUT P0, PT, PT, PT, PT, 0x80, 0x0 ;  /* 0x000000000000781c */ /* 0x000fe20003f0f070 */
[----:B------:R-:W-:Y:S01]  /*227e0*/  UMOV UR6, 0x0 ;  /* 0x0000000000067882 */ /* 0x000fe20000000000 */
[----:B------:R-:W-:Y:S01]  /*227f0*/  UMOV UR7, 0x14f00000 ;  /* 0x14f0000000077882 */ /* 0x000fe20000000000 */
[----:B------:R-:W-:Y:S01]  /*22800*/  R2UR UR10, R10 ;  /* 0x000000000a0a72ca */ /* 0x000fe200000e0000 */
[----:B------:R-:W-:Y:S01]  /*22810*/  UIADD3.X UR5, URZ, UR37, URZ, UP0, !UPT ;  /* 0x000000253f057290 */ /* 0x000fe200087fe43f */
[----:B---3--:R-:W-:-:S02]  /*22820*/  IMAD R4, R4, 0x7000, R9 ;  /* 0x0000700004047824 */ /* 0x008fc400078e0209 */
[----:B----4-:R-:W-:Y:S02]  /*22830*/  IMAD R7, R8, 0xe0, R7 ;  /* 0x000000e008077824 */ /* 0x010fe400078e0207 */
[----:B------:R-:W-:Y:S02]  /*22840*/  VIADD R8, R6, 0x2e870 ;  /* 0x0002e87006087836 */ /* 0x000fe40000000000 */
[----:B------:R-:W-:-:S07]  /*22850*/  VIADD R9, R4, 0xe400 ;  /* 0x0000e40004097836 */ /* 0x000fce0000000000 */
.L_x_584:
[----:B------:R-:W3:Y:S01]  /*22860*/  LDL R11, [R1] ;  /* 0x00000000010b7983 */ /* 0x000ee20000100800 */
[----:B------:R-:W-:-:S13]  /*22870*/  @P0 ELECT P2, URZ, PT ;  /* 0x00000000003f082f */ /* 0x000fda0003840000 */
[----:B------:R-:W-:Y:S02]  /*22880*/  @P2 R2UR UR12, R18 ;  /* 0x00000000120c22ca */ /* 0x000fe400000e0000 */
[----:B------:R-:W-:Y:S02]  /*22890*/  @P2 R2UR UR11, R7 ;  /* 0x00000000070b22ca */ /* 0x000fe400000e0000 */
[----:B------:R-:W-:Y:S02]  /*228a0*/  @P2 R2UR UR9, R8 ;  /* 0x00000000080922ca */ /* 0x000fe400000e0000 */
[----:B------:R-:W-:Y:S02]  /*228b0*/  @P2 R2UR UR8, R9 ;  /* 0x00000000090822ca */ /* 0x000fe400000e0000 */
[----:B------:R-:W-:Y:S02]  /*228c0*/  @P2 PLOP3.LUT P0, PT, P2, PT, PT, 0x8, 0x0 ;  /* 0x000000000000281c */ /* 0x000fe4000170e170 */
[----:B---3--:R-:W-:-:S02]  /*228d0*/  @P2 R2UR UR13, R11 ;  /* 0x000000000b0d22ca */ /* 0x008fc400000e0000 */
[----:B------:R-:W-:-:S11]  /*228e0*/  PLOP3.LUT P2, PT, PT, PT, PT, 0x8, 0x0 ;  /* 0x000000000000781c */ /* 0x000fd60003f4e170 */
[----:B------:R1:W-:Y:S02]  /*228f0*/  UTMALDG.4D [UR8], [UR4], desc[UR6] ;  /* 0x00000608040075b4 */ /* 0x0003e40008019000 */
[----:B-1----:R-:W-:Y:S05]  /*22900*/  @P0 BRA.U.ANY `(.L_x_584) ;  /* 0xfffffffd00d40947 */ /* 0x002fea000393ffff */
[----:B------:R-:W1:Y:S01]  /*22910*/  SYNCS.PHASECHK.TRANS64.TRYWAIT P0, [R6+URZ+0x2e840], R5 ;  /* 0x02e84005060075a7 */ /* 0x000e62000800017f */
[----:B------:R-:W-:Y:S04]  /*22920*/  BSSY B1, `(.L_x_585) ;  /* 0x0000002000017945 */ /* 0x000fe80003800000 */
[----:B-1----:R-:W-:Y:S05]  /*22930*/  @!P0 BRA `(.L_x_586) ;  /* 0x0000004c00a08947 */ /* 0x002fea0003800000 */
.L_x_739:
[----:B------:R-:W-:Y:S05]  /*22940*/  BSYNC B1 ;  /* 0x0000000000017941 */ /* 0x000fea0003800000 */
.L_x_585:
[----:B------:R-:W-:Y:S01]  /*22950*/  BSSY B1, `(.L_x_587) ;  /* 0x000000b000017945 */ /* 0x000fe20003800000 */
[----:B------:R-:W-:Y:S01]  /*22960*/  MOV R8, 0x0 ;  /* 0x0000000000087802 */ /* 0x000fe20000000f00 */
[----:B------:R-:W-:Y:S02]  /*22970*/  IMAD.MOV.U32 R9, RZ, RZ, 0x14f00000 ;  /* 0x14f00000ff097424 */ /* 0x000fe400078e00ff */
[----:B------:R-:W-:Y:S05]  /*22980*/  @P1 BRA `(.L_x_588) ;  /* 0x00000000001c1947 */ /* 0x000fea0003800000 */
[----:B------:R-:W3:Y:S01]  /*22990*/  S2R R11, SR_TID.X ;  /* 0x00000000000b7919 */ /* 0x000ee20000002100 */
[----:B-12---:R-:W-:-:S04]  /*229a0*/  IMAD.MOV.U32 R5, RZ, RZ, 0x7000 ;  /* 0x00007000ff057424 */ /* 0x006fc800078e00ff */
[----:B------:R4:W-:Y:S01]  /*229b0*/  SYNCS.ARRIVE.TRANS64 RZ, [R6+URZ+0x2e830], R5 ;  /* 0x02e8300506ff79a7 */ /* 0x0009e2000800003f */
[----:B---3--:R-:W-:-:S04]  /*229c0*/  LOP3.LUT R11, R11, 0x1f, RZ, 0xc0, !PT ;  /* 0x0000001f0b0b7812 */ /* 0x008fc800078ec0ff */
[----:B------:R-:W-:-:S13]  /*229d0*/  ISETP.NE.AND P0, PT, R11, RZ, PT ;  /* 0x000000ff0b00720c */ /* 0x000fda0003f05270 */
[----:B----4-:R-:W-:Y:S05]  /*229e0*/  @!P0 BRA `(.L_x_588) ;  /* 0x0000000000048947 */ /* 0x010fea0003800000 */
[----:B------:R-:W-:Y:S01]  /*229f0*/  BPT.TRAP 0x1 ;  /* 0x000000040000795c */ /* 0x000fe20000300000 */
.L_x_588:
[----:B------:R-:W-:Y:S05]  /*22a00*/  BSYNC B1 ;  /* 0x0000000000017941 */ /* 0x000fea0003800000 */
.L_x_587:
[----:B------:R-:W-:Y:S01]  /*22a10*/  R2UR UR10, R10 ;  /* 0x000000000a0a72ca */ /* 0x000fe200000e0000 */
[----:B------:R-:W-:Y:S01]  /*22a20*/  UIADD3 UR4, UP0, UR36, 0x370, URZ ;  /* 0x0000037024047890 */ /* 0x000fe2000ff1e03f */
[----:B------:R-:W-:Y:S01]  /*22a30*/  R2UR UR6, R8 ;  /* 0x00000000080672ca */ /* 0x000fe200000e0000 */
[----:B------:R-:W-:Y:S01]  /*22a40*/  VIADD R4, R4, 0x20400 ;  /* 0x0002040004047836 */ /* 0x000fe20000000000 */
[----:B------:R-:W-:Y:S01]  /*22a50*/  R2UR UR7, R9 ;  /* 0x00000000090772ca */ /* 0x000fe200000e0000 */
[----:B------:R-:W-:Y:S01]  /*22a60*/  UIADD3.X UR5, URZ, UR37, URZ, UP0, !UPT ;  /* 0x000000253f057290 */ /* 0x000fe200087fe43f */
[----:B------:R-:W-:Y:S02]  /*22a70*/  PLOP3.LUT P0, PT, PT, PT, PT, 0x80, 0x0 ;  /* 0x000000000000781c */ /* 0x000fe40003f0f070 */
[----:B-12---:R-:W-:-:S11]  /*22a80*/  IADD3 R6, R6, 0x2e830, RZ ;  /* 0x0002e83006067810 */ /* 0x006fd60007ffe0ff */
.L_x_589:
[----:B------:R-:W2:Y:S01]  /*22a90*/  LDL R5, [R1] ;  /* 0x0000000001057983 */ /* 0x000ea20000100800 */
[----:B------:R-:W-:-:S13]  /*22aa0*/  @P0 ELECT P1, URZ, PT ;  /* 0x00000000003f082f */ /* 0x000fda0003820000 */
[----:B------:R-:W-:Y:S02]  /*22ab0*/  @P1 R2UR UR12, R18 ;  /* 0x00000000120c12ca */ /* 0x000fe400000e0000 */
[----:B------:R-:W-:Y:S02]  /*22ac0*/  @P1 R2UR UR11, R7 ;  /* 0x00000000070b12ca */ /* 0x000fe400000e0000 */
[----:B------:R-:W-:Y:S02]  /*22ad0*/  @P1 R2UR UR9, R6 ;  /* 0x00000000060912ca */ /* 0x000fe400000e0000 */
[----:B------:R-:W-:Y:S02]  /*22ae0*/  @P1 R2UR UR8, R4 ;  /* 0x00000000040812ca */ /* 0x000fe400000e0000 */
[----:B------:R-:W-:Y:S02]  /*22af0*/  @P1 PLOP3.LUT P0, PT, P1, PT, PT, 0x8, 0x0 ;  /* 0x000000000000181c */ /* 0x000fe40000f0e170 */
[----:B--2---:R-:W-:-:S02]  /*22b00*/  @P1 R2UR UR13, R5 ;  /* 0x00000000050d12ca */ /* 0x004fc400000e0000 */
[----:B------:R-:W-:-:S11]  /*22b10*/  PLOP3.LUT P1, PT, PT, PT, PT, 0x8, 0x0 ;  /* 0x000000000000781c */ /* 0x000fd60003f2e170 */
[----:B------:R2:W-:Y:S02]  /*22b20*/  UTMALDG.4D [UR8], [UR4], desc[UR6] ;  /* 0x00000608040075b4 */ /* 0x0005e40008019000 */
[----:B--2---:R-:W-:Y:S05]  /*22b30*/  @P0 BRA.U.ANY `(.L_x_589) ;  /* 0xfffffffd00d40947 */ /* 0x004fea000393ffff */
.L_x_578:
[----:B------:R-:W-:Y:S05]  /*22b40*/  BSYNC B0 ;  /* 0x0000000000007941 */ /* 0x000fea0003800000 */
.L_x_577:
[----:B------:R-:W-:-:S06]  /*22b50*/  UISETP.NE.AND UP0, UPT, UR38, 0x3, UPT ;  /* 0x000000032600788c */ /* 0x000fcc000bf05270 */
[----:B------:R-:W-:-:S13]  /*22b60*/  PLOP3.LUT P0, PT, PT, PT, UP0, 0x80, 0x0 ;  /* 0x000000000000781c */ /* 0x000fda0003f0f008 */
[----:B------:R-:W-:Y:S05]  /*22b70*/  @!P0 BRA `(.L_x_590) ;  /* 0x0000000000048947 */ /* 0x000fea0003800000 */
[----:B------:R-:W-:Y:S01]  /*22b80*/  BPT.TRAP 0x1 ;  /* 0x000000040000795c */ /* 0x000fe20000300000 */
.L_x_590:
[----:B------:R-:W2:Y:S01]  /*22b90*/  LDL R5, [R1+0x4] ;  /* 0x0000040001057983 */ /* 0x000ea20000100800 */
[----:B------:R-:W-:Y:S01]  /*22ba0*/  IMAD.U32 R4, RZ, RZ, UR39 ;  /* 0x00000027ff047e24 */ /* 0x000fe2000f8e00ff */
[----:B------:R-:W-:Y:S04]  /*22bb0*/  BSSY B0, `(.L_x_591) ;  /* 0x0000007000007945 */ /* 0x000fe80003800000 */
[----:B------:R-:W-:Y:S02]  /*22bc0*/  ISETP.NE.AND P1, PT, R4, 0x3, PT ;  /* 0x000000030400780c */ /* 0x000fe40003f25270 */
[----:B------:R-:W-:-:S04]  /*22bd0*/  LOP3.LUT R4, R2, 0x1, RZ, 0x3c, !PT ;  /* 0x0000000102047812 */ /* 0x000fc800078e3cff */
[----:B------:R-:W-:Y:S01]  /*22be0*/  SHF.L.U32 R4, R4, 0x1f, RZ ;  /* 0x0000001f04047819 */ /* 0x000fe200000006ff */
[----:B--2---:R-:W-:-:S04]  /*22bf0*/  IMAD R17, R0, 0x8, R5 ;  /* 0x0000000800117824 */ /* 0x004fc800078e0205 */
[----:B------:R-:W2:Y:S02]  /*22c00*/  SYNCS.PHASECHK.TRANS64.TRYWAIT P0, [R17+URZ+0x2e870], R4 ;  /* 0x02e87004110075a7 */ /* 0x000ea4000800017f */
[----:B--2---:R-:W-:Y:S05]  /*22c10*/  @!P0 BRA `(.L_x_592) ;  /* 0x0000004800fc8947 */ /* 0x004fea0003800000 */
.L_x_740:
[----:B------:R-:W-:Y:S05]  /*22c20*/  BSYNC B0 ;  /* 0x0000000000007941 */ /* 0x000fea0003800000 */
.L_x_591:
[----:B------:R-:W-:Y:S05]  /*22c30*/  @!P1 BRA `(.L_x_593) ;  /* 0x0000000000049947 */ /* 0x000fea0003800000 */
[----:B------:R-:W-:Y:S01]  /*22c40*/  BPT.TRAP 0x1 ;  /* 0x000000040000795c */ /* 0x000fe20000300000 */
.L_x_593:
[----:B------:R-:W-:Y:S01]  /*22c50*/  SHF.L.U32 R2, R2, 0x1f, RZ ;  /* 0x0000001f02027819 */ /* 0x000fe200000006ff */
[----:B------:R-:W-:-:S03]  /*22c60*/  IMAD R12, R0, 0x7000, RZ ;  /* 0x00007000000c7824 */ /* 0x000fc600078e02ff */
[----:B------:R-:W3:Y:S02]  /*22c70*/  SYNCS.PHASECHK.TRANS64.TRYWAIT P0, [R17+URZ+0x2e860], R2 ;  /* 0x02e86002110075a7 */ /* 0x000ee4000800017f */
[----:B---3--:R-:W-:Y:S05]  /*22c80*/  @!P0 BRA `(.L_x_594) ;  /* 0x0000004800f48947 */ /* 0x008fea0003800000 */
.L_x_741:
[----:B------:R-:W4:Y:S04]  /*22c90*/  LDL R0, [R1+0x2c] ;  /* 0x00002c0001007983 */ /* 0x000f280000100800 */
[----:B------:R-:W5:Y:S04]  /*22ca0*/  LDL R13, [R1+0x4] ;  /* 0x00000400010d7983 */ /* 0x000f680000100800 */
[----:B------:R-:W3:Y:S04]  /*22cb0*/  LDL R15, [R1+0x30] ;  /* 0x00003000010f7983 */ /* 0x000ee80000100800 */
[----:B------:R-:W3:Y:S01]  /*22cc0*/  LDL R14, [R1+0x28] ;  /* 0x00002800010e7983 */ /* 0x000ee20000100800 */
[----:B------:R-:W-:Y:S05]  /*22cd0*/  WARPSYNC.ALL ;  /* 0x0000000000007948 */ /* 0x000fea0003800000 */
[----:B----4-:R-:W-:-:S05]  /*22ce0*/  LOP3.LUT R0, R12, R0, RZ, 0xfc, !PT ;  /* 0x000000000c007212 */ /* 0x010fca00078efcff */
[----:B-----5:R-:W-:-:S05]  /*22cf0*/  IMAD.IADD R0, R13, 0x1, R0 ;  /* 0x000000010d007824 */ /* 0x020fca00078e0200 */
[----:B--2---:R-:W2:Y:S01]  /*22d00*/  LDSM.16.MT88.4 R4, [R0+0xe400] ;  /* 0x00e400000004783b */ /* 0x004ea20000004200 */
[----:B---3--:R-:W-:Y:S02]  /*22d10*/  IADD3 R2, R15, R0, RZ ;  /* 0x000000000f027210 */ /* 0x008fe40007ffe0ff */
[----:B------:R-:W-:Y:S02]  /*22d20*/  LOP3.LUT R20, R12, R14, RZ, 0xfc, !PT ;  /* 0x0000000e0c147212 */ /* 0x000fe400078efcff */
[C-C-:B--2---:R-:W-:Y:S02]  /*22d30*/  PRMT R8, R4.reuse, 0x6420, R5.reuse ;  /* 0x0000642004087816 */ /* 0x144fe40000000005 */
[----:B-1----:R-:W-:Y:S02]  /*22d40*/  PRMT R9, R4, 0x7531, R5 ;  /* 0x0000753104097816 */ /* 0x002fe40000000005 */
[C-C-:B------:R-:W-:Y:S02]  /*22d50*/  PRMT R10, R6.reuse, 0x6420, R7.reuse ;  /* 0x00006420060a7816 */ /* 0x140fe40000000007 */
[----:B------:R-:W-:-:S02]  /*22d60*/  PRMT R11, R6, 0x7531, R7 ;  /* 0x00007531060b7816 */ /* 0x000fc40000000007 */
[----:B------:R-:W1:Y:S01]  /*22d70*/  LDSM.16.MT88.4 R4, [R2+0xe400] ;  /* 0x00e400000204783b */ /* 0x000e620000004200 */
[----:B------:R-:W-:-:S05]  /*22d80*/  IMAD.IADD R20, R13, 0x1, R20 ;  /* 0x000000010d147824 */ /* 0x000fca00078e0214 */
[----:B------:R1:W-:Y:S02]  /*22d90*/  STSM.16.M88.4 [R20+0x400], R8 ;  /* 0x0004000814007844 */ /* 0x0003e40000000200 */
[C-C-:B-1----:R-:W-:Y:S02]  /*22da0*/  PRMT R8, R4.reuse, 0x6420, R5.reuse ;  /* 0x0000642004087816 */ /* 0x142fe40000000005 */
[----:B------:R-:W-:Y:S02]  /*22db0*/  PRMT R9, R4, 0x7531, R5 ;  /* 0x0000753104097816 */ /* 0x000fe40000000005 */
[C-C-:B------:R-:W-:Y:S02]  /*22dc0*/  PRMT R10, R6.reuse, 0x6420, R7.reuse ;  /* 0x00006420060a7816 */ /* 0x140fe40000000007 */
[----:B------:R-:W-:-:S05]  /*22dd0*/  PRMT R11, R6, 0x7531, R7 ;  /* 0x00007531060b7816 */ /* 0x000fca0000000007 */
[----:B------:R-:W-:Y:S04]  /*22de0*/  STSM.16.M88.4 [R20+0xc00], R8 ;  /* 0x000c000814007844 */ /* 0x000fe80000000200 */
[----:B------:R-:W1:Y:S02]  /*22df0*/  LDSM.16.MT88.4 R4, [R0+0xf400] ;  /* 0x00f400000004783b */ /* 0x000e640000004200 */
        /* <DEDUP_REMOVED lines=79> */
.L_x_595:
[----:B------:R-:W3:Y:S01]  /*232f0*/  S2R R0, SR_TID.X ;  /* 0x0000000000007919 */ /* 0x000ee20000002100 */
[----:B-1----:R1:W-:Y:S01]  /*23300*/  SYNCS.ARRIVE.TRANS64.A1T0 RZ, [R17+URZ+0x2e850], RZ ;  /* 0x02e850ff11ff79a7 */ /* 0x0023e2000810003f */
[----:B------:R4:W5:Y:S01]  /*23310*/  LDL R2, [R1+0x10] ;  /* 0x0000100001027983 */ /* 0x0009620000100800 */
[----:B---3--:R-:W-:Y:S01]  /*23320*/  LOP3.LUT R0, R0, 0x7f, RZ, 0xc0, !PT ;  /* 0x0000007f00007812 */ /* 0x008fe200078ec0ff */
        /* <DEDUP_REMOVED lines=9> */
.L_x_576:
[----:B------:R-:W3:Y:S01]  /*233c0*/  S2R R4, SR_TID.X ;  /* 0x0000000000047919 */ /* 0x000ee20000002100 */
[----:B------:R-:W-:Y:S01]  /*233d0*/  BSSY B0, `(.L_x_597) ;  /* 0x0000010000007945 */ /* 0x000fe20003800000 */
[----:B---3--:R-:W-:-:S04]  /*233e0*/  LOP3.LUT R4, R4, 0x7f, RZ, 0xc0, !PT ;  /* 0x0000007f04047812 */ /* 0x008fc800078ec0ff */
[----:B------:R-:W-:-:S13]  /*233f0*/  ISETP.NE.AND P0, PT, R4, RZ, PT ;  /* 0x000000ff0400720c */ /* 0x000fda0003f05270 */
[----:B------:R-:W-:Y:S05]  /*23400*/  @P0 BRA `(.L_x_598) ;  /* 0x0000000000300947 */ /* 0x000fea0003800000 */
[----:B------:R-:W3:Y:S01]  /*23410*/  S2R R3, SR_LANEID ;  /* 0x0000000000037919 */ /* 0x000ee20000000000 */
[----:B------:R-:W-:Y:S01]  /*23420*/  VOTEU.ANY UR4, UPT, PT ;  /* 0x0000000000047886 */ /* 0x000fe200038e0100 */
[----:B------:R-:W4:Y:S01]  /*23430*/  LDC.64 R4, c[0x0][0xc60] ;  /* 0x00031800ff047b82 */ /* 0x000f220000000a00 */
[----:B-----5:R-:W3:Y:S08]  /*23440*/  FLO.U32 R0, UR4 ;  /* 0x0000000400007d00 */ /* 0x020ef000080e0000 */
[----:B------:R-:W4:Y:S01]  /*23450*/  POPC R2, UR4 ;  /* 0x0000000400027d09 */ /* 0x000f220008000000 */
[----:B---3--:R-:W-:-:S13]  /*23460*/  ISETP.EQ.U32.AND P1, PT, R0, R3, PT ;  /* 0x000000030000720c */ /* 0x008fda0003f22070 */
[----:B----4-:R-:W3:Y:S01]  /*23470*/  @P1 ATOMG.E.ADD.STRONG.GPU PT, R5, desc[UR60][R4.64], R2 ;  /* 0x00000002040519a8 */ /* 0x010ee200081ee1fc */
[----:B------:R-:W4:Y:S02]  /*23480*/  S2R R3, SR_LTMASK ;  /* 0x0000000000037919 */ /* 0x000f240000003900 */
[----:B----4-:R-:W-:-:S06]  /*23490*/  LOP3.LUT R3, R3, UR4, RZ, 0xc0, !PT ;  /* 0x0000000403037c12 */ /* 0x010fcc000f8ec0ff */
[----:B------:R-:W4:Y:S01]  /*234a0*/  POPC R3, R3 ;  /* 0x0000000300037309 */ /* 0x000f220000000000 */
[----:B---3--:R-:W4:Y:S02]  /*234b0*/  SHFL.IDX PT, R0, R5, R0, 0x1f ;  /* 0x00001f0005007589 */ /* 0x008f2400000e0000 */
[----:B----4-:R-:W-:-:S07]  /*234c0*/  IADD3 R16, R0, UR40, R3 ;  /* 0x0000002800107c10 */ /* 0x010fce000fffe003 */
.L_x_598:
[----:B------:R-:W-:Y:S05]  /*234d0*/  BSYNC B0 ;  /* 0x0000000000007941 */ /* 0x000fea0003800000 */
.L_x_597:
[----:B------:R-:W-:-:S06]  /*234e0*/  UISETP.NE.AND UP0, UPT, UR38, 0x3, UPT ;  /* 0x000000032600788c */ /* 0x000fcc000bf05270 */
[----:B------:R-:W-:-:S13]  /*234f0*/  PLOP3.LUT P1, PT, PT, PT, UP0, 0x80, 0x0 ;  /* 0x000000000000781c */ /* 0x000fda0003f2f008 */
[----:B------:R-:W-:Y:S05]  /*23500*/  @!P1 BRA `(.L_x_599) ;  /* 0x0000000000049947 */ /* 0x000fea0003800000 */
[----:B------:R-:W-:Y:S01]  /*23510*/  BPT.TRAP 0x1 ;  /* 0x000000040000795c */ /* 0x000fe20000300000 */
.L_x_599:
[----:B------:R-:W3:Y:S04]  /*23520*/  LDL R4, [R1+0x10] ;  /* 0x0000100001047983 */ /* 0x000ee80000100800 */
[----:B------:R-:W4:Y:S04]  /*23530*/  LDL R3, [R1+0x4] ;  /* 0x0000040001037983 */ /* 0x000f280000100800 */
[----:B-----5:R-:W4:Y:S01]  /*23540*/  LDL R2, [R1+0x8] ;  /* 0x0000080001027983 */ /* 0x020f220000100800 */
[----:B------:R-:W-:Y:S01]  /*23550*/  MOV R0, UR39 ;  /* 0x0000002700007c02 */ /* 0x000fe20008000f00 */
[----:B------:R-:W-:Y:S03]  /*23560*/  BSSY B0, `(.L_x_600) ;  /* 0x0000007000007945 */ /* 0x000fe60003800000 */
[----:B------:R-:W-:-:S02]  /*23570*/  ISETP.NE.AND P2, PT, R0, 0x3, PT ;  /* 0x000000030000780c */ /* 0x000fc40003f45270 */
[----:B---3--:R-:W-:-:S04]  /*23580*/  LOP3.LUT R0, R4, 0x1, RZ, 0x3c, !PT ;  /* 0x0000000104007812 */ /* 0x008fc800078e3cff */
[----:B------:R-:W-:Y:S01]  /*23590*/  SHF.L.U32 R0, R0, 0x1f, RZ ;  /* 0x0000001f00007819 */ /* 0x000fe200000006ff */
[----:B----4-:R-:W-:-:S04]  /*235a0*/  IMAD R17, R2, 0x8, R3 ;  /* 0x0000000802117824 */ /* 0x010fc800078e0203 */
[----:B------:R-:W3:Y:S02]  /*235b0*/  SYNCS.PHASECHK.TRANS64.TRYWAIT P1, [R17+URZ+0x2e870], R0 ;  /* 0x02e87000110075a7 */ /* 0x000ee4000802017f */
[----:B---3--:R-:W-:Y:S05]  /*235c0*/  @!P1 BRA `(.L_x_601) ;  /* 0x0000004000b89947 */ /* 0x008fea0003800000 */
.L_x_742:
[----:B------:R-:W-:Y:S05]  /*235d0*/  BSYNC B0 ;  /* 0x0000000000007941 */ /* 0x000fea0003800000 */
.L_x_600:
[----:B------:R-:W-:Y:S05]  /*235e0*/  @!P2 BRA `(.L_x_602) ;  /* 0x000000000004a947 */ /* 0x000fea0003800000 */
[----:B------:R-:W-:Y:S01]  /*235f0*/  BPT.TRAP 0x1 ;  /* 0x000000040000795c */ /* 0x000fe20000300000 */
.L_x_602:
[----:B---3--:R-:W3:Y:S02]  /*23600*/  LDL R0, [R1+0x10] ;  /* 0x0000100001007983 */ /* 0x008ee40000100800 */
[----:B---3--:R-:W-:-:S04]  /*23610*/  SHF.L.U32 R0, R0, 0x1f, RZ ;  /* 0x0000001f00007819 */ /* 0x008fc800000006ff */
[----:B------:R-:W3:Y:S02]  /*23620*/  SYNCS.PHASECHK.TRANS64.TRYWAIT P1, [R17+URZ+0x2e860], R0 ;  /* 0x02e86000110075a7 */ /* 0x000ee4000802017f */
[----:B---3--:R-:W-:Y:S05]  /*23630*/  @!P1 BRA `(.L_x_603) ;  /* 0x0000004000b09947 */ /* 0x008fea0003800000 */
.L_x_743:
[----:B------:R-:W3:Y:S04]  /*23640*/  LDL R18, [R1+0x8] ;  /* 0x0000080001127983 */ /* 0x000ee80000100800 */
[----:B------:R-:W4:Y:S04]  /*23650*/  LDL R2, [R1+0x2c] ;  /* 0x00002c0001027983 */ /* 0x000f280000100800 */
[----:B--2---:R-:W2:Y:S04]  /*23660*/  LDL R12, [R1+0x4] ;  /* 0x00000400010c7983 */ /* 0x004ea80000100800 */
[----:B------:R-:W5:Y:S04]  /*23670*/  LDL R3, [R1+0x30] ;  /* 0x0000300001037983 */ /* 0x000f680000100800 */
[----:B------:R-:W5:Y:S01]  /*23680*/  LDL R13, [R1+0x28] ;  /* 0x00002800010d7983 */ /* 0x000f620000100800 */
[----:B------:R-:W-:Y:S05]  /*23690*/  WARPSYNC.ALL ;  /* 0x0000000000007948 */ /* 0x000fea0003800000 */
[----:B---3--:R-:W-:-:S05]  /*236a0*/  IMAD R0, R18, 0x7000, RZ ;  /* 0x0000700012007824 */ /* 0x008fca00078e02ff */
[----:B----4-:R-:W-:-:S05]  /*236b0*/  LOP3.LUT R2, R0, R2, RZ, 0xfc, !PT ;  /* 0x0000000200027212 */ /* 0x010fca00078efcff */
[----:B--2---:R-:W-:-:S05]  /*236c0*/  IMAD.IADD R2, R12, 0x1, R2 ;  /* 0x000000010c027824 */ /* 0x004fca00078e0202 */
[----:B-1----:R-:W1:Y:S01]  /*236d0*/  LDSM.16.MT88.4 R4, [R2+0xe400] ;  /* 0x00e400000204783b */ /* 0x002e620000004200 */
[----:B-----5:R-:W-:Y:S01]  /*236e0*/  IMAD.IADD R3, R3, 0x1, R2 ;  /* 0x0000000103037824 */ /* 0x020fe200078e0202 */
[----:B------:R-:W-:Y:S02]  /*236f0*/  LOP3.LUT R0, R0, R13, RZ, 0xfc, !PT ;  /* 0x0000000d00007212 */ /* 0x000fe400078efcff */
[C-C-:B-1----:R-:W-:Y:S02]  /*23700*/  PRMT R8, R4.reuse, 0x6420, R5.reuse ;  /* 0x0000642004087816 */ /* 0x142fe40000000005 */
[----:B------:R-:W-:Y:S02]  /*23710*/  PRMT R9, R4, 0x7531, R5 ;  /* 0x0000753104097816 */ /* 0x000fe40000000005 */
[C-C-:B------:R-:W-:Y:S02]  /*23720*/  PRMT R10, R6.reuse, 0x6420, R7.reuse ;  /* 0x00006420060a7816 */ /* 0x140fe40000000007 */
[----:B------:R-:W-:-:S02]  /*23730*/  PRMT R11, R6, 0x7531, R7 ;  /* 0x00007531060b7816 */ /* 0x000fc40000000007 */
[----:B------:R-:W1:Y:S01]  /*23740*/  LDSM.16.MT88.4 R4, [R3+0xe400] ;  /* 0x00e400000304783b */ /* 0x000e620000004200 */
[----:B------:R-:W-:-:S05]  /*23750*/  IADD3 R0, R12, R0, RZ ;  /* 0x000000000c007210 */ /* 0x000fca0007ffe0ff */
        /* <DEDUP_REMOVED lines=86> */
.L_x_604:
[----:B------:R-:W3:Y:S01]  /*23cc0*/  LDL.LU R3, [R1+0x10] ;  /* 0x0000100001037983 */ /* 0x000ee20000300800 */
[----:B-1----:R1:W-:Y:S01]  /*23cd0*/  SYNCS.ARRIVE.TRANS64.A1T0 RZ, [R17+URZ+0x2e850], RZ ;  /* 0x02e850ff11ff79a7 */ /* 0x0023e2000810003f */
[----:B--2---:R-:W-:Y:S02]  /*23ce0*/  VIADD R0, R18, 0x1 ;  /* 0x0000000112007836 */ /* 0x004fe40000000000 */
[----:B-1----:R-:W-:-:S05]  /*23cf0*/  @!P0 VIADD R17, R17, 0x2e880 ;  /* 0x0002e88011118836 */ /* 0x002fca0000000000 */
[----:B------:R-:W-:Y:S01]  /*23d00*/  @!P0 PRMT R17, RZ, 0x654, R17 ;  /* 0x00000654ff118816 */ /* 0x000fe20000000011 */
[----:B------:R-:W-:Y:S06]  /*23d10*/  BAR.SYNC.DEFER_BLOCKING 0x2, 0x80 ;  /* 0x0082000000007b1d */ /* 0x000fec0000010000 */
[----:B------:R1:W-:Y:S01]  /*23d20*/  @!P0 SYNCS.ARRIVE.TRANS64.RED.A1T0 RZ, [R17+URZ], RZ ;  /* 0x000000ff11ff89a7 */ /* 0x0003e2000810043f */
[----:B------:R-:W-:-:S04]  /*23d30*/  ISETP.NE.AND P0, PT, R0, 0x2, PT ;  /* 0x000000020000780c */ /* 0x000fc80003f05270 */
[----:B------:R-:W-:Y:S02]  /*23d40*/  SEL R2, RZ, 0x1, P0 ;  /* 0x00000001ff027807 */ /* 0x000fe40000000000 */
[----:B------:R-:W-:-:S05]  /*23d50*/  SEL R0, R0, RZ, P0 ;  /* 0x000000ff00007207 */ /* 0x000fca0000000000 */
[----:B------:R1:W-:Y:S01]  /*23d60*/  STL [R1+0x8], R0 ;  /* 0x0000080001007387 */ /* 0x0003e20000100800 */
[----:B---3--:R-:W-:-:S05]  /*23d70*/  LOP3.LUT R3, R3, R2, RZ, 0x3c, !PT ;  /* 0x0000000203037212 */ /* 0x008fca00078e3cff */
[----:B------:R1:W-:Y:S02]  /*23d80*/  STL [R1+0x10], R3 ;  /* 0x0000100301007387 */ /* 0x0003e40000100800 */
.L_x_553:
[----:B-1----:R-:W2:Y:S02]  /*23d90*/  LDL R0, [R1+0x1c] ;  /* 0x00001c0001007983 */ /* 0x002ea40000100800 */
[----:B--2---:R-:W-:-:S13]  /*23da0*/  LOP3.LUT P0, RZ, R0, 0x2, RZ, 0xc0, !PT ;  /* 0x0000000200ff7812 */ /* 0x004fda000780c0ff */
[----:B------:R-:W-:Y:S05]  /*23db0*/  @!P0 BRA `(.L_x_605) ;  /* 0x0000000000288947 */ /* 0x000fea0003800000 */
[----:B------:R-:W-:Y:S05]  /*23dc0*/  WARPSYNC.ALL ;  /* 0x0000000000007948 */ /* 0x000fea0003800000 */
[----:B------:R-:W1:Y:S08]  /*23dd0*/  S2UR UR5, SR_CgaCtaId ;  /* 0x00000000000579c3 */ /* 0x000e700000008800 */
[----:B------:R-:W-:Y:S06]  /*23de0*/  BAR.SYNC.DEFER_BLOCKING 0x5, 0x180 ;  /* 0x0146000000007b1d */ /* 0x000fec0000010000 */
[----:B------:R-:W-:-:S02]  /*23df0*/  UMOV UR4, 0x400 ;  /* 0x0000040000047882 */ /* 0x000fc40000000000 */
[----:B-1----:R-:W-:-:S06]  /*23e00*/  ULEA UR4, UR5, UR4, 0x18 ;  /* 0x0000000405047291 */ /* 0x002fcc000f8ec03f */
[----:B------:R-:W-:-:S05]  /*23e10*/  IMAD.U32 R0, RZ, RZ, UR4 ;  /* 0x00000004ff007e24 */ /* 0x000fca000f8e00ff */
[----:B------:R1:W2:Y:S04]  /*23e20*/  LDS.128 R16, [R0+0x2e8d0] ;  /* 0x02e8d00000107984 */ /* 0x0002a80000000c00 */
[----:B------:R1:W-:Y:S01]  /*23e30*/  STL [R1+0x4], R0 ;  /* 0x0000040001007387 */ /* 0x0003e20000100800 */
[----:B------:R-:W-:Y:S06]  /*23e40*/  BAR.ARV 0x4, 0x180 ;  /* 0x0106000000007b1d */ /* 0x000fec0000002000 */
[----:B------:R-:W-:Y:S05]  /*23e50*/  BRA `(.L_x_606) ;  /* 0x0000000800487947 */ /* 0x000fea0003800000 */
.L_x_605:
[----:B------:R-:W1:Y:S01]  /*23e60*/  S2R R0, SR_TID.X ;  /* 0x0000000000007919 */ /* 0x000e620000002100 */
[----:B------:R-:W-:Y:S01]  /*23e70*/  UMOV UR4, 0xffffffff ;  /* 0xffffffff00047882 */ /* 0x000fe20000000000 */
[----:B-1----:R-:W-:-:S04]  /*23e80*/  LOP3.LUT R7, R0, 0x1f, RZ, 0xc0, !PT ;  /* 0x0000001f00077812 */ /* 0x002fc800078ec0ff */
[----:B------:R-:W-:Y:S01]  /*23e90*/  ISETP.NE.AND P0, PT, R7, 0x1f, PT ;  /* 0x0000001f0700780c */ /* 0x000fe20003f05270 */
[----:B------:R-:W-:-:S12]  /*23ea0*/  BRA.DIV UR4, `(.L_x_607) ;  /* 0x0000003a04a87947 */ /* 0x000fd8000b800000 */
[----:B------:R-:W-:Y:S01]  /*23eb0*/  IADD3 R0, R19, R7, RZ ;  /* 0x0000000713007210 */ /* 0x000fe20007ffe0ff */
[----:B------:R-:W-:-:S03]  /*23ec0*/  ULDC UR4, c[0x0][0xc3c] ;  /* 0x00030f0000047ab9 */ /* 0x000fc60000000800 */
[----:B------:R-:W-:-:S13]  /*23ed0*/  ISETP.GE.OR P1, PT, R0, UR4, !P0 ;  /* 0x0000000400007c0c */ /* 0x000fda000c726670 */
[----:B------:R-:W1:Y:S02]  /*23ee0*/  @!P1 LDC.64 R2, c[0x0][0xc80] ;  /* 0x00032000ff029b82 */ /* 0x000e640000000a00 */
[----:B-1----:R-:W-:-:S06]  /*23ef0*/  @!P1 IMAD.WIDE R2, R0, 0x4, R2 ;  /* 0x0000000400029825 */ /* 0x002fcc00078e0202 */
[----:B------:R1:W2:Y:S01]  /*23f00*/  @!P1 LDG.E R3, desc[UR60][R2.64] ;  /* 0x0000003c02039981 */ /* 0x0002a2000c1e1900 */
[C---:B------:R-:W-:Y:S02]  /*23f10*/  ISETP.GE.U32.AND P2, PT, R7.reuse, 0x2, PT ;  /* 0x000000020700780c */ /* 0x040fe40003f46070 */
[C---:B------:R-:W-:Y:S01]  /*23f20*/  ISETP.GE.U32.AND P3, PT, R7.reuse, 0x4, PT ;  /* 0x000000040700780c */ /* 0x040fe20003f66070 */
[----:B------:R-:W-:Y:S01]  /*23f30*/  SHFL.IDX PT, R0, R16, RZ, 0x1f ;  /* 0x00001fff10007589 */ /* 0x000fe200000e0000 */
[C---:B------:R-:W-:Y:S02]  /*23f40*/  ISETP.GE.U32.AND P4, PT, R7.reuse, 0x8, PT ;  /* 0x000000080700780c */ /* 0x040fe40003f86070 */
[C---:B------:R-:W-:Y:S01]  /*23f50*/  ISETP.GE.U32.AND P5, PT, R7.reuse, 0x10, PT ;  /* 0x000000100700780c */ /* 0x040fe20003fa6070 */
[----:B------:R-:W-:Y:S01]  /*23f60*/  SHFL.IDX PT, R4, R16, 0x1, 0x1f ;  /* 0x00201f0010047f89 */ /* 0x000fe200000e0000 */
[----:B-1----:R-:W-:Y:S02]  /*23f70*/  IMAD.MOV.U32 R2, RZ, RZ, RZ ;  /* 0x000000ffff027224 */ /* 0x002fe400078e00ff */
[----:B--2---:R-:W-:Y:S01]  /*23f80*/  @!P1 IMAD.MOV.U32 R2, RZ, RZ, R3 ;  /* 0x000000ffff029224 */ /* 0x004fe200078e0003 */
[----:B------:R-:W-:-:S04]  /*23f90*/  ISETP.NE.AND P1, PT, R7, RZ, PT ;  /* 0x000000ff0700720c */ /* 0x000fc80003f25270 */
[----:B------:R-:W1:Y:S02]  /*23fa0*/  SHFL.UP PT, R3, R2, 0x1, RZ ;  /* 0x0420000002037989 */ /* 0x000e6400000e00ff */
[----:B-1----:R-:W-:-:S05]  /*23fb0*/  SEL R3, R3, RZ, P1 ;  /* 0x000000ff03037207 */ /* 0x002fca0000800000 */
[----:B------:R-:W-:-:S05]  /*23fc0*/  IMAD.IADD R3, R2, 0x1, R3 ;  /* 0x0000000102037824 */ /* 0x000fca00078e0203 */
[----:B------:R-:W1:Y:S02]  /*23fd0*/  SHFL.UP PT, R5, R3, 0x2, RZ ;  /* 0x0440000003057989 */ /* 0x000e6400000e00ff */
[----:B-1----:R-:W-:-:S04]  /*23fe0*/  SEL R5, R5, RZ, P2 ;  /* 0x000000ff05057207 */ /* 0x002fc80001000000 */
[----:B------:R-:W-:-:S05]  /*23ff0*/  IADD3 R3, R3, R5, RZ ;  /* 0x0000000503037210 */ /* 0x000fca0007ffe0ff */
[----:B------:R-:W1:Y:S02]  /*24000*/  SHFL.UP PT, R5, R3, 0x4, RZ ;  /* 0x0480000003057989 */ /* 0x000e6400000e00ff */
[----:B-1----:R-:W-:-:S05]  /*24010*/  SEL R5, R5, RZ, P3 ;  /* 0x000000ff05057207 */ /* 0x002fca0001800000 */
[----:B------:R-:W-:-:S05]  /*24020*/  IMAD.IADD R3, R3, 0x1, R5 ;  /* 0x0000000103037824 */ /* 0x000fca00078e0205 */
[----:B------:R-:W1:Y:S02]  /*24030*/  SHFL.UP PT, R5, R3, 0x8, RZ ;  /* 0x0500000003057989 */ /* 0x000e6400000e00ff */
[----:B-1----:R-:W-:-:S05]  /*24040*/  SEL R5, R5, RZ, P4 ;  /* 0x000000ff05057207 */ /* 0x002fca0002000000 */
[----:B------:R-:W-:-:S05]  /*24050*/  IMAD.IADD R3, R3, 0x1, R5 ;  /* 0x0000000103037824 */ /* 0x000fca00078e0205 */
[----:B------:R-:W1:Y:S02]  /*24060*/  SHFL.UP PT, R5, R3, 0x10, RZ ;  /* 0x0600000003057989 */ /* 0x000e6400000e00ff */
[----:B-1----:R-:W-:-:S05]  /*24070*/  SEL R5, R5, RZ, P5 ;  /* 0x000000ff05057207 */ /* 0x002fca0002800000 */
[----:B------:R-:W-:-:S05]  /*24080*/  IMAD.IADD R5, R3, 0x1, R5 ;  /* 0x0000000103057824 */ /* 0x000fca00078e0205 */
[----:B------:R1:W2:Y:S02]  /*24090*/  SHFL.IDX PT, R6, R5, 0x1f, 0x1f ;  /* 0x03e01f0005067f89 */ /* 0x0002a400000e0000 */
.L_x_753:
[----:B------:R-:W-:Y:S02]  /*240a0*/  ULDC UR4, c[0x0][0xc38] ;  /* 0x00030e0000047ab9 */ /* 0x000fe40000000800 */
[----:B------:R-:W-:-:S05]  /*240b0*/  MOV R16, UR4 ;  /* 0x0000000400107c02 */ /* 0x000fca0008000f00 */
[----:B--2---:R-:W-:-:S04]  /*240c0*/  IMAD R6, R6, R16, RZ ;  /* 0x0000001006067224 */ /* 0x004fc800078e02ff */
[----:B------:R-:W-:-:S05]  /*240d0*/  IMAD.IADD R4, R4, 0x1, R6 ;  /* 0x0000000104047824 */ /* 0x000fca00078e0206 */
[----:B------:R-:W-:-:S13]  /*240e0*/  ISETP.GT.AND P6, PT, R4, R0, PT ;  /* 0x000000000400720c */ /* 0x000fda0003fc4270 */
[----:B------:R-:W-:Y:S05]  /*240f0*/  @P6 BRA `(.L_x_608) ;  /* 0x00000000009c6947 */ /* 0x000fea0003800000 */
.L_x_613:
[----:B------:R-:W2:Y:S01]  /*24100*/  LDC R2, c[0x0][0xc3c] ;  /* 0x00030f00ff027b82 */ /* 0x000ea20000000800 */
[----:B------:R-:W-:-:S05]  /*24110*/  VIADD R19, R19, 0x1f ;  /* 0x0000001f13137836 */ /* 0x000fca0000000000 */
[----:B--2---:R-:W-:-:S13]  /*24120*/  ISETP.GE.AND P6, PT, R19, R2, PT ;  /* 0x000000021300720c */ /* 0x004fda0003fc6270 */
[----:B------:R-:W-:Y:S05]  /*24130*/  @P6 BRA `(.L_x_609) ;  /* 0x0000000400446947 */ /* 0x000fea0003800000 */
[----:B------:R-:W2:Y:S01]  /*24140*/  S2R R3, SR_TID.X ;  /* 0x0000000000037919 */ /* 0x000ea20000002100 */
[----:B------:R-:W-:Y:S01]  /*24150*/  BSSY B0, `(.L_x_610) ;  /* 0x0000009000007945 */ /* 0x000fe20003800000 */
[----:B--2---:R-:W-:-:S05]  /*24160*/  LOP3.LUT R3, R3, 0x1f, RZ, 0xc0, !PT ;  /* 0x0000001f03037812 */ /* 0x004fca00078ec0ff */
[----:B-1----:R-:W-:-:S05]  /*24170*/  IMAD.IADD R5, R19, 0x1, R3 ;  /* 0x0000000113057824 */ /* 0x002fca00078e0203 */
[----:B------:R-:W-:Y:S02]  /*24180*/  ISETP.GE.OR P6, PT, R5, R2, !P0 ;  /* 0x000000020500720c */ /* 0x000fe400047c6670 */
[----:B------:R-:W-:-:S11]  /*24190*/  MOV R2, RZ ;  /* 0x000000ff00027202 */ /* 0x000fd60000000f00 */
[----:B------:R-:W-:Y:S05]  /*241a0*/  @P6 BRA `(.L_x_611) ;  /* 0x00000000000c6947 */ /* 0x000fea0003800000 */
[----:B------:R-:W1:Y:S02]  /*241b0*/  LDC.64 R2, c[0x0][0xc80] ;  /* 0x00032000ff027b82 */ /* 0x000e640000000a00 */
[----:B-1----:R-:W-:-:S06]  /*241c0*/  IMAD.WIDE R2, R5, 0x4, R2 ;  /* 0x0000000405027825 */ /* 0x002fcc00078e0202 */
[----:B------:R1:W5:Y:S02]  /*241d0*/  LDG.E R2, desc[UR60][R2.64] ;  /* 0x0000003c02027981 */ /* 0x000364000c1e1900 */
.L_x_611:
[----:B------:R-:W-:Y:S05]  /*241e0*/  BSYNC B0 ;  /* 0x0000000000007941 */ /* 0x000fea0003800000 */
.L_x_610:
[----:B------:R-:W-:-:S03]  /*241f0*/  UMOV UR4, 0xffffffff ;  /* 0xffffffff00047882 */ /* 0x000fc60000000000 */
[----:B------:R-:W-:Y:S05]  /*24200*/  BRA.DIV UR4, `(.L_x_612) ;  /* 0x0000003e040c7947 */ /* 0x000fea000b800000 */
[----:B-1---5:R-:W1:Y:S02]  /*24210*/  SHFL.UP PT, R3, R2, 0x1, RZ ;  /* 0x0420000002037989 */ /* 0x022e6400000e00ff */
        /* <DEDUP_REMOVED lines=14> */
[----:B------:R1:W2:Y:S02]  /*24300*/  SHFL.IDX PT, R6, R5, 0x1f, 0x1f ;  /* 0x03e01f0005067f89 */ /* 0x0002a400000e0000 */
.L_x_761:
[----:B------:R-:W-:Y:S02]  /*24310*/  ULDC UR4, c[0x0][0xc38] ;  /* 0x00030e0000047ab9 */ /* 0x000fe40000000800 */
[----:B------:R-:W-:-:S04]  /*24320*/  IMAD.U32 R16, RZ, RZ, UR4 ;  /* 0x00000004ff107e24 */ /* 0x000fc8000f8e00ff */
[----:B--2---:R-:W-:-:S04]  /*24330*/  IMAD R6, R6, R16, RZ ;  /* 0x0000001006067224 */ /* 0x004fc800078e02ff */
[----:B------:R-:W-:-:S05]  /*24340*/  IMAD.IADD R4, R6, 0x1, R4 ;  /* 0x0000000106047824 */ /* 0x000fca00078e0204 */
[----:B------:R-:W-:-:S13]  /*24350*/  ISETP.GT.AND P6, PT, R4, R0, PT ;  /* 0x000000000400720c */ /* 0x000fda0003fc4270 */
[----:B------:R-:W-:Y:S05]  /*24360*/  @!P6 BRA `(.L_x_613) ;  /* 0xfffffffc0064e947 */ /* 0x000fea000383ffff */
.L_x_608:
[----:B------:R-:W-:Y:S01]  /*24370*/  IADD3 R6, -R6, R4, RZ ;  /* 0x0000000406067210 */ /* 0x000fe20007ffe1ff */
[----:B------:R-:W-:-:S04]  /*24380*/  UMOV UR4, 0xffffffff ;  /* 0xffffffff00047882 */ /* 0x000fc80000000000 */
[----:B------:R-:W-:-:S05]  /*24390*/  IMAD R3, R5, R16, R6 ;  /* 0x0000001005037224 */ /* 0x000fca00078e0206 */
[----:B------:R-:W-:Y:S01]  /*243a0*/  ISETP.GT.AND P6, PT, R3, R0, PT ;  /* 0x000000000300720c */ /* 0x000fe20003fc4270 */
[----:B------:R-:W-:-:S12]  /*243b0*/  BRA.DIV UR4, `(.L_x_614) ;  /* 0x0000003e04787947 */ /* 0x000fd8000b800000 */
[----:B------:R-:W-:-:S04]  /*243c0*/  VOTE.ANY R3, PT, !P6 ;  /* 0x0000000000037806 */ /* 0x000fc800070e0100 */
[----:B------:R-:W2:Y:S02]  /*243d0*/  POPC R4, R3 ;  /* 0x0000000300047309 */ /* 0x000ea40000000000 */
[----:B--2---:R2:W3:Y:S02]  /*243e0*/  SHFL.IDX PT, R17, R2, R4, 0x1f ;  /* 0x00001f0402117589 */ /* 0x0044e400000e0000 */
.L_x_765:
[----:B------:R-:W-:Y:S01]  /*243f0*/  ISETP.NE.AND P0, PT, R3, RZ, PT ;  /* 0x000000ff0300720c */ /* 0x000fe20003f05270 */
[----:B--2---:R-:W-:-:S12]  /*24400*/  IMAD.MOV.U32 R2, RZ, RZ, RZ ;  /* 0x000000ffff027224 */ /* 0x004fd800078e00ff */
[----:B------:R-:W-:Y:S05]  /*24410*/  @!P0 BRA `(.L_x_615) ;  /* 0x0000000000108947 */ /* 0x000fea0003800000 */
[----:B------:R-:W-:Y:S01]  /*24420*/  UMOV UR4, 0xffffffff ;  /* 0xffffffff00047882 */ /* 0x000fe20000000000 */
[----:B------:R-:W-:Y:S02]  /*24430*/  VIADD R12, R4, 0xffffffff ;  /* 0xffffffff040c7836 */ /* 0x000fe40000000000 */
[----:B------:R-:W-:Y:S05]  /*24440*/  BRA.DIV UR4, `(.L_x_616) ;  /* 0x0000003e049c7947 */ /* 0x000fea000b800000 */
[----:B------:R2:W4:Y:S02]  /*24450*/  SHFL.IDX PT, R2, R5, R12, 0x1f ;  /* 0x00001f0c05027589 */ /* 0x00052400000e0000 */
.L_x_615:
[----:B-123--:R-:W-:Y:S01]  /*24460*/  IABS R5, R17 ;  /* 0x0000001100057213 */ /* 0x00efe20000000000 */
[----:B----4-:R-:W-:Y:S02]  /*24470*/  IMAD R16, R2, R16, R6 ;  /* 0x0000001002107224 */ /* 0x010fe400078e0206 */
[----:B------:R-:W-:Y:S01]  /*24480*/  IMAD.IADD R19, R4, 0x1, R19 ;  /* 0x0000000104137824 */ /* 0x000fe200078e0213 */
[----:B------:R-:W1:Y:S01]  /*24490*/  I2F.RP R2, R5 ;  /* 0x0000000500027306 */ /* 0x000e620000209400 */
[----:B------:R-:W-:-:S07]  /*244a0*/  IMAD.IADD R0, R0, 0x1, -R16 ;  /* 0x0000000100007824 */ /* 0x000fce00078e0a10 */
[----:B-1----:R-:W1:Y:S02]  /*244b0*/  MUFU.RCP R2, R2 ;  /* 0x0000000200027308 */ /* 0x002e640000001000 */
[----:B-1----:R-:W-:-:S06]  /*244c0*/  VIADD R2, R2, 0xffffffe ;  /* 0x0ffffffe02027836 */ /* 0x002fcc0000000000 */
[----:B------:R-:W1:Y:S02]  /*244d0*/  F2I.FTZ.U32.TRUNC.NTZ R3, R2 ;  /* 0x0000000200037305 */ /* 0x000e64000021f000 */
[----:B-1----:R-:W-:-:S05]  /*244e0*/  IADD3 R2, RZ, -R3, RZ ;  /* 0x80000003ff027210 */ /* 0x002fca0007ffe0ff */
[----:B------:R-:W-:Y:S02]  /*244f0*/  IMAD R6, R2, R5, RZ ;  /* 0x0000000502067224 */ /* 0x000fe400078e02ff */
[----:B------:R-:W-:-:S04]  /*24500*/  IMAD.MOV.U32 R2, RZ, RZ, RZ ;  /* 0x000000ffff027224 */ /* 0x000fc800078e00ff */
[----:B------:R-:W-:Y:S01]  /*24510*/  IMAD.HI.U32 R2, R3, R6, R2 ;  /* 0x0000000603027227 */ /* 0x000fe200078e0002 */
[----:B------:R-:W-:Y:S02]  /*24520*/  IABS R6, R17 ;  /* 0x0000001100067213 */ /* 0x000fe40000000000 */
[----:B------:R-:W-:-:S03]  /*24530*/  IABS R3, R0 ;  /* 0x0000000000037213 */ /* 0x000fc60000000000 */
[----:B------:R-:W-:Y:S02]  /*24540*/  IMAD.MOV R6, RZ, RZ, -R6 ;  /* 0x000000ffff067224 */ /* 0x000fe400078e0a06 */
[----:B------:R-:W-:-:S04]  /*24550*/  IMAD.HI.U32 R2, R2, R3, RZ ;  /* 0x0000000302027227 */ /* 0x000fc800078e00ff */
[----:B------:R-:W-:-:S05]  /*24560*/  IMAD R3, R2, R6, R3 ;  /* 0x0000000602037224 */ /* 0x000fca00078e0203 */
[----:B------:R-:W-:-:S13]  /*24570*/  ISETP.GT.U32.AND P1, PT, R5, R3, PT ;  /* 0x000000030500720c */ /* 0x000fda0003f24070 */
[-C--:B------:R-:W-:Y:S01]  /*24580*/  @!P1 IADD3 R3, R3, -R5.reuse, RZ ;  /* 0x8000000503039210 */ /* 0x080fe20007ffe0ff */
[----:B------:R-:W-:Y:S01]  /*24590*/  @!P1 VIADD R2, R2, 0x1 ;  /* 0x0000000102029836 */ /* 0x000fe20000000000 */
[----:B------:R-:W-:Y:S02]  /*245a0*/  ISETP.NE.AND P1, PT, R17, RZ, PT ;  /* 0x000000ff1100720c */ /* 0x000fe40003f25270 */
[----:B------:R-:W-:Y:S02]  /*245b0*/  ISETP.GE.U32.AND P0, PT, R3, R5, PT ;  /* 0x000000050300720c */ /* 0x000fe40003f06070 */
[----:B------:R-:W-:-:S04]  /*245c0*/  LOP3.LUT R3, R0, R17, RZ, 0x3c, !PT ;  /* 0x0000001100037212 */ /* 0x000fc800078e3cff */
[----:B------:R-:W-:-:S07]  /*245d0*/  ISETP.GE.AND P2, PT, R3, RZ, PT ;  /* 0x000000ff0300720c */ /* 0x000fce0003f46270 */
[----:B------:R-:W-:-:S06]  /*245e0*/  @P0 VIADD R2, R2, 0x1 ;  /* 0x0000000102020836 */ /* 0x000fcc0000000000 */
[----:B------:R-:W-:Y:S01]  /*245f0*/  @!P2 IMAD.MOV R2, RZ, RZ, -R2 ;  /* 0x000000ffff02a224 */ /* 0x000fe200078e0a02 */
[----:B------:R-:W-:-:S04]  /*24600*/  @!P1 LOP3.LUT R2, RZ, R17, RZ, 0x33, !PT ;  /* 0x00000011ff029212 */ /* 0x000fc800078e33ff */
[----:B------:R-:W-:Y:S01]  /*24610*/  IADD3 R3, -R2, RZ, RZ ;  /* 0x000000ff02037210 */ /* 0x000fe20007ffe1ff */
[----:B------:R-:W-:-:S04]  /*24620*/  IMAD.MOV.U32 R18, RZ, RZ, R2 ;  /* 0x000000ffff127224 */ /* 0x000fc800078e0002 */
[----:B------:R-:W-:Y:S01]  /*24630*/  IMAD R17, R17, R3, R0 ;  /* 0x0000000311117224 */ /* 0x000fe200078e0200 */
[----:B------:R-:W-:Y:S06]  /*24640*/  BRA `(.L_x_617) ;  /* 0x00000000001c7947 */ /* 0x000fec0003800000 */
.L_x_609:
[----:B------:R-:W-:Y:S01]  /*24650*/  UMOV UR4, URZ ;  /* 0x0000003f00047c82 */ /* 0x000fe20008000000 */
[----:B------:R-:W-:Y:S01]  /*24660*/  UMOV UR5, URZ ;  /* 0x0000003f00057c82 */ /* 0x000fe20008000000 */
[----:B------:R-:W-:Y:S01]  /*24670*/  ULDC UR6, c[0x0][0xc3c] ;  /* 0x00030f0000067ab9 */ /* 0x000fe20000000800 */
[----:B------:R-:W-:Y:S01]  /*24680*/  IMAD.MOV.U32 R16, RZ, RZ, R0 ;  /* 0x000000ffff107224 */ /* 0x000fe200078e0000 */
[----:B------:R-:W-:Y:S01]  /*24690*/  MOV R17, UR4 ;  /* 0x0000000400117c02 */ /* 0x000fe20008000f00 */
[----:B------:R-:W-:Y:S02]  /*246a0*/  IMAD.U32 R18, RZ, RZ, UR5 ;  /* 0x00000005ff127e24 */ /* 0x000fe4000f8e00ff */
[----:B------:R-:W-:-:S07]  /*246b0*/  IMAD.U32 R19, RZ, RZ, UR6 ;  /* 0x00000006ff137e24 */ /* 0x000fce000f8e00ff */
.L_x_617:
[----:B------:R3:W2:Y:S01]  /*246c0*/  LDL R3, [R1+0x4] ;  /* 0x0000040001037983 */ /* 0x0006a20000100800 */
[----:B------:R-:W4:Y:S01]  /*246d0*/  S2R R0, SR_TID.X ;  /* 0x0000000000007919 */ /* 0x000f220000002100 */
[----:B------:R-:W-:Y:S05]  /*246e0*/  WARPSYNC.ALL ;  /* 0x0000000000007948 */ /* 0x000fea0003800000 */
[----:B----4-:R-:W-:Y:S01]  /*246f0*/  LOP3.LUT R0, R0, 0x1f, RZ, 0xc0, !PT ;  /* 0x0000001f00007812 */ /* 0x010fe200078ec0ff */
[----:B------:R-:W-:Y:S03]  /*24700*/  BAR.SYNC.DEFER_BLOCKING 0x4, 0x180 ;  /* 0x0106000000007b1d */ /* 0x000fe60000010000 */
[----:B------:R-:W-:-:S13]  /*24710*/  ISETP.NE.AND P0, PT, R0, RZ, PT ;  /* 0x000000ff0000720c */ /* 0x000fda0003f05270 */
[----:B------:R-:W2:Y:S01]  /*24720*/  @!P0 S2R R0, SR_CgaCtaId ;  /* 0x0000000000008919 */ /* 0x000ea20000008800 */
[----:B------:R-:W-:-:S04]  /*24730*/  @!P0 MOV R2, 0x400 ;  /* 0x0000040000028802 */ /* 0x000fc80000000f00 */
[----:B--2---:R-:W-:-:S05]  /*24740*/  @!P0 LEA R3, R0, R2, 0x18 ;  /* 0x0000000200038211 */ /* 0x004fca00078ec0ff */
[----:B------:R3:W-:Y:S04]  /*24750*/  @!P0 STS.128 [R3+0x2e8d0], R16 ;  /* 0x02e8d01003008388 */ /* 0x0007e80000000c00 */
[----:B------:R3:W-:Y:S01]  /*24760*/  @!P0 STL [R1+0x4], R3 ;  /* 0x0000040301008387 */ /* 0x0007e20000100800 */
[----:B------:R-:W-:Y:S06]  /*24770*/  BAR.ARV 0x5, 0x180 ;  /* 0x0146000000007b1d */ /* 0x000fec0000002000 */
.L_x_606:
[----:B------:R-:W-:Y:S02]  /*24780*/  ULDC UR4, c[0x0][0xc3c] ;  /* 0x00030f0000047ab9 */ /* 0x000fe40000000800 */
[----:B--2---:R-:W-:-:S13]  /*24790*/  ISETP.GE.AND P0, PT, R19, UR4, PT ;  /* 0x0000000413007c0c */ /* 0x004fda000bf06270 */
[----:B------:R-:W-:Y:S05]  /*247a0*/  @!P0 BRA `(.L_x_618) ;  /* 0xffffffa800f08947 */ /* 0x000fea000383ffff */
[----:B------:R-:W-:Y:S05]  /*247b0*/  BSYNC B7 ;  /* 0x0000000000077941 */ /* 0x000fea0003800000 */
.L_x_516:
[----:B-1----:R-:W2:Y:S01]  /*247c0*/  LDL.LU R0, [R1+0x60] ;  /* 0x0000600001007983 */ /* 0x002ea20000300800 */
[----:B------:R-:W-:Y:S01]  /*247d0*/  BSSY B0, `(.L_x_619) ;  /* 0x000000b000007945 */ /* 0x000fe20003800000 */
[----:B------:R-:W1:Y:S01]  /*247e0*/  S2R R5, SR_CgaCtaId ;  /* 0x0000000000057919 */ /* 0x000e620000008800 */
[----:B--2---:R-:W-:-:S05]  /*247f0*/  VIADD R0, R0, 0x1 ;  /* 0x0000000100007836 */ /* 0x004fca0000000000 */
[----:B0-----:R-:W-:-:S04]  /*24800*/  LEA.HI R2, R0, R0, RZ, 0x1 ;  /* 0x0000000000027211 */ /* 0x001fc800078f08ff */
[----:B---3--:R-:W-:-:S04]  /*24810*/  LOP3.LUT R3, R2, 0xfffffffe, RZ, 0xc0, !PT ;  /* 0xfffffffe02037812 */ /* 0x008fc800078ec0ff */
[----:B------:R-:W-:Y:S02]  /*24820*/  IADD3 R3, R0, -R3, RZ ;  /* 0x8000000300037210 */ /* 0x000fe40007ffe0ff */
[----:B------:R-:W-:Y:S02]  /*24830*/  MOV R0, 0x400 ;  /* 0x0000040000007802 */ /* 0x000fe40000000f00 */
[----:B------:R-:W-:Y:S02]  /*24840*/  SHF.L.U32 R3, R3, 0x1f, RZ ;  /* 0x0000001f03037819 */ /* 0x000fe400000006ff */
[----:B-1----:R-:W-:-:S04]  /*24850*/  LEA R0, R5, R0, 0x18 ;  /* 0x0000000005007211 */ /* 0x002fc800078ec0ff */
[----:B------:R-:W0:Y:S02]  /*24860*/  SYNCS.PHASECHK.TRANS64.TRYWAIT P0, [R0+URZ+0x2e820], R3 ;  /* 0x02e82003000075a7 */ /* 0x000e24000800017f */
[----:B0-----:R-:W-:Y:S05]  /*24870*/  @!P0 BRA `(.L_x_620) ;  /* 0x0000003800b88947 */ /* 0x001fea0003800000 */
.L_x_768:
[----:B------:R-:W-:Y:S05]  /*24880*/  BSYNC B0 ;  /* 0x0000000000007941 */ /* 0x000fea0003800000 */
.L_x_619:
[----:B------:R-:W-:-:S03]  /*24890*/  UMOV UR4, 0xffffffff ;  /* 0xffffffff00047882 */ /* 0x000fc60000000000 */
[----:B------:R-:W-:Y:S05]  /*248a0*/  BRA.DIV UR4, `(.L_x_621) ;  /* 0x0000003a04c07947 */ /* 0x000fea000b800000 */
[----:B------:R-:W1:Y:S02]  /*248b0*/  S2R R2, SR_TID.X ;  /* 0x0000000000027919 */ /* 0x000e640000002100 */
[----:B-1----:R-:W-:-:S04]  /*248c0*/  SHF.R.U32.HI R2, RZ, 0x5, R2 ;  /* 0x00000005ff027819 */ /* 0x002fc80000011602 */
[----:B------:R-:W-:-:S05]  /*248d0*/  LOP3.LUT R2, R2, 0x3, RZ, 0xc0, !PT ;  /* 0x0000000302027812 */ /* 0x000fca00078ec0ff */
[----:B------:R1:W2:Y:S02]  /*248e0*/  SHFL.IDX PT, R14, R2, RZ, 0x1f ;  /* 0x00001fff020e7589 */ /* 0x0002a400000e0000 */
.L_x_771:
[----:B--2---:R-:W-:-:S13]  /*248f0*/  ISETP.NE.AND P0, PT, R14, RZ, PT ;  /* 0x000000ff0e00720c */ /* 0x004fda0003f05270 */
[----:B------:R-:W-:Y:S05]  /*24900*/  @P0 BRA `(.L_x_335) ;  /* 0x0000000000b80947 */ /* 0x000fea0003800000 */
[----:B------:R-:W-:-:S03]  /*24910*/  UMOV UR4, 0xffffffff ;  /* 0xffffffff00047882 */ /* 0x000fc60000000000 */
[----:B------:R-:W-:Y:S05]  /*24920*/  BRA.DIV UR4, `(.L_x_622) ;  /* 0x0000003a04d47947 */ /* 0x000fea000b800000 */
[----:B------:R-:W-:-:S13]  /*24930*/  ELECT P6, URZ, PT ;  /* 0x00000000003f782f */ /* 0x000fda00038c0000 */
.L_x_774:
[----:B------:R-:W-:Y:S05]  /*24940*/  @!P6 BRA `(.L_x_335) ;  /* 0x0000000000a8e947 */ /* 0x000fea0003800000 */
[----:B-1----:R-:W2:Y:S02]  /*24950*/  LDL R2, [R1+0xb8] ;  /* 0x0000b80001027983 */ /* 0x002ea40000100800 */
[----:B--2---:R-:W-:-:S13]  /*24960*/  R2UR UR4, R2 ;  /* 0x00000000020472ca */ /* 0x004fda00000e0000 */
[----:B------:R-:W-:-:S06]  /*24970*/  ULOP3.LUT UR4, UR4, 0x2, URZ, 0xfc, !UPT ;  /* 0x0000000204047892 */ /* 0x000fcc000f8efc3f */
[----:B------:R-:W-:-:S05]  /*24980*/  IMAD.U32 R2, RZ, RZ, UR4 ;  /* 0x00000004ff027e24 */ /* 0x000fca000f8e00ff */
[----:B------:R-:W-:-:S13]  /*24990*/  ISETP.NE.AND P0, PT, R2, 0x3, PT ;  /* 0x000000030200780c */ /* 0x000fda0003f05270 */
[----:B------:R-:W-:Y:S05]  /*249a0*/  @!P0 BRA `(.L_x_623) ;  /* 0x0000000000048947 */ /* 0x000fea0003800000 */
[----:B------:R-:W-:Y:S01]  /*249b0*/  BPT.TRAP 0x1 ;  /* 0x000000040000795c */ /* 0x000fe20000300000 */
.L_x_623:
[----:B0-----:R-:W2:Y:S04]  /*249c0*/  LDL R3, [R1+0x8] ;  /* 0x0000080001037983 */ /* 0x001ea80000100800 */
[----:B------:R-:W3:Y:S01]  /*249d0*/  LDL.LU R7, [R1+0x10] ;  /* 0x0000100001077983 */ /* 0x000ee20000300800 */
[----:B------:R-:W-:-:S04]  /*249e0*/  VIADD R2, R0, 0x2e840 ;  /* 0x0002e84000027836 */ /* 0x000fc80000000000 */
[C---:B--2---:R-:W-:Y:S01]  /*249f0*/  IMAD R6, R3.reuse, 0x8, R2 ;  /* 0x0000000803067824 */ /* 0x044fe200078e0202 */
[----:B------:R-:W-:Y:S02]  /*24a00*/  IADD3 R3, R3, 0x1, RZ ;  /* 0x0000000103037810 */ /* 0x000fe40007ffe0ff */
[----:B---3--:R-:W-:Y:S02]  /*24a10*/  SHF.L.U32 R5, R7, 0x1f, RZ ;  /* 0x0000001f07057819 */ /* 0x008fe400000006ff */
[C---:B------:R-:W-:Y:S02]  /*24a20*/  ISETP.NE.AND P2, PT, R3.reuse, 0x2, PT ;  /* 0x000000020300780c */ /* 0x040fe40003f45270 */
[----:B------:R-:W0:Y:S02]  /*24a30*/  SYNCS.PHASECHK.TRANS64.TRYWAIT P1, [R6+URZ], R5 ;  /* 0x00000005060075a7 */ /* 0x000e24000802017f */
[----:B------:R-:W-:Y:S02]  /*24a40*/  SEL R4, RZ, 0x1, P2 ;  /* 0x00000001ff047807 */ /* 0x000fe40001000000 */
[----:B------:R-:W-:-:S02]  /*24a50*/  SEL R3, R3, RZ, P2 ;  /* 0x000000ff03037207 */ /* 0x000fc40001000000 */
[----:B------:R-:W-:-:S03]  /*24a60*/  LOP3.LUT R4, R7, R4, RZ, 0x3c, !PT ;  /* 0x0000000407047212 */ /* 0x000fc600078e3cff */
[----:B------:R-:W-:Y:S01]  /*24a70*/  IMAD R7, R3, 0x8, R2 ;  /* 0x0000000803077824 */ /* 0x000fe200078e0202 */
[----:B------:R-:W-:Y:S01]  /*24a80*/  SHF.L.U32 R2, R4, 0x1f, RZ ;  /* 0x0000001f04027819 */ /* 0x000fe200000006ff */
[----:B0-----:R-:W-:Y:S06]  /*24a90*/  @!P1 BRA `(.L_x_624) ;  /* 0x0000003800989947 */ /* 0x001fec0003800000 */
.L_x_775:
[----:B------:R-:W1:Y:S02]  /*24aa0*/  SYNCS.PHASECHK.TRANS64.TRYWAIT P1, [R7+URZ], R2 ;  /* 0x00000002070075a7 */ /* 0x000e64000802017f */
[----:B-1----:R-:W-:Y:S05]  /*24ab0*/  @!P1 BRA `(.L_x_625) ;  /* 0x0000003800a49947 */ /* 0x002fea0003800000 */
.L_x_776:
[----:B------:R-:W-:Y:S05]  /*24ac0*/  @!P0 BRA `(.L_x_626) ;  /* 0x0000000000048947 */ /* 0x000fea0003800000 */
[----:B------:R-:W-:Y:S01]  /*24ad0*/  BPT.TRAP 0x1 ;  /* 0x000000040000795c */ /* 0x000fe20000300000 */
.L_x_626:
[----:B------:R-:W2:Y:S02]  /*24ae0*/  LDL.LU R4, [R1+0x8] ;  /* 0x0000080001047983 */ /* 0x000ea40000300800 */
[----:B--2---:R-:W-:-:S04]  /*24af0*/  IMAD R4, R4, 0x8, R0 ;  /* 0x0000000804047824 */ /* 0x004fc800078e0200 */
[----:B------:R-:W2:Y:S02]  /*24b00*/  SYNCS.PHASECHK.TRANS64.TRYWAIT P1, [R4+URZ+0x2e860], R5 ;  /* 0x02e86005040075a7 */ /* 0x000ea4000802017f */
[----:B--2---:R-:W-:Y:S05]  /*24b10*/  @!P1 BRA `(.L_x_627) ;  /* 0x0000003800a09947 */ /* 0x004fea0003800000 */
.L_x_777:
[----:B------:R-:W-:Y:S05]  /*24b20*/  @!P0 BRA `(.L_x_628) ;  /* 0x0000000000048947 */ /* 0x000fea0003800000 */
[----:B------:R-:W-:Y:S01]  /*24b30*/  BPT.TRAP 0x1 ;  /* 0x000000040000795c */ /* 0x000fe20000300000 */
.L_x_628:
[----:B------:R-:W-:-:S04]  /*24b40*/  IMAD R3, R3, 0x8, R0 ;  /* 0x0000000803037824 */ /* 0x000fc800078e0200 */
[----:B------:R-:W3:Y:S02]  /*24b50*/  SYNCS.PHASECHK.TRANS64.TRYWAIT P1, [R3+URZ+0x2e860], R2 ;  /* 0x02e86002030075a7 */ /* 0x000ee4000802017f */
[----:B---3--:R-:W-:Y:S05]  /*24b60*/  @!P1 BRA `(.L_x_629) ;  /* 0x0000003800a09947 */ /* 0x008fea0003800000 */
.L_x_778:
[----:B------:R-:W-:Y:S05]  /*24b70*/  @!P0 BRA `(.L_x_630) ;  /* 0x0000000000048947 */ /* 0x000fea0003800000 */
[----:B------:R-:W-:Y:S01]  /*24b80*/  BPT.TRAP 0x1 ;  /* 0x000000040000795c */ /* 0x000fe20000300000 */
.L_x_630:
[----:B------:R-:W4:Y:S02]  /*24b90*/  SYNCS.PHASECHK.TRANS64.TRYWAIT P0, [R4+URZ+0x2e880], R5 ;  /* 0x02e88005040075a7 */ /* 0x000f24000800017f */
[----:B----4-:R-:W-:Y:S05]  /*24ba0*/  @!P0 BRA `(.L_x_631) ;  /* 0x0000003800a48947 */ /* 0x010fea0003800000 */
.L_x_632:
[----:B------:R0:W0:Y:S02]  /*24bb0*/  SYNCS.PHASECHK.TRANS64.TRYWAIT P0, [R3+URZ+0x2e880], R2 ;  /* 0x02e88002030075a7 */ /* 0x000024000800017f */
[----:B0-----:R-:W-:Y:S05]  /*24bc0*/  @!P0 NANOSLEEP.SYNCS 0x989680 ;  /* 0x009896800000895d */ /* 0x001fea0003900000 */
[----:B------:R-:W0:Y:S02]  /*24bd0*/  @!P0 SYNCS.PHASECHK.TRANS64 P0, [R3+URZ+0x2e880], R2 ;  /* 0x02e88002030085a7 */ /* 0x000e24000800007f */
[----:B0-----:R-:W-:Y:S05]  /*24be0*/  @!P0 BRA `(.L_x_632) ;  /* 0xfffffffc00f08947 */ /* 0x001fea000383ffff */
.L_x_335:
[----:B------:R-:W-:Y:S05]  /*24bf0*/  BSYNC B8 ;  /* 0x0000000000087941 */ /* 0x000fea0003800000 */
.L_x_332:
[----:B------:R-:W-:Y:S05]  /*24c00*/  EXIT ;  /* 0x000000000000794d */ /* 0x000fea0003800000 */
.L_x_357:
[----:B0-----:R0:W1:Y:S02]  /*24c10*/  SYNCS.PHASECHK.TRANS64.TRYWAIT P6, [R111+URZ+0x2e890], R125 ;  /* 0x02e8907d6f0075a7 */ /* 0x00106400080c017f */
[----:B-1----:R-:W-:Y:S05]  /*24c20*/  @!P6 NANOSLEEP.SYNCS 0x989680 ;  /* 0x009896800000e95d */ /* 0x002fea0003900000 */
[----:B------:R-:W1:Y:S02]  /*24c30*/  @!P6 SYNCS.PHASECHK.TRANS64 P6, [R111+URZ+0x2e890], R125 ;  /* 0x02e8907d6f00e5a7 */ /* 0x000e6400080c007f */
[----:B-1----:R-:W-:Y:S05]  /*24c40*/  @!P6 BRA `(.L_x_357) ;  /* 0xfffffffc00f0e947 */ /* 0x002fea000383ffff */
[----:B------:R-:W-:Y:S05]  /*24c50*/  BRA `(.L_x_633) ;  /* 0xfffffde400707947 */ /* 0x000fea000383ffff */
.L_x_391:
[----:B0-----:R0:W1:Y:S02]  /*24c60*/  SYNCS.PHASECHK.TRANS64.TRYWAIT P3, [R111+URZ+0x2e890], R125 ;  /* 0x02e8907d6f0075a7 */ /* 0x001064000806017f */
[----:B-1----:R-:W-:Y:S05]  /*24c70*/  @!P3 NANOSLEEP.SYNCS 0x989680 ;  /* 0x009896800000b95d */ /* 0x002fea0003900000 */
[----:B------:R-:W1:Y:S02]  /*24c80*/  @!P3 SYNCS.PHASECHK.TRANS64 P3, [R111+URZ+0x2e890], R125 ;  /* 0x02e8907d6f00b5a7 */ /* 0x000e64000806007f */
[----:B-1----:R-:W-:Y:S05]  /*24c90*/  @!P3 BRA `(.L_x_391) ;  /* 0xfffffffc00f0b947 */ /* 0x002fea000383ffff */
[----:B------:R-:W-:Y:S05]  /*24ca0*/  BRA `(.L_x_634) ;  /* 0xfffffe2800007947 */ /* 0x000fea000383ffff */
.L_x_408:
[----:B0-----:R0:W1:Y:S02]  /*24cb0*/  SYNCS.PHASECHK.TRANS64.TRYWAIT P2, [R111+URZ+0x2e890], R125 ;  /* 0x02e8907d6f0075a7 */ /* 0x001064000804017f */
[----:B-1----:R-:W-:Y:S05]  /*24cc0*/  @!P2 NANOSLEEP.SYNCS 0x989680 ;  /* 0x009896800000a95d */ /* 0x002fea0003900000 */
[----:B------:R-:W1:Y:S02]  /*24cd0*/  @!P2 SYNCS.PHASECHK.TRANS64 P2, [R111+URZ+0x2e890], R125 ;  /* 0x02e8907d6f00a5a7 */ /* 0x000e64000804007f */
[----:B-1----:R-:W-:Y:S05]  /*24ce0*/  @!P2 BRA `(.L_x_408) ;  /* 0xfffffffc00f0a947 */ /* 0x002fea000383ffff */
[----:B------:R-:W-:Y:S05]  /*24cf0*/  BRA `(.L_x_635) ;  /* 0xfffffe6800247947 */ /* 0x000fea000383ffff */
.L_x_418:
[----:B--2---:R2:W3:Y:S02]  /*24d00*/  SYNCS.PHASECHK.TRANS64.TRYWAIT P3, [R111+URZ+0x2e8b0], R125 ;  /* 0x02e8b07d6f0075a7 */ /* 0x0044e4000806017f */
[----:B---3--:R-:W-:Y:S05]  /*24d10*/  @!P3 NANOSLEEP.SYNCS 0x989680 ;  /* 0x009896800000b95d */ /* 0x008fea0003900000 */
[----:B------:R-:W3:Y:S02]  /*24d20*/  @!P3 SYNCS.PHASECHK.TRANS64 P3, [R111+URZ+0x2e8b0], R125 ;  /* 0x02e8b07d6f00b5a7 */ /* 0x000ee4000806007f */
[----:B---3--:R-:W-:Y:S05]  /*24d30*/  @!P3 BRA `(.L_x_418) ;  /* 0xfffffffc00f0b947 */ /* 0x008fea000383ffff */
[----:B------:R-:W-:Y:S05]  /*24d40*/  BRA `(.L_x_636) ;  /* 0xfffffe6c00ec7947 */ /* 0x000fea000383ffff */
.L_x_430:
[----:B------:R-:W0:Y:S01]  /*24d50*/  S2R R2, SR_TID.X ;  /* 0x0000000000027919 */ /* 0x000e220000002100 */
[----:B------:R-:W-:Y:S01]  /*24d60*/  BSSY B0, `(.L_x_637) ;  /* 0x000000c000007945 */ /* 0x000fe20003800000 */
[----:B------:R-:W-:Y:S01]  /*24d70*/  IMAD.MOV.U32 R12, RZ, RZ, RZ ;  /* 0x000000ffff0c7224 */ /* 0x000fe200078e00ff */
[----:B------:R-:W-:Y:S01]  /*24d80*/  MOV R15, 0xffffffff ;  /* 0xffffffff000f7802 */ /* 0x000fe20000000f00 */
[----:B------:R-:W-:Y:S01]  /*24d90*/  IMAD.MOV.U32 R11, RZ, RZ, 0x1f ;  /* 0x0000001fff0b7424 */ /* 0x000fe200078e00ff */
[----:B0-----:R-:W-:-:S04]  /*24da0*/  IADD3 R3, R2, -0x80, RZ ;  /* 0xffffff8002037810 */ /* 0x001fc80007ffe0ff */
[----:B------:R-:W-:-:S04]  /*24db0*/  SHF.R.S32.HI R2, RZ, 0x1f, R3 ;  /* 0x0000001fff027819 */ /* 0x000fc80000011403 */
[----:B------:R-:W-:-:S04]  /*24dc0*/  LEA.HI R2, R2, R3, RZ, 0x7 ;  /* 0x0000000302027211 */ /* 0x000fc800078f38ff */
[----:B------:R-:W-:-:S05]  /*24dd0*/  SHF.R.S32.HI R2, RZ, 0x7, R2 ;  /* 0x00000007ff027819 */ /* 0x000fca0000011402 */
[----:B------:R-:W-:-:S07]  /*24de0*/  IMAD.MOV.U32 R13, RZ, RZ, R2 ;  /* 0x000000ffff0d7224 */ /* 0x000fce00078e0002 */
[----:B-----5:R-:W-:Y:S05]  /*24df0*/  WARPSYNC.COLLECTIVE R15, `(.L_x_638) ;  /* 0x000000000f087348 */ /* 0x020fea0003c00000 */
[----:B------:R0:W1:Y:S02]  /*24e00*/  SHFL.IDX P6, R14, R13, R12, R11 ;  /* 0x0000000c0d0e7389 */ /* 0x00006400000c000b */
[----:B01---5:R-:W-:Y:S01]  /*24e10*/  ENDCOLLECTIVE ;  /* 0x000000000000791b */ /* 0x023fe20003800000 */
.L_x_638:
[----:B------:R-:W-:Y:S05]  /*24e20*/  BSYNC B0 ;  /* 0x0000000000007941 */ /* 0x000fea0003800000 */
.L_x_637:
[----:B------:R1:W-:Y:S01]  /*24e30*/  STL [R1+0x48], R14 ;  /* 0x0000480e01007387 */ /* 0x0003e20000100800 */
[----:B------:R-:W-:Y:S05]  /*24e40*/  BRA `(.L_x_639) ;  /* 0xfffffe7800807947 */ /* 0x000fea000383ffff */
.L_x_442:
[----:B------:R-:W-:Y:S01]  /*24e50*/  BSSY B1, `(.L_x_640) ;  /* 0x0000008000017945 */ /* 0x000fe20003800000 */
[----:B------:R-:W-:Y:S01]  /*24e60*/  IMAD.MOV.U32 R13, RZ, RZ, R26 ;  /* 0x000000ffff0d7224 */ /* 0x000fe200078e001a */
[----:B------:R-:W-:Y:S01]  /*24e70*/  MOV R15, 0xffffffff ;  /* 0xffffffff000f7802 */ /* 0x000fe20000000f00 */
[----:B------:R-:W-:Y:S02]  /*24e80*/  IMAD.MOV.U32 R12, RZ, RZ, RZ ;  /* 0x000000ffff0c7224 */ /* 0x000fe400078e00ff */
[----:B------:R-:W-:-:S07]  /*24e90*/  IMAD.MOV.U32 R11, RZ, RZ, 0x1c1f ;  /* 0x00001c1fff0b7424 */ /* 0x000fce00078e00ff */
[----:B------:R-:W-:Y:S05]  /*24ea0*/  WARPSYNC.COLLECTIVE R15, `(.L_x_641) ;  /* 0x000000000f087348 */ /* 0x000fea0003c00000 */
[----:B------:R0:W1:Y:S02]  /*24eb0*/  SHFL.IDX P6, R14, R13, R12, R11 ;  /* 0x0000000c0d0e7389 */ /* 0x00006400000c000b */
[----:B01----:R-:W-:Y:S01]  /*24ec0*/  ENDCOLLECTIVE ;  /* 0x000000000000791b */ /* 0x003fe20003800000 */
.L_x_641:
[----:B------:R-:W-:Y:S05]  /*24ed0*/  BSYNC B1 ;  /* 0x0000000000017941 */ /* 0x000fea0003800000 */
.L_x_640:
[----:B------:R-:W-:Y:S01]  /*24ee0*/  IMAD.MOV.U32 R13, RZ, RZ, R24 ;  /* 0x000000ffff0d7224 */ /* 0x000fe200078e0018 */
[----:B------:R-:W-:Y:S01]  /*24ef0*/  MOV R11, 0x1c1f ;  /* 0x00001c1f000b7802 */ /* 0x000fe20000000f00 */
[----:B------:R-:W-:Y:S02]  /*24f00*/  IMAD.MOV.U32 R12, RZ, RZ, RZ ;  /* 0x000000ffff0c7224 */ /* 0x000fe400078e00ff */
[----:B------:R-:W-:Y:S02]  /*24f10*/  IMAD.MOV.U32 R15, RZ, RZ, -0x1 ;  /* 0xffffffffff0f7424 */ /* 0x000fe400078e00ff */
[----:B------:R-:W-:-:S07]  /*24f20*/  IMAD.MOV.U32 R3, RZ, RZ, R14 ;  /* 0x000000ffff037224 */ /* 0x000fce00078e000e */
[----:B------:R-:W-:Y:S05]  /*24f30*/  WARPSYNC.COLLECTIVE R15, `(.L_x_642) ;  /* 0x000000000f087348 */ /* 0x000fea0003c00000 */
[----:B------:R0:W1:Y:S02]  /*24f40*/  SHFL.IDX P6, R14, R13, R12, R11 ;  /* 0x0000000c0d0e7389 */ /* 0x00006400000c000b */
[----:B01----:R-:W-:Y:S01]  /*24f50*/  ENDCOLLECTIVE ;  /* 0x000000000000791b */ /* 0x003fe20003800000 */
.L_x_642:
[----:B------:R-:W-:Y:S02]  /*24f60*/  IMAD.MOV.U32 R13, RZ, RZ, R27 ;  /* 0x000000ffff0d7224 */ /* 0x000fe400078e001b */
[----:B------:R-:W-:-:S07]  /*24f70*/  IMAD.MOV.U32 R5, RZ, RZ, R14 ;  /* 0x000000ffff057224 */ /* 0x000fce00078e000e */
[----:B------:R-:W-:Y:S05]  /*24f80*/  WARPSYNC.COLLECTIVE R15, `(.L_x_643) ;  /* 0x000000000f087348 */ /* 0x000fea0003c00000 */
[----:B------:R0:W1:Y:S02]  /*24f90*/  SHFL.IDX P6, R14, R13, R12, R11 ;  /* 0x0000000c0d0e7389 */ /* 0x00006400000c000b */
[----:B01----:R-:W-:Y:S01]  /*24fa0*/  ENDCOLLECTIVE ;  /* 0x000000000000791b */ /* 0x003fe20003800000 */
.L_x_643:
[----:B------:R-:W-:Y:S01]  /*24fb0*/  IMAD.MOV.U32 R13, RZ, RZ, R28 ;  /* 0x000000ffff0d7224 */ /* 0x000fe200078e001c */
[----:B------:R-:W-:-:S07]  /*24fc0*/  MOV R7, R14 ;  /* 0x0000000e00077202 */ /* 0x000fce0000000f00 */
[----:B------:R-:W-:Y:S05]  /*24fd0*/  WARPSYNC.COLLECTIVE R15, `(.L_x_644) ;  /* 0x000000000f087348 */ /* 0x000fea0003c00000 */
[----:B------:R0:W1:Y:S02]  /*24fe0*/  SHFL.IDX P6, R14, R13, R12, R11 ;  /* 0x0000000c0d0e7389 */ /* 0x00006400000c000b */
[----:B01----:R-:W-:Y:S01]  /*24ff0*/  ENDCOLLECTIVE ;  /* 0x000000000000791b */ /* 0x003fe20003800000 */
.L_x_644:
[----:B------:R-:W-:Y:S05]  /*25000*/  BRA `(.L_x_645) ;  /* 0xfffffe8000307947 */ /* 0x000fea000383ffff */
.L_x_446:
[----:B0-----:R0:W1:Y:S02]  /*25010*/  SYNCS.PHASECHK.TRANS64.TRYWAIT P0, [R16+URZ+0x2e800], R39 ;  /* 0x02e80027100075a7 */ /* 0x001064000800017f */
[----:B-1----:R-:W-:Y:S05]  /*25020*/  @!P0 NANOSLEEP.SYNCS 0x989680 ;  /* 0x009896800000895d */ /* 0x002fea0003900000 */
[----:B------:R-:W1:Y:S02]  /*25030*/  @!P0 SYNCS.PHASECHK.TRANS64 P0, [R16+URZ+0x2e800], R39 ;  /* 0x02e80027100085a7 */ /* 0x000e64000800007f */
[----:B-1----:R-:W-:Y:S05]  /*25040*/  @!P0 BRA `(.L_x_446) ;  /* 0xfffffffc00f08947 */ /* 0x002fea000383ffff */
[----:B------:R-:W-:Y:S05]  /*25050*/  BRA `(.L_x_646) ;  /* 0xfffffe8400e07947 */ /* 0x000fea000383ffff */
.L_x_454:
[----:B------:R-:W-:Y:S01]  /*25060*/  BSSY B1, `(.L_x_647) ;  /* 0x0000008000017945 */ /* 0x000fe20003800000 */
[----:B------:R-:W-:Y:S01]  /*25070*/  IMAD.MOV.U32 R13, RZ, RZ, R26 ;  /* 0x000000ffff0d7224 */ /* 0x000fe200078e001a */
[----:B------:R-:W-:Y:S01]  /*25080*/  MOV R11, 0x1c1f ;  /* 0x00001c1f000b7802 */ /* 0x000fe20000000f00 */
[----:B------:R-:W-:Y:S02]  /*25090*/  IMAD.MOV.U32 R12, RZ, RZ, RZ ;  /* 0x000000ffff0c7224 */ /* 0x000fe400078e00ff */
[----:B------:R-:W-:-:S07]  /*250a0*/  IMAD.MOV.U32 R15, RZ, RZ, -0x1 ;  /* 0xffffffffff0f7424 */ /* 0x000fce00078e00ff */
[----:B------:R-:W-:Y:S05]  /*250b0*/  WARPSYNC.COLLECTIVE R15, `(.L_x_648) ;  /* 0x000000000f087348 */ /* 0x000fea0003c00000 */
[----:B------:R0:W1:Y:S02]  /*250c0*/  SHFL.IDX P6, R14, R13, R12, R11 ;  /* 0x0000000c0d0e7389 */ /* 0x00006400000c000b */
[----:B01----:R-:W-:Y:S01]  /*250d0*/  ENDCOLLECTIVE ;  /* 0x000000000000791b */ /* 0x003fe20003800000 */
.L_x_648:
[----:B------:R-:W-:Y:S05]  /*250e0*/  BSYNC B1 ;  /* 0x0000000000017941 */ /* 0x000fea0003800000 */
.L_x_647:
[----:B------:R-:W-:Y:S01]  /*250f0*/  IMAD.MOV.U32 R13, RZ, RZ, R24 ;  /* 0x000000ffff0d7224 */ /* 0x000fe200078e0018 */
[----:B------:R-:W-:Y:S01]  /*25100*/  MOV R12, RZ ;  /* 0x000000ff000c7202 */ /* 0x000fe20000000f00 */
[----:B------:R-:W-:Y:S02]  /*25110*/  IMAD.MOV.U32 R11, RZ, RZ, 0x1c1f ;  /* 0x00001c1fff0b7424 */ /* 0x000fe400078e00ff */
[----:B------:R-:W-:Y:S02]  /*25120*/  IMAD.MOV.U32 R15, RZ, RZ, -0x1 ;  /* 0xffffffffff0f7424 */ /* 0x000fe400078e00ff */
[----:B------:R-:W-:-:S07]  /*25130*/  IMAD.MOV.U32 R3, RZ, RZ, R14 ;  /* 0x000000ffff037224 */ /* 0x000fce00078e000e */
[----:B------:R-:W-:Y:S05]  /*25140*/  WARPSYNC.COLLECTIVE R15, `(.L_x_649) ;  /* 0x000000000f087348 */ /* 0x000fea0003c00000 */
[----:B------:R0:W1:Y:S02]  /*25150*/  SHFL.IDX P6, R14, R13, R12, R11 ;  /* 0x0000000c0d0e7389 */ /* 0x00006400000c000b */
[----:B01----:R-:W-:Y:S01]  /*25160*/  ENDCOLLECTIVE ;  /* 0x000000000000791b */ /* 0x003fe20003800000 */
.L_x_649:
[----:B------:R-:W-:Y:S01]  /*25170*/  MOV R13, R27 ;  /* 0x0000001b000d7202 */ /* 0x000fe20000000f00 */
[----:B------:R-:W-:-:S07]  /*25180*/  IMAD.MOV.U32 R21, RZ, RZ, R14 ;  /* 0x000000ffff157224 */ /* 0x000fce00078e000e */
[----:B------:R-:W-:Y:S05]  /*25190*/  WARPSYNC.COLLECTIVE R15, `(.L_x_650) ;  /* 0x000000000f087348 */ /* 0x000fea0003c00000 */
[----:B------:R0:W1:Y:S02]  /*251a0*/  SHFL.IDX P6, R14, R13, R12, R11 ;  /* 0x0000000c0d0e7389 */ /* 0x00006400000c000b */
[----:B01----:R-:W-:Y:S01]  /*251b0*/  ENDCOLLECTIVE ;  /* 0x000000000000791b */ /* 0x003fe20003800000 */
.L_x_650:
[----:B------:R-:W-:Y:S02]  /*251c0*/  IMAD.MOV.U32 R13, RZ, RZ, R28 ;  /* 0x000000ffff0d7224 */ /* 0x000fe400078e001c */
[----:B------:R-:W-:-:S07]  /*251d0*/  IMAD.MOV.U32 R25, RZ, RZ, R14 ;  /* 0x000000ffff197224 */ /* 0x000fce00078e000e */
[----:B------:R-:W-:Y:S05]  /*251e0*/  WARPSYNC.COLLECTIVE R15, `(.L_x_651) ;  /* 0x000000000f087348 */ /* 0x000fea0003c00000 */
[----:B------:R0:W1:Y:S02]  /*251f0*/  SHFL.IDX P6, R14, R13, R12, R11 ;  /* 0x0000000c0d0e7389 */ /* 0x00006400000c000b */
[----:B01----:R-:W-:Y:S01]  /*25200*/  ENDCOLLECTIVE ;  /* 0x000000000000791b */ /* 0x003fe20003800000 */
.L_x_651:
[----:B------:R-:W-:Y:S05]  /*25210*/  BRA `(.L_x_652) ;  /* 0xfffffe9c00887947 */ /* 0x000fea000383ffff */
.L_x_458:
[----:B0-----:R0:W1:Y:S02]  /*25220*/  SYNCS.PHASECHK.TRANS64.TRYWAIT P1, [R16+URZ+0x2e800], R35 ;  /* 0x02e80023100075a7 */ /* 0x001064000802017f */
[----:B-1----:R-:W-:Y:S05]  /*25230*/  @!P1 NANOSLEEP.SYNCS 0x989680 ;  /* 0x009896800000995d */ /* 0x002fea0003900000 */
[----:B------:R-:W1:Y:S02]  /*25240*/  @!P1 SYNCS.PHASECHK.TRANS64 P1, [R16+URZ+0x2e800], R35 ;  /* 0x02e80023100095a7 */ /* 0x000e64000802007f */
[----:B-1----:R-:W-:Y:S05]  /*25250*/  @!P1 BRA `(.L_x_458) ;  /* 0xfffffffc00f09947 */ /* 0x002fea000383ffff */
[----:B------:R-:W-:Y:S05]  /*25260*/  BRA `(.L_x_653) ;  /* 0xfffffea000ec7947 */ /* 0x000fea000383ffff */
.L_x_464:
[----:B--2---:R2:W3:Y:S02]  /*25270*/  SYNCS.PHASECHK.TRANS64.TRYWAIT P1, [R0+URZ+0x2e830], R7 ;  /* 0x02e83007000075a7 */ /* 0x0044e4000802017f */
[----:B---3--:R-:W-:Y:S05]  /*25280*/  @!P1 NANOSLEEP.SYNCS 0x989680 ;  /* 0x009896800000995d */ /* 0x008fea0003900000 */
[----:B------:R-:W3:Y:S02]  /*25290*/  @!P1 SYNCS.PHASECHK.TRANS64 P1, [R0+URZ+0x2e830], R7 ;  /* 0x02e83007000095a7 */ /* 0x000ee4000802007f */
[----:B---3--:R-:W-:Y:S05]  /*252a0*/  @!P1 BRA `(.L_x_464) ;  /* 0xfffffffc00f09947 */ /* 0x008fea000383ffff */
[----:B------:R-:W-:Y:S05]  /*252b0*/  BRA `(.L_x_463) ;  /* 0xfffffebc00787947 */ /* 0x000fea000383ffff */
.L_x_470:
[----:B-1----:R1:W2:Y:S02]  /*252c0*/  SYNCS.PHASECHK.TRANS64.TRYWAIT P2, [R13+URZ+0x2e830], R20 ;  /* 0x02e830140d0075a7 */ /* 0x0022a4000804017f */
[----:B--2---:R-:W-:Y:S05]  /*252d0*/  @!P2 NANOSLEEP.SYNCS 0x989680 ;  /* 0x009896800000a95d */ /* 0x004fea0003900000 */
[----:B------:R-:W2:Y:S02]  /*252e0*/  @!P2 SYNCS.PHASECHK.TRANS64 P2, [R13+URZ+0x2e830], R20 ;  /* 0x02e830140d00a5a7 */ /* 0x000ea4000804007f */
[----:B--2---:R-:W-:Y:S05]  /*252f0*/  @!P2 BRA `(.L_x_470) ;  /* 0xfffffffc00f0a947 */ /* 0x004fea000383ffff */
[----:B------:R-:W-:Y:S05]  /*25300*/  BRA `(.L_x_469) ;  /* 0xffffff0c00b47947 */ /* 0x000fea000383ffff */
.L_x_474:
[----:B-1----:R1:W2:Y:S02]  /*25310*/  SYNCS.PHASECHK.TRANS64.TRYWAIT P1, [R13+URZ+0x2e850], R12 ;  /* 0x02e8500c0d0075a7 */ /* 0x0022a4000802017f */
[----:B--2---:R-:W-:Y:S05]  /*25320*/  @!P1 NANOSLEEP.SYNCS 0x989680 ;  /* 0x009896800000995d */ /* 0x004fea0003900000 */
[----:B------:R-:W2:Y:S02]  /*25330*/  @!P1 SYNCS.PHASECHK.TRANS64 P1, [R13+URZ+0x2e850], R12 ;  /* 0x02e8500c0d0095a7 */ /* 0x000ea4000802007f */
[----:B--2---:R-:W-:Y:S05]  /*25340*/  @!P1 BRA `(.L_x_474) ;  /* 0xfffffffc00f09947 */ /* 0x004fea000383ffff */
[----:B------:R-:W-:Y:S05]  /*25350*/  BRA `(.L_x_471) ;  /* 0xffffff2400007947 */ /* 0x000fea000383ffff */
.L_x_480:
[----:B-1----:R1:W2:Y:S02]  /*25360*/  SYNCS.PHASECHK.TRANS64.TRYWAIT P1, [R11+URZ+0x2e850], R0 ;  /* 0x02e850000b0075a7 */ /* 0x0022a4000802017f */
[----:B--2---:R-:W-:Y:S05]  /*25370*/  @!P1 NANOSLEEP.SYNCS 0x989680 ;  /* 0x009896800000995d */ /* 0x004fea0003900000 */
[----:B------:R-:W2:Y:S02]  /*25380*/  @!P1 SYNCS.PHASECHK.TRANS64 P1, [R11+URZ+0x2e850], R0 ;  /* 0x02e850000b0095a7 */ /* 0x000ea4000802007f */
[----:B--2---:R-:W-:Y:S05]  /*25390*/  @!P1 BRA `(.L_x_480) ;  /* 0xfffffffc00f09947 */ /* 0x004fea000383ffff */
[----:B------:R-:W-:Y:S05]  /*253a0*/  BRA `(.L_x_479) ;  /* 0xffffff5c00287947 */ /* 0x000fea000383ffff */
.L_x_484:
[----:B------:R-:W-:Y:S01]  /*253b0*/  IMAD.MOV.U32 R12, RZ, RZ, R0 ;  /* 0x000000ffff0c7224 */ /* 0x000fe200078e0000 */
[----:B------:R-:W-:Y:S01]  /*253c0*/  MOV R11, 0x1c1f ;  /* 0x00001c1f000b7802 */ /* 0x000fe20000000f00 */
[----:B------:R-:W-:Y:S01]  /*253d0*/  IMAD.MOV.U32 R15, RZ, RZ, -0x1 ;  /* 0xffffffffff0f7424 */ /* 0x000fe200078e00ff */
[----:B------:R-:W-:Y:S02]  /*253e0*/  SEL R5, R96, R97, P0 ;  /* 0x0000006160057207 */ /* 0x000fe40000000000 */
[----:B------:R-:W-:-:S07]  /*253f0*/  SEL R7, R97, R96, P0 ;  /* 0x0000006061077207 */ /* 0x000fce0000000000 */
[----:B-----5:R-:W-:Y:S05]  /*25400*/  WARPSYNC.COLLECTIVE R15, `(.L_x_654) ;  /* 0x000000000f087348 */ /* 0x020fea0003c00000 */
[----:B------:R0:W1:Y:S02]  /*25410*/  SHFL.IDX P6, R14, R13, R12, R11 ;  /* 0x0000000c0d0e7389 */ /* 0x00006400000c000b */
[----:B01---5:R-:W-:Y:S01]  /*25420*/  ENDCOLLECTIVE ;  /* 0x000000000000791b */ /* 0x023fe20003800000 */
.L_x_654:
[----:B------:R-:W-:Y:S02]  /*25430*/  SEL R9, R90, R93, P0 ;  /* 0x0000005d5a097207 */ /* 0x000fe40000000000 */
[----:B------:R-:W-:Y:S02]  /*25440*/  SEL R21, R93, R90, P0 ;  /* 0x0000005a5d157207 */ /* 0x000fe40000000000 */
[----:B------:R-:W-:Y:S02]  /*25450*/  SEL R25, R48, R45, P0 ;  /* 0x0000002d30197207 */ /* 0x000fe40000000000 */
[----:B------:R-:W-:Y:S02]  /*25460*/  SEL R27, R45, R48, P0 ;  /* 0x000000302d1b7207 */ /* 0x000fe40000000000 */
[----:B------:R-:W-:Y:S02]  /*25470*/  SEL R29, R40, R37, P0 ;  /* 0x00000025281d7207 */ /* 0x000fe40000000000 */
[----:B------:R-:W-:-:S02]  /*25480*/  SEL R31, R37, R40, P0 ;  /* 0x00000028251f7207 */ /* 0x000fc40000000000 */
[----:B------:R-:W-:Y:S01]  /*25490*/  SEL R45, R65, R68, P0 ;  /* 0x00000044412d7207 */ /* 0x000fe20000000000 */
[----:B------:R-:W-:Y:S01]  /*254a0*/  IMAD.MOV.U32 R13, RZ, RZ, R3 ;  /* 0x000000ffff0d7224 */ /* 0x000fe200078e0003 */
[----:B------:R-:W-:Y:S02]  /*254b0*/  MOV R12, R2 ;  /* 0x00000002000c7202 */ /* 0x000fe40000000f00 */
[----:B------:R-:W-:Y:S02]  /*254c0*/  SEL R47, R68, R65, P0 ;  /* 0x00000041442f7207 */ /* 0x000fe40000000000 */
[----:B------:R-:W-:Y:S02]  /*254d0*/  SEL R63, R38, R67, P0 ;  /* 0x00000043263f7207 */ /* 0x000fe40000000000 */
[----:B------:R-:W-:Y:S02]  /*254e0*/  SEL R65, R67, R38, P0 ;  /* 0x0000002643417207 */ /* 0x000fe40000000000 */
[----:B------:R-:W-:Y:S01]  /*254f0*/  SEL R67, R30, R69, P0 ;  /* 0x000000451e437207 */ /* 0x000fe20000000000 */
[----:B------:R-:W-:Y:S01]  /*25500*/  IMAD.MOV.U32 R6, RZ, RZ, R14 ;  /* 0x000000ffff067224 */ /* 0x000fe200078e000e */
[----:B------:R-:W-:-:S07]  /*25510*/  SEL R69, R69, R30, P0 ;  /* 0x0000001e45457207 */ /* 0x000fce0000000000 */
[----:B------:R-:W-:Y:S05]  /*25520*/  WARPSYNC.COLLECTIVE R15, `(.L_x_655) ;  /* 0x000000000f087348 */ /* 0x000fea0003c00000 */
[----:B------:R0:W1:Y:S02]  /*25530*/  SHFL.IDX P6, R14, R13, R12, R11 ;  /* 0x0000000c0d0e7389 */ /* 0x00006400000c000b */
[----:B01----:R-:W-:Y:S01]  /*25540*/  ENDCOLLECTIVE ;  /* 0x000000000000791b */ /* 0x003fe20003800000 */
.L_x_655:
        /* <DEDUP_REMOVED lines=8> */
[----:B------:R-:W-:Y:S01]  /*255d0*/  SEL R43, R36, R43, P0 ;  /* 0x0000002b242b7207 */ /* 0x000fe20000000000 */
[----:B------:R-:W-:Y:S01]  /*255e0*/  IMAD.MOV.U32 R12, RZ, RZ, R0 ;  /* 0x000000ffff0c7224 */ /* 0x000fe200078e0000 */
        /* <DEDUP_REMOVED lines=9> */
.L_x_656:
[----:B------:R-:W-:Y:S02]  /*25680*/  SEL R59, R46, R61, P0 ;  /* 0x0000003d2e3b7207 */ /* 0x000fe40000000000 */
[----:B------:R-:W-:Y:S02]  /*25690*/  SEL R61, R61, R46, P0 ;  /* 0x0000002e3d3d7207 */ /* 0x000fe40000000000 */
[----:B------:R-:W-:Y:S02]  /*256a0*/  SEL R55, R52, R55, P0 ;  /* 0x0000003734377207 */ /* 0x000fe40000000000 */
[----:B------:R-:W-:Y:S02]  /*256b0*/  SEL R4, R6, R3, P0 ;  /* 0x0000000306047207 */ /* 0x000fe40000000000 */
[----:B------:R-:W-:Y:S01]  /*256c0*/  SEL R6, R3, R6, P0 ;  /* 0x0000000603067207 */ /* 0x000fe20000000000 */
[----:B------:R-:W-:Y:S02]  /*256d0*/  IMAD.MOV.U32 R13, RZ, RZ, R7 ;  /* 0x000000ffff0d7224 */ /* 0x000fe400078e0007 */
[----:B------:R-:W-:Y:S01]  /*256e0*/  IMAD.MOV.U32 R12, RZ, RZ, R2 ;  /* 0x000000ffff0c7224 */ /* 0x000fe200078e0002 */
[----:B------:R-:W-:-:S07]  /*256f0*/  MOV R10, R14 ;  /* 0x0000000e000a7202 */ /* 0x000fce0000000f00 */
[----:B------:R-:W-:Y:S05]  /*25700*/  WARPSYNC.COLLECTIVE R15, `(.L_x_657) ;  /* 0x000000000f087348 */ /* 0x000fea0003c00000 */
[----:B------:R0:W1:Y:S02]  /*25710*/  SHFL.IDX P6, R14, R13, R12, R11 ;  /* 0x0000000c0d0e7389 */ /* 0x00006400000c000b */
[----:B01----:R-:W-:Y:S01]  /*25720*/  ENDCOLLECTIVE ;  /* 0x000000000000791b */ /* 0x003fe20003800000 */
.L_x_657:
[----:B------:R-:W-:Y:S01]  /*25730*/  MOV R13, R9 ;  /* 0x00000009000d7202 */ /* 0x000fe20000000f00 */
[----:B------:R-:W-:Y:S02]  /*25740*/  IMAD.MOV.U32 R12, RZ, RZ, R0 ;  /* 0x000000ffff0c7224 */ /* 0x000fe400078e0000 */
[----:B------:R-:W-:-:S07]  /*25750*/  IMAD.MOV.U32 R7, RZ, RZ, R14 ;  /* 0x000000ffff077224 */ /* 0x000fce00078e000e */
[----:B------:R-:W-:Y:S05]  /*25760*/  WARPSYNC.COLLECTIVE R15, `(.L_x_658) ;  /* 0x000000000f087348 */ /* 0x000fea0003c00000 */
[----:B------:R0:W1:Y:S02]  /*25770*/  SHFL.IDX P6, R14, R13, R12, R11 ;  /* 0x0000000c0d0e7389 */ /* 0x00006400000c000b */
[----:B01----:R-:W-:Y:S01]  /*25780*/  ENDCOLLECTIVE ;  /* 0x000000000000791b */ /* 0x003fe20003800000 */
.L_x_658:
[----:B------:R-:W-:Y:S02]  /*25790*/  SEL R8, R10, R7, P0 ;  /* 0x000000070a087207 */ /* 0x000fe40000000000 */
[----:B------:R-:W-:Y:S01]  /*257a0*/  SEL R10, R7, R10, P0 ;  /* 0x0000000a070a7207 */ /* 0x000fe20000000000 */
[----:B------:R-:W-:Y:S01]  /*257b0*/  IMAD.MOV.U32 R13, RZ, RZ, R21 ;  /* 0x000000ffff0d7224 */ /* 0x000fe200078e0015 */
[----:B------:R-:W-:Y:S01]  /*257c0*/  MOV R12, R2 ;  /* 0x00000002000c7202 */ /* 0x000fe20000000f00 */
[----:B------:R-:W-:-:S07]  /*257d0*/  IMAD.MOV.U32 R9, RZ, RZ, R14 ;  /* 0x000000ffff097224 */ /* 0x000fce00078e000e */
[----:B------:R-:W-:Y:S05]  /*257e0*/  WARPSYNC.COLLECTIVE R15, `(.L_x_659) ;  /* 0x000000000f087348 */ /* 0x000fea0003c00000 */
[----:B------:R0:W1:Y:S02]  /*257f0*/  SHFL.IDX P6, R14, R13, R12, R11 ;  /* 0x0000000c0d0e7389 */ /* 0x00006400000c000b */
[----:B01----:R-:W-:Y:S01]  /*25800*/  ENDCOLLECTIVE ;  /* 0x000000000000791b */ /* 0x003fe20003800000 */
.L_x_659:
[----:B------:R-:W-:Y:S02]  /*25810*/  IMAD.MOV.U32 R13, RZ, RZ, R25 ;  /* 0x000000ffff0d7224 */ /* 0x000fe400078e0019 */
[----:B------:R-:W-:Y:S02]  /*25820*/  IMAD.MOV.U32 R12, RZ, RZ, R0 ;  /* 0x000000ffff0c7224 */ /* 0x000fe400078e0000 */
[----:B------:R-:W-:-:S07]  /*25830*/  IMAD.MOV.U32 R20, RZ, RZ, R14 ;  /* 0x000000ffff147224 */ /* 0x000fce00078e000e */
[----:B------:R-:W-:Y:S05]  /*25840*/  WARPSYNC.COLLECTIVE R15, `(.L_x_660) ;  /* 0x000000000f087348 */ /* 0x000fea0003c00000 */
[----:B------:R0:W1:Y:S02]  /*25850*/  SHFL.IDX P6, R14, R13, R12, R11 ;  /* 0x0000000c0d0e7389 */ /* 0x00006400000c000b */
[----:B01----:R-:W-:Y:S01]  /*25860*/  ENDCOLLECTIVE ;  /* 0x000000000000791b */ /* 0x003fe20003800000 */
.L_x_660:
[----:B------:R-:W-:Y:S02]  /*25870*/  IMAD.MOV.U32 R13, RZ, RZ, R27 ;  /* 0x000000ffff0d7224 */ /* 0x000fe400078e001b */
[----:B------:R-:W-:Y:S01]  /*25880*/  IMAD.MOV.U32 R12, RZ, RZ, R2 ;  /* 0x000000ffff0c7224 */ /* 0x000fe200078e0002 */
[----:B------:R-:W-:-:S07]  /*25890*/  MOV R26, R14 ;  /* 0x0000000e001a7202 */ /* 0x000fce0000000f00 */
[----:B------:R-:W-:Y:S05]  /*258a0*/  WARPSYNC.COLLECTIVE R15, `(.L_x_661) ;  /* 0x000000000f087348 */ /* 0x000fea0003c00000 */
[----:B------:R0:W1:Y:S02]  /*258b0*/  SHFL.IDX P6, R14, R13, R12, R11 ;  /* 0x0000000c0d0e7389 */ /* 0x00006400000c000b */
[----:B01----:R-:W-:Y:S01]  /*258c0*/  ENDCOLLECTIVE ;  /* 0x000000000000791b */ /* 0x003fe20003800000 */
.L_x_661:
[----:B------:R-:W-:Y:S01]  /*258d0*/  MOV R13, R29 ;  /* 0x0000001d000d7202 */ /* 0x000fe20000000f00 */
[----:B------:R-:W-:Y:S02]  /*258e0*/  IMAD.MOV.U32 R12, RZ, RZ, R0 ;  /* 0x000000ffff0c7224 */ /* 0x000fe400078e0000 */
[----:B------:R-:W-:-:S07]  /*258f0*/  IMAD.MOV.U32 R27, RZ, RZ, R14 ;  /* 0x000000ffff1b7224 */ /* 0x000fce00078e000e */
[----:B------:R-:W-:Y:S05]  /*25900*/  WARPSYNC.COLLECTIVE R15, `(.L_x_662) ;  /* 0x000000000f087348 */ /* 0x000fea0003c00000 */
[----:B------:R0:W1:Y:S02]  /*25910*/  SHFL.IDX P6, R14, R13, R12, R11 ;  /* 0x0000000c0d0e7389 */ /* 0x00006400000c000b */
[----:B01----:R-:W-:Y:S01]  /*25920*/  ENDCOLLECTIVE ;  /* 0x000000000000791b */ /* 0x003fe20003800000 */
.L_x_662:
        /* <DEDUP_REMOVED lines=8> */
.L_x_663:
[----:B------:R-:W-:Y:S02]  /*259b0*/  IMAD.MOV.U32 R13, RZ, RZ, R33 ;  /* 0x000000ffff0d7224 */ /* 0x000fe400078e0021 */
[----:B------:R-:W-:Y:S02]  /*259c0*/  IMAD.MOV.U32 R12, RZ, RZ, R0 ;  /* 0x000000ffff0c7224 */ /* 0x000fe400078e0000 */
[----:B------:R-:W-:-:S07]  /*259d0*/  IMAD.MOV.U32 R31, RZ, RZ, R14 ;  /* 0x000000ffff1f7224 */ /* 0x000fce00078e000e */
[----:B------:R-:W-:Y:S05]  /*259e0*/  WARPSYNC.COLLECTIVE R15, `(.L_x_664) ;  /* 0x000000000f087348 */ /* 0x000fea0003c00000 */
[----:B------:R0:W1:Y:S02]  /*259f0*/  SHFL.IDX P6, R14, R13, R12, R11 ;  /* 0x0000000c0d0e7389 */ /* 0x00006400000c000b */
[----:B01----:R-:W-:Y:S01]  /*25a00*/  ENDCOLLECTIVE ;  /* 0x000000000000791b */ /* 0x003fe20003800000 */
.L_x_664:
        /* <DEDUP_REMOVED lines=8> */
.L_x_665:
[----:B------:R-:W-:Y:S01]  /*25a90*/  MOV R13, R37 ;  /* 0x00000025000d7202 */ /* 0x000fe20000000f00 */
[----:B------:R-:W-:Y:S02]  /*25aa0*/  IMAD.MOV.U32 R12, RZ, RZ, R0 ;  /* 0x000000ffff0c7224 */ /* 0x000fe400078e0000 */
[----:B------:R-:W-:-:S07]  /*25ab0*/  IMAD.MOV.U32 R35, RZ, RZ, R14 ;  /* 0x000000ffff237224 */ /* 0x000fce00078e000e */
[----:B------:R-:W-:Y:S05]  /*25ac0*/  WARPSYNC.COLLECTIVE R15, `(.L_x_666) ;  /* 0x000000000f087348 */ /* 0x000fea0003c00000 */
[----:B------:R0:W1:Y:S02]  /*25ad0*/  SHFL.IDX P6, R14, R13, R12, R11 ;  /* 0x0000000c0d0e7389 */ /* 0x00006400000c000b */
[----:B01----:R-:W-:Y:S01]  /*25ae0*/  ENDCOLLECTIVE ;  /* 0x000000000000791b */ /* 0x003fe20003800000 */
.L_x_666:
        /* <DEDUP_REMOVED lines=8> */
.L_x_667:
[----:B------:R-:W-:Y:S02]  /*25b70*/  IMAD.MOV.U32 R13, RZ, RZ, R41 ;  /* 0x000000ffff0d7224 */ /* 0x000fe400078e0029 */
[----:B------:R-:W-:Y:S02]  /*25b80*/  IMAD.MOV.U32 R12, RZ, RZ, R0 ;  /* 0x000000ffff0c7224 */ /* 0x000fe400078e0000 */
[----:B------:R-:W-:-:S07]  /*25b90*/  IMAD.MOV.U32 R39, RZ, RZ, R14 ;  /* 0x000000ffff277224 */ /* 0x000fce00078e000e */
[----:B------:R-:W-:Y:S05]  /*25ba0*/  WARPSYNC.COLLECTIVE R15, `(.L_x_668) ;  /* 0x000000000f087348 */ /* 0x000fea0003c00000 */
[----:B------:R0:W1:Y:S02]  /*25bb0*/  SHFL.IDX P6, R14, R13, R12, R11 ;  /* 0x0000000c0d0e7389 */ /* 0x00006400000c000b */
[----:B01----:R-:W-:Y:S01]  /*25bc0*/  ENDCOLLECTIVE ;  /* 0x000000000000791b */ /* 0x003fe20003800000 */
.L_x_668:
        /* <DEDUP_REMOVED lines=8> */
.L_x_669:
[----:B------:R-:W-:Y:S01]  /*25c50*/  MOV R13, R45 ;  /* 0x0000002d000d7202 */ /* 0x000fe20000000f00 */
[----:B------:R-:W-:Y:S02]  /*25c60*/  IMAD.MOV.U32 R12, RZ, RZ, R0 ;  /* 0x000000ffff0c7224 */ /* 0x000fe400078e0000 */
[----:B------:R-:W-:-:S07]  /*25c70*/  IMAD.MOV.U32 R43, RZ, RZ, R14 ;  /* 0x000000ffff2b7224 */ /* 0x000fce00078e000e */
[----:B------:R-:W-:Y:S05]  /*25c80*/  WARPSYNC.COLLECTIVE R15, `(.L_x_670) ;  /* 0x000000000f087348 */ /* 0x000fea0003c00000 */
[----:B------:R0:W1:Y:S02]  /*25c90*/  SHFL.IDX P6, R14, R13, R12, R11 ;  /* 0x0000000c0d0e7389 */ /* 0x00006400000c000b */
[----:B01----:R-:W-:Y:S01]  /*25ca0*/  ENDCOLLECTIVE ;  /* 0x000000000000791b */ /* 0x003fe20003800000 */
.L_x_670:
[----:B------:R-:W-:Y:S02]  /*25cb0*/  SEL R40, R42, R43, P0 ;  /* 0x0000002b2a287207 */ /* 0x000fe40000000000 */
[----:B------:R-:W-:Y:S01]  /*25cc0*/  SEL R42, R43, R42, P0 ;  /* 0x0000002a2b2a7207 */ /* 0x000fe20000000000 */
[----:B------:R-:W-:Y:S01]  /*25cd0*/  IMAD.MOV.U32 R13, RZ, RZ, R47 ;  /* 0x000000ffff0d7224 */ /* 0x000fe200078e002f */
[----:B------:R-:W-:Y:S02]  /*25ce0*/  MOV R12, R2 ;  /* 0x00000002000c7202 */ /* 0x000fe40000000f00 */
[----:B------:R-:W-:Y:S01]  /*25cf0*/  MOV R47, RZ ;  /* 0x000000ff002f7202 */ /* 0x000fe20000000f00 */
[----:B------:R-:W-:-:S07]  /*25d00*/  IMAD.MOV.U32 R45, RZ, RZ, R14 ;  /* 0x000000ffff2d7224 */ /* 0x000fce00078e000e */
[----:B------:R-:W-:Y:S05]  /*25d10*/  WARPSYNC.COLLECTIVE R15, `(.L_x_671) ;  /* 0x000000000f087348 */ /* 0x000fea0003c00000 */
[----:B------:R0:W1:Y:S02]  /*25d20*/  SHFL.IDX P6, R14, R13, R12, R11 ;  /* 0x0000000c0d0e7389 */ /* 0x00006400000c000b */
[----:B01----:R-:W-:Y:S01]  /*25d30*/  ENDCOLLECTIVE ;  /* 0x000000000000791b */ /* 0x003fe20003800000 */
.L_x_671:
[----:B------:R-:W-:Y:S02]  /*25d40*/  IMAD.MOV.U32 R13, RZ, RZ, R49 ;  /* 0x000000ffff0d7224 */ /* 0x000fe400078e0031 */
[----:B------:R-:W-:Y:S02]  /*25d50*/  IMAD.MOV.U32 R12, RZ, RZ, R0 ;  /* 0x000000ffff0c7224 */ /* 0x000fe400078e0000 */
[----:B------:R-:W-:-:S07]  /*25d60*/  IMAD.MOV.U32 R44, RZ, RZ, R14 ;  /* 0x000000ffff2c7224 */ /* 0x000fce00078e000e */
[----:B------:R-:W-:Y:S05]  /*25d70*/  WARPSYNC.COLLECTIVE R15, `(.L_x_672) ;  /* 0x000000000f087348 */ /* 0x000fea0003c00000 */
[----:B------:R0:W1:Y:S02]  /*25d80*/  SHFL.IDX P6, R14, R13, R12, R11 ;  /* 0x0000000c0d0e7389 */ /* 0x00006400000c000b */
[----:B01----:R-:W-:Y:S01]  /*25d90*/  ENDCOLLECTIVE ;  /* 0x000000000000791b */ /* 0x003fe20003800000 */
.L_x_672:
        /* <DEDUP_REMOVED lines=8> */
.L_x_673:
[----:B------:R-:W-:Y:S01]  /*25e20*/  MOV R13, R53 ;  /* 0x00000035000d7202 */ /* 0x000fe20000000f00 */
[----:B------:R-:W-:Y:S02]  /*25e30*/  IMAD.MOV.U32 R12, RZ, RZ, R0 ;  /* 0x000000ffff0c7224 */ /* 0x000fe400078e0000 */
[----:B------:R-:W-:-:S07]  /*25e40*/  IMAD.MOV.U32 R46, RZ, RZ, R14 ;  /* 0x000000ffff2e7224 */ /* 0x000fce00078e000e */
[----:B------:R-:W-:Y:S05]  /*25e50*/  WARPSYNC.COLLECTIVE R15, `(.L_x_674) ;  /* 0x000000000f087348 */ /* 0x000fea0003c00000 */
[----:B------:R0:W1:Y:S02]  /*25e60*/  SHFL.IDX P6, R14, R13, R12, R11 ;  /* 0x0000000c0d0e7389 */ /* 0x00006400000c000b */
[----:B01----:R-:W-:Y:S01]  /*25e70*/  ENDCOLLECTIVE ;  /* 0x000000000000791b */ /* 0x003fe20003800000 */
.L_x_674:
[----:B------:R-:W-:Y:S01]  /*25e80*/  IMAD.MOV.U32 R13, RZ, RZ, R55 ;  /* 0x000000ffff0d7224 */ /* 0x000fe200078e0037 */
[----:B------:R-:W-:Y:S01]  /*25e90*/  MOV R12, R2 ;  /* 0x00000002000c7202 */ /* 0x000fe20000000f00 */
[----:B------:R-:W-:-:S07]  /*25ea0*/  IMAD.MOV.U32 R53, RZ, RZ, R14 ;  /* 0x000000ffff357224 */ /* 0x000fce00078e000e */
[----:B------:R-:W-:Y:S05]  /*25eb0*/  WARPSYNC.COLLECTIVE R15, `(.L_x_675) ;  /* 0x000000000f087348 */ /* 0x000fea0003c00000 */
[----:B------:R0:W1:Y:S02]  /*25ec0*/  SHFL.IDX P6, R14, R13, R12, R11 ;  /* 0x0000000c0d0e7389 */ /* 0x00006400000c000b */
[----:B01----:R-:W-:Y:S01]  /*25ed0*/  ENDCOLLECTIVE ;  /* 0x000000000000791b */ /* 0x003fe20003800000 */
.L_x_675:
[----:B------:R-:W-:Y:S02]  /*25ee0*/  IMAD.MOV.U32 R13, RZ, RZ, R59 ;  /* 0x000000ffff0d7224 */ /* 0x000fe400078e003b */
[----:B------:R-:W-:Y:S02]  /*25ef0*/  IMAD.MOV.U32 R12, RZ, RZ, R0 ;  /* 0x000000ffff0c7224 */ /* 0x000fe400078e0000 */
[----:B------:R-:W-:-:S07]  /*25f00*/  IMAD.MOV.U32 R48, RZ, RZ, R14 ;  /* 0x000000ffff307224 */ /* 0x000fce00078e000e */
[----:B------:R-:W-:Y:S05]  /*25f10*/  WARPSYNC.COLLECTIVE R15, `(.L_x_676) ;  /* 0x000000000f087348 */ /* 0x000fea0003c00000 */
[----:B------:R0:W1:Y:S02]  /*25f20*/  SHFL.IDX P6, R14, R13, R12, R11 ;  /* 0x0000000c0d0e7389 */ /* 0x00006400000c000b */
[----:B01----:R-:W-:Y:S01]  /*25f30*/  ENDCOLLECTIVE ;  /* 0x000000000000791b */ /* 0x003fe20003800000 */
.L_x_676:
[----:B------:R-:W-:Y:S02]  /*25f40*/  IMAD.MOV.U32 R13, RZ, RZ, R61 ;  /* 0x000000ffff0d7224 */ /* 0x000fe400078e003d */
[----:B------:R-:W-:Y:S01]  /*25f50*/  IMAD.MOV.U32 R12, RZ, RZ, R2 ;  /* 0x000000ffff0c7224 */ /* 0x000fe200078e0002 */
[----:B------:R-:W-:-:S07]  /*25f60*/  MOV R59, R14 ;  /* 0x0000000e003b7202 */ /* 0x000fce0000000f00 */
[----:B------:R-:W-:Y:S05]  /*25f70*/  WARPSYNC.COLLECTIVE R15, `(.L_x_677) ;  /* 0x000000000f087348 */ /* 0x000fea0003c00000 */
[----:B------:R0:W1:Y:S02]  /*25f80*/  SHFL.IDX P6, R14, R13, R12, R11 ;  /* 0x0000000c0d0e7389 */ /* 0x00006400000c000b */
[----:B01----:R-:W-:Y:S01]  /*25f90*/  ENDCOLLECTIVE ;  /* 0x000000000000791b */ /* 0x003fe20003800000 */
.L_x_677:
[----:B------:R-:W-:Y:S01]  /*25fa0*/  MOV R13, R63 ;  /* 0x0000003f000d7202 */ /* 0x000fe20000000f00 */
[----:B------:R-:W-:Y:S02]  /*25fb0*/  IMAD.MOV.U32 R12, RZ, RZ, R0 ;  /* 0x000000ffff0c7224 */ /* 0x000fe400078e0000 */
[----:B------:R-:W-:-:S07]  /*25fc0*/  IMAD.MOV.U32 R50, RZ, RZ, R14 ;  /* 0x000000ffff327224 */ /* 0x000fce00078e000e */
[----:B------:R-:W-:Y:S05]  /*25fd0*/  WARPSYNC.COLLECTIVE R15, `(.L_x_678) ;  /* 0x000000000f087348 */ /* 0x000fea0003c00000 */
[----:B------:R0:W1:Y:S02]  /*25fe0*/  SHFL.IDX P6, R14, R13, R12, R11 ;  /* 0x0000000c0d0e7389 */ /* 0x00006400000c000b */
[----:B01----:R-:W-:Y:S01]  /*25ff0*/  ENDCOLLECTIVE ;  /* 0x000000000000791b */ /* 0x003fe20003800000 */
.L_x_678:
        /* <DEDUP_REMOVED lines=8> */
.L_x_679:
[----:B------:R-:W-:Y:S02]  /*26080*/  IMAD.MOV.U32 R13, RZ, RZ, R67 ;  /* 0x000000ffff0d7224 */ /* 0x000fe400078e0043 */
[----:B------:R-:W-:Y:S02]  /*26090*/  IMAD.MOV.U32 R12, RZ, RZ, R0 ;  /* 0x000000ffff0c7224 */ /* 0x000fe400078e0000 */
[----:B------:R-:W-:-:S07]  /*260a0*/  IMAD.MOV.U32 R52, RZ, RZ, R14 ;  /* 0x000000ffff347224 */ /* 0x000fce00078e000e */
[----:B------:R-:W-:Y:S05]  /*260b0*/  WARPSYNC.COLLECTIVE R15, `(.L_x_680) ;  /* 0x000000000f087348 */ /* 0x000fea0003c00000 */
[----:B------:R0:W1:Y:S02]  /*260c0*/  SHFL.IDX P6, R14, R13, R12, R11 ;  /* 0x0000000c0d0e7389 */ /* 0x00006400000c000b */
[----:B01----:R-:W-:Y:S01]  /*260d0*/  ENDCOLLECTIVE ;  /* 0x000000000000791b */ /* 0x003fe20003800000 */
.L_x_680:
        /* <DEDUP_REMOVED lines=8> */
.L_x_681:
[----:B------:R-:W-:Y:S01]  /*26160*/  MOV R13, R71 ;  /* 0x00000047000d7202 */ /* 0x000fe20000000f00 */
[----:B------:R-:W-:Y:S02]  /*26170*/  IMAD.MOV.U32 R12, RZ, RZ, R0 ;  /* 0x000000ffff0c7224 */ /* 0x000fe400078e0000 */
[----:B------:R-:W-:-:S07]  /*26180*/  IMAD.MOV.U32 R54, RZ, RZ, R14 ;  /* 0x000000ffff367224 */ /* 0x000fce00078e000e */
[----:B------:R-:W-:Y:S05]  /*26190*/  WARPSYNC.COLLECTIVE R15, `(.L_x_682) ;  /* 0x000000000f087348 */ /* 0x000fea0003c00000 */
[----:B------:R0:W1:Y:S02]  /*261a0*/  SHFL.IDX P6, R14, R13, R12, R11 ;  /* 0x0000000c0d0e7389 */ /* 0x00006400000c000b */
[----:B01----:R-:W-:Y:S01]  /*261b0*/  ENDCOLLECTIVE ;  /* 0x000000000000791b */ /* 0x003fe20003800000 */
.L_x_682:
        /* <DEDUP_REMOVED lines=8> */
.L_x_683:
[----:B------:R-:W-:Y:S02]  /*26240*/  IMAD.MOV.U32 R13, RZ, RZ, R75 ;  /* 0x000000ffff0d7224 */ /* 0x000fe400078e004b */
[----:B------:R-:W-:Y:S02]  /*26250*/  IMAD.MOV.U32 R12, RZ, RZ, R0 ;  /* 0x000000ffff0c7224 */ /* 0x000fe400078e0000 */
[----:B------:R-:W-:-:S07]  /*26260*/  IMAD.MOV.U32 R58, RZ, RZ, R14 ;  /* 0x000000ffff3a7224 */ /* 0x000fce00078e000e */
[----:B------:R-:W-:Y:S05]  /*26270*/  WARPSYNC.COLLECTIVE R15, `(.L_x_684) ;  /* 0x000000000f087348 */ /* 0x000fea0003c00000 */
[----:B------:R0:W1:Y:S02]  /*26280*/  SHFL.IDX P6, R14, R13, R12, R11 ;  /* 0x0000000c0d0e7389 */ /* 0x00006400000c000b */
[----:B01----:R-:W-:Y:S01]  /*26290*/  ENDCOLLECTIVE ;  /* 0x000000000000791b */ /* 0x003fe20003800000 */
.L_x_684:
        /* <DEDUP_REMOVED lines=8> */
.L_x_685:
[----:B------:R-:W-:Y:S02]  /*26320*/  SEL R12, R9, R20, P0 ;  /* 0x00000014090c7207 */ /* 0x000fe40000000000 */
[----:B------:R-:W-:Y:S02]  /*26330*/  SEL R11, R46, R49, P0 ;  /* 0x000000312e0b7207 */ /* 0x000fe40000000000 */
[----:B------:R-:W-:Y:S02]  /*26340*/  SEL R13, R53, R48, P0 ;  /* 0x00000030350d7207 */ /* 0x000fe40000000000 */
[----:B------:R-:W-:Y:S01]  /*26350*/  SEL R15, R48, R53, P0 ;  /* 0x00000035300f7207 */ /* 0x000fe20000000000 */
[----:B------:R-:W-:Y:S01]  /*26360*/  IMAD.MOV.U32 R60, RZ, RZ, R14 ;  /* 0x000000ffff3c7224 */ /* 0x000fe200078e000e */
[----:B------:R-:W-:Y:S02]  /*26370*/  SEL R14, R20, R9, P0 ;  /* 0x00000009140e7207 */ /* 0x000fe40000000000 */
[----:B------:R-:W-:Y:S01]  /*26380*/  SEL R9, R49, R46, P0 ;  /* 0x0000002e31097207 */ /* 0x000fe20000000000 */
[----:B------:R-:W-:Y:S06]  /*26390*/  BRA `(.L_x_686) ;  /* 0xffffff64003c7947 */ /* 0x000fec000383ffff */
.L_x_496:
[----:B------:R-:W-:Y:S01]  /*263a0*/  IMAD.MOV.U32 R13, RZ, RZ, R3 ;  /* 0x000000ffff0d7224 */ /* 0x000fe200078e0003 */
[----:B------:R-:W-:Y:S01]  /*263b0*/  MOV R15, 0xffffffff ;  /* 0xffffffff000f7802 */ /* 0x000fe20000000f00 */
[----:B------:R-:W-:Y:S02]  /*263c0*/  IMAD.MOV.U32 R12, RZ, RZ, RZ ;  /* 0x000000ffff0c7224 */ /* 0x000fe400078e00ff */
[----:B------:R-:W-:-:S07]  /*263d0*/  IMAD.MOV.U32 R11, RZ, RZ, 0x181f ;  /* 0x0000181fff0b7424 */ /* 0x000fce00078e00ff */
[----:B-1----:R-:W-:Y:S05]  /*263e0*/  WARPSYNC.COLLECTIVE R15, `(.L_x_687) ;  /* 0x000000000f087348 */ /* 0x002fea0003c00000 */
[----:B------:R0:W2:Y:S02]  /*263f0*/  SHFL.IDX P6, R14, R13, R12, R11 ;  /* 0x0000000c0d0e7389 */ /* 0x0000a400000c000b */
[----:B012---:R-:W-:Y:S01]  /*26400*/  ENDCOLLECTIVE ;  /* 0x000000000000791b */ /* 0x007fe20003800000 */
.L_x_687:
[----:B------:R-:W-:Y:S02]  /*26410*/  IMAD.MOV.U32 R13, RZ, RZ, R2 ;  /* 0x000000ffff0d7224 */ /* 0x000fe400078e0002 */
[----:B------:R-:W-:-:S07]  /*26420*/  IMAD.MOV.U32 R0, RZ, RZ, R14 ;  /* 0x000000ffff007224 */ /* 0x000fce00078e000e */
[----:B------:R-:W-:Y:S05]  /*26430*/  WARPSYNC.COLLECTIVE R15, `(.L_x_688) ;  /* 0x000000000f087348 */ /* 0x000fea0003c00000 */
[----:B------:R0:W1:Y:S02]  /*26440*/  SHFL.IDX P6, R14, R13, R12, R11 ;  /* 0x0000000c0d0e7389 */ /* 0x00006400000c000b */
[----:B01----:R-:W-:Y:S01]  /*26450*/  ENDCOLLECTIVE ;  /* 0x000000000000791b */ /* 0x003fe20003800000 */
.L_x_688:
[----:B------:R-:W-:Y:S05]  /*26460*/  BRA `(.L_x_689) ;  /* 0xffffff7c00307947 */ /* 0x000fea000383ffff */
.L_x_499:
[----:B------:R-:W-:Y:S01]  /*26470*/  BSSY B1, `(.L_x_690) ;  /* 0x0000008000017945 */ /* 0x000fe20003800000 */
[----:B------:R-:W-:Y:S01]  /*26480*/  IMAD.MOV.U32 R13, RZ, RZ, R3 ;  /* 0x000000ffff0d7224 */ /* 0x000fe200078e0003 */
[----:B------:R-:W-:Y:S01]  /*26490*/  MOV R12, 0x1 ;  /* 0x00000001000c7802 */ /* 0x000fe20000000f00 */
[----:B------:R-:W-:Y:S02]  /*264a0*/  IMAD.MOV.U32 R11, RZ, RZ, 0x181f ;  /* 0x0000181fff0b7424 */ /* 0x000fe400078e00ff */
[----:B----4-:R-:W-:-:S07]  /*264b0*/  IMAD.MOV.U32 R15, RZ, RZ, -0x1 ;  /* 0xffffffffff0f7424 */ /* 0x010fce00078e00ff */
[----:B0123--:R-:W-:Y:S05]  /*264c0*/  WARPSYNC.COLLECTIVE R15, `(.L_x_691) ;  /* 0x000000000f087348 */ /* 0x00ffea0003c00000 */
[----:B---3--:R3:W4:Y:S02]  /*264d0*/  SHFL.IDX P6, R14, R13, R12, R11 ;  /* 0x0000000c0d0e7389 */ /* 0x00872400000c000b */
[----:B01234-:R-:W-:Y:S01]  /*264e0*/  ENDCOLLECTIVE ;  /* 0x000000000000791b */ /* 0x01ffe20003800000 */
.L_x_691:
[----:B------:R-:W-:Y:S05]  /*264f0*/  BSYNC B1 ;  /* 0x0000000000017941 */ /* 0x000fea0003800000 */
.L_x_690:
[----:B------:R-:W-:Y:S01]  /*26500*/  MOV R13, R2 ;  /* 0x00000002000d7202 */ /* 0x000fe20000000f00 */
[----:B------:R-:W-:Y:S02]  /*26510*/  IMAD.MOV.U32 R12, RZ, RZ, 0x1 ;  /* 0x00000001ff0c7424 */ /* 0x000fe400078e00ff */
[----:B------:R-:W-:Y:S02]  /*26520*/  IMAD.MOV.U32 R11, RZ, RZ, 0x181f ;  /* 0x0000181fff0b7424 */ /* 0x000fe400078e00ff */
[----:B------:R-:W-:Y:S02]  /*26530*/  IMAD.MOV.U32 R15, RZ, RZ, -0x1 ;  /* 0xffffffffff0f7424 */ /* 0x000fe400078e00ff */
[----:B------:R-:W-:-:S07]  /*26540*/  IMAD.MOV.U32 R0, RZ, RZ, R14 ;  /* 0x000000ffff007224 */ /* 0x000fce00078e000e */
[----:B------:R-:W-:Y:S05]  /*26550*/  WARPSYNC.COLLECTIVE R15, `(.L_x_692) ;  /* 0x000000000f087348 */ /* 0x000fea0003c00000 */
[----:B------:R0:W1:Y:S02]  /*26560*/  SHFL.IDX P6, R14, R13, R12, R11 ;  /* 0x0000000c0d0e7389 */ /* 0x00006400000c000b */
[----:B01----:R-:W-:Y:S01]  /*26570*/  ENDCOLLECTIVE ;  /* 0x000000000000791b */ /* 0x003fe20003800000 */
.L_x_692:
[----:B------:R-:W-:Y:S05]  /*26580*/  BRA `(.L_x_693) ;  /* 0xffffff7c00447947 */ /* 0x000fea000383ffff */
.L_x_502:
[----:B------:R-:W-:Y:S01]  /*26590*/  BSSY B1, `(.L_x_694) ;  /* 0x0000008000017945 */ /* 0x000fe20003800000 */
[----:B------:R-:W-:Y:S01]  /*265a0*/  MOV R13, R3 ;  /* 0x00000003000d7202 */ /* 0x000fe20000000f00 */
[----:B------:R-:W-:Y:S02]  /*265b0*/  IMAD.MOV.U32 R12, RZ, RZ, 0x2 ;  /* 0x00000002ff0c7424 */ /* 0x000fe400078e00ff */
[----:B------:R-:W-:Y:S02]  /*265c0*/  IMAD.MOV.U32 R11, RZ, RZ, 0x181f ;  /* 0x0000181fff0b7424 */ /* 0x000fe400078e00ff */
[----:B----4-:R-:W-:-:S07]  /*265d0*/  IMAD.MOV.U32 R15, RZ, RZ, -0x1 ;  /* 0xffffffffff0f7424 */ /* 0x010fce00078e00ff */
[----:B0123--:R-:W-:Y:S05]  /*265e0*/  WARPSYNC.COLLECTIVE R15, `(.L_x_695) ;  /* 0x000000000f087348 */ /* 0x00ffea0003c00000 */
[----:B---3--:R3:W4:Y:S02]  /*265f0*/  SHFL.IDX P6, R14, R13, R12, R11 ;  /* 0x0000000c0d0e7389 */ /* 0x00872400000c000b */
[----:B01234-:R-:W-:Y:S01]  /*26600*/  ENDCOLLECTIVE ;  /* 0x000000000000791b */ /* 0x01ffe20003800000 */
.L_x_695:
[----:B------:R-:W-:Y:S05]  /*26610*/  BSYNC B1 ;  /* 0x0000000000017941 */ /* 0x000fea0003800000 */
.L_x_694:
[----:B------:R-:W-:Y:S01]  /*26620*/  IMAD.MOV.U32 R13, RZ, RZ, R2 ;  /* 0x000000ffff0d7224 */ /* 0x000fe200078e0002 */
[----:B------:R-:W-:Y:S01]  /*26630*/  MOV R15, 0xffffffff ;  /* 0xffffffff000f7802 */ /* 0x000fe20000000f00 */
[----:B------:R-:W-:Y:S01]  /*26640*/  IMAD.MOV.U32 R12, RZ, RZ, 0x2 ;  /* 0x00000002ff0c7424 */ /* 0x000fe200078e00ff */
[----:B------:R-:W-:Y:S01]  /*26650*/  MOV R0, R14 ;  /* 0x0000000e00007202 */ /* 0x000fe20000000f00 */
[----:B------:R-:W-:-:S07]  /*26660*/  IMAD.MOV.U32 R11, RZ, RZ, 0x181f ;  /* 0x0000181fff0b7424 */ /* 0x000fce00078e00ff */
[----:B------:R-:W-:Y:S05]  /*26670*/  WARPSYNC.COLLECTIVE R15, `(.L_x_696) ;  /* 0x000000000f087348 */ /* 0x000fea0003c00000 */
[----:B------:R0:W1:Y:S02]  /*26680*/  SHFL.IDX P6, R14, R13, R12, R11 ;  /* 0x0000000c0d0e7389 */ /* 0x00006400000c000b */
[----:B01----:R-:W-:Y:S01]  /*26690*/  ENDCOLLECTIVE ;  /* 0x000000000000791b */ /* 0x003fe20003800000 */
.L_x_696:
[----:B------:R-:W-:Y:S05]  /*266a0*/  BRA `(.L_x_697) ;  /* 0xffffff7c00547947 */ /* 0x000fea000383ffff */
.L_x_505:
[----:B------:R-:W-:Y:S01]  /*266b0*/  BSSY B1, `(.L_x_698) ;  /* 0x0000008000017945 */ /* 0x000fe20003800000 */
[----:B------:R-:W-:Y:S01]  /*266c0*/  IMAD.MOV.U32 R13, RZ, RZ, R3 ;  /* 0x000000ffff0d7224 */ /* 0x000fe200078e0003 */
[----:B0-----:R-:W-:Y:S01]  /*266d0*/  MOV R15, 0xffffffff ;  /* 0xffffffff000f7802 */ /* 0x001fe20000000f00 */
[----:B------:R-:W-:Y:S02]  /*266e0*/  IMAD.MOV.U32 R12, RZ, RZ, 0x3 ;  /* 0x00000003ff0c7424 */ /* 0x000fe400078e00ff */
[----:B------:R-:W-:-:S07]  /*266f0*/  IMAD.MOV.U32 R11, RZ, RZ, 0x181f ;  /* 0x0000181fff0b7424 */ /* 0x000fce00078e00ff */
[----:B-1234-:R-:W-:Y:S05]  /*26700*/  WARPSYNC.COLLECTIVE R15, `(.L_x_699) ;  /* 0x000000000f087348 */ /* 0x01efea0003c00000 */
[----:B----4-:R0:W4:Y:S02]  /*26710*/  SHFL.IDX P6, R14, R13, R12, R11 ;  /* 0x0000000c0d0e7389 */ /* 0x01012400000c000b */
[----:B01234-:R-:W-:Y:S01]  /*26720*/  ENDCOLLECTIVE ;  /* 0x000000000000791b */ /* 0x01ffe20003800000 */
.L_x_699:
[----:B------:R-:W-:Y:S05]  /*26730*/  BSYNC B1 ;  /* 0x0000000000017941 */ /* 0x000fea0003800000 */
.L_x_698:
[----:B------:R-:W-:Y:S01]  /*26740*/  IMAD.MOV.U32 R13, RZ, RZ, R2 ;  /* 0x000000ffff0d7224 */ /* 0x000fe200078e0002 */
[----:B------:R-:W-:Y:S01]  /*26750*/  MOV R11, 0x181f ;  /* 0x0000181f000b7802 */ /* 0x000fe20000000f00 */
[----:B------:R-:W-:Y:S02]  /*26760*/  IMAD.MOV.U32 R12, RZ, RZ, 0x3 ;  /* 0x00000003ff0c7424 */ /* 0x000fe400078e00ff */
[----:B------:R-:W-:Y:S02]  /*26770*/  IMAD.MOV.U32 R15, RZ, RZ, -0x1 ;  /* 0xffffffffff0f7424 */ /* 0x000fe400078e00ff */
[----:B------:R-:W-:-:S07]  /*26780*/  IMAD.MOV.U32 R0, RZ, RZ, R14 ;  /* 0x000000ffff007224 */ /* 0x000fce00078e000e */
[----:B------:R-:W-:Y:S05]  /*26790*/  WARPSYNC.COLLECTIVE R15, `(.L_x_700) ;  /* 0x000000000f087348 */ /* 0x000fea0003c00000 */
[----:B------:R0:W1:Y:S02]  /*267a0*/  SHFL.IDX P6, R14, R13, R12, R11 ;  /* 0x0000000c0d0e7389 */ /* 0x00006400000c000b */
[----:B01----:R-:W-:Y:S01]  /*267b0*/  ENDCOLLECTIVE ;  /* 0x000000000000791b */ /* 0x003fe20003800000 */
.L_x_700:
[----:B------:R-:W-:Y:S05]  /*267c0*/  BRA `(.L_x_701) ;  /* 0xffffff7c00647947 */ /* 0x000fea000383ffff */
.L_x_522:
[----:B------:R-:W0:Y:S01]  /*267d0*/  S2R R9, SR_TID.X ;  /* 0x0000000000097919 */ /* 0x000e220000002100 */
[----:B------:R-:W-:Y:S01]  /*267e0*/  BSSY B1, `(.L_x_702) ;  /* 0x000000a000017945 */ /* 0x000fe20003800000 */
[----:B------:R-:W-:Y:S01]  /*267f0*/  IMAD.MOV.U32 R12, RZ, RZ, RZ ;  /* 0x000000ffff0c7224 */ /* 0x000fe200078e00ff */
[----:B------:R-:W-:Y:S01]  /*26800*/  MOV R11, 0x1f ;  /* 0x0000001f000b7802 */ /* 0x000fe20000000f00 */
[----:B------:R-:W-:Y:S01]  /*26810*/  IMAD.MOV.U32 R15, RZ, RZ, -0x1 ;  /* 0xffffffffff0f7424 */ /* 0x000fe200078e00ff */
[----:B0-----:R-:W-:-:S04]  /*26820*/  SHF.R.U32.HI R9, RZ, 0x5, R9 ;  /* 0x00000005ff097819 */ /* 0x001fc80000011609 */
[----:B------:R-:W-:-:S05]  /*26830*/  LOP3.LUT R9, R9, 0x3, RZ, 0xc0, !PT ;  /* 0x0000000309097812 */ /* 0x000fca00078ec0ff */
[----:B------:R-:W-:-:S07]  /*26840*/  IMAD.MOV.U32 R13, RZ, RZ, R9 ;  /* 0x000000ffff0d7224 */ /* 0x000fce00078e0009 */
[----:B------:R-:W-:Y:S05]  /*26850*/  WARPSYNC.COLLECTIVE R15, `(.L_x_703) ;  /* 0x000000000f087348 */ /* 0x000fea0003c00000 */
[----:B------:R0:W1:Y:S02]  /*26860*/  SHFL.IDX P6, R14, R13, R12, R11 ;  /* 0x0000000c0d0e7389 */ /* 0x00006400000c000b */
[----:B01----:R-:W-:Y:S01]  /*26870*/  ENDCOLLECTIVE ;  /* 0x000000000000791b */ /* 0x003fe20003800000 */
.L_x_703:
[----:B------:R-:W-:Y:S05]  /*26880*/  BSYNC B1 ;  /* 0x0000000000017941 */ /* 0x000fea0003800000 */
.L_x_702:
[----:B------:R-:W-:Y:S05]  /*26890*/  BRA `(.L_x_704) ;  /* 0xffffff9000887947 */ /* 0x000fea000383ffff */
.L_x_524:
[----:B------:R-:W-:Y:S01]  /*268a0*/  BSSY B1, `(.L_x_705) ;  /* 0x0000006000017945 */ /* 0x000fe20003800000 */
[----:B------:R-:W-:-:S07]  /*268b0*/  IMAD.MOV.U32 R15, RZ, RZ, -0x1 ;  /* 0xffffffffff0f7424 */ /* 0x000fce00078e00ff */
[----:B0-----:R-:W-:Y:S05]  /*268c0*/  WARPSYNC.COLLECTIVE R15, `(.L_x_706) ;  /* 0x000000000f0c7348 */ /* 0x001fea0003c00000 */
[----:B------:R-:W-:Y:S02]  /*268d0*/  ELECT P6, UR62, PT ;  /* 0x00000000003e782f */ /* 0x000fe400038c0000 */
[----:B------:R-:W-:Y:S01]  /*268e0*/  MOV R14, UR62 ;  /* 0x0000003e000e7c02 */ /* 0x000fe20008000f00 */
[----:B0-----:R-:W-:Y:S10]  /*268f0*/  ENDCOLLECTIVE ;  /* 0x000000000000791b */ /* 0x001ff40003800000 */
.L_x_706:
[----:B------:R-:W-:Y:S05]  /*26900*/  BSYNC B1 ;  /* 0x0000000000017941 */ /* 0x000fea0003800000 */
.L_x_705:
[----:B------:R-:W-:Y:S05]  /*26910*/  BRA `(.L_x_523) ;  /* 0xffffff9000807947 */ /* 0x000fea000383ffff */
.L_x_526:
[----:B0-----:R-:W2:Y:S02]  /*26920*/  LDL R5, [R1+0x4] ;  /* 0x0000040001057983 */ /* 0x001ea40000100800 */
[----:B--2---:R0:W1:Y:S02]  /*26930*/  SYNCS.PHASECHK.TRANS64.TRYWAIT P0, [R5+URZ+0x2e820], R4 ;  /* 0x02e82004050075a7 */ /* 0x004064000800017f */
[----:B-1----:R-:W-:Y:S05]  /*26940*/  @!P0 NANOSLEEP.SYNCS 0x989680 ;  /* 0x009896800000895d */ /* 0x002fea0003900000 */
[----:B------:R-:W1:Y:S02]  /*26950*/  @!P0 SYNCS.PHASECHK.TRANS64 P0, [R5+URZ+0x2e820], R4 ;  /* 0x02e82004050085a7 */ /* 0x000e64000800007f */
[----:B-1----:R-:W-:Y:S05]  /*26960*/  @!P0 BRA `(.L_x_526) ;  /* 0xfffffffc00ec8947 */ /* 0x002fea000383ffff */
[----:B------:R-:W-:Y:S05]  /*26970*/  BRA `(.L_x_707) ;  /* 0xffffff9000907947 */ /* 0x000fea000383ffff */
.L_x_530:
[----:B0-----:R0:W1:Y:S02]  /*26980*/  SYNCS.PHASECHK.TRANS64.TRYWAIT P0, [R7+URZ+0x2e8a0], R9 ;  /* 0x02e8a009070075a7 */ /* 0x001064000800017f */
[----:B-1----:R-:W-:Y:S05]  /*26990*/  @!P0 NANOSLEEP.SYNCS 0x989680 ;  /* 0x009896800000895d */ /* 0x002fea0003900000 */
[----:B------:R-:W1:Y:S02]  /*269a0*/  @!P0 SYNCS.PHASECHK.TRANS64 P0, [R7+URZ+0x2e8a0], R9 ;  /* 0x02e8a009070085a7 */ /* 0x000e64000800007f */
[----:B-1----:R-:W-:Y:S05]  /*269b0*/  @!P0 BRA `(.L_x_530) ;  /* 0xfffffffc00f08947 */ /* 0x002fea000383ffff */
[----:B------:R-:W-:Y:S05]  /*269c0*/  BRA `(.L_x_708) ;  /* 0xffffff9000b87947 */ /* 0x000fea000383ffff */
.L_x_535:
[----:B-1----:R1:W2:Y:S02]  /*269d0*/  SYNCS.PHASECHK.TRANS64.TRYWAIT P0, [R7+URZ+0x2e8c0], R9 ;  /* 0x02e8c009070075a7 */ /* 0x0022a4000800017f */
[----:B--2---:R-:W-:Y:S05]  /*269e0*/  @!P0 NANOSLEEP.SYNCS 0x989680 ;  /* 0x009896800000895d */ /* 0x004fea0003900000 */
[----:B------:R-:W2:Y:S02]  /*269f0*/  @!P0 SYNCS.PHASECHK.TRANS64 P0, [R7+URZ+0x2e8c0], R9 ;  /* 0x02e8c009070085a7 */ /* 0x000ea4000800007f */
[----:B--2---:R-:W-:Y:S05]  /*26a00*/  @!P0 BRA `(.L_x_535) ;  /* 0xfffffffc00f08947 */ /* 0x004fea000383ffff */
[----:B------:R-:W-:Y:S05]  /*26a10*/  BRA `(.L_x_709) ;  /* 0xffffff94003c7947 */ /* 0x000fea000383ffff */
.L_x_542:
[----:B0-----:R0:W1:Y:S02]  /*26a20*/  SYNCS.PHASECHK.TRANS64.TRYWAIT P1, [R5+URZ+0x2e8a0], R6 ;  /* 0x02e8a006050075a7 */ /* 0x001064000802017f */
[----:B-1----:R-:W-:Y:S05]  /*26a30*/  @!P1 NANOSLEEP.SYNCS 0x989680 ;  /* 0x009896800000995d */ /* 0x002fea0003900000 */
[----:B------:R-:W1:Y:S02]  /*26a40*/  @!P1 SYNCS.PHASECHK.TRANS64 P1, [R5+URZ+0x2e8a0], R6 ;  /* 0x02e8a006050095a7 */ /* 0x000e64000802007f */
[----:B-1----:R-:W-:Y:S05]  /*26a50*/  @!P1 BRA `(.L_x_542) ;  /* 0xfffffffc00f09947 */ /* 0x002fea000383ffff */
[----:B------:R-:W-:Y:S05]  /*26a60*/  BRA `(.L_x_710) ;  /* 0xffffff9800147947 */ /* 0x000fea000383ffff */
.L_x_547:
[----:B-1----:R1:W2:Y:S02]  /*26a70*/  SYNCS.PHASECHK.TRANS64.TRYWAIT P1, [R5+URZ+0x2e8c0], R6 ;  /* 0x02e8c006050075a7 */ /* 0x0022a4000802017f */
[----:B--2---:R-:W-:Y:S05]  /*26a80*/  @!P1 NANOSLEEP.SYNCS 0x989680 ;  /* 0x009896800000995d */ /* 0x004fea0003900000 */
[----:B------:R-:W2:Y:S02]  /*26a90*/  @!P1 SYNCS.PHASECHK.TRANS64 P1, [R5+URZ+0x2e8c0], R6 ;  /* 0x02e8c006050095a7 */ /* 0x000ea4000802007f */
[----:B--2---:R-:W-:Y:S05]  /*26aa0*/  @!P1 BRA `(.L_x_547) ;  /* 0xfffffffc00f09947 */ /* 0x004fea000383ffff */
[----:B------:R-:W-:Y:S05]  /*26ab0*/  BRA `(.L_x_711) ;  /* 0xffffff9800947947 */ /* 0x000fea000383ffff */
.L_x_562:
[----:B------:R-:W0:Y:S01]  /*26ac0*/  S2R R4, SR_TID.X ;  /* 0x0000000000047919 */ /* 0x000e220000002100 */
[----:B------:R-:W-:Y:S01]  /*26ad0*/  BSSY B0, `(.L_x_712) ;  /* 0x000000a000007945 */ /* 0x000fe20003800000 */
[----:B------:R-:W-:Y:S01]  /*26ae0*/  MOV R12, RZ ;  /* 0x000000ff000c7202 */ /* 0x000fe20000000f00 */
[----:B------:R-:W-:Y:S02]  /*26af0*/  IMAD.MOV.U32 R11, RZ, RZ, 0x1f ;  /* 0x0000001fff0b7424 */ /* 0x000fe400078e00ff */
[----:B------:R-:W-:Y:S01]  /*26b00*/  IMAD.MOV.U32 R15, RZ, RZ, -0x1 ;  /* 0xffffffffff0f7424 */ /* 0x000fe200078e00ff */
[----:B0-----:R-:W-:-:S04]  /*26b10*/  SHF.R.U32.HI R4, RZ, 0x5, R4 ;  /* 0x00000005ff047819 */ /* 0x001fc80000011604 */
[----:B------:R-:W-:-:S05]  /*26b20*/  LOP3.LUT R4, R4, 0x3, RZ, 0xc0, !PT ;  /* 0x0000000304047812 */ /* 0x000fca00078ec0ff */
[----:B------:R-:W-:-:S07]  /*26b30*/  IMAD.MOV.U32 R13, RZ, RZ, R4 ;  /* 0x000000ffff0d7224 */ /* 0x000fce00078e0004 */
[----:B-1----:R-:W-:Y:S05]  /*26b40*/  WARPSYNC.COLLECTIVE R15, `(.L_x_713) ;  /* 0x000000000f087348 */ /* 0x002fea0003c00000 */
[----:B------:R0:W2:Y:S02]  /*26b50*/  SHFL.IDX P6, R14, R13, R12, R11 ;  /* 0x0000000c0d0e7389 */ /* 0x0000a400000c000b */
[----:B012---:R-:W-:Y:S01]  /*26b60*/  ENDCOLLECTIVE ;  /* 0x000000000000791b */ /* 0x007fe20003800000 */
.L_x_713:
[----:B------:R-:W-:Y:S05]  /*26b70*/  BSYNC B0 ;  /* 0x0000000000007941 */ /* 0x000fea0003800000 */
.L_x_712:
[----:B------:R-:W-:Y:S05]  /*26b80*/  BRA `(.L_x_714) ;  /* 0xffffffa400347947 */ /* 0x000fea000383ffff */
.L_x_564:
[----:B------:R-:W-:Y:S01]  /*26b90*/  BSSY B0, `(.L_x_715) ;  /* 0x0000006000007945 */ /* 0x000fe20003800000 */
[----:B------:R-:W-:-:S07]  /*26ba0*/  IMAD.MOV.U32 R15, RZ, RZ, -0x1 ;  /* 0xffffffffff0f7424 */ /* 0x000fce00078e00ff */
[----:B01----:R-:W-:Y:S05]  /*26bb0*/  WARPSYNC.COLLECTIVE R15, `(.L_x_716) ;  /* 0x000000000f0c7348 */ /* 0x003fea0003c00000 */
[----:B------:R-:W-:Y:S02]  /*26bc0*/  ELECT P6, UR62, PT ;  /* 0x00000000003e782f */ /* 0x000fe400038c0000 */
[----:B------:R-:W-:Y:S01]  /*26bd0*/  MOV R14, UR62 ;  /* 0x0000003e000e7c02 */ /* 0x000fe20008000f00 */
[----:B01----:R-:W-:Y:S10]  /*26be0*/  ENDCOLLECTIVE ;  /* 0x000000000000791b */ /* 0x003ff40003800000 */
.L_x_716:
[----:B------:R-:W-:Y:S05]  /*26bf0*/  BSYNC B0 ;  /* 0x0000000000007941 */ /* 0x000fea0003800000 */
.L_x_715:
[----:B------:R-:W-:Y:S05]  /*26c00*/  BRA `(.L_x_717) ;  /* 0xffffffa400407947 */ /* 0x000fea000383ffff */
.L_x_566:
[----:B0-----:R0:W1:Y:S02]  /*26c10*/  SYNCS.PHASECHK.TRANS64.TRYWAIT P0, [R2+URZ+0x2e880], R4 ;  /* 0x02e88004020075a7 */ /* 0x001064000800017f */
[----:B-1----:R-:W-:Y:S05]  /*26c20*/  @!P0 NANOSLEEP.SYNCS 0x989680 ;  /* 0x009896800000895d */ /* 0x002fea0003900000 */
[----:B------:R-:W1:Y:S02]  /*26c30*/  @!P0 SYNCS.PHASECHK.TRANS64 P0, [R2+URZ+0x2e880], R4 ;  /* 0x02e88004020085a7 */ /* 0x000e64000800007f */
[----:B-1----:R-:W-:Y:S05]  /*26c40*/  @!P0 BRA `(.L_x_566) ;  /* 0xfffffffc00f08947 */ /* 0x002fea000383ffff */
[----:B------:R-:W-:Y:S05]  /*26c50*/  BRA `(.L_x_718) ;  /* 0xffffffa400b47947 */ /* 0x000fea000383ffff */
.L_x_568:
[----:B-1----:R1:W2:Y:S02]  /*26c60*/  SYNCS.PHASECHK.TRANS64.TRYWAIT P0, [R2+URZ+0x2e840], R4 ;  /* 0x02e84004020075a7 */ /* 0x0022a4000800017f */
[----:B--2---:R-:W-:Y:S05]  /*26c70*/  @!P0 NANOSLEEP.SYNCS 0x989680 ;  /* 0x009896800000895d */ /* 0x004fea0003900000 */
[----:B------:R-:W2:Y:S02]  /*26c80*/  @!P0 SYNCS.PHASECHK.TRANS64 P0, [R2+URZ+0x2e840], R4 ;  /* 0x02e84004020085a7 */ /* 0x000ea4000800007f */
[----:B--2---:R-:W-:Y:S05]  /*26c90*/  @!P0 BRA `(.L_x_568) ;  /* 0xfffffffc00f08947 */ /* 0x004fea000383ffff */
[----:B------:R-:W-:Y:S05]  /*26ca0*/  BRA `(.L_x_719) ;  /* 0xffffffa800147947 */ /* 0x000fea000383ffff */
.L_x_572:
[----:B------:R-:W2:Y:S01]  /*26cb0*/  LDL.LU R11, [R1+0x54] ;  /* 0x00005400010b7983 */ /* 0x000ea20000300800 */
[----:B------:R-:W-:Y:S01]  /*26cc0*/  MOV R13, R0 ;  /* 0x00000000000d7202 */ /* 0x000fe20000000f00 */
[----:B------:R-:W-:Y:S01]  /*26cd0*/  IMAD.MOV.U32 R12, RZ, RZ, RZ ;  /* 0x000000ffff0c7224 */ /* 0x000fe200078e00ff */
[----:B------:R-:W-:Y:S01]  /*26ce0*/  LOP3.LUT R8, R8, 0x7f, RZ, 0xc0, !PT ;  /* 0x0000007f08087812 */ /* 0x000fe200078ec0ff */
[----:B------:R-:W-:-:S03]  /*26cf0*/  IMAD.MOV.U32 R15, RZ, RZ, -0x1 ;  /* 0xffffffffff0f7424 */ /* 0x000fc600078e00ff */
[----:B------:R-:W-:-:S05]  /*26d00*/  SHF.R.U32.HI R5, RZ, 0x3, R8 ;  /* 0x00000003ff057819 */ /* 0x000fca0000011608 */
[----:B------:R-:W-:-:S04]  /*26d10*/  IMAD.IADD R2, R5, 0x1, R17 ;  /* 0x0000000105027824 */ /* 0x000fc800078e0211 */
[C---:B------:R-:W-:Y:S02]  /*26d20*/  VIADD R5, R2.reuse, 0x10 ;  /* 0x0000001002057836 */ /* 0x040fe40000000000 */
[----:B------:R-:W-:Y:S02]  /*26d30*/  VIADD R8, R2, 0x60 ;  /* 0x0000006002087836 */ /* 0x000fe40000000000 */
[----:B--2---:R-:W-:Y:S02]  /*26d40*/  IMAD R3, R11, R7, RZ ;  /* 0x000000070b037224 */ /* 0x004fe400078e02ff */
[----:B------:R-:W-:-:S03]  /*26d50*/  IMAD.MOV.U32 R11, RZ, RZ, 0x181f ;  /* 0x0000181fff0b7424 */ /* 0x000fc600078e00ff */
[----:B------:R-:W-:-:S13]  /*26d60*/  ISETP.GE.AND P1, PT, R2, R3, PT ;  /* 0x000000030200720c */ /* 0x000fda0003f26270 */
[----:B-----5:R-:W-:Y:S05]  /*26d70*/  WARPSYNC.COLLECTIVE R15, `(.L_x_720) ;  /* 0x000000000f087348 */ /* 0x020fea0003c00000 */
[----:B------:R0:W1:Y:S02]  /*26d80*/  SHFL.IDX P6, R14, R13, R12, R11 ;  /* 0x0000000c0d0e7389 */ /* 0x00006400000c000b */
[----:B01---5:R-:W-:Y:S01]  /*26d90*/  ENDCOLLECTIVE ;  /* 0x000000000000791b */ /* 0x023fe20003800000 */
.L_x_720:
[----:B------:R-:W-:Y:S01]  /*26da0*/  IMAD.MOV.U32 R13, RZ, RZ, R4 ;  /* 0x000000ffff0d7224 */ /* 0x000fe200078e0004 */
[----:B------:R-:W-:-:S07]  /*26db0*/  MOV R6, R14 ;  /* 0x0000000e00067202 */ /* 0x000fce0000000f00 */
[----:B------:R-:W-:Y:S05]  /*26dc0*/  WARPSYNC.COLLECTIVE R15, `(.L_x_721) ;  /* 0x000000000f087348 */ /* 0x000fea0003c00000 */
[----:B------:R0:W1:Y:S02]  /*26dd0*/  SHFL.IDX P6, R14, R13, R12, R11 ;  /* 0x0000000c0d0e7389 */ /* 0x00006400000c000b */
[----:B01----:R-:W-:Y:S01]  /*26de0*/  ENDCOLLECTIVE ;  /* 0x000000000000791b */ /* 0x003fe20003800000 */
.L_x_721:
[----:B------:R-:W-:Y:S02]  /*26df0*/  IMAD.MOV.U32 R13, RZ, RZ, R0 ;  /* 0x000000ffff0d7224 */ /* 0x000fe400078e0000 */
[----:B------:R-:W-:Y:S02]  /*26e00*/  IMAD.MOV.U32 R12, RZ, RZ, 0x1 ;  /* 0x00000001ff0c7424 */ /* 0x000fe400078e00ff */
[----:B------:R-:W-:-:S07]  /*26e10*/  IMAD.MOV.U32 R7, RZ, RZ, R14 ;  /* 0x000000ffff077224 */ /* 0x000fce00078e000e */
[----:B------:R-:W-:Y:S05]  /*26e20*/  WARPSYNC.COLLECTIVE R15, `(.L_x_722) ;  /* 0x000000000f087348 */ /* 0x000fea0003c00000 */
[----:B------:R0:W1:Y:S02]  /*26e30*/  SHFL.IDX P6, R14, R13, R12, R11 ;  /* 0x0000000c0d0e7389 */ /* 0x00006400000c000b */
[----:B01----:R-:W-:Y:S01]  /*26e40*/  ENDCOLLECTIVE ;  /* 0x000000000000791b */ /* 0x003fe20003800000 */
.L_x_722:
[----:B------:R-:W-:-:S04]  /*26e50*/  @!P1 IADD3 R7, P2, R9, R7, RZ ;  /* 0x0000000709079210 */ /* 0x000fc80007f5e0ff */
[----:B------:R-:W-:-:S04]  /*26e60*/  @!P1 IADD3.X R6, RZ, R6, RZ, P2, !PT ;  /* 0x00000006ff069210 */ /* 0x000fc800017fe4ff */
        /* <DEDUP_REMOVED lines=8> */
[----:B------:R-:W-:Y:S02]  /*26ef0*/  ISETP.GE.AND P1, PT, R5, R3, PT ;  /* 0x000000030500720c */ /* 0x000fe40003f26270 */
[----:B0-----:R-:W-:-:S11]  /*26f00*/  MOV R6, R14 ;  /* 0x0000000e00067202 */ /* 0x001fd60000000f00 */
[----:B------:R-:W-:Y:S05]  /*26f10*/  WARPSYNC.COLLECTIVE R15, `(.L_x_723) ;  /* 0x000000000f087348 */ /* 0x000fea0003c00000 */
[----:B------:R0:W1:Y:S02]  /*26f20*/  SHFL.IDX P6, R14, R13, R12, R11 ;  /* 0x0000000c0d0e7389 */ /* 0x00006400000c000b */
[----:B01----:R-:W-:Y:S01]  /*26f30*/  ENDCOLLECTIVE ;  /* 0x000000000000791b */ /* 0x003fe20003800000 */
.L_x_723:
[----:B------:R-:W-:Y:S02]  /*26f40*/  IMAD.MOV.U32 R13, RZ, RZ, R0 ;  /* 0x000000ffff0d7224 */ /* 0x000fe400078e0000 */
[----:B------:R-:W-:Y:S02]  /*26f50*/  IMAD.MOV.U32 R12, RZ, RZ, 0x2 ;  /* 0x00000002ff0c7424 */ /* 0x000fe400078e00ff */
[----:B------:R-:W-:-:S07]  /*26f60*/  IMAD.MOV.U32 R5, RZ, RZ, R14 ;  /* 0x000000ffff057224 */ /* 0x000fce00078e000e */
[----:B------:R-:W-:Y:S05]  /*26f70*/  WARPSYNC.COLLECTIVE R15, `(.L_x_724) ;  /* 0x000000000f087348 */ /* 0x000fea0003c00000 */
[----:B------:R0:W1:Y:S02]  /*26f80*/  SHFL.IDX P6, R14, R13, R12, R11 ;  /* 0x0000000c0d0e7389 */ /* 0x00006400000c000b */
[----:B01----:R-:W-:Y:S01]  /*26f90*/  ENDCOLLECTIVE ;  /* 0x000000000000791b */ /* 0x003fe20003800000 */
.L_x_724:
[----:B------:R-:W-:-:S04]  /*26fa0*/  @!P1 IADD3 R5, P2, R9, R5, RZ ;  /* 0x0000000509059210 */ /* 0x000fc80007f5e0ff */
[----:B------:R-:W-:-:S05]  /*26fb0*/  @!P1 IADD3.X R6, RZ, R6, RZ, P2, !PT ;  /* 0x00000006ff069210 */ /* 0x000fca00017fe4ff */
[----:B------:R-:W-:Y:S02]  /*26fc0*/  @!P1 IMAD.MOV.U32 R7, RZ, RZ, R6 ;  /* 0x000000ffff079224 */ /* 0x000fe400078e0006 */
[----:B------:R-:W-:Y:S01]  /*26fd0*/  @!P1 IMAD.MOV.U32 R6, RZ, RZ, R5 ;  /* 0x000000ffff069224 */ /* 0x000fe200078e0005 */
[----:B------:R-:W-:Y:S01]  /*26fe0*/  IADD3 R5, R2, 0x20, RZ ;  /* 0x0000002002057810 */ /* 0x000fe20007ffe0ff */
[----:B------:R-:W-:-:S03]  /*26ff0*/  IMAD.MOV.U32 R13, RZ, RZ, R4 ;  /* 0x000000ffff0d7224 */ /* 0x000fc600078e0004 */
        /* <DEDUP_REMOVED lines=9> */
.L_x_725:
[----:B------:R-:W-:Y:S02]  /*27090*/  IMAD.MOV.U32 R13, RZ, RZ, R0 ;  /* 0x000000ffff0d7224 */ /* 0x000fe400078e0000 */
[----:B------:R-:W-:Y:S02]  /*270a0*/  IMAD.MOV.U32 R12, RZ, RZ, 0x3 ;  /* 0x00000003ff0c7424 */ /* 0x000fe400078e00ff */
[----:B------:R-:W-:-:S07]  /*270b0*/  IMAD.MOV.U32 R5, RZ, RZ, R14 ;  /* 0x000000ffff057224 */ /* 0x000fce00078e000e */
[----:B------:R-:W-:Y:S05]  /*270c0*/  WARPSYNC.COLLECTIVE R15, `(.L_x_726) ;  /* 0x000000000f087348 */ /* 0x000fea0003c00000 */
[----:B------:R0:W1:Y:S02]  /*270d0*/  SHFL.IDX P6, R14, R13, R12, R11 ;  /* 0x0000000c0d0e7389 */ /* 0x00006400000c000b */
[----:B01----:R-:W-:Y:S01]  /*270e0*/  ENDCOLLECTIVE ;  /* 0x000000000000791b */ /* 0x003fe20003800000 */
.L_x_726:
        /* <DEDUP_REMOVED lines=15> */
.L_x_727:
[----:B------:R-:W-:Y:S02]  /*271e0*/  IMAD.MOV.U32 R13, RZ, RZ, R0 ;  /* 0x000000ffff0d7224 */ /* 0x000fe400078e0000 */
[----:B------:R-:W-:Y:S02]  /*271f0*/  IMAD.MOV.U32 R12, RZ, RZ, 0x4 ;  /* 0x00000004ff0c7424 */ /* 0x000fe400078e00ff */
[----:B------:R-:W-:-:S07]  /*27200*/  IMAD.MOV.U32 R5, RZ, RZ, R14 ;  /* 0x000000ffff057224 */ /* 0x000fce00078e000e */
[----:B------:R-:W-:Y:S05]  /*27210*/  WARPSYNC.COLLECTIVE R15, `(.L_x_728) ;  /* 0x000000000f087348 */ /* 0x000fea0003c00000 */
[----:B------:R0:W1:Y:S02]  /*27220*/  SHFL.IDX P6, R14, R13, R12, R11 ;  /* 0x0000000c0d0e7389 */ /* 0x00006400000c000b */
[----:B01----:R-:W-:Y:S01]  /*27230*/  ENDCOLLECTIVE ;  /* 0x000000000000791b */ /* 0x003fe20003800000 */
.L_x_728:
        /* <DEDUP_REMOVED lines=15> */
.L_x_729:
[----:B------:R-:W-:Y:S02]  /*27330*/  IMAD.MOV.U32 R13, RZ, RZ, R0 ;  /* 0x000000ffff0d7224 */ /* 0x000fe400078e0000 */
[----:B------:R-:W-:Y:S02]  /*27340*/  IMAD.MOV.U32 R12, RZ, RZ, 0x5 ;  /* 0x00000005ff0c7424 */ /* 0x000fe400078e00ff */
[----:B------:R-:W-:-:S07]  /*27350*/  IMAD.MOV.U32 R5, RZ, RZ, R14 ;  /* 0x000000ffff057224 */ /* 0x000fce00078e000e */
[----:B------:R-:W-:Y:S05]  /*27360*/  WARPSYNC.COLLECTIVE R15, `(.L_x_730) ;  /* 0x000000000f087348 */ /* 0x000fea0003c00000 */
[----:B------:R0:W1:Y:S02]  /*27370*/  SHFL.IDX P6, R14, R13, R12, R11 ;  /* 0x0000000c0d0e7389 */ /* 0x00006400000c000b */
[----:B01----:R-:W-:Y:S01]  /*27380*/  ENDCOLLECTIVE ;  /* 0x000000000000791b */ /* 0x003fe20003800000 */
.L_x_730:
        /* <DEDUP_REMOVED lines=15> */
.L_x_731:
[----:B------:R-:W-:Y:S01]  /*27480*/  MOV R13, R0 ;  /* 0x00000000000d7202 */ /* 0x000fe20000000f00 */
[----:B------:R-:W-:Y:S02]  /*27490*/  IMAD.MOV.U32 R12, RZ, RZ, 0x6 ;  /* 0x00000006ff0c7424 */ /* 0x000fe400078e00ff */
[----:B------:R-:W-:-:S07]  /*274a0*/  IMAD.MOV.U32 R5, RZ, RZ, R14 ;  /* 0x000000ffff057224 */ /* 0x000fce00078e000e */
[----:B------:R-:W-:Y:S05]  /*274b0*/  WARPSYNC.COLLECTIVE R15, `(.L_x_732) ;  /* 0x000000000f087348 */ /* 0x000fea0003c00000 */
[----:B------:R0:W1:Y:S02]  /*274c0*/  SHFL.IDX P6, R14, R13, R12, R11 ;  /* 0x0000000c0d0e7389 */ /* 0x00006400000c000b */
[----:B01----:R-:W-:Y:S01]  /*274d0*/  ENDCOLLECTIVE ;  /* 0x000000000000791b */ /* 0x003fe20003800000 */
.L_x_732:
[----:B------:R-:W-:-:S04]  /*274e0*/  @!P1 IADD3 R5, P2, R9, R5, RZ ;  /* 0x0000000509059210 */ /* 0x000fc80007f5e0ff */
[----:B------:R-:W-:-:S05]  /*274f0*/  @!P1 IADD3.X R6, RZ, R6, RZ, P2, !PT ;  /* 0x00000006ff069210 */ /* 0x000fca00017fe4ff */
[----:B------:R-:W-:Y:S02]  /*27500*/  @!P1 IMAD.MOV.U32 R7, RZ, RZ, R6 ;  /* 0x000000ffff079224 */ /* 0x000fe400078e0006 */
[----:B------:R-:W-:Y:S01]  /*27510*/  @!P1 IMAD.MOV.U32 R6, RZ, RZ, R5 ;  /* 0x000000ffff069224 */ /* 0x000fe200078e0005 */
[----:B------:R-:W-:-:S04]  /*27520*/  MOV R13, R4 ;  /* 0x00000004000d7202 */ /* 0x000fc80000000f00 */
        /* <DEDUP_REMOVED lines=9> */
.L_x_733:
[----:B------:R-:W-:Y:S01]  /*275c0*/  MOV R13, R0 ;  /* 0x00000000000d7202 */ /* 0x000fe20000000f00 */
[----:B------:R-:W-:Y:S02]  /*275d0*/  IMAD.MOV.U32 R12, RZ, RZ, 0x7 ;  /* 0x00000007ff0c7424 */ /* 0x000fe400078e00ff */
[----:B------:R-:W-:-:S07]  /*275e0*/  IMAD.MOV.U32 R5, RZ, RZ, R14 ;  /* 0x000000ffff057224 */ /* 0x000fce00078e000e */
[----:B------:R-:W-:Y:S05]  /*275f0*/  WARPSYNC.COLLECTIVE R15, `(.L_x_734) ;  /* 0x000000000f087348 */ /* 0x000fea0003c00000 */
[----:B------:R0:W1:Y:S02]  /*27600*/  SHFL.IDX P6, R14, R13, R12, R11 ;  /* 0x0000000c0d0e7389 */ /* 0x00006400000c000b */
[----:B01----:R-:W-:Y:S01]  /*27610*/  ENDCOLLECTIVE ;  /* 0x000000000000791b */ /* 0x003fe20003800000 */
.L_x_734:
[----:B------:R-:W-:-:S04]  /*27620*/  @!P1 IADD3 R5, P2, R9, R5, RZ ;  /* 0x0000000509059210 */ /* 0x000fc80007f5e0ff */
[----:B------:R-:W-:-:S05]  /*27630*/  @!P1 IADD3.X R6, RZ, R6, RZ, P2, !PT ;  /* 0x00000006ff069210 */ /* 0x000fca00017fe4ff */
[----:B------:R-:W-:Y:S01]  /*27640*/  @!P1 IMAD.MOV.U32 R7, RZ, RZ, R6 ;  /* 0x000000ffff079224 */ /* 0x000fe200078e0006 */
[----:B------:R-:W-:Y:S01]  /*27650*/  MOV R13, R4 ;  /* 0x00000004000d7202 */ /* 0x000fe20000000f00 */
[----:B------:R-:W-:-:S05]  /*27660*/  @!P1 IMAD.MOV.U32 R6, RZ, RZ, R5 ;  /* 0x000000ffff069224 */ /* 0x000fca00078e0005 */
[----:B------:R-:W-:Y:S01]  /*27670*/  @!PT LDS RZ, [RZ] ;  /* 0x00000000fffff984 */ /* 0x000fe20000000800 */
[----:B------:R-:W-:Y:S01]  /*27680*/  @!PT LDS RZ, [RZ] ;  /* 0x00000000fffff984 */ /* 0x000fe20000000800 */
[----:B------:R-:W-:Y:S01]  /*27690*/  @!PT LDS RZ, [RZ] ;  /* 0x00000000fffff984 */ /* 0x000fe20000000800 */
[----:B------:R0:W-:Y:S01]  /*276a0*/  @!P1 LDGSTS.E.BYPASS.LTC128B.128 [R10+0x1f400], desc[UR60][R6.64], !P0 ;  /* 0x1f400000060a9fae */ /* 0x0001e2000c101d7c */
[----:B------:R-:W-:-:S07]  /*276b0*/  IMAD.MOV.U32 R0, RZ, RZ, R14 ;  /* 0x000000ffff007224 */ /* 0x000fce00078e000e */
[----:B0-----:R-:W-:Y:S05]  /*276c0*/  WARPSYNC.COLLECTIVE R15, `(.L_x_735) ;  /* 0x000000000f087348 */ /* 0x001fea0003c00000 */
[----:B------:R1:W2:Y:S02]  /*276d0*/  SHFL.IDX P6, R14, R13, R12, R11 ;  /* 0x0000000c0d0e7389 */ /* 0x0002a400000c000b */
[----:B012---:R-:W-:Y:S01]  /*276e0*/  ENDCOLLECTIVE ;  /* 0x000000000000791b */ /* 0x007fe20003800000 */
.L_x_735:
[----:B------:R-:W-:Y:S01]  /*276f0*/  IMAD.MOV.U32 R4, RZ, RZ, R14 ;  /* 0x000000ffff047224 */ /* 0x000fe200078e000e */
[----:B------:R-:W-:Y:S06]  /*27700*/  BRA `(.L_x_736) ;  /* 0xffffffa800947947 */ /* 0x000fec000383ffff */
.L_x_575:
[----:B0-----:R-:W2:Y:S02]  /*27710*/  LDL R2, [R1+0x4] ;  /* 0x0000040001027983 */ /* 0x001ea40000100800 */
[----:B--2---:R0:W2:Y:S02]  /*27720*/  SYNCS.PHASECHK.TRANS64.TRYWAIT P0, [R2+URZ+0x2e820], R0 ;  /* 0x02e82000020075a7 */ /* 0x0040a4000800017f */
[----:B--2---:R-:W-:Y:S05]  /*27730*/  @!P0 NANOSLEEP.SYNCS 0x989680 ;  /* 0x009896800000895d */ /* 0x004fea0003900000 */
[----:B------:R-:W2:Y:S02]  /*27740*/  @!P0 SYNCS.PHASECHK.TRANS64 P0, [R2+URZ+0x2e820], R0 ;  /* 0x02e82000020085a7 */ /* 0x000ea4000800007f */
[----:B--2---:R-:W-:Y:S05]  /*27750*/  @!P0 BRA `(.L_x_575) ;  /* 0xfffffffc00ec8947 */ /* 0x004fea000383ffff */
[----:B------:R-:W-:Y:S05]  /*27760*/  BRA `(.L_x_737) ;  /* 0xffffffac00007947 */ /* 0x000fea000383ffff */
.L_x_581:
[----:B--2---:R2:W3:Y:S02]  /*27770*/  SYNCS.PHASECHK.TRANS64.TRYWAIT P0, [R6+URZ+0x2e880], R5 ;  /* 0x02e88005060075a7 */ /* 0x0044e4000800017f */
[----:B---3--:R-:W-:Y:S05]  /*27780*/  @!P0 NANOSLEEP.SYNCS 0x989680 ;  /* 0x009896800000895d */ /* 0x008fea0003900000 */
[----:B------:R-:W3:Y:S02]  /*27790*/  @!P0 SYNCS.PHASECHK.TRANS64 P0, [R6+URZ+0x2e880], R5 ;  /* 0x02e88005060085a7 */ /* 0x000ee4000800007f */
[----:B---3--:R-:W-:Y:S05]  /*277a0*/  @!P0 BRA `(.L_x_581) ;  /* 0xfffffffc00f08947 */ /* 0x008fea000383ffff */
[----:B------:R-:W-:Y:S05]  /*277b0*/  BRA `(.L_x_738) ;  /* 0xffffffac00c47947 */ /* 0x000fea000383ffff */
.L_x_586:
[----:B-1----:R1:W3:Y:S02]  /*277c0*/  SYNCS.PHASECHK.TRANS64.TRYWAIT P0, [R6+URZ+0x2e840], R5 ;  /* 0x02e84005060075a7 */ /* 0x0022e4000800017f */
[----:B---3--:R-:W-:Y:S05]  /*277d0*/  @!P0 NANOSLEEP.SYNCS 0x989680 ;  /* 0x009896800000895d */ /* 0x008fea0003900000 */
[----:B------:R-:W3:Y:S02]  /*277e0*/  @!P0 SYNCS.PHASECHK.TRANS64 P0, [R6+URZ+0x2e840], R5 ;  /* 0x02e84005060085a7 */ /* 0x000ee4000800007f */
[----:B---3--:R-:W-:Y:S05]  /*277f0*/  @!P0 BRA `(.L_x_586) ;  /* 0xfffffffc00f08947 */ /* 0x008fea000383ffff */
[----:B------:R-:W-:Y:S05]  /*27800*/  BRA `(.L_x_739) ;  /* 0xffffffb0004c7947 */ /* 0x000fea000383ffff */
.L_x_592:
[----:B--2---:R2:W3:Y:S02]  /*27810*/  SYNCS.PHASECHK.TRANS64.TRYWAIT P0, [R17+URZ+0x2e870], R4 ;  /* 0x02e87004110075a7 */ /* 0x0044e4000800017f */
[----:B---3--:R-:W-:Y:S05]  /*27820*/  @!P0 NANOSLEEP.SYNCS 0x989680 ;  /* 0x009896800000895d */ /* 0x008fea0003900000 */
[----:B------:R-:W3:Y:S02]  /*27830*/  @!P0 SYNCS.PHASECHK.TRANS64 P0, [R17+URZ+0x2e870], R4 ;  /* 0x02e87004110085a7 */ /* 0x000ee4000800007f */
[----:B---3--:R-:W-:Y:S05]  /*27840*/  @!P0 BRA `(.L_x_592) ;  /* 0xfffffffc00f08947 */ /* 0x008fea000383ffff */
[----:B------:R-:W-:Y:S05]  /*27850*/  BRA `(.L_x_740) ;  /* 0xffffffb000f07947 */ /* 0x000fea000383ffff */
.L_x_594:
[----:B---3--:R3:W4:Y:S02]  /*27860*/  SYNCS.PHASECHK.TRANS64.TRYWAIT P0, [R17+URZ+0x2e860], R2 ;  /* 0x02e86002110075a7 */ /* 0x008724000800017f */
[----:B----4-:R-:W-:Y:S05]  /*27870*/  @!P0 NANOSLEEP.SYNCS 0x989680 ;  /* 0x009896800000895d */ /* 0x010fea0003900000 */
[----:B------:R-:W4:Y:S02]  /*27880*/  @!P0 SYNCS.PHASECHK.TRANS64 P0, [R17+URZ+0x2e860], R2 ;  /* 0x02e86002110085a7 */ /* 0x000f24000800007f */
[----:B----4-:R-:W-:Y:S05]  /*27890*/  @!P0 BRA `(.L_x_594) ;  /* 0xfffffffc00f08947 */ /* 0x010fea000383ffff */
[----:B------:R-:W-:Y:S05]  /*278a0*/  BRA `(.L_x_741) ;  /* 0xffffffb000f87947 */ /* 0x000fea000383ffff */
.L_x_601:
[----:B---3--:R3:W4:Y:S02]  /*278b0*/  SYNCS.PHASECHK.TRANS64.TRYWAIT P1, [R17+URZ+0x2e870], R0 ;  /* 0x02e87000110075a7 */ /* 0x008724000802017f */
[----:B----4-:R-:W-:Y:S05]  /*278c0*/  @!P1 NANOSLEEP.SYNCS 0x989680 ;  /* 0x009896800000995d */ /* 0x010fea0003900000 */
[----:B------:R-:W4:Y:S02]  /*278d0*/  @!P1 SYNCS.PHASECHK.TRANS64 P1, [R17+URZ+0x2e870], R0 ;  /* 0x02e87000110095a7 */ /* 0x000f24000802007f */
[----:B----4-:R-:W-:Y:S05]  /*278e0*/  @!P1 BRA `(.L_x_601) ;  /* 0xfffffffc00f09947 */ /* 0x010fea000383ffff */
[----:B------:R-:W-:Y:S05]  /*278f0*/  BRA `(.L_x_742) ;  /* 0xffffffbc00347947 */ /* 0x000fea000383ffff */
.L_x_603:
[----:B---3--:R3:W4:Y:S02]  /*27900*/  SYNCS.PHASECHK.TRANS64.TRYWAIT P1, [R17+URZ+0x2e860], R0 ;  /* 0x02e86000110075a7 */ /* 0x008724000802017f */
[----:B----4-:R-:W-:Y:S05]  /*27910*/  @!P1 NANOSLEEP.SYNCS 0x989680 ;  /* 0x009896800000995d */ /* 0x010fea0003900000 */
[----:B------:R-:W4:Y:S02]  /*27920*/  @!P1 SYNCS.PHASECHK.TRANS64 P1, [R17+URZ+0x2e860], R0 ;  /* 0x02e86000110095a7 */ /* 0x000f24000802007f */
[----:B----4-:R-:W-:Y:S05]  /*27930*/  @!P1 BRA `(.L_x_603) ;  /* 0xfffffffc00f09947 */ /* 0x010fea000383ffff */
[----:B------:R-:W-:Y:S05]  /*27940*/  BRA `(.L_x_743) ;  /* 0xffffffbc003c7947 */ /* 0x000fea000383ffff */
.L_x_607:
[----:B------:R-:W-:Y:S01]  /*27950*/  BSSY B0, `(.L_x_744) ;  /* 0x0000008000007945 */ /* 0x000fe20003800000 */
[----:B------:R-:W-:Y:S01]  /*27960*/  IMAD.MOV.U32 R13, RZ, RZ, R16 ;  /* 0x000000ffff0d7224 */ /* 0x000fe200078e0010 */
[----:B------:R-:W-:Y:S01]  /*27970*/  MOV R12, RZ ;  /* 0x000000ff000c7202 */ /* 0x000fe20000000f00 */
[----:B------:R-:W-:Y:S02]  /*27980*/  IMAD.MOV.U32 R11, RZ, RZ, 0x1f ;  /* 0x0000001fff0b7424 */ /* 0x000fe400078e00ff */
[----:B------:R-:W-:-:S07]  /*27990*/  IMAD.MOV.U32 R15, RZ, RZ, -0x1 ;  /* 0xffffffffff0f7424 */ /* 0x000fce00078e00ff */
[----:B0-----:R-:W-:Y:S05]  /*279a0*/  WARPSYNC.COLLECTIVE R15, `(.L_x_745) ;  /* 0x000000000f087348 */ /* 0x001fea0003c00000 */
[----:B------:R1:W2:Y:S02]  /*279b0*/  SHFL.IDX P6, R14, R13, R12, R11 ;  /* 0x0000000c0d0e7389 */ /* 0x0002a400000c000b */
[----:B012---:R-:W-:Y:S01]  /*279c0*/  ENDCOLLECTIVE ;  /* 0x000000000000791b */ /* 0x007fe20003800000 */
.L_x_745:
[----:B------:R-:W-:Y:S05]  /*279d0*/  BSYNC B0 ;  /* 0x0000000000007941 */ /* 0x000fea0003800000 */
.L_x_744:
[----:B------:R-:W-:Y:S01]  /*279e0*/  IMAD.MOV.U32 R13, RZ, RZ, R16 ;  /* 0x000000ffff0d7224 */ /* 0x000fe200078e0010 */
[----:B------:R-:W-:Y:S01]  /*279f0*/  MOV R11, 0x1f ;  /* 0x0000001f000b7802 */ /* 0x000fe20000000f00 */
[----:B------:R-:W-:Y:S01]  /*27a00*/  IMAD.MOV.U32 R12, RZ, RZ, 0x1 ;  /* 0x00000001ff0c7424 */ /* 0x000fe200078e00ff */
[----:B------:R-:W-:Y:S01]  /*27a10*/  MOV R0, R14 ;  /* 0x0000000e00007202 */ /* 0x000fe20000000f00 */
[----:B------:R-:W-:Y:S01]  /*27a20*/  IMAD.MOV.U32 R15, RZ, RZ, -0x1 ;  /* 0xffffffffff0f7424 */ /* 0x000fe200078e00ff */
[----:B------:R-:W-:-:S07]  /*27a30*/  IADD3 R5, R19, R7, RZ ;  /* 0x0000000713057210 */ /* 0x000fce0007ffe0ff */
[----:B------:R-:W-:Y:S05]  /*27a40*/  WARPSYNC.COLLECTIVE R15, `(.L_x_746) ;  /* 0x000000000f087348 */ /* 0x000fea0003c00000 */
[----:B------:R0:W1:Y:S02]  /*27a50*/  SHFL.IDX P6, R14, R13, R12, R11 ;  /* 0x0000000c0d0e7389 */ /* 0x00006400000c000b */
[----:B01----:R-:W-:Y:S01]  /*27a60*/  ENDCOLLECTIVE ;  /* 0x000000000000791b */ /* 0x003fe20003800000 */
.L_x_746:
[----:B------:R-:W-:Y:S02]  /*27a70*/  ULDC UR4, c[0x0][0xc3c] ;  /* 0x00030f0000047ab9 */ /* 0x000fe40000000800 */
[----:B------:R-:W-:-:S13]  /*27a80*/  ISETP.GE.OR P1, PT, R5, UR4, !P0 ;  /* 0x0000000405007c0c */ /* 0x000fda000c726670 */
[----:B------:R-:W0:Y:S01]  /*27a90*/  @!P1 LDC.64 R2, c[0x0][0xc80] ;  /* 0x00032000ff029b82 */ /* 0x000e220000000a00 */
[----:B------:R-:W-:Y:S02]  /*27aa0*/  IMAD.MOV.U32 R11, RZ, RZ, RZ ;  /* 0x000000ffff0b7224 */ /* 0x000fe400078e00ff */
[----:B------:R-:W-:Y:S02]  /*27ab0*/  IMAD.MOV.U32 R4, RZ, RZ, R14 ;  /* 0x000000ffff047224 */ /* 0x000fe400078e000e */
[----:B0-----:R-:W-:-:S06]  /*27ac0*/  @!P1 IMAD.WIDE R2, R5, 0x4, R2 ;  /* 0x0000000405029825 */ /* 0x001fcc00078e0202 */
[----:B------:R0:W2:Y:S01]  /*27ad0*/  @!P1 LDG.E R3, desc[UR60][R2.64] ;  /* 0x0000003c02039981 */ /* 0x0000a2000c1e1900 */
[C---:B------:R-:W-:Y:S02]  /*27ae0*/  ISETP.GE.U32.AND P2, PT, R7.reuse, 0x2, PT ;  /* 0x000000020700780c */ /* 0x040fe40003f46070 */
[C---:B------:R-:W-:Y:S02]  /*27af0*/  ISETP.GE.U32.AND P3, PT, R7.reuse, 0x4, PT ;  /* 0x000000040700780c */ /* 0x040fe40003f66070 */
[C---:B------:R-:W-:Y:S02]  /*27b00*/  ISETP.GE.U32.AND P4, PT, R7.reuse, 0x8, PT ;  /* 0x000000080700780c */ /* 0x040fe40003f86070 */
[C---:B------:R-:W-:Y:S01]  /*27b10*/  ISETP.GE.U32.AND P5, PT, R7.reuse, 0x10, PT ;  /* 0x000000100700780c */ /* 0x040fe20003fa6070 */
[----:B0-----:R-:W-:Y:S02]  /*27b20*/  IMAD.MOV.U32 R2, RZ, RZ, RZ ;  /* 0x000000ffff027224 */ /* 0x001fe400078e00ff */
[----:B--2---:R-:W-:Y:S01]  /*27b30*/  @!P1 IMAD.MOV.U32 R2, RZ, RZ, R3 ;  /* 0x000000ffff029224 */ /* 0x004fe200078e0003 */
[----:B------:R-:W-:-:S04]  /*27b40*/  ISETP.NE.AND P1, PT, R7, RZ, PT ;  /* 0x000000ff0700720c */ /* 0x000fc80003f25270 */
[----:B------:R-:W-:-:S09]  /*27b50*/  MOV R13, R2 ;  /* 0x00000002000d7202 */ /* 0x000fd20000000f00 */
[----:B------:R-:W-:Y:S05]  /*27b60*/  WARPSYNC.COLLECTIVE R15, `(.L_x_747) ;  /* 0x000000000f087348 */ /* 0x000fea0003c00000 */
[----:B------:R0:W1:Y:S02]  /*27b70*/  SHFL.UP P6, R14, R13, R12, R11 ;  /* 0x0400000c0d0e7389 */ /* 0x00006400000c000b */
[----:B01----:R-:W-:Y:S01]  /*27b80*/  ENDCOLLECTIVE ;  /* 0x000000000000791b */ /* 0x003fe20003800000 */
.L_x_747:
[----:B------:R-:W-:Y:S02]  /*27b90*/  IMAD.MOV.U32 R12, RZ, RZ, 0x2 ;  /* 0x00000002ff0c7424 */ /* 0x000fe400078e00ff */
[----:B------:R-:W-:-:S05]  /*27ba0*/  IMAD.MOV.U32 R3, RZ, RZ, R14 ;  /* 0x000000ffff037224 */ /* 0x000fca00078e000e */
[----:B------:R-:W-:-:S04]  /*27bb0*/  SEL R3, R3, RZ, P1 ;  /* 0x000000ff03037207 */ /* 0x000fc80000800000 */
[----:B------:R-:W-:-:S05]  /*27bc0*/  IADD3 R3, R2, R3, RZ ;  /* 0x0000000302037210 */ /* 0x000fca0007ffe0ff */
[----:B------:R-:W-:-:S07]  /*27bd0*/  IMAD.MOV.U32 R13, RZ, RZ, R3 ;  /* 0x000000ffff0d7224 */ /* 0x000fce00078e0003 */
[----:B------:R-:W-:Y:S05]  /*27be0*/  WARPSYNC.COLLECTIVE R15, `(.L_x_748) ;  /* 0x000000000f087348 */ /* 0x000fea0003c00000 */
[----:B------:R0:W1:Y:S02]  /*27bf0*/  SHFL.UP P6, R14, R13, R12, R11 ;  /* 0x0400000c0d0e7389 */ /* 0x00006400000c000b */
[----:B01----:R-:W-:Y:S01]  /*27c00*/  ENDCOLLECTIVE ;  /* 0x000000000000791b */ /* 0x003fe20003800000 */
.L_x_748:
[----:B------:R-:W-:Y:S02]  /*27c10*/  MOV R12, 0x4 ;  /* 0x00000004000c7802 */ /* 0x000fe40000000f00 */
[----:B------:R-:W-:-:S04]  /*27c20*/  MOV R5, R14 ;  /* 0x0000000e00057202 */ /* 0x000fc80000000f00 */
[----:B------:R-:W-:-:S05]  /*27c30*/  SEL R5, R5, RZ, P2 ;  /* 0x000000ff05057207 */ /* 0x000fca0001000000 */
[----:B------:R-:W-:-:S04]  /*27c40*/  IMAD.IADD R3, R3, 0x1, R5 ;  /* 0x0000000103037824 */ /* 0x000fc800078e0205 */
[----:B------:R-:W-:-:S07]  /*27c50*/  IMAD.MOV.U32 R13, RZ, RZ, R3 ;  /* 0x000000ffff0d7224 */ /* 0x000fce00078e0003 */
[----:B------:R-:W-:Y:S05]  /*27c60*/  WARPSYNC.COLLECTIVE R15, `(.L_x_749) ;  /* 0x000000000f087348 */ /* 0x000fea0003c00000 */
[----:B------:R0:W1:Y:S02]  /*27c70*/  SHFL.UP P6, R14, R13, R12, R11 ;  /* 0x0400000c0d0e7389 */ /* 0x00006400000c000b */
[----:B01----:R-:W-:Y:S01]  /*27c80*/  ENDCOLLECTIVE ;  /* 0x000000000000791b */ /* 0x003fe20003800000 */
.L_x_749:
[----:B------:R-:W-:Y:S02]  /*27c90*/  IMAD.MOV.U32 R12, RZ, RZ, 0x8 ;  /* 0x00000008ff0c7424 */ /* 0x000fe400078e00ff */
[----:B------:R-:W-:-:S05]  /*27ca0*/  IMAD.MOV.U32 R5, RZ, RZ, R14 ;  /* 0x000000ffff057224 */ /* 0x000fca00078e000e */
[----:B------:R-:W-:-:S05]  /*27cb0*/  SEL R5, R5, RZ, P3 ;  /* 0x000000ff05057207 */ /* 0x000fca0001800000 */
[----:B------:R-:W-:-:S05]  /*27cc0*/  IMAD.IADD R3, R3, 0x1, R5 ;  /* 0x0000000103037824 */ /* 0x000fca00078e0205 */
[----:B------:R-:W-:-:S07]  /*27cd0*/  MOV R13, R3 ;  /* 0x00000003000d7202 */ /* 0x000fce0000000f00 */
[----:B------:R-:W-:Y:S05]  /*27ce0*/  WARPSYNC.COLLECTIVE R15, `(.L_x_750) ;  /* 0x000000000f087348 */ /* 0x000fea0003c00000 */
[----:B------:R0:W1:Y:S02]  /*27cf0*/  SHFL.UP P6, R14, R13, R12, R11 ;  /* 0x0400000c0d0e7389 */ /* 0x00006400000c000b */
[----:B01----:R-:W-:Y:S01]  /*27d00*/  ENDCOLLECTIVE ;  /* 0x000000000000791b */ /* 0x003fe20003800000 */
.L_x_750:
        /* <DEDUP_REMOVED lines=8> */
.L_x_751:
[----:B------:R-:W-:Y:S01]  /*27d90*/  MOV R12, 0x1f ;  /* 0x0000001f000c7802 */ /* 0x000fe20000000f00 */
[----:B------:R-:W-:Y:S01]  /*27da0*/  IMAD.MOV.U32 R11, RZ, RZ, 0x1f ;  /* 0x0000001fff0b7424 */ /* 0x000fe200078e00ff */
[----:B------:R-:W-:-:S04]  /*27db0*/  MOV R5, R14 ;  /* 0x0000000e00057202 */ /* 0x000fc80000000f00 */
[----:B------:R-:W-:-:S05]  /*27dc0*/  SEL R5, R5, RZ, P5 ;  /* 0x000000ff05057207 */ /* 0x000fca0002800000 */
[----:B------:R-:W-:-:S04]  /*27dd0*/  IMAD.IADD R5, R3, 0x1, R5 ;  /* 0x0000000103057824 */ /* 0x000fc800078e0205 */
[----:B------:R-:W-:-:S07]  /*27de0*/  IMAD.MOV.U32 R13, RZ, RZ, R5 ;  /* 0x000000ffff0d7224 */ /* 0x000fce00078e0005 */
[----:B------:R-:W-:Y:S05]  /*27df0*/  WARPSYNC.COLLECTIVE R15, `(.L_x_752) ;  /* 0x000000000f087348 */ /* 0x000fea0003c00000 */
[----:B------:R0:W1:Y:S02]  /*27e00*/  SHFL.IDX P6, R14, R13, R12, R11 ;  /* 0x0000000c0d0e7389 */ /* 0x00006400000c000b */
[----:B01----:R-:W-:Y:S01]  /*27e10*/  ENDCOLLECTIVE ;  /* 0x000000000000791b */ /* 0x003fe20003800000 */
.L_x_752:
[----:B------:R-:W-:Y:S01]  /*27e20*/  IMAD.MOV.U32 R6, RZ, RZ, R14 ;  /* 0x000000ffff067224 */ /* 0x000fe200078e000e */
[----:B------:R-:W-:Y:S06]  /*27e30*/  BRA `(.L_x_753) ;  /* 0xffffffc000987947 */ /* 0x000fec000383ffff */
.L_x_612:
[----:B------:R-:W-:Y:S01]  /*27e40*/  BSSY B0, `(.L_x_754) ;  /* 0x0000008000007945 */ /* 0x000fe20003800000 */
[----:B-----5:R-:W-:Y:S01]  /*27e50*/  MOV R13, R2 ;  /* 0x00000002000d7202 */ /* 0x020fe20000000f00 */
[----:B------:R-:W-:Y:S01]  /*27e60*/  IMAD.MOV.U32 R12, RZ, RZ, 0x1 ;  /* 0x00000001ff0c7424 */ /* 0x000fe200078e00ff */
[----:B------:R-:W-:Y:S01]  /*27e70*/  MOV R15, 0xffffffff ;  /* 0xffffffff000f7802 */ /* 0x000fe20000000f00 */
[----:B------:R-:W-:-:S07]  /*27e80*/  IMAD.MOV.U32 R11, RZ, RZ, RZ ;  /* 0x000000ffff0b7224 */ /* 0x000fce00078e00ff */
[----:B01----:R-:W-:Y:S05]  /*27e90*/  WARPSYNC.COLLECTIVE R15, `(.L_x_755) ;  /* 0x000000000f087348 */ /* 0x003fea0003c00000 */
[----:B------:R2:W3:Y:S02]  /*27ea0*/  SHFL.UP P6, R14, R13, R12, R11 ;  /* 0x0400000c0d0e7389 */ /* 0x0004e400000c000b */
[----:B0123--:R-:W-:Y:S01]  /*27eb0*/  ENDCOLLECTIVE ;  /* 0x000000000000791b */ /* 0x00ffe20003800000 */
.L_x_755:
[----:B------:R-:W-:Y:S05]  /*27ec0*/  BSYNC B0 ;  /* 0x0000000000007941 */ /* 0x000fea0003800000 */
.L_x_754:
[----:B------:R-:W-:Y:S01]  /*27ed0*/  IMAD.MOV.U32 R3, RZ, RZ, R14 ;  /* 0x000000ffff037224 */ /* 0x000fe200078e000e */
[----:B------:R-:W-:Y:S01]  /*27ee0*/  MOV R15, 0xffffffff ;  /* 0xffffffff000f7802 */ /* 0x000fe20000000f00 */
[----:B------:R-:W-:Y:S02]  /*27ef0*/  IMAD.MOV.U32 R12, RZ, RZ, 0x2 ;  /* 0x00000002ff0c7424 */ /* 0x000fe400078e00ff */
[----:B------:R-:W-:Y:S01]  /*27f00*/  IMAD.MOV.U32 R11, RZ, RZ, RZ ;  /* 0x000000ffff0b7224 */ /* 0x000fe200078e00ff */
[----:B------:R-:W-:-:S05]  /*27f10*/  SEL R3, R3, RZ, P1 ;  /* 0x000000ff03037207 */ /* 0x000fca0000800000 */
[----:B------:R-:W-:-:S05]  /*27f20*/  IMAD.IADD R3, R2, 0x1, R3 ;  /* 0x0000000102037824 */ /* 0x000fca00078e0203 */
[----:B------:R-:W-:-:S07]  /*27f30*/  MOV R13, R3 ;  /* 0x00000003000d7202 */ /* 0x000fce0000000f00 */
[----:B------:R-:W-:Y:S05]  /*27f40*/  WARPSYNC.COLLECTIVE R15, `(.L_x_756) ;  /* 0x000000000f087348 */ /* 0x000fea0003c00000 */
[----:B------:R0:W1:Y:S02]  /*27f50*/  SHFL.UP P6, R14, R13, R12, R11 ;  /* 0x0400000c0d0e7389 */ /* 0x00006400000c000b */
[----:B01----:R-:W-:Y:S01]  /*27f60*/  ENDCOLLECTIVE ;  /* 0x000000000000791b */ /* 0x003fe20003800000 */
.L_x_756:
        /* <DEDUP_REMOVED lines=8> */
.L_x_757:
        /* <DEDUP_REMOVED lines=8> */
.L_x_758:
        /* <DEDUP_REMOVED lines=8> */
.L_x_759:
[----:B------:R-:W-:Y:S02]  /*280f0*/  IMAD.MOV.U32 R12, RZ, RZ, 0x1f ;  /* 0x0000001fff0c7424 */ /* 0x000fe400078e00ff */
[----:B------:R-:W-:Y:S02]  /*28100*/  IMAD.MOV.U32 R11, RZ, RZ, 0x1f ;  /* 0x0000001fff0b7424 */ /* 0x000fe400078e00ff */
[----:B------:R-:W-:-:S05]  /*28110*/  IMAD.MOV.U32 R5, RZ, RZ, R14 ;  /* 0x000000ffff057224 */ /* 0x000fca00078e000e */
[----:B------:R-:W-:-:S05]  /*28120*/  SEL R5, R5, RZ, P5 ;  /* 0x000000ff05057207 */ /* 0x000fca0002800000 */
[----:B------:R-:W-:-:S05]  /*28130*/  IMAD.IADD R5, R3, 0x1, R5 ;  /* 0x0000000103057824 */ /* 0x000fca00078e0205 */
[----:B------:R-:W-:-:S07]  /*28140*/  MOV R13, R5 ;  /* 0x00000005000d7202 */ /* 0x000fce0000000f00 */
[----:B------:R-:W-:Y:S05]  /*28150*/  WARPSYNC.COLLECTIVE R15, `(.L_x_760) ;  /* 0x000000000f087348 */ /* 0x000fea0003c00000 */
[----:B------:R0:W1:Y:S02]  /*28160*/  SHFL.IDX P6, R14, R13, R12, R11 ;  /* 0x0000000c0d0e7389 */ /* 0x00006400000c000b */
[----:B01----:R-:W-:Y:S01]  /*28170*/  ENDCOLLECTIVE ;  /* 0x000000000000791b */ /* 0x003fe20003800000 */
.L_x_760:
[----:B------:R-:W-:Y:S01]  /*28180*/  MOV R6, R14 ;  /* 0x0000000e00067202 */ /* 0x000fe20000000f00 */
[----:B------:R-:W-:Y:S06]  /*28190*/  BRA `(.L_x_761) ;  /* 0xffffffc0005c7947 */ /* 0x000fec000383ffff */
.L_x_614:
[----:B------:R-:W-:Y:S01]  /*281a0*/  BSSY B0, `(.L_x_762) ;  /* 0x0000006000007945 */ /* 0x000fe20003800000 */
[----:B------:R-:W-:Y:S01]  /*281b0*/  PLOP3.LUT P6, PT, P6, PT, PT, 0x8, 0x0 ;  /* 0x000000000000781c */ /* 0x000fe200037ce170 */
[----:B------:R-:W-:-:S12]  /*281c0*/  IMAD.MOV.U32 R15, RZ, RZ, -0x1 ;  /* 0xffffffffff0f7424 */ /* 0x000fd800078e00ff */
[----:B01----:R-:W-:Y:S05]  /*281d0*/  WARPSYNC.COLLECTIVE R15, `(.L_x_763) ;  /* 0x000000000f087348 */ /* 0x003fea0003c00000 */
[----:B------:R-:W-:Y:S01]  /*281e0*/  VOTE.ANY R14, PT, P6 ;  /* 0x00000000000e7806 */ /* 0x000fe200030e0100 */
[----:B01----:R-:W-:Y:S06]  /*281f0*/  ENDCOLLECTIVE ;  /* 0x000000000000791b */ /* 0x003fec0003800000 */
.L_x_763:
[----:B------:R-:W-:Y:S05]  /*28200*/  BSYNC B0 ;  /* 0x0000000000007941 */ /* 0x000fea0003800000 */
.L_x_762:
[----:B------:R-:W-:Y:S01]  /*28210*/  IMAD.MOV.U32 R3, RZ, RZ, R14 ;  /* 0x000000ffff037224 */ /* 0x000fe200078e000e */
[----:B------:R-:W-:Y:S01]  /*28220*/  MOV R13, R2 ;  /* 0x00000002000d7202 */ /* 0x000fe20000000f00 */
[----:B------:R-:W-:Y:S01]  /*28230*/  IMAD.MOV.U32 R11, RZ, RZ, 0x1f ;  /* 0x0000001fff0b7424 */ /* 0x000fe200078e00ff */
[----:B------:R-:W-:Y:S01]  /*28240*/  MOV R15, 0xffffffff ;  /* 0xffffffff000f7802 */ /* 0x000fe20000000f00 */
[----:B------:R-:W0:Y:S02]  /*28250*/  POPC R4, R3 ;  /* 0x0000000300047309 */ /* 0x000e240000000000 */
[----:B0-----:R-:W-:-:S07]  /*28260*/  IMAD.MOV.U32 R12, RZ, RZ, R4 ;  /* 0x000000ffff0c7224 */ /* 0x001fce00078e0004 */
[----:B------:R-:W-:Y:S05]  /*28270*/  WARPSYNC.COLLECTIVE R15, `(.L_x_764) ;  /* 0x000000000f087348 */ /* 0x000fea0003c00000 */
[----:B------:R0:W1:Y:S02]  /*28280*/  SHFL.IDX P6, R14, R13, R12, R11 ;  /* 0x0000000c0d0e7389 */ /* 0x00006400000c000b */
[----:B01----:R-:W-:Y:S01]  /*28290*/  ENDCOLLECTIVE ;  /* 0x000000000000791b */ /* 0x003fe20003800000 */
.L_x_764:
[----:B------:R-:W-:Y:S01]  /*282a0*/  IMAD.MOV.U32 R17, RZ, RZ, R14 ;  /* 0x000000ffff117224 */ /* 0x000fe200078e000e */
[----:B------:R-:W-:Y:S06]  /*282b0*/  BRA `(.L_x_765) ;  /* 0xffffffc0004c7947 */ /* 0x000fec000383ffff */
.L_x_616:
[----:B------:R-:W-:Y:S01]  /*282c0*/  BSSY B0, `(.L_x_766) ;  /* 0x0000007000007945 */ /* 0x000fe20003800000 */
[----:B------:R-:W-:Y:S01]  /*282d0*/  IMAD.MOV.U32 R13, RZ, RZ, R5 ;  /* 0x000000ffff0d7224 */ /* 0x000fe200078e0005 */
[----:B------:R-:W-:Y:S01]  /*282e0*/  MOV R11, 0x1f ;  /* 0x0000001f000b7802 */ /* 0x000fe20000000f00 */
[----:B------:R-:W-:-:S07]  /*282f0*/  IMAD.MOV.U32 R15, RZ, RZ, -0x1 ;  /* 0xffffffffff0f7424 */ /* 0x000fce00078e00ff */
[----:B01-3--:R-:W-:Y:S05]  /*28300*/  WARPSYNC.COLLECTIVE R15, `(.L_x_767) ;  /* 0x000000000f087348 */ /* 0x00bfea0003c00000 */
[----:B------:R2:W4:Y:S02]  /*28310*/  SHFL.IDX P6, R14, R13, R12, R11 ;  /* 0x0000000c0d0e7389 */ /* 0x00052400000c000b */
[----:B01234-:R-:W-:Y:S01]  /*28320*/  ENDCOLLECTIVE ;  /* 0x000000000000791b */ /* 0x01ffe20003800000 */
.L_x_767:
[----:B------:R-:W-:Y:S05]  /*28330*/  BSYNC B0 ;  /* 0x0000000000007941 */ /* 0x000fea0003800000 */
.L_x_766:
[----:B------:R-:W-:Y:S01]  /*28340*/  IMAD.MOV.U32 R2, RZ, RZ, R14 ;  /* 0x000000ffff027224 */ /* 0x000fe200078e000e */
[----:B------:R-:W-:Y:S06]  /*28350*/  BRA `(.L_x_615) ;  /* 0xffffffc000407947 */ /* 0x000fec000383ffff */
.L_x_620:
[----:B0-----:R0:W1:Y:S02]  /*28360*/  SYNCS.PHASECHK.TRANS64.TRYWAIT P0, [R0+URZ+0x2e820], R3 ;  /* 0x02e82003000075a7 */ /* 0x001064000800017f */
[----:B-1----:R-:W-:Y:S05]  /*28370*/  @!P0 NANOSLEEP.SYNCS 0x989680 ;  /* 0x009896800000895d */ /* 0x002fea0003900000 */
[----:B------:R-:W1:Y:S02]  /*28380*/  @!P0 SYNCS.PHASECHK.TRANS64 P0, [R0+URZ+0x2e820], R3 ;  /* 0x02e82003000085a7 */ /* 0x000e64000800007f */
[----:B-1----:R-:W-:Y:S05]  /*28390*/  @!P0 BRA `(.L_x_620) ;  /* 0xfffffffc00f08947 */ /* 0x002fea000383ffff */
[----:B------:R-:W-:Y:S05]  /*283a0*/  BRA `(.L_x_768) ;  /* 0xffffffc400347947 */ /* 0x000fea000383ffff */
.L_x_621:
[----:B------:R-:W1:Y:S01]  /*283b0*/  S2R R2, SR_TID.X ;  /* 0x0000000000027919 */ /* 0x000e620000002100 */
[----:B------:R-:W-:Y:S01]  /*283c0*/  BSSY B0, `(.L_x_769) ;  /* 0x000000a000007945 */ /* 0x000fe20003800000 */
[----:B------:R-:W-:Y:S01]  /*283d0*/  IMAD.MOV.U32 R12, RZ, RZ, RZ ;  /* 0x000000ffff0c7224 */ /* 0x000fe200078e00ff */
[----:B------:R-:W-:Y:S01]  /*283e0*/  MOV R15, 0xffffffff ;  /* 0xffffffff000f7802 */ /* 0x000fe20000000f00 */
[----:B------:R-:W-:Y:S01]  /*283f0*/  IMAD.MOV.U32 R11, RZ, RZ, 0x1f ;  /* 0x0000001fff0b7424 */ /* 0x000fe200078e00ff */
[----:B-1----:R-:W-:-:S04]  /*28400*/  SHF.R.U32.HI R2, RZ, 0x5, R2 ;  /* 0x00000005ff027819 */ /* 0x002fc80000011602 */
[----:B------:R-:W-:-:S04]  /*28410*/  LOP3.LUT R2, R2, 0x3, RZ, 0xc0, !PT ;  /* 0x0000000302027812 */ /* 0x000fc800078ec0ff */
[----:B------:R-:W-:-:S07]  /*28420*/  MOV R13, R2 ;  /* 0x00000002000d7202 */ /* 0x000fce0000000f00 */
[----:B0-----:R-:W-:Y:S05]  /*28430*/  WARPSYNC.COLLECTIVE R15, `(.L_x_770) ;  /* 0x000000000f087348 */ /* 0x001fea0003c00000 */
[----:B------:R1:W2:Y:S02]  /*28440*/  SHFL.IDX P6, R14, R13, R12, R11 ;  /* 0x0000000c0d0e7389 */ /* 0x0002a400000c000b */
[----:B012---:R-:W-:Y:S01]  /*28450*/  ENDCOLLECTIVE ;  /* 0x000000000000791b */ /* 0x007fe20003800000 */
.L_x_770:
[----:B------:R-:W-:Y:S05]  /*28460*/  BSYNC B0 ;  /* 0x0000000000007941 */ /* 0x000fea0003800000 */
.L_x_769:
[----:B------:R-:W-:Y:S05]  /*28470*/  BRA `(.L_x_771) ;  /* 0xffffffc4001c7947 */ /* 0x000fea000383ffff */
.L_x_622:
[----:B------:R-:W-:Y:S01]  /*28480*/  BSSY B0, `(.L_x_772) ;  /* 0x0000006000007945 */ /* 0x000fe20003800000 */
[----:B------:R-:W-:-:S07]  /*28490*/  IMAD.MOV.U32 R15, RZ, RZ, -0x1 ;  /* 0xffffffffff0f7424 */ /* 0x000fce00078e00ff */
[----:B01----:R-:W-:Y:S05]  /*284a0*/  WARPSYNC.COLLECTIVE R15, `(.L_x_773) ;  /* 0x000000000f0c7348 */ /* 0x003fea0003c00000 */
[----:B------:R-:W-:Y:S02]  /*284b0*/  ELECT P6, UR62, PT ;  /* 0x00000000003e782f */ /* 0x000fe400038c0000 */
[----:B------:R-:W-:Y:S01]  /*284c0*/  MOV R14, UR62 ;  /* 0x0000003e000e7c02 */ /* 0x000fe20008000f00 */
[----:B01----:R-:W-:Y:S10]  /*284d0*/  ENDCOLLECTIVE ;  /* 0x000000000000791b */ /* 0x003ff40003800000 */
.L_x_773:
[----:B------:R-:W-:Y:S05]  /*284e0*/  BSYNC B0 ;  /* 0x0000000000007941 */ /* 0x000fea0003800000 */
.L_x_772:
[----:B------:R-:W-:Y:S05]  /*284f0*/  BRA `(.L_x_774) ;  /* 0xffffffc400107947 */ /* 0x000fea000383ffff */
.L_x_624:
[----:B0-----:R0:W1:Y:S02]  /*28500*/  SYNCS.PHASECHK.TRANS64.TRYWAIT P1, [R6+URZ], R5 ;  /* 0x00000005060075a7 */ /* 0x001064000802017f */
[----:B-1----:R-:W-:Y:S05]  /*28510*/  @!P1 NANOSLEEP.SYNCS 0x989680 ;  /* 0x009896800000995d */ /* 0x002fea0003900000 */
[----:B------:R-:W1:Y:S02]  /*28520*/  @!P1 SYNCS.PHASECHK.TRANS64 P1, [R6+URZ], R5 ;  /* 0x00000005060095a7 */ /* 0x000e64000802007f */
[----:B-1----:R-:W-:Y:S05]  /*28530*/  @!P1 BRA `(.L_x_624) ;  /* 0xfffffffc00f09947 */ /* 0x002fea000383ffff */
[----:B------:R-:W-:Y:S05]  /*28540*/  BRA `(.L_x_775) ;  /* 0xffffffc400547947 */ /* 0x000fea000383ffff */
.L_x_625:
[----:B-1----:R1:W2:Y:S02]  /*28550*/  SYNCS.PHASECHK.TRANS64.TRYWAIT P1, [R7+URZ], R2 ;  /* 0x00000002070075a7 */ /* 0x0022a4000802017f */
[----:B--2---:R-:W-:Y:S05]  /*28560*/  @!P1 NANOSLEEP.SYNCS 0x989680 ;  /* 0x009896800000995d */ /* 0x004fea0003900000 */
[----:B------:R-:W2:Y:S02]  /*28570*/  @!P1 SYNCS.PHASECHK.TRANS64 P1, [R7+URZ], R2 ;  /* 0x00000002070095a7 */ /* 0x000ea4000802007f */
[----:B--2---:R-:W-:Y:S05]  /*28580*/  @!P1 BRA `(.L_x_625) ;  /* 0xfffffffc00f09947 */ /* 0x004fea000383ffff */
[----:B------:R-:W-:Y:S05]  /*28590*/  BRA `(.L_x_776) ;  /* 0xffffffc400487947 */ /* 0x000fea000383ffff */
.L_x_627:
[----:B--2---:R2:W3:Y:S02]  /*285a0*/  SYNCS.PHASECHK.TRANS64.TRYWAIT P1, [R4+URZ+0x2e860], R5 ;  /* 0x02e86005040075a7 */ /* 0x0044e4000802017f */
[----:B---3--:R-:W-:Y:S05]  /*285b0*/  @!P1 NANOSLEEP.SYNCS 0x989680 ;  /* 0x009896800000995d */ /* 0x008fea0003900000 */
[----:B------:R-:W3:Y:S02]  /*285c0*/  @!P1 SYNCS.PHASECHK.TRANS64 P1, [R4+URZ+0x2e860], R5 ;  /* 0x02e86005040095a7 */ /* 0x000ee4000802007f */
[----:B---3--:R-:W-:Y:S05]  /*285d0*/  @!P1 BRA `(.L_x_627) ;  /* 0xfffffffc00f09947 */ /* 0x008fea000383ffff */
[----:B------:R-:W-:Y:S05]  /*285e0*/  BRA `(.L_x_777) ;  /* 0xffffffc4004c7947 */ /* 0x000fea000383ffff */
.L_x_629:
[----:B---3--:R3:W4:Y:S02]  /*285f0*/  SYNCS.PHASECHK.TRANS64.TRYWAIT P1, [R3+URZ+0x2e860], R2 ;  /* 0x02e86002030075a7 */ /* 0x008724000802017f */
[----:B----4-:R-:W-:Y:S05]  /*28600*/  @!P1 NANOSLEEP.SYNCS 0x989680 ;  /* 0x009896800000995d */ /* 0x010fea0003900000 */
[----:B------:R-:W4:Y:S02]  /*28610*/  @!P1 SYNCS.PHASECHK.TRANS64 P1, [R3+URZ+0x2e860], R2 ;  /* 0x02e86002030095a7 */ /* 0x000f24000802007f */
[----:B----4-:R-:W-:Y:S05]  /*28620*/  @!P1 BRA `(.L_x_629) ;  /* 0xfffffffc00f09947 */ /* 0x010fea000383ffff */
[----:B------:R-:W-:Y:S05]  /*28630*/  BRA `(.L_x_778) ;  /* 0xffffffc4004c7947 */ /* 0x000fea000383ffff */
.L_x_631:
[----:B----4-:R4:W0:Y:S02]  /*28640*/  SYNCS.PHASECHK.TRANS64.TRYWAIT P0, [R4+URZ+0x2e880], R5 ;  /* 0x02e88005040075a7 */ /* 0x010824000800017f */
[----:B0-----:R-:W-:Y:S05]  /*28650*/  @!P0 NANOSLEEP.SYNCS 0x989680 ;  /* 0x009896800000895d */ /* 0x001fea0003900000 */
[----:B------:R-:W0:Y:S02]  /*28660*/  @!P0 SYNCS.PHASECHK.TRANS64 P0, [R4+URZ+0x2e880], R5 ;  /* 0x02e88005040085a7 */ /* 0x000e24000800007f */
[----:B0-----:R-:W-:Y:S05]  /*28670*/  @!P0 BRA `(.L_x_631) ;  /* 0xfffffffc00f08947 */ /* 0x001fea000383ffff */
[----:B------:R-:W-:Y:S05]  /*28680*/  BRA `(.L_x_632) ;  /* 0xffffffc400487947 */ /* 0x000fea000383ffff */
.L_x_779:
        /* <DEDUP_REMOVED lines=15> */
.L_x_2679:


//--------------------- .text._ZN7cutlass13device_kernelIN5flash11enable_sm90INS1_16FlashAttnFwdSm90INS1_25CollectiveMainloopFwdSm90ILi2EN4cute5tupleIJNS5_1CILi1EEES8_S8_EEENS6_IJNS7_ILi128EEENS7_ILi192EEESA_EEELi128ENS_12float_e4m3_tEfNS_4arch4Sm90ELb0ELb1ELb1ELb0ELb0ELb0ELb0ELb1ELb1ELb1ELb0ELb0EEENS1_21CollectiveEpilogueFwdINS6_IJSA_SA_SB_EEES9_NS_10bfloat16_tESF_Li256ELb0ELb1ELb0ELb1EEENS1_30DynamicPersistentTileSchedulerILi256ELi128ELb0ELb1ELb1EEEEEEEEEvNT_6ParamsE --------------------------
	.section	.text._ZN7cutlass13device_kernelIN5flash11enable_sm90INS1_16FlashAttnFwdSm90INS1_25CollectiveMainloopFwdSm90ILi2EN4cute5tupleIJNS5_1CILi1EEES8_S8_EEENS6_IJNS7_ILi128EEENS7_ILi192EEESA_EEELi128ENS_12float_e4m3_tEfNS_4arch4Sm90ELb0ELb1ELb1ELb0ELb0ELb0ELb0ELb1ELb1ELb1ELb0ELb0EEENS1_21CollectiveEpilogueFwdINS6_IJSA_SA_SB_EEES9_NS_10bfloat16_tESF_Li256ELb0ELb1ELb0ELb1EEENS1_30DynamicPersistentTileSchedulerILi256ELi128ELb0ELb1ELb1EEEEEEEEEvNT_6ParamsE,"ax",@progbits
	.align	128
.text._ZN7cutlass13device_kernelIN5flash11enable_sm90INS1_16FlashAttnFwdSm90INS1_25CollectiveMainloopFwdSm90ILi2EN4cute5tupleIJNS5_1CILi1EEES8_S8_EEENS6_IJNS7_ILi128EEENS7_ILi192EEESA_EEELi128ENS_12float_e4m3_tEfNS_4arch4Sm90ELb0ELb1ELb1ELb0ELb0ELb0ELb0ELb1ELb1ELb1ELb0ELb0EEENS1_21CollectiveEpilogueFwdINS6_IJSA_SA_SB_EEES9_NS_10bfloat16_tESF_Li256ELb0ELb1ELb0ELb1EEENS1_30DynamicPersistentTileSchedulerILi256ELi128ELb0ELb1ELb1EEEEEEEEEvNT_6ParamsE:
        .type           _ZN7cutlass13device_kernelIN5flash11enable_sm90INS1_16FlashAttnFwdSm90INS1_25CollectiveMainloopFwdSm90ILi2EN4cute5tupleIJNS5_1CILi1EEES8_S8_EEENS6_IJNS7_ILi128EEENS7_ILi192EEESA_EEELi128ENS_12float_e4m3_tEfNS_4arch4Sm90ELb0ELb1ELb1ELb0ELb0ELb0ELb0ELb1ELb1ELb1ELb0ELb0EEENS1_21CollectiveEpilogueFwdINS6_IJSA_SA_SB_EEES9_NS_10bfloat16_tESF_Li256ELb0ELb1ELb0ELb1EEENS1_30DynamicPersistentTileSchedulerILi256ELi128ELb0ELb1ELb1EEEEEEEEEvNT_6ParamsE,@function
        .size           _ZN7cutlass13device_kernelIN5flash11enable_sm90INS1_16FlashAttnFwdSm90INS1_25CollectiveMainloopFwdSm90ILi2EN4cute5tupleIJNS5_1CILi1EEES8_S8_EEENS6_IJNS7_ILi128EEENS7_ILi192EEESA_EEELi128ENS_12float_e4m3_tEfNS_4arch4Sm90ELb0ELb1ELb1ELb0ELb0ELb0ELb0ELb1ELb1ELb1ELb0ELb0EEENS1_21CollectiveEpilogueFwdINS6_IJSA_SA_SB_EEES9_NS_10bfloat16_tESF_Li256ELb0ELb1ELb0ELb1EEENS1_30DynamicPersistentTileSchedulerILi256ELi128ELb0ELb1ELb1EEEEEEEEEvNT_6ParamsE,(.L_x_2680 - _ZN7cutlass13device_kernelIN5flash11enable_sm90INS1_16FlashAttnFwdSm90INS1_25CollectiveMainloopFwdSm90ILi2EN4cute5tupleIJNS5_1CILi1EEES8_S8_EEENS6_IJNS7_ILi128EEENS7_ILi192EEESA_EEELi128ENS_12float_e4m3_tEfNS_4arch4Sm90ELb0ELb1ELb1ELb0ELb0ELb0ELb0ELb1ELb1ELb1ELb0ELb0EEENS1_21CollectiveEpilogueFwdINS6_IJSA_SA_SB_EEES9_NS_10bfloat16_tESF_Li256ELb0ELb1ELb0ELb1EEENS1_30DynamicPersistentTileSchedulerILi256ELi128ELb0ELb1ELb1EEEEEEEEEvNT_6ParamsE)
        .other          _ZN7cutlass13device_kernelIN5flash11enable_sm90INS1_16FlashAttnFwdSm90INS1_25CollectiveMainloopFwdSm90ILi2EN4cute5tupleIJNS5_1CILi1EEES8_S8_EEENS6_IJNS7_ILi128EEENS7_ILi192EEESA_EEELi128ENS_12float_e4m3_tEfNS_4arch4Sm90ELb0ELb1ELb1ELb0ELb0ELb0ELb0ELb1ELb1ELb1ELb0ELb0EEENS1_21CollectiveEpilogueFwdINS6_IJSA_SA_SB_EEES9_NS_10bfloat16_tESF_Li256ELb0ELb1ELb0ELb1EEENS1_30DynamicPersistentTileSchedulerILi256ELi128ELb0ELb1ELb1EEEEEEEEEvNT_6ParamsE,@"STO_CUDA_ENTRY STV_DEFAULT"
_ZN7cutlass13device_kernelIN5flash11enable_sm90INS1_16FlashAttnFwdSm90INS1_25CollectiveMainloopFwdSm90ILi2EN4cute5tupleIJNS5_1CILi1EEES8_S8_EEENS6_IJNS7_ILi128EEENS7_ILi192EEESA_EEELi128ENS_12float_e4m3_tEfNS_4arch4Sm90ELb0ELb1ELb1ELb0ELb0ELb0ELb0ELb1ELb1ELb1ELb0ELb0EEENS1_21CollectiveEpilogueFwdINS6_IJSA_SA_SB_EEES9_NS_10bfloat16_tESF_Li256ELb0ELb1ELb0ELb1EEENS1_30DynamicPersistentTileSchedulerILi256ELi128ELb0ELb1ELb1EEEEEEEEEvNT_6ParamsE:
        /* <DEDUP_REMOVED lines=18> */
.L_x_781:
[----:B------:R-:W-:Y:S05]  /*0120*/  BSYNC B0 ;  /* 0x0000000000007941 */ /* 0x000fea0003800000 */
.L_x_780:
        /* <DEDUP_REMOVED lines=41> */
.L_x_782:
        /* <DEDUP_REMOVED lines=22> */
.L_x_783:
        /* <DEDUP_REMOVED lines=18> */
.L_x_784:
        /* <DEDUP_REMOVED lines=22> */
.L_x_785:
        /* <DEDUP_REMOVED lines=22> */
.L_x_786:
[----:B------:R-:W-:Y:S01]  /*0900*/  PLOP3.LUT P0, PT, PT, PT, UP0, 0x80, 0x0 ;  /* 0x000000000000781c */ /* 0x000fe20003f0f008 */
[----:B------:R-:W-:Y:S01]  /*0910*/  UMOV UR38, 0x1 ;  /* 0x0000000100267882 */ /* 0x000fe20000000000 */
[----:B------:R-:W-:Y:S01]  /*0920*/  NOP ;  /* 0x0000000000007918 */ /* 0x000fe20000000000 */
[----:B------:R-:W-:Y:S01]  /*0930*/  USEL UR38, UR38, 0x2, !UP0 ;  /* 0x0000000226267887 */ /* 0x000fe2000c000000 */
[----:B------:R-:W-:Y:S01]  /*0940*/  ULDC.64 UR48, c[0x0][0x208] ;  /* 0x0000820000307ab9 */ /* 0x000fe20000000a00 */
[----:B012-4-:R-:W-:Y:S08]  /*0950*/  BAR.SYNC.DEFER_BLOCKING 0x0 ;  /* 0x0000000000007b1d */ /* 0x017ff00000010000 */
[----:B------:R-:W-:Y:S05]  /*0960*/  @!P0 BRA `(.L_x_787) ;  /* 0x0000017000a88947 */ /* 0x000fea0003800000 */
.L_x_788:
[----:B------:R-:W-:-:S08]  /*0970*/  NOP ;  /* 0x0000000000007918 */ /* 0x000fd00000000000 */
[----:B------:R-:W0:Y:S02]  /*0980*/  USETMAXREG.TRY_ALLOC.CTAPOOL UP0, 0xf0 ;  /* 0x000000f0000079c8 */ /* 0x000e240008000600 */
[----:B0-----:R-:W-:-:S13]  /*0990*/  PLOP3.LUT P0, PT, PT, PT, UP0, 0x80, 0x0 ;  /* 0x000000000000781c */ /* 0x001fda0003f0f008 */
[----:B------:R-:W-:Y:S05]  /*09a0*/  @!P0 BRA `(.L_x_788) ;  /* 0xfffffffc00f08947 */ /* 0x000fea000383ffff */
[----:B------:R-:W0:Y:S01]  /*09b0*/  S2R R2, SR_TID.X ;  /* 0x0000000000027919 */ /* 0x000e220000002100 */
[----:B------:R-:W1:Y:S08]  /*09c0*/  S2UR UR4, SR_CTAID.X ;  /* 0x00000000000479c3 */ /* 0x000e700000002500 */
[----:B------:R-:W-:Y:S08]  /*09d0*/  BAR.ARV 0x4, 0x180 ;  /* 0x0106000000007b1d */ /* 0x000ff00000002000 */
        /* <DEDUP_REMOVED lines=9> */
[----:B------:R-:W-:Y:S01]  /*0a70*/  UMOV UR36, URZ ;  /* 0x0000003f00247c82 */ /* 0x000fe20008000000 */
[----:B------:R-:W-:Y:S02]  /*0a80*/  UMOV UR37, URZ ;  /* 0x0000003f00257c82 */ /* 0x000fe40008000000 */
[----:B------:R-:W-:Y:S01]  /*0a90*/  SHF.R.S32.HI R3, RZ, 0x1f, R216 ;  /* 0x0000001fff037819 */ /* 0x000fe200000114d8 */
[----:B------:R-:W-:-:S03]  /*0aa0*/  UMOV UR47, URZ ;  /* 0x0000003f002f7c82 */ /* 0x000fc60008000000 */
[CC--:B------:R-:W-:Y:S02]  /*0ab0*/  LEA.HI R0, R3.reuse, R216.reuse, RZ, 0x7 ;  /* 0x000000d803007211 */ /* 0x0c0fe400078f38ff */
[CC--:B------:R-:W-:Y:S02]  /*0ac0*/  LEA.HI R4, R3.reuse, R216.reuse, RZ, 0x5 ;  /* 0x000000d803047211 */ /* 0x0c0fe400078f28ff */
[----:B------:R-:W-:Y:S02]  /*0ad0*/  LOP3.LUT R5, R0, 0xffffff80, RZ, 0xc0, !PT ;  /* 0xffffff8000057812 */ /* 0x000fe400078ec0ff */
[----:B------:R-:W-:Y:S01]  /*0ae0*/  LEA.HI R2, R3, R216, RZ, 0x4 ;  /* 0x000000d803027211 */ /* 0x000fe200078f20ff */
[----:B------:R-:W-:Y:S01]  /*0af0*/  IMAD.SHL.U32 R4, R4, 0x20, RZ ;  /* 0x0000002004047824 */ /* 0x000fe200078e00ff */
[----:B------:R-:W-:Y:S01]  /*0b00*/  SHF.R.S32.HI R211, RZ, 0x7, R0 ;  /* 0x00000007ffd37819 */ /* 0x000fe20000011400 */
[----:B------:R-:W-:Y:S01]  /*0b10*/  IMAD.IADD R210, R216, 0x1, -R5 ;  /* 0x00000001d8d27824 */ /* 0x000fe200078e0a05 */
[----:B------:R-:W-:-:S02]  /*0b20*/  SHF.R.S32.HI R7, RZ, 0x4, R2 ;  /* 0x00000004ff077819 */ /* 0x000fc40000011402 */
[----:B------:R-:W-:Y:S02]  /*0b30*/  LOP3.LUT R5, R2, 0x3fffff0, RZ, 0xc0, !PT ;  /* 0x03fffff002057812 */ /* 0x000fe400078ec0ff */
[----:B------:R-:W-:Y:S02]  /*0b40*/  SHF.R.S32.HI R9, RZ, 0x1f, R210 ;  /* 0x0000001fff097819 */ /* 0x000fe400000114d2 */
[----:B------:R-:W-:Y:S01]  /*0b50*/  LOP3.LUT R4, R4, 0xfffffc00, RZ, 0xc0, !PT ;  /* 0xfffffc0004047812 */ /* 0x000fe200078ec0ff */
[----:B------:R-:W-:Y:S01]  /*0b60*/  IMAD.IADD R5, R216, 0x1, -R5 ;  /* 0x00000001d8057824 */ /* 0x000fe200078e0a05 */
[----:B------:R-:W-:Y:S02]  /*0b70*/  LEA.HI R2, R2, R7, RZ, 0x1 ;  /* 0x0000000702027211 */ /* 0x000fe400078f08ff */
[----:B------:R-:W-:Y:S01]  /*0b80*/  LEA.HI R6, R9, R210, RZ, 0x2 ;  /* 0x000000d209067211 */ /* 0x000fe200078f10ff */
[----:B------:R-:W-:Y:S01]  /*0b90*/  IMAD R5, R5, 0x40, R4 ;  /* 0x0000004005057824 */ /* 0x000fe200078e0204 */
[----:B------:R-:W-:-:S02]  /*0ba0*/  LOP3.LUT R2, R2, 0x1ffffffe, RZ, 0xc0, !PT ;  /* 0x1ffffffe02027812 */ /* 0x000fc400078ec0ff */
[-C--:B------:R-:W-:Y:S02]  /*0bb0*/  LEA.HI R4, R3, R216.reuse, RZ, 0x2 ;  /* 0x000000d803047211 */ /* 0x080fe400078f10ff */
[----:B------:R-:W-:Y:S01]  /*0bc0*/  SHF.R.S32.HI R8, RZ, 0x2, R6 ;  /* 0x00000002ff087819 */ /* 0x000fe20000011406 */
[----:B------:R-:W-:Y:S01]  /*0bd0*/  IMAD.IADD R2, R7, 0x1, -R2 ;  /* 0x0000000107027824 */ /* 0x000fe200078e0a02 */
[----:B------:R-:W-:Y:S02]  /*0be0*/  SHF.R.S32.HI R11, RZ, 0x1f, R6 ;  /* 0x0000001fff0b7819 */ /* 0x000fe40000011406 */
[----:B------:R-:W-:Y:S01]  /*0bf0*/  LOP3.LUT R7, R4, 0xfffffffc, RZ, 0xc0, !PT ;  /* 0xfffffffc04077812 */ /* 0x000fe200078ec0ff */
[----:B------:R-:W-:Y:S01]  /*0c00*/  IMAD R213, R2, 0x8, R5 ;  /* 0x0000000802d57824 */ /* 0x000fe200078e0205 */
[----:B------:R-:W-:Y:S02]  /*0c10*/  LEA.HI R3, R3, R216, RZ, 0x3 ;  /* 0x000000d803037211 */ /* 0x000fe400078f18ff */
[----:B------:R-:W-:Y:S01]  /*0c20*/  LEA.HI R11, R11, R8, RZ, 0x3 ;  /* 0x000000080b0b7211 */ /* 0x000fe200078f18ff */
[----:B------:R-:W-:Y:S01]  /*0c30*/  IMAD.IADD R7, R216, 0x1, -R7 ;  /* 0x00000001d8077824 */ /* 0x000fe200078e0a07 */
[----:B------:R-:W-:-:S02]  /*0c40*/  LOP3.LUT R5, R3, 0xfffffff8, RZ, 0xc0, !PT ;  /* 0xfffffff803057812 */ /* 0x000fc400078ec0ff */
[----:B------:R-:W-:Y:S02]  /*0c50*/  LOP3.LUT R11, R11, 0xfffffff8, RZ, 0xc0, !PT ;  /* 0xfffffff80b0b7812 */ /* 0x000fe400078ec0ff */
        /* <DEDUP_REMOVED lines=16> */
[----:B------:R-:W-:Y:S01]  /*0d60*/  IMAD R212, R0, 0x40, R9 ;  /* 0x0000004000d47824 */ /* 0x000fe200078e0209 */
[----:B------:R-:W-:Y:S01]  /*0d70*/  SHF.R.S32.HI R214, RZ, 0x1f, R23 ;  /* 0x0000001fffd67819 */ /* 0x000fe20000011417 */
[----:B------:R-:W-:-:S02]  /*0d80*/  IMAD.IADD R18, R210, 0x1, -R5 ;  /* 0x00000001d2127824 */ /* 0x000fc400078e0a05 */
[----:B------:R-:W-:-:S07]  /*0d90*/  IMAD R19, R19, 0x8, R212 ;  /* 0x0000000813137824 */ /* 0x000fce00078e02d4 */
.L_x_889:
[----:B------:R-:W-:Y:S01]  /*0da0*/  ULDC UR5, c[0x0][0xc60] ;  /* 0x0003180000057ab9 */ /* 0x000fe20000000800 */
[----:B------:R-:W-:Y:S01]  /*0db0*/  UMOV UR8, UR4 ;  /* 0x0000000400087c82 */ /* 0x000fe20008000000 */
[----:B------:R-:W-:-:S11]  /*0dc0*/  UISETP.NE.AND UP0, UPT, UR5, 0x1, UPT ;  /* 0x000000010500788c */ /* 0x000fd6000bf05270 */
[----:B------:R-:W-:Y:S01]  /*0dd0*/  @UP0 ULDC UR6, c[0x0][0xc64] ;  /* 0x0003190000060ab9 */ /* 0x000fe20000000800 */
[----:B------:R-:W-:Y:S01]  /*0de0*/  @UP0 ULDC UR9, c[0x0][0xc68] ;  /* 0x00031a0000090ab9 */ /* 0x000fe20000000800 */
[----:B------:R-:W-:-:S04]  /*0df0*/  UIMAD.WIDE.U32 UR6, UR4, UR6, URZ ;  /* 0x00000006040672a5 */ /* 0x000fc8000f8e003f */
[----:B------:R-:W-:-:S03]  /*0e00*/  @UP0 USHF.R.U32.HI UR8, URZ, UR9, UR7 ;  /* 0x000000093f080299 */ /* 0x000fc60008011607 */
[----:B------:R-:W-:Y:S02]  /*0e10*/  ULDC UR6, c[0x0][0xc78] ;  /* 0x00031e0000067ab9 */ /* 0x000fe40000000800 */
[----:B------:R-:W-:Y:S02]  /*0e20*/  UISETP.GE.AND UP0, UPT, UR8, UR6, UPT ;  /* 0x000000060800728c */ /* 0x000fe4000bf06270 */
[----:B------:R-:W-:-:S04]  /*0e30*/  UIADD3 UR6, -UR8, URZ, URZ ;  /* 0x0000003f08067290 */ /* 0x000fc8000fffe13f */
[----:B------:R-:W-:Y:S01]  /*0e40*/  PLOP3.LUT P0, PT, PT, PT, UP0, 0x80, 0x0 ;  /* 0x000000000000781c */ /* 0x000fe20003f0f008 */
[----:B------:R-:W-:-:S12]  /*0e50*/  UIMAD UR9, UR5, UR6, UR4 ;  /* 0x00000006050972a4 */ /* 0x000fd8000f8e0204 */
[----:B012345:R-:W-:Y:S05]  /*0e60*/  @!P0 BRA `(.L_x_789) ;  /* 0x0000000000208947 */ /* 0x03ffea0003800000 */
[----:B------:R-:W-:Y:S01]  /*0e70*/  ULDC UR7, c[0x0][0xc6c] ;  /* 0x00031b0000077ab9 */ /* 0x000fe20000000800 */
[----:B------:R-:W-:Y:S01]  /*0e80*/  UMOV UR6, UR9 ;  /* 0x0000000900067c82 */ /* 0x000fe20008000000 */
[----:B------:R-:W-:-:S11]  /*0e90*/  UISETP.NE.AND UP0, UPT, UR7, 0x1, UPT ;  /* 0x000000010700788c */ /* 0x000fd6000bf05270 */
[----:B------:R-:W-:Y:S02]  /*0ea0*/  @UP0 ULDC.64 UR10, c[0x0][0xc70] ;  /* 0x00031c00000a0ab9 */ /* 0x000fe40000000a00 */
[----:B------:R-:W-:-:S04]  /*0eb0*/  UIMAD.WIDE.U32 UR4, UR9, UR10, URZ ;  /* 0x0000000a090472a5 */ /* 0x000fc8000f8e003f */
[----:B------:R-:W-:-:S04]  /*0ec0*/  @UP0 USHF.R.U32.HI UR6, URZ, UR11, UR5 ;  /* 0x0000000b3f060299 */ /* 0x000fc80008011605 */
[----:B------:R-:W-:Y:S01]  /*0ed0*/  UIMAD UR4, UR6, UR7, URZ ;  /* 0x00000007060472a4 */ /* 0x000fe2000f8e023f */
[----:B------:R-:W-:Y:S11]  /*0ee0*/  BRA `(.L_x_790) ;  /* 0x00000000001c7947 */ /* 0x000ff60003800000 */
.L_x_789:
[----:B------:R-:W-:Y:S01]  /*0ef0*/  ULDC UR7, c[0x0][0xc54] ;  /* 0x0003150000077ab9 */ /* 0x000fe20000000800 */
[----:B------:R-:W-:Y:S01]  /*0f00*/  UMOV UR6, UR9 ;  /* 0x0000000900067c82 */ /* 0x000fe20008000000 */
[----:B------:R-:W-:-:S11]  /*0f10*/  UISETP.NE.AND UP0, UPT, UR7, 0x1, UPT ;  /* 0x000000010700788c */ /* 0x000fd6000bf05270 */
[----:B------:R-:W-:Y:S02]  /*0f20*/  @UP0 ULDC.64 UR10, c[0x0][0xc58] ;  /* 0x00031600000a0ab9 */ /* 0x000fe40000000a00 */
[----:B------:R-:W-:-:S04]  /*0f30*/  UIMAD.WIDE.U32 UR4, UR9, UR10, URZ ;  /* 0x0000000a090472a5 */ /* 0x000fc8000f8e003f */
[----:B------:R-:W-:-:S04]  /*0f40*/  @UP0 USHF.R.U32.HI UR6, URZ, UR11, UR5 ;  /* 0x0000000b3f060299 */ /* 0x000fc80008011605 */
[----:B------:R-:W-:-:S12]  /*0f50*/  UIMAD UR4, UR6, UR7, URZ ;  /* 0x00000007060472a4 */ /* 0x000fd8000f8e023f */
.L_x_790:
[----:B------:R-:W0:Y:S01]  /*0f60*/  LDC R0, c[0x0][0x448] ;  /* 0x00011200ff007b82 */ /* 0x000e220000000800 */
[----:B------:R-:W-:Y:S01]  /*0f70*/  ULOP3.LUT UR6, URZ, UR6, URZ, 0x33, !UPT ;  /* 0x000000063f067292 */ /* 0x000fe2000f8e333f */
[----:B------:R-:W-:Y:S01]  /*0f80*/  ULDC UR41, c[0x0][0xc48] ;  /* 0x0003120000297ab9 */ /* 0x000fe20000000800 */
[----:B------:R-:W-:Y:S01]  /*0f90*/  ULDC UR5, c[0x0][0xc3c] ;  /* 0x00030f0000057ab9 */ /* 0x000fe20000000800 */
[----:B------:R-:W-:Y:S02]  /*0fa0*/  UISETP.NE.AND UP0, UPT, UR41, 0x1, UPT ;  /* 0x000000012900788c */ /* 0x000fe4000bf05270 */
[----:B------:R-:W-:Y:S02]  /*0fb0*/  UIADD3 UR6, UR6, UR5, URZ ;  /* 0x0000000506067290 */ /* 0x000fe4000fffe03f */
[----:B------:R-:W1:Y:S01]  /*0fc0*/  LDC.64 R10, c[0x0][0x9e0] ;  /* 0x00027800ff0a7b82 */ /* 0x000e620000000a00 */
[----:B------:R-:W-:Y:S02]  /*0fd0*/  UIADD3 UR4, UR9, -UR4, URZ ;  /* 0x8000000409047290 */ /* 0x000fe4000fffe03f */
[----:B------:R-:W-:Y:S01]  /*0fe0*/  USHF.L.U32 UR39, UR6, 0x7, URZ ;  /* 0x0000000706277899 */ /* 0x000fe2000800063f */
[----:B------:R-:W-:Y:S01]  /*0ff0*/  ULDC.64 UR10, c[0x0][0x418] ;  /* 0x00010600000a7ab9 */ /* 0x000fe20000000a00 */
[----:B------:R-:W-:Y:S01]  /*1000*/  ULDC UR7, c[0x0][0xc54] ;  /* 0x0003150000077ab9 */ /* 0x000fe20000000800 */
[----:B------:R-:W-:-:S02]  /*1010*/  ISETP.NE.U32.AND P0, PT, RZ, UR10, PT ;  /* 0x0000000aff007c0c */ /* 0x000fc4000bf05070 */
[----:B------:R-:W2:Y:S01]  /*1020*/  LDC R121, c[0x0][0x288] ;  /* 0x0000a200ff797b82 */ /* 0x000ea20000000800 */
[----:B------:R-:W-:Y:S02]  /*1030*/  UIADD3 UR6, UR39, 0x7f, URZ ;  /* 0x0000007f27067890 */ /* 0x000fe4000fffe03f */
[----:B------:R-:W-:Y:S01]  /*1040*/  UIMAD UR8, UR8, UR7, UR4 ;  /* 0x00000007080872a4 */ /* 0x000fe2000f8e0204 */
[----:B------:R-:W-:Y:S02]  /*1050*/  ISETP.NE.AND.EX P0, PT, RZ, UR11, PT, P0 ;  /* 0x0000000bff007c0c */ /* 0x000fe4000bf05300 */
[----:B------:R-:W-:Y:S01]  /*1060*/  @UP0 ULDC UR4, c[0x0][0xc4c] ;  /* 0x0003130000040ab9 */ /* 0x000fe20000000800 */
[----:B------:R-:W-:Y:S01]  /*1070*/  @UP0 ULDC UR7, c[0x0][0xc50] ;  /* 0x0003140000070ab9 */ /* 0x000fe20000000800 */
[----:B0-----:R-:W-:Y:S01]  /*1080*/  ISETP.NE.AND P1, PT, R0, 0x1, PT ;  /* 0x000000010000780c */ /* 0x001fe20003f25270 */
[----:B------:R-:W0:Y:S01]  /*1090*/  LDC R7, c[0x0][0x2f0] ;  /* 0x0000bc00ff077b82 */ /* 0x000e220000000800 */
[----:B------:R-:W-:Y:S01]  /*10a0*/  UIMAD.WIDE.U32 UR4, UR8, UR4, URZ ;  /* 0x00000004080472a5 */ /* 0x000fe2000f8e003f */
[----:B------:R-:W-:Y:S01]  /*10b0*/  IMAD.U32 R3, RZ, RZ, UR6 ;  /* 0x00000006ff037e24 */ /* 0x000fe2000f8e00ff */
[----:B------:R-:W-:-:S02]  /*10c0*/  UMOV UR40, UR8 ;  /* 0x0000000800287c82 */ /* 0x000fc40008000000 */
[----:B------:R-:W-:Y:S01]  /*10d0*/  @UP0 USHF.R.U32.HI UR40, URZ, UR7, UR5 ;  /* 0x000000073f280299 */ /* 0x000fe20008011605 */
[----:B-1----:R-:W-:Y:S02]  /*10e0*/  ISETP.GE.AND P2, PT, R11, 0x1, PT ;  /* 0x000000010b00780c */ /* 0x002fe40003f46270 */
[----:B------:R-:W1:Y:S01]  /*10f0*/  LDC R0, c[0x0][0x424] ;  /* 0x00010900ff007b82 */ /* 0x000e620000000800 */
[----:B------:R-:W-:-:S04]  /*1100*/  UIADD3 UR4, -UR40, URZ, URZ ;  /* 0x0000003f28047290 */ /* 0x000fc8000fffe13f */
[----:B------:R-:W-:Y:S01]  /*1110*/  UIMAD UR41, UR41, UR4, UR8 ;  /* 0x00000004292972a4 */ /* 0x000fe2000f8e0208 */
[----:B--2---:R-:W-:Y:S02]  /*1120*/  IADD3 R5, -R121, 0x1, RZ ;  /* 0x0000000179057810 */ /* 0x004fe40007ffe1ff */
[----:B------:R-:W2:Y:S08]  /*1130*/  @P1 LDC R4, c[0x0][0x44c] ;  /* 0x00011300ff041b82 */ /* 0x000eb00000000800 */
[----:B------:R-:W3:Y:S01]  /*1140*/  @P1 LDC R9, c[0x0][0x450] ;  /* 0x00011400ff091b82 */ /* 0x000ee20000000800 */
[----:B-1----:R-:W-:-:S05]  /*1150*/  SEL R0, R0, 0x1, P0 ;  /* 0x0000000100007807 */ /* 0x002fca0000000000 */
[CC--:B0-----:R-:W-:Y:S02]  /*1160*/  IMAD R6, R0.reuse, R7.reuse, R5 ;  /* 0x0000000700067224 */ /* 0x0c1fe400078e0205 */
[----:B------:R-:W-:Y:S02]  /*1170*/  IMAD R17, R0, R7, RZ ;  /* 0x0000000700117224 */ /* 0x000fe400078e02ff */
[----:B--2---:R-:W-:-:S05]  /*1180*/  @P1 IMAD.HI.U32 R4, R4, UR6, RZ ;  /* 0x0000000604041c27 */ /* 0x004fca000f8e00ff */
[----:B---3--:R-:W-:-:S05]  /*1190*/  @P1 SHF.R.U32.HI R3, RZ, R9, R4 ;  /* 0x00000009ff031219 */ /* 0x008fca0000011604 */
[----:B------:R-:W-:-:S04]  /*11a0*/  IMAD.IADD R5, R6, 0x1, R3 ;  /* 0x0000000106057824 */ /* 0x000fc800078e0203 */
[----:B------:R-:W-:Y:S01]  /*11b0*/  IMAD.IADD R3, R5, 0x1, R10 ;  /* 0x0000000105037824 */ /* 0x000fe200078e020a */
[----:B------:R-:W-:Y:S06]  /*11c0*/  @!P2 BRA `(.L_x_791) ;  /* 0x000000000040a947 */ /* 0x000fec0003800000 */
[C---:B------:R-:W-:Y:S01]  /*11d0*/  ISETP.GT.AND P0, PT, R5.reuse, RZ, PT ;  /* 0x000000ff0500720c */ /* 0x040fe20003f04270 */
[----:B------:R-:W-:-:S12]  /*11e0*/  VIADD R4, R5, 0xffffffff ;  /* 0xffffffff05047836 */ /* 0x000fd80000000000 */
[----:B------:R-:W-:Y:S05]  /*11f0*/  @P0 BRA `(.L_x_792) ;  /* 0x00000000001c0947 */ /* 0x000fea0003800000 */
[----:B------:R-:W-:Y:S01]  /*1200*/  ISETP.NE.AND P0, PT, R11, 0x1, PT ;  /* 0x000000010b00780c */ /* 0x000fe20003f05270 */
[----:B------:R-:W-:-:S12]  /*1210*/  IMAD.MOV R5, RZ, RZ, -R5 ;  /* 0x000000ffff057224 */ /* 0x000fd800078e0a05 */
[----:B------:R-:W0:Y:S02]  /*1220*/  @P0 LDC.64 R8, c[0x0][0x9e8] ;  /* 0x00027a00ff080b82 */ /* 0x000e240000000a00 */
[----:B0-----:R-:W-:-:S05]  /*1230*/  @P0 IMAD.HI.U32 R4, R5, R8, RZ ;  /* 0x0000000805040227 */ /* 0x001fca00078e00ff */
[----:B------:R-:W-:-:S04]  /*1240*/  @P0 SHF.R.U32.HI R5, RZ, R9, R4 ;  /* 0x00000009ff050219 */ /* 0x000fc80000011604 */
[----:B------:R-:W-:Y:S01]  /*1250*/  LOP3.LUT R4, RZ, R5, RZ, 0x33, !PT ;  /* 0x00000005ff047212 */ /* 0x000fe200078e33ff */
[----:B------:R-:W-:Y:S06]  /*1260*/  BRA `(.L_x_793) ;  /* 0x0000000000107947 */ /* 0x000fec0003800000 */
.L_x_792:
[----:B------:R-:W-:-:S13]  /*1270*/  ISETP.NE.AND P0, PT, R11, 0x1, PT ;  /* 0x000000010b00780c */ /* 0x000fda0003f05270 */
[----:B------:R-:W0:Y:S02]  /*1280*/  @P0 LDC.64 R8, c[0x0][0x9e8] ;  /* 0x00027a00ff080b82 */ /* 0x000e240000000a00 */
[----:B0-----:R-:W-:-:S05]  /*1290*/  @P0 IMAD.HI.U32 R6, R4, R8, RZ ;  /* 0x0000000804060227 */ /* 0x001fca00078e00ff */
[----:B------:R-:W-:-:S07]  /*12a0*/  @P0 SHF.R.U32.HI R4, RZ, R9, R6 ;  /* 0x00000009ff040219 */ /* 0x000fce0000011606 */
.L_x_793:
[----:B------:R-:W-:-:S05]  /*12b0*/  IMAD R4, R4, R11, R11 ;  /* 0x0000000b04047224 */ /* 0x000fca00078e020b */
[----:B------:R-:W-:-:S07]  /*12c0*/  VIMNMX R3, R3, R4, PT ;  /* 0x0000000403037248 */ /* 0x000fce0003fe0100 */
.L_x_791:
[----:B------:R-:W0:Y:S01]  /*12d0*/  @P1 LDC R5, c[0x0][0x44c] ;  /* 0x00011300ff051b82 */ /* 0x000e220000000800 */
[----:B------:R-:W-:Y:S01]  /*12e0*/  IMAD.U32 R4, RZ, RZ, UR39 ;  /* 0x00000027ff047e24 */ /* 0x000fe2000f8e00ff */
[----:B------:R-:W-:Y:S01]  /*12f0*/  ULDC UR4, c[0x0][0x9dc] ;  /* 0x0002770000047ab9 */ /* 0x000fe20000000800 */
[CC--:B------:R-:W-:Y:S02]  /*1300*/  IMAD R121, R0.reuse, R7.reuse, -R121 ;  /* 0x0000000700797224 */ /* 0x0c0fe400078e0a79 */
[----:B------:R-:W-:Y:S02]  /*1310*/  VIADD R3, R3, 0xbf ;  /* 0x000000bf03037836 */ /* 0x000fe40000000000 */
[----:B------:R-:W-:Y:S01]  /*1320*/  IMAD R0, R0, R7, 0xbf ;  /* 0x000000bf00007424 */ /* 0x000fe200078e0207 */
[----:B------:R-:W1:Y:S03]  /*1330*/  @P1 LDC R6, c[0x0][0x450] ;  /* 0x00011400ff061b82 */ /* 0x000e660000000800 */
[----:B------:R-:W-:-:S04]  /*1340*/  IMAD.HI R0, R0, 0x2aaaaaab, RZ ;  /* 0x2aaaaaab00007827 */ /* 0x000fc800078e02ff */
[----:B0-----:R-:W-:-:S05]  /*1350*/  @P1 IMAD.HI.U32 R5, R5, UR39, RZ ;  /* 0x0000002705051c27 */ /* 0x001fca000f8e00ff */
[----:B-1----:R-:W-:-:S05]  /*1360*/  @P1 SHF.R.U32.HI R4, RZ, R6, R5 ;  /* 0x00000006ff041219 */ /* 0x002fca0000011605 */
[----:B------:R-:W-:Y:S02]  /*1370*/  IMAD.IADD R6, R121, 0x1, R4 ;  /* 0x0000000179067824 */ /* 0x000fe400078e0204 */
[----:B------:R-:W-:Y:S01]  /*1380*/  IMAD.HI R4, R3, 0x2aaaaaab, RZ ;  /* 0x2aaaaaab03047827 */ /* 0x000fe200078e02ff */
[----:B------:R-:W-:-:S03]  /*1390*/  SHF.R.U32.HI R3, RZ, 0x1f, R0 ;  /* 0x0000001fff037819 */ /* 0x000fc60000011600 */
[----:B------:R-:W-:Y:S01]  /*13a0*/  VIADD R7, R6, -UR4 ;  /* 0x8000000406077c36 */ /* 0x000fe20008000000 */
[----:B------:R-:W-:Y:S02]  /*13b0*/  SHF.R.U32.HI R5, RZ, 0x1f, R4 ;  /* 0x0000001fff057819 */ /* 0x000fe40000011604 */
[----:B------:R-:W-:Y:S02]  /*13c0*/  LEA.HI.SX32 R3, R0, R3, 0x1b ;  /* 0x0000000300037211 */ /* 0x000fe400078fdaff */
[----:B------:R-:W-:Y:S02]  /*13d0*/  LEA.HI.SX32 R120, R4, R5, 0x1b ;  /* 0x0000000504787211 */ /* 0x000fe400078fdaff */
[----:B------:R-:W-:Y:S02]  /*13e0*/  R2UR UR4, R7 ;  /* 0x00000000070472ca */ /* 0x000fe400000e0000 */
[----:B------:R-:W-:Y:S01]  /*13f0*/  VIMNMX R120, R3, R120, PT ;  /* 0x0000007803787248 */ /* 0x000fe20003fe0100 */
[----:B------:R-:W-:-:S12]  /*1400*/  @!P2 BRA `(.L_x_794) ;  /* 0x000000000044a947 */ /* 0x000fd80003800000 */
[----:B------:R-:W-:-:S13]  /*1410*/  ISETP.GT.AND P0, PT, R6, -0x1, PT ;  /* 0xffffffff0600780c */ /* 0x000fda0003f04270 */
[----:B------:R-:W-:Y:S05]  /*1420*/  @P0 BRA `(.L_x_795) ;  /* 0x00000000001c0947 */ /* 0x000fea0003800000 */
[----:B------:R-:W-:Y:S02]  /*1430*/  ISETP.NE.AND P0, PT, R11, 0x1, PT ;  /* 0x000000010b00780c */ /* 0x000fe40003f05270 */
[----:B------:R-:W-:-:S11]  /*1440*/  LOP3.LUT R3, RZ, R6, RZ, 0x33, !PT ;  /* 0x00000006ff037212 */ /* 0x000fd600078e33ff */
[----:B------:R-:W0:Y:S02]  /*1450*/  @P0 LDC.64 R4, c[0x0][0x9e8] ;  /* 0x00027a00ff040b82 */ /* 0x000e240000000a00 */
[----:B0-----:R-:W-:-:S05]  /*1460*/  @P0 IMAD.HI.U32 R0, R3, R4, RZ ;  /* 0x0000000403000227 */ /* 0x001fca00078e00ff */
[----:B------:R-:W-:-:S04]  /*1470*/  @P0 SHF.R.U32.HI R3, RZ, R5, R0 ;  /* 0x00000005ff030219 */ /* 0x000fc80000011600 */
[----:B------:R-:W-:Y:S01]  /*1480*/  LOP3.LUT R6, RZ, R3, RZ, 0x33, !PT ;  /* 0x00000003ff067212 */ /* 0x000fe200078e33ff */
[----:B------:R-:W-:Y:S06]  /*1490*/  BRA `(.L_x_796) ;  /* 0x0000000000107947 */ /* 0x000fec0003800000 */
.L_x_795:
[----:B------:R-:W-:-:S13]  /*14a0*/  ISETP.NE.AND P0, PT, R11, 0x1, PT ;  /* 0x000000010b00780c */ /* 0x000fda0003f05270 */
[----:B------:R-:W0:Y:S02]  /*14b0*/  @P0 LDC.64 R4, c[0x0][0x9e8] ;  /* 0x00027a00ff040b82 */ /* 0x000e240000000a00 */
[----:B0-----:R-:W-:-:S05]  /*14c0*/  @P0 IMAD.HI.U32 R0, R6, R4, RZ ;  /* 0x0000000406000227 */ /* 0x001fca00078e00ff */
[----:B------:R-:W-:-:S07]  /*14d0*/  @P0 SHF.R.U32.HI R6, RZ, R5, R0 ;  /* 0x00000005ff060219 */ /* 0x000fce0000011600 */
.L_x_796:
[----:B------:R-:W-:-:S05]  /*14e0*/  IMAD R6, R6, R11, RZ ;  /* 0x0000000b06067224 */ /* 0x000fca00078e02ff */
[----:B------:R-:W-:-:S13]  /*14f0*/  R2UR UR5, R6 ;  /* 0x00000000060572ca */ /* 0x000fda00000e0000 */
[----:B------:R-:W-:-:S04]  /*1500*/  UISETP.LT.AND UP0, UPT, UR4, UR5, UPT ;  /* 0x000000050400728c */ /* 0x000fc8000bf01270 */
[----:B------:R-:W-:-:S12]  /*1510*/  USEL UR4, UR4, UR5, !UP0 ;  /* 0x0000000504047287 */ /* 0x000fd8000c000000 */
.L_x_794:
[----:B------:R-:W-:Y:S01]  /*1520*/  UIMAD.WIDE UR4, UR4, 0x2aaaaaab, URZ ;  /* 0x2aaaaaab040478a5 */ /* 0x000fe2000f8e023f */
[----:B------:R-:W-:Y:S01]  /*1530*/  PLOP3.LUT P0, PT, PT, PT, PT, 0x80, 0x0 ;  /* 0x000000000000781c */ /* 0x000fe20003f0f070 */
[----:B------:R-:W-:Y:S01]  /*1540*/  IMAD.MOV.U32 R0, RZ, RZ, RZ ;  /* 0x000000ffff007224 */ /* 0x000fe200078e00ff */
[----:B------:R-:W-:Y:S01]  /*1550*/  CS2R R182, SRZ ;  /* 0x0000000000b67805 */ /* 0x000fe2000001ff00 */
[----:B------:R-:W-:Y:S01]  /*1560*/  USHF.R.U32.HI UR4, URZ, 0x1f, UR5 ;  /* 0x0000001f3f047899 */ /* 0x000fe20008011605 */
[----:B------:R-:W-:Y:S01]  /*1570*/  IMAD.MOV.U32 R3, RZ, RZ, RZ ;  /* 0x000000ffff037224 */ /* 0x000fe200078e00ff */
[----:B------:R-:W-:Y:S02]  /*1580*/  CS2R R8, SRZ ;  /* 0x0000000000087805 */ /* 0x000fe4000001ff00 */
[----:B------:R-:W-:Y:S01]  /*1590*/  CS2R R180, SRZ ;  /* 0x0000000000b47805 */ /* 0x000fe2000001ff00 */
[----:B------:R-:W-:Y:S01]  /*15a0*/  ULEA.HI.SX32 UR4, UR5, UR4, 0x1b ;  /* 0x0000000405047291 */ /* 0x000fe2000f8fda3f */
[----:B------:R-:W-:-:S02]  /*15b0*/  CS2R R10, SRZ ;  /* 0x00000000000a7805 */ /* 0x000fc4000001ff00 */
[----:B------:R-:W-:Y:S02]  /*15c0*/  CS2R R174, SRZ ;  /* 0x0000000000ae7805 */ /* 0x000fe4000001ff00 */
[----:B------:R-:W-:Y:S01]  /*15d0*/  CS2R R12, SRZ ;  /* 0x00000000000c7805 */ /* 0x000fe2000001ff00 */
[----:B------:R-:W-:Y:S01]  /*15e0*/  UISETP.LT.AND UP0, UPT, URZ, UR4, UPT ;  /* 0x000000043f00728c */ /* 0x000fe2000bf01270 */
[----:B------:R-:W-:Y:S02]  /*15f0*/  CS2R R172, SRZ ;  /* 0x0000000000ac7805 */ /* 0x000fe4000001ff00 */
[----:B------:R-:W-:Y:S02]  /*1600*/  CS2R R14, SRZ ;  /* 0x00000000000e7805 */ /* 0x000fe4000001ff00 */
[----:B------:R-:W-:Y:S01]  /*1610*/  CS2R R166, SRZ ;  /* 0x0000000000a67805 */ /* 0x000fe2000001ff00 */
[----:B------:R-:W-:Y:S01]  /*1620*/  USEL UR42, URZ, UR4, !UP0 ;  /* 0x000000043f2a7287 */ /* 0x000fe2000c000000 */
[----:B------:R-:W-:-:S02]  /*1630*/  CS2R R20, SRZ ;  /* 0x0000000000147805 */ /* 0x000fc4000001ff00 */
[----:B------:R-:W-:Y:S02]  /*1640*/  CS2R R164, SRZ ;  /* 0x0000000000a47805 */ /* 0x000fe4000001ff00 */
[----:B------:R-:W-:Y:S02]  /*1650*/  CS2R R24, SRZ ;  /* 0x0000000000187805 */ /* 0x000fe4000001ff00 */
[----:B------:R-:W-:Y:S02]  /*1660*/  CS2R R158, SRZ ;  /* 0x00000000009e7805 */ /* 0x000fe4000001ff00 */
[----:B------:R-:W-:Y:S02]  /*1670*/  CS2R R26, SRZ ;  /* 0x00000000001a7805 */ /* 0x000fe4000001ff00 */
[----:B------:R-:W-:Y:S02]  /*1680*/  ISETP.GT.AND P1, PT, R120, UR42, PT ;  /* 0x0000002a78007c0c */ /* 0x000fe4000bf24270 */
        /* <DEDUP_REMOVED lines=17> */
[----:B------:R-:W-:Y:S01]  /*17a0*/  CS2R R44, SRZ ;  /* 0x00000000002c7805 */ /* 0x000fe2000001ff00 */
[----:B------:R-:W-:Y:S06]  /*17b0*/  @!P1 BRA `(.L_x_797) ;  /* 0x0000014000349947 */ /* 0x000fec0003800000 */
        /* <DEDUP_REMOVED lines=31> */
.L_x_798:
        /* <DEDUP_REMOVED lines=11> */
[----:B------:R-:W-:Y:S01]  /*1a60*/  @UP1 USHF.R.S32.HI UR12, URZ, 0x1f, UR40 ;  /* 0x0000001f3f0c1899 */ /* 0x000fe20008011428 */
[----:B------:R-:W-:Y:S01]  /*1a70*/  @UP0 ULDC.64 UR14, c[0x0][0x9a8] ;  /* 0x00026a00000e0ab9 */ /* 0x000fe20000000a00 */
[----:B------:R-:W-:Y:S01]  /*1a80*/  @UP1 ULDC.64 UR16, c[0x0][0x9b8] ;  /* 0x00026e0000101ab9 */ /* 0x000fe20000000a00 */
[----:B------:R-:W-:Y:S02]  /*1a90*/  @UP0 UIMAD UR8, UR8, UR14, URZ ;  /* 0x0000000e080802a4 */ /* 0x000fe4000f8e023f */
[----:B------:R-:W-:Y:S02]  /*1aa0*/  @UP1 UIMAD UR12, UR12, UR16, URZ ;  /* 0x000000100c0c12a4 */ /* 0x000fe4000f8e023f */
[----:B------:R-:W-:Y:S02]  /*1ab0*/  @UP0 UIMAD UR15, UR40, UR15, UR8 ;  /* 0x0000000f280f02a4 */ /* 0x000fe4000f8e0208 */
[----:B------:R-:W-:-:S02]  /*1ac0*/  @UP1 UIMAD.WIDE.U32 UR8, UR40, UR16, URZ ;  /* 0x00000010280812a5 */ /* 0x000fc4000f8e003f */
[----:B------:R-:W-:Y:S02]  /*1ad0*/  @UP0 UIMAD.WIDE.U32 UR10, UR40, UR14, URZ ;  /* 0x0000000e280a02a5 */ /* 0x000fe4000f8e003f */
[----:B------:R-:W-:Y:S02]  /*1ae0*/  @UP1 UIMAD UR16, UR40, UR17, UR12 ;  /* 0x00000011281012a4 */ /* 0x000fe4000f8e020c */
[----:B------:R-:W-:Y:S02]  /*1af0*/  @UP1 USHF.R.S32.HI UR17, URZ, 0x1f, UR41 ;  /* 0x0000001f3f111899 */ /* 0x000fe40008011429 */
[----:B------:R-:W-:Y:S01]  /*1b00*/  @UP0 USHF.R.S32.HI UR14, URZ, 0x1f, UR41 ;  /* 0x0000001f3f0e0899 */ /* 0x000fe20008011429 */
[----:B------:R-:W-:Y:S01]  /*1b10*/  @UP1 ULDC.64 UR12, c[0x0][0x9c0] ;  /* 0x00027000000c1ab9 */ /* 0x000fe20000000a00 */
[----:B------:R-:W-:Y:S01]  /*1b20*/  @UP0 ULDC.64 UR18, c[0x0][0x9b0] ;  /* 0x00026c0000120ab9 */ /* 0x000fe20000000a00 */
[----:B------:R-:W-:Y:S02]  /*1b30*/  @UP0 UIADD3 UR11, UR11, UR15, URZ ;  /* 0x0000000f0b0b0290 */ /* 0x000fe4000fffe03f */
[----:B------:R-:W-:-:S02]  /*1b40*/  @UP1 UIMAD UR15, UR17, UR12, URZ ;  /* 0x0000000c110f12a4 */ /* 0x000fc4000f8e023f */
[----:B------:R-:W-:Y:S02]  /*1b50*/  @UP0 UIMAD UR14, UR14, UR18, URZ ;  /* 0x000000120e0e02a4 */ /* 0x000fe4000f8e023f */
[----:B------:R-:W-:Y:S02]  /*1b60*/  @UP1 UIADD3 UR9, UR9, UR16, URZ ;  /* 0x0000001009091290 */ /* 0x000fe4000fffe03f */
[----:B------:R-:W-:Y:S02]  /*1b70*/  @UP1 UIMAD UR15, UR41, UR13, UR15 ;  /* 0x0000000d290f12a4 */ /* 0x000fe4000f8e020f */
[----:B------:R-:W-:Y:S02]  /*1b80*/  @UP0 UIMAD UR14, UR41, UR19, UR14 ;  /* 0x00000013290e02a4 */ /* 0x000fe4000f8e020e */
[----:B------:R-:W-:Y:S02]  /*1b90*/  @UP0 UIMAD.WIDE.U32 UR10, UR41, UR18, UR10 ;  /* 0x00000012290a02a5 */ /* 0x000fe4000f8e000a */
[----:B------:R-:W-:-:S02]  /*1ba0*/  @UP1 UIMAD.WIDE.U32 UR12, UR41, UR12, UR8 ;  /* 0x0000000c290c12a5 */ /* 0x000fc4000f8e0008 */
[----:B------:R-:W-:Y:S02]  /*1bb0*/  @UP0 UIADD3 UR9, UR11, UR14, URZ ;  /* 0x0000000e0b090290 */ /* 0x000fe4000fffe03f */
[----:B------:R-:W-:Y:S02]  /*1bc0*/  @UP0 ULEA UR6, UP2, UR10, UR6, 0x2 ;  /* 0x000000060a060291 */ /* 0x000fe4000f84103f */
[----:B------:R-:W-:Y:S02]  /*1bd0*/  @UP1 UIADD3 UR8, UR13, UR15, URZ ;  /* 0x0000000f0d081290 */ /* 0x000fe4000fffe03f */
[----:B------:R-:W-:Y:S02]  /*1be0*/  @UP1 ULEA UR4, UP3, UR12, UR4, 0x2 ;  /* 0x000000040c041291 */ /* 0x000fe4000f86103f */
[----:B------:R-:W-:Y:S01]  /*1bf0*/  @UP0 ULEA.HI.X UR7, UR10, UR7, UR9, 0x2, UP2 ;  /* 0x000000070a070291 */ /* 0x000fe200090f1409 */
[----:B------:R-:W-:Y:S01]  /*1c00*/  IMAD.U32 R4, RZ, RZ, UR6 ;  /* 0x00000006ff047e24 */ /* 0x000fe2000f8e00ff */
[----:B------:R-:W-:-:S02]  /*1c10*/  @UP1 ULEA.HI.X UR5, UR12, UR5, UR8, 0x2, UP3 ;  /* 0x000000050c051291 */ /* 0x000fc400098f1408 */
[----:B------:R-:W-:Y:S02]  /*1c20*/  IMAD.U32 R6, RZ, RZ, UR4 ;  /* 0x00000004ff067e24 */ /* 0x000fe4000f8e00ff */
[----:B------:R-:W-:Y:S02]  /*1c30*/  IMAD.U32 R5, RZ, RZ, UR7 ;  /* 0x00000007ff057e24 */ /* 0x000fe4000f8e00ff */
[----:B------:R-:W-:-:S03]  /*1c40*/  IMAD.U32 R7, RZ, RZ, UR5 ;  /* 0x00000005ff077e24 */ /* 0x000fc6000f8e00ff */
[----:B------:R-:W2:Y:S04]  /*1c50*/  @P0 LDG.E R3, desc[UR48][R4.64] ;  /* 0x0000003004030981 */ /* 0x000ea8000c1e1900 */
[----:B------:R-:W2:Y:S01]  /*1c60*/  @P1 LDG.E R0, desc[UR48][R6.64] ;  /* 0x0000003006001981 */ /* 0x000ea2000c1e1900 */
[----:B------:R-:W-:Y:S01]  /*1c70*/  ULEA.HI UR4, UR36, UR36, URZ, 0x1 ;  /* 0x0000002424047291 */ /* 0x000fe2000f8f083f */
[----:B------:R-:W-:-:S03]  /*1c80*/  IMAD.U32 R9, RZ, RZ, UR46 ;  /* 0x0000002eff097e24 */ /* 0x000fc6000f8e00ff */
[----:B------:R-:W-:Y:S02]  /*1c90*/  ULOP3.LUT UR4, UR4, 0xfffffffe, URZ, 0xc0, !UPT ;  /* 0xfffffffe04047892 */ /* 0x000fe4000f8ec03f */
[----:B------:R-:W-:Y:S02]  /*1ca0*/  ISETP.NE.AND P0, PT, R9, 0x3, PT ;  /* 0x000000030900780c */ /* 0x000fe40003f05270 */
[----:B------:R-:W-:-:S06]  /*1cb0*/  UIADD3 UR4, UR36, -UR4, URZ ;  /* 0x8000000424047290 */ /* 0x000fcc000fffe03f */
[----:B------:R-:W-:Y:S01]  /*1cc0*/  IMAD.U32 R8, RZ, RZ, UR4 ;  /* 0x00000004ff087e24 */ /* 0x000fe2000f8e00ff */
[----:B------:R-:W-:-:S04]  /*1cd0*/  ULDC UR4, c[0x0][0x9d8] ;  /* 0x0002760000047ab9 */ /* 0x000fc80000000800 */
[----:B------:R-:W-:-:S04]  /*1ce0*/  SHF.L.U32 R8, R8, 0x1f, RZ ;  /* 0x0000001f08087819 */ /* 0x000fc800000006ff */
[----:B------:R-:W0:Y:S01]  /*1cf0*/  SYNCS.PHASECHK.TRANS64.TRYWAIT P1, [UR45+0x28800], R8 ;  /* 0x02880008ff0075a7 */ /* 0x000e22000802016d */
[----:B--2---:R-:W-:-:S04]  /*1d00*/  FMUL.FTZ R0, R3, R0 ;  /* 0x0000000003007220 */ /* 0x004fc80000410000 */
[----:B------:R-:W-:Y:S01]  /*1d10*/  FMUL.FTZ R0, R0, UR4 ;  /* 0x0000000400007c20 */ /* 0x000fe20008410000 */
[----:B0-----:R-:W-:Y:S06]  /*1d20*/  @!P1 BRA `(.L_x_799) ;  /* 0x000001a000a89947 */ /* 0x001fec0003800000 */
.L_x_972:
[----:B------:R-:W-:Y:S05]  /*1d30*/  @!P0 BRA `(.L_x_800) ;  /* 0x0000000000048947 */ /* 0x000fea0003800000 */
[----:B------:R-:W-:Y:S01]  /*1d40*/  BPT.TRAP 0x1 ;  /* 0x000000040000795c */ /* 0x000fe20000300000 */
.L_x_800:
[----:B------:R-:W-:Y:S02]  /*1d50*/  IMAD.U32 R123, RZ, RZ, UR47 ;  /* 0x0000002fff7b7e24 */ /* 0x000fe4000f8e00ff */
[----:B------:R-:W-:-:S03]  /*1d60*/  IMAD.U32 R4, RZ, RZ, UR37 ;  /* 0x00000025ff047e24 */ /* 0x000fc6000f8e00ff */
[----:B------:R-:W-:Y:S02]  /*1d70*/  LEA R123, R123, UR45, 0x3 ;  /* 0x0000002d7b7b7c11 */ /* 0x000fe4000f8e18ff */
[----:B------:R-:W-:-:S04]  /*1d80*/  SHF.L.U32 R4, R4, 0x1f, RZ ;  /* 0x0000001f04047819 */ /* 0x000fc800000006ff */
[----:B------:R1:W2:Y:S01]  /*1d90*/  SYNCS.PHASECHK.TRANS64.TRYWAIT P1, [R123+URZ+0x28830], R4 ;  /* 0x028830047b0075a7 */ /* 0x0002a2000802017f */
[----:B------:R-:W-:Y:S05]  /*1da0*/  @!P0 BRA `(.L_x_801) ;  /* 0x0000000000048947 */ /* 0x000fea0003800000 */
[----:B------:R-:W-:Y:S01]  /*1db0*/  BPT.TRAP 0x1 ;  /* 0x000000040000795c */ /* 0x000fe20000300000 */
.L_x_801:
[----:B0-----:R-:W0:Y:S01]  /*1dc0*/  S2R R3, SR_TID.X ;  /* 0x0000000000037919 */ /* 0x001e220000002100 */
[----:B------:R-:W-:Y:S02]  /*1dd0*/  LOP3.LUT R2, R2, 0xfffff7ff, RZ, 0xc0, !PT ;  /* 0xfffff7ff02027812 */ /* 0x000fe400078ec0ff */
[----:B0-----:R-:W-:-:S13]  /*1de0*/  LOP3.LUT P2, RZ, R3, 0x7f, RZ, 0xc0, !PT ;  /* 0x0000007f03ff7812 */ /* 0x001fda000784c0ff */
[----:B------:R-:W-:Y:S01]  /*1df0*/  @P2 LOP3.LUT R2, R2, 0x800, RZ, 0xfc, !PT ;  /* 0x0000080002022812 */ /* 0x000fe200078efcff */
[----:B--2---:R-:W-:Y:S06]  /*1e00*/  @P1 BRA `(.L_x_802) ;  /* 0x0000000000081947 */ /* 0x004fec0003800000 */
[----:B------:R-:W0:Y:S02]  /*1e10*/  SYNCS.PHASECHK.TRANS64.TRYWAIT P1, [R123+URZ+0x28830], R4 ;  /* 0x028830047b0075a7 */ /* 0x000e24000802017f */
[----:B0-----:R-:W-:Y:S05]  /*1e20*/  @!P1 BRA `(.L_x_803) ;  /* 0x000001a000809947 */ /* 0x001fea0003800000 */
.L_x_802:
[----:B------:R-:W-:Y:S05]  /*1e30*/  WARPSYNC.ALL ;  /* 0x0000000000007948 */ /* 0x000fea0003800000 */
[----:B------:R-:W-:Y:S01]  /*1e40*/  UIADD3 UR4, UR45, 0x1c400, URZ ;  /* 0x0001c4002d047890 */ /* 0x000fe2000fffe03f */
[----:B------:R-:W-:Y:S01]  /*1e50*/  WARPGROUP.ARRIVE ;  /* 0x00000000000079c5 */ /* 0x000fe20000000000 */
[----:B------:R-:W-:-:S05]  /*1e60*/  ULOP3.LUT UR16, UR50, 0x10000, URZ, 0xfc, !UPT ;  /* 0x0001000032107892 */ /* 0x000fca000f8efc3f */
[----:B------:R-:W2:Y:S01]  /*1e70*/  S2R R139, SR_TID.X ;  /* 0x00000000008b7919 */ /* 0x000ea20000002100 */
[----:B------:R-:W-:Y:S01]  /*1e80*/  USHF.R.U32.HI UR4, URZ, 0x4, UR4 ;  /* 0x000000043f047899 */ /* 0x000fe20008011604 */
[----:B------:R-:W-:Y:S01]  /*1e90*/  UMOV UR17, 0x40000040 ;  /* 0x4000004000117882 */ /* 0x000fe20000000000 */
[----:B------:R-:W-:Y:S02]  /*1ea0*/  UMOV UR19, 0x40000040 ;  /* 0x4000004000137882 */ /* 0x000fe40000000000 */
[----:B------:R-:W-:Y:S01]  /*1eb0*/  ULOP3.LUT UR4, UR4, 0x3fff, URZ, 0xc0, !UPT ;  /* 0x00003fff04047892 */ /* 0x000fe2000f8ec03f */
[----:B------:R-:W-:Y:S01]  /*1ec0*/  UMOV UR5, 0x40000040 ;  /* 0x4000004000057882 */ /* 0x000fe20000000000 */
[----:B------:R-:W-:Y:S02]  /*1ed0*/  UMOV UR7, 0x40000040 ;  /* 0x4000004000077882 */ /* 0x000fe40000000000 */
[----:B------:R-:W-:Y:S02]  /*1ee0*/  ULOP3.LUT UR20, UR4, 0x10000, URZ, 0xfc, !UPT ;  /* 0x0001000004147892 */ /* 0x000fe4000f8efc3f */
[----:B------:R-:W-:-:S02]  /*1ef0*/  UIADD3 UR4, UR16, 0x2, URZ ;  /* 0x0000000210047890 */ /* 0x000fc4000fffe03f */
[----:B------:R-:W-:Y:S02]  /*1f00*/  UIMAD UR18, UR47, 0x600, UR20 ;  /* 0x000006002f1278a4 */ /* 0x000fe4000f8e0214 */
[----:B------:R-:W-:Y:S02]  /*1f10*/  UIADD3 UR8, UR16, 0x4, URZ ;  /* 0x0000000410087890 */ /* 0x000fe4000fffe03f */
[----:B------:R-:W-:Y:S02]  /*1f20*/  UIADD3 UR6, UR18, 0x2, URZ ;  /* 0x0000000212067890 */ /* 0x000fe4000fffe03f */
[----:B------:R-:W-:Y:S01]  /*1f30*/  UIADD3 UR10, UR18, 0x4, URZ ;  /* 0x00000004120a7890 */ /* 0x000fe2000fffe03f */
[----:B------:R-:W-:Y:S02]  /*1f40*/  UMOV UR9, 0x40000040 ;  /* 0x4000004000097882 */ /* 0x000fe40000000000 */
[----:B------:R-:W-:Y:S01]  /*1f50*/  QGMMA.64x192x32.F32.E4M3.E4M3 R24, gdesc[UR16], RZ, !UPT, gsb0 ;  /* 0x02e00000101879f3 */ /* 0x000fe2000c0008ff */
[----:B------:R-:W-:Y:S01]  /*1f60*/  UMOV UR11, 0x40000040 ;  /* 0x40000040000b7882 */ /* 0x000fe20000000000 */
[----:B------:R-:W-:-:S02]  /*1f70*/  UIADD3 UR12, UR16, 0x6, URZ ;  /* 0x00000006100c7890 */ /* 0x000fc4000fffe03f */
[----:B------:R-:W-:Y:S01]  /*1f80*/  UIADD3 UR14, UR18, 0x6, URZ ;  /* 0x00000006120e7890 */ /* 0x000fe2000fffe03f */
[----:B------:R-:W-:Y:S01]  /*1f90*/  UMOV UR13, 0x40000040 ;  /* 0x40000040000d7882 */ /* 0x000fe20000000000 */
[----:B------:R-:W-:Y:S01]  /*1fa0*/  UMOV UR15, 0x40000040 ;  /* 0x40000040000f7882 */ /* 0x000fe20000000000 */
[----:B------:R-:W-:Y:S01]  /*1fb0*/  ULDC UR21, c[0x0][0x9dc] ;  /* 0x0002770000157ab9 */ /* 0x000fe20000000800 */
[----:B--2---:R-:W-:Y:S01]  /*1fc0*/  LOP3.LUT P3, RZ, R139, 0x7f, RZ, 0xc0, !PT ;  /* 0x0000007f8bff7812 */ /* 0x004fe2000786c0ff */
[----:B------:R-:W-:-:S12]  /*1fd0*/  ULOP3.LUT UR21, URZ, UR21, URZ, 0x33, !UPT ;  /* 0x000000153f157292 */ /* 0x000fd8000f8e333f */
[----:B01----:R-:W-:-:S05]  /*1fe0*/  @!P3 VIADD R123, R123, 0x28840 ;  /* 0x000288407b7bb836 */ /* 0x003fca0000000000 */
[----:B------:R-:W-:Y:S01]  /*1ff0*/  @!P3 PRMT R123, RZ, 0x654, R123 ;  /* 0x00000654ff7bb816 */ /* 0x000fe2000000007b */
[----:B------:R-:W-:Y:S02]  /*2000*/  WARPGROUP.DEPBAR.LE gsb0, 0x0 ;  /* 0x00008000000079c5 */ /* 0x000fe40000010000 */
[----:B------:R-:W-:-:S06]  /*2010*/  WARPGROUP.ARRIVE ;  /* 0x00000000000079c5 */ /* 0x000fcc0000000000 */
[----:B------:R-:W-:Y:S01]  /*2020*/  QGMMA.64x192x32.F32.E4M3.E4M3 R24, gdesc[UR4], R24, gsb0 ;  /* 0x02e00000041879f3 */ /* 0x000fe20008000818 */
[----:B------:R-:W-:Y:S02]  /*2030*/  ULDC UR6, c[0x0][0x448] ;  /* 0x0001120000067ab9 */ /* 0x000fe40000000800 */
[----:B------:R-:W-:-:S06]  /*2040*/  UISETP.NE.AND UP0, UPT, UR6, 0x1, UPT ;  /* 0x000000010600788c */ /* 0x000fcc000bf05270 */
[----:B------:R-:W-:Y:S02]  /*2050*/  PLOP3.LUT P1, PT, PT, PT, UP0, 0x80, 0x0 ;  /* 0x000000000000781c */ /* 0x000fe40003f2f008 */
[----:B------:R-:W-:-:S03]  /*2060*/  PLOP3.LUT P2, PT, PT, PT, UP0, 0x80, 0x0 ;  /* 0x000000000000781c */ /* 0x000fc60003f4f008 */
[----:B------:R-:W-:Y:S01]  /*2070*/  @UP0 ULDC UR6, c[0x0][0x44c] ;  /* 0x0001130000060ab9 */ /* 0x000fe20000000800 */
[----:B------:R-:W-:Y:S02]  /*2080*/  WARPGROUP.DEPBAR.LE gsb0, 0x0 ;  /* 0x00008000000079c5 */ /* 0x000fe40000010000 */
[----:B------:R-:W-:-:S06]  /*2090*/  WARPGROUP.ARRIVE ;  /* 0x00000000000079c5 */ /* 0x000fcc0000000000 */
[----:B------:R-:W-:Y:S03]  /*20a0*/  QGMMA.64x192x32.F32.E4M3.E4M3 R24, gdesc[UR8], R24, gsb0 ;  /* 0x02e00000081879f3 */ /* 0x000fe60008000818 */
[----:B------:R-:W-:Y:S02]  /*20b0*/  WARPGROUP.DEPBAR.LE gsb0, 0x0 ;  /* 0x00008000000079c5 */ /* 0x000fe40000010000 */
[----:B------:R-:W-:-:S15]  /*20c0*/  WARPGROUP.ARRIVE ;  /* 0x00000000000079c5 */ /* 0x000fde0000000000 */
[----:B------:R-:W-:Y:S03]  /*20d0*/  QGMMA.64x192x32.F32.E4M3.E4M3 R24, gdesc[UR12], R24, gsb0 ;  /* 0x02e000000c1879f3 */ /* 0x000fe60008000818 */
[----:B------:R-:W-:Y:S02]  /*20e0*/  WARPGROUP.DEPBAR.LE gsb0, 0x0 ;  /* 0x00008000000079c5 */ /* 0x000fe40000010000 */
[C---:B------:R-:W-:Y:S01]  /*20f0*/  FMUL.FTZ R129, R0.reuse, R37 ;  /* 0x0000002500817220 */ /* 0x040fe20000410000 */
[C---:B------:R-:W-:Y:S01]  /*2100*/  FMUL.FTZ R37, R0.reuse, R71 ;  /* 0x0000004700257220 */ /* 0x040fe20000410000 */
[C---:B------:R-:W-:Y:S01]  /*2110*/  FMUL.FTZ R71, R0.reuse, R73 ;  /* 0x0000004900477220 */ /* 0x040fe20000410000 */
[C---:B------:R-:W-:Y:S01]  /*2120*/  FMUL.FTZ R73, R0.reuse, R107 ;  /* 0x0000006b00497220 */ /* 0x040fe20000410000 */
[----:B------:R-:W-:Y:S01]  /*2130*/  FMUL.FTZ R4, R0, R27 ;  /* 0x0000001b00047220 */ /* 0x000fe20000410000 */
[----:B------:R-:W-:-:S02]  /*2140*/  VIADD R107, R19, UR39 ;  /* 0x00000027136b7c36 */ /* 0x000fc40008000000 */
[C---:B------:R-:W-:Y:S01]  /*2150*/  FMUL.FTZ R27, R0.reuse, R50 ;  /* 0x00000032001b7220 */ /* 0x040fe20000410000 */
[C---:B------:R-:W-:Y:S01]  /*2160*/  FMUL.FTZ R50, R0.reuse, R52 ;  /* 0x0000003400327220 */ /* 0x040fe20000410000 */
[C---:B------:R-:W-:Y:S01]  /*2170*/  FMUL.FTZ R122, R0.reuse, R25 ;  /* 0x00000019007a7220 */ /* 0x040fe20000410000 */
[C---:B------:R-:W-:Y:S01]  /*2180*/  FMUL.FTZ R52, R0.reuse, R86 ;  /* 0x0000005600347220 */ /* 0x040fe20000410000 */
[----:B------:R-:W-:Y:S01]  /*2190*/  @P1 IMAD.HI.U32 R25, R107, UR6, RZ ;  /* 0x000000066b191c27 */ /* 0x000fe2000f8e00ff */
[----:B------:R-:W0:Y:S01]  /*21a0*/  LDC R86, c[0x0][0x288] ;  /* 0x0000a200ff567b82 */ /* 0x000e220000000800 */
[----:B------:R-:W-:Y:S02]  /*21b0*/  @UP0 ULDC UR6, c[0x0][0x450] ;  /* 0x0001140000060ab9 */ /* 0x000fe40000000800 */
[C---:B------:R-:W-:Y:S01]  /*21c0*/  FMUL.FTZ R5, R0.reuse, R24 ;  /* 0x0000001800057220 */ /* 0x040fe20000410000 */
[C---:B------:R-:W-:Y:S01]  /*21d0*/  FMUL.FTZ R24, R0.reuse, R46 ;  /* 0x0000002e00187220 */ /* 0x040fe20000410000 */
[----:B------:R-:W-:Y:S01]  /*21e0*/  @P2 SHF.R.U32.HI R107, RZ, UR6, R25 ;  /* 0x00000006ff6b2c19 */ /* 0x000fe20008011619 */
[C---:B------:R-:W-:Y:S01]  /*21f0*/  FMUL.FTZ R14, R0.reuse, R43 ;  /* 0x0000002b000e7220 */ /* 0x040fe20000410000 */
[C---:B------:R-:W-:Y:S01]  /*2200*/  FMUL.FTZ R46, R0.reuse, R48 ;  /* 0x00000030002e7220 */ /* 0x040fe20000410000 */
[C---:B------:R-:W-:Y:S01]  /*2210*/  FMUL.FTZ R43, R0.reuse, R45 ;  /* 0x0000002d002b7220 */ /* 0x040fe20000410000 */
[C---:B------:R-:W-:Y:S01]  /*2220*/  FMUL.FTZ R48, R0.reuse, R82 ;  /* 0x0000005200307220 */ /* 0x040fe20000410000 */
[C---:B------:R-:W-:Y:S01]  /*2230*/  FMUL.FTZ R8, R0.reuse, R35 ;  /* 0x0000002300087220 */ /* 0x040fe20000410000 */
[C---:B------:R-:W-:Y:S01]  /*2240*/  FMUL.FTZ R45, R0.reuse, R79 ;  /* 0x0000004f002d7220 */ /* 0x040fe20000410000 */
[----:B------:R-:W1:Y:S01]  /*2250*/  SHFL.IDX PT, R82, R107, RZ, 0x1c1f ;  /* 0x001c1fff6b527589 */ /* 0x000e6200000e0000 */
[C---:B------:R-:W-:Y:S01]  /*2260*/  FMUL.FTZ R126, R0.reuse, R32 ;  /* 0x00000020007e7220 */ /* 0x040fe20000410000 */
[C---:B------:R-:W-:Y:S01]  /*2270*/  FMUL.FTZ R128, R0.reuse, R36 ;  /* 0x0000002400807220 */ /* 0x040fe20000410000 */
[C---:B------:R-:W-:Y:S01]  /*2280*/  FMUL.FTZ R35, R0.reuse, R67 ;  /* 0x0000004300237220 */ /* 0x040fe20000410000 */
[----:B------:R-:W-:Y:S01]  /*2290*/  IMAD.MOV.U32 R79, RZ, RZ, -0xc0 ;  /* 0xffffff40ff4f7424 */ /* 0x000fe200078e00ff */
[----:B------:R-:W-:Y:S01]  /*22a0*/  ULDC.64 UR6, c[0x0][0x9e0] ;  /* 0x0002780000067ab9 */ /* 0x000fe20000000a00 */
        /* <DEDUP_REMOVED lines=15> */
[----:B------:R-:W-:Y:S01]  /*23a0*/  UISETP.GE.AND UP1, UPT, UR7, 0x1, UPT ;  /* 0x000000010700788c */ /* 0x000fe2000bf26270 */
        /* <DEDUP_REMOVED lines=28> */
[----:B------:R-:W-:Y:S01]  /*2570*/  FMUL.FTZ R105, R0, R108 ;  /* 0x0000006c00697220 */ /* 0x000fe20000410000 */
[----:B------:R-:W-:-:S02]  /*2580*/  IMAD R79, R120, R79, 0xc1 ;  /* 0x000000c1784f7424 */ /* 0x000fc400078e024f */
        /* <DEDUP_REMOVED lines=32> */
[----:B------:R-:W-:Y:S01]  /*2790*/  IMAD R78, R18, -0x2, R79 ;  /* 0xfffffffe124e7824 */ /* 0x000fe200078e024f */
[----:B------:R-:W-:Y:S01]  /*27a0*/  PLOP3.LUT P1, PT, PT, PT, UP1, 0x40, 0x0 ;  /* 0x000000000000781c */ /* 0x000fe20003f2e818 */
[--C-:B------:R-:W-:Y:S01]  /*27b0*/  IMAD R77, R120, -0xc0, R17.reuse ;  /* 0xffffff40784d7824 */ /* 0x100fe200078e0211 */
[----:B------:R-:W2:Y:S01]  /*27c0*/  MUFU.TANH R5, R5 ;  /* 0x0000000500057308 */ /* 0x000ea20000002400 */
[----:B------:R3:W-:Y:S01]  /*27d0*/  @!P3 SYNCS.ARRIVE.TRANS64.RED.A1T0 RZ, [R123+URZ], RZ ;  /* 0x000000ff7bffb9a7 */ /* 0x0007e2000810043f */
[----:B0-----:R-:W-:Y:S01]  /*27e0*/  IADD3 R81, R78, -R86, R17 ;  /* 0x800000564e517210 */ /* 0x001fe20007ffe011 */
[----:B------:R-:W-:-:S02]  /*27f0*/  VIADD R77, R77, 0xc0 ;  /* 0x000000c04d4d7836 */ /* 0x000fc40000000000 */
[----:B------:R-:W-:Y:S02]  /*2800*/  VIADD R114, R79, 0xffffffff ;  /* 0xffffffff4f727836 */ /* 0x000fe40000000000 */
[----:B------:R-:W-:Y:S01]  /*2810*/  IMAD R111, R18, -0x2, R77 ;  /* 0xfffffffe126f7824 */ /* 0x000fe200078e024d */
[----:B------:R-:W0:Y:S01]  /*2820*/  MUFU.TANH R122, R122 ;  /* 0x0000007a007a7308 */ /* 0x000e220000002400 */
[C---:B------:R-:W-:Y:S02]  /*2830*/  VIADD R112, R81.reuse, UR6 ;  /* 0x0000000651707c36 */ /* 0x040fe40008000000 */
[----:B------:R-:W-:Y:S02]  /*2840*/  VIADD R113, R81, UR21 ;  /* 0x0000001551717c36 */ /* 0x000fe40008000000 */
[----:B------:R-:W-:Y:S01]  /*2850*/  VIADD R118, R78, 0xffffffff ;  /* 0xffffffff4e767836 */ /* 0x000fe20000000000 */
[----:B-1----:R-:W-:Y:S01]  /*2860*/  VIADDMNMX R109, R82, R112, R111, PT ;  /* 0x00000070526d7246 */ /* 0x002fe2000380016f */
[----:B------:R-:W-:Y:S01]  /*2870*/  IMAD.IADD R110, R113, 0x1, R82 ;  /* 0x00000001716e7824 */ /* 0x000fe200078e0252 */
[----:B------:R-:W1:Y:S08]  /*2880*/  MUFU.TANH R3, R3 ;  /* 0x0000000300037308 */ /* 0x000e700000002400 */
[----:B------:R-:W4:Y:S08]  /*2890*/  MUFU.TANH R4, R4 ;  /* 0x0000000400047308 */ /* 0x000f300000002400 */
[----:B------:R-:W0:Y:S08]  /*28a0*/  MUFU.TANH R124, R124 ;  /* 0x0000007c007c7308 */ /* 0x000e300000002400 */
        /* <DEDUP_REMOVED lines=90> */
[----:B------:R-:W0:Y:S01]  /*2e50*/  MUFU.TANH R25, R25 ;  /* 0x0000001900197308 */ /* 0x000e220000002400 */
[----:B-1234-:R-:W-:Y:S05]  /*2e60*/  @P1 BRA `(.L_x_804) ;  /* 0x0000000000541947 */ /* 0x01efea0003800000 */
[----:B------:R-:W-:Y:S01]  /*2e70*/  IADD3 R77, R17, -R86, R82 ;  /* 0x80000056114d7210 */ /* 0x000fe20007ffe052 */
[----:B------:R-:W-:Y:S03]  /*2e80*/  BSSY B0, `(.L_x_805) ;  /* 0x0000010000007945 */ /* 0x000fe60003800000 */
[----:B------:R-:W-:-:S13]  /*2e90*/  ISETP.GT.AND P1, PT, R77, -0x1, PT ;  /* 0xffffffff4d00780c */ /* 0x000fda0003f24270 */
[----:B------:R-:W-:Y:S05]  /*2ea0*/  @P1 BRA `(.L_x_806) ;  /* 0x0000000000201947 */ /* 0x000fea0003800000 */
[----:B------:R-:W-:Y:S01]  /*2eb0*/  UISETP.NE.AND UP2, UPT, UR7, 0x1, UPT ;  /* 0x000000010700788c */ /* 0x000fe2000bf45270 */
[----:B------:R-:W-:-:S05]  /*2ec0*/  LOP3.LUT R77, RZ, R77, RZ, 0x33, !PT ;  /* 0x0000004dff4d7212 */ /* 0x000fca00078e33ff */
[----:B------:R-:W-:-:S05]  /*2ed0*/  PLOP3.LUT P1, PT, PT, PT, UP2, 0x80, 0x0 ;  /* 0x000000000000781c */ /* 0x000fca0003f2f028 */
[----:B------:R-:W-:-:S08]  /*2ee0*/  @UP2 ULDC.64 UR10, c[0x0][0x9e8] ;  /* 0x00027a00000a2ab9 */ /* 0x000fd00000000a00 */
[----:B------:R-:W-:-:S05]  /*2ef0*/  @P1 IMAD.HI.U32 R78, R77, UR10, RZ ;  /* 0x0000000a4d4e1c27 */ /* 0x000fca000f8e00ff */
[----:B------:R-:W-:-:S04]  /*2f00*/  @P1 SHF.R.U32.HI R77, RZ, UR11, R78 ;  /* 0x0000000bff4d1c19 */ /* 0x000fc8000801164e */
[----:B------:R-:W-:Y:S01]  /*2f10*/  LOP3.LUT R77, RZ, R77, RZ, 0x33, !PT ;  /* 0x0000004dff4d7212 */ /* 0x000fe200078e33ff */
[----:B------:R-:W-:Y:S06]  /*2f20*/  BRA `(.L_x_807) ;  /* 0x0000000000147947 */ /* 0x000fec0003800000 */
.L_x_806:
[----:B------:R-:W-:-:S06]  /*2f30*/  UISETP.NE.AND UP2, UPT, UR7, 0x1, UPT ;  /* 0x000000010700788c */ /* 0x000fcc000bf45270 */
[----:B------:R-:W-:-:S05]  /*2f40*/  PLOP3.LUT P1, PT, PT, PT, UP2, 0x80, 0x0 ;  /* 0x000000000000781c */ /* 0x000fca0003f2f028 */
[----:B------:R-:W-:-:S08]  /*2f50*/  @UP2 ULDC.64 UR10, c[0x0][0x9e8] ;  /* 0x00027a00000a2ab9 */ /* 0x000fd00000000a00 */
[----:B------:R-:W-:-:S05]  /*2f60*/  @P1 IMAD.HI.U32 R78, R77, UR10, RZ ;  /* 0x0000000a4d4e1c27 */ /* 0x000fca000f8e00ff */
[----:B------:R-:W-:-:S07]  /*2f70*/  @P1 SHF.R.U32.HI R77, RZ, UR11, R78 ;  /* 0x0000000bff4d1c19 */ /* 0x000fce000801164e */
.L_x_807:
[----:B------:R-:W-:Y:S05]  /*2f80*/  BSYNC B0 ;  /* 0x0000000000007941 */ /* 0x000fea0003800000 */
.L_x_805:
[----:B------:R-:W-:-:S05]  /*2f90*/  IMAD R77, R77, UR7, R118 ;  /* 0x000000074d4d7c24 */ /* 0x000fca000f8e0276 */
[----:B------:R-:W-:Y:S02]  /*2fa0*/  VIMNMX R110, R110, R77, !PT ;  /* 0x0000004d6e6e7248 */ /* 0x000fe40007fe0100 */
[----:B------:R-:W-:-:S07]  /*2fb0*/  VIADDMNMX R109, R77, UR7, R109, PT ;  /* 0x000000074d6d7c46 */ /* 0x000fce000b80016d */
.L_x_804:
[C---:B------:R-:W-:Y:S02]  /*2fc0*/  ISETP.GE.AND P1, PT, R114.reuse, 0x2, PT ;  /* 0x000000027200780c */ /* 0x040fe40003f26270 */
[----:B------:R-:W-:Y:S02]  /*2fd0*/  ISETP.GE.AND P5, PT, R114, 0x9, PT ;  /* 0x000000097200780c */ /* 0x000fe40003fa6270 */
[----:B------:R-:W-:Y:S02]  /*2fe0*/  ISETP.GT.AND P2, PT, R110, 0x1, !P1 ;  /* 0x000000016e00780c */ /* 0x000fe40004f44270 */
[----:B------:R-:W-:Y:S02]  /*2ff0*/  ISETP.GE.AND P4, PT, R114, 0xa, PT ;  /* 0x0000000a7200780c */ /* 0x000fe40003f86270 */
[----:B------:R-:W-:Y:S02]  /*3000*/  ISETP.LT.OR P3, PT, R109, 0x2, P2 ;  /* 0x000000026d00780c */ /* 0x000fe40001761670 */
[----:B------:R-:W-:-:S02]  /*3010*/  ISETP.GT.AND P2, PT, R110, 0x8, !P5 ;  /* 0x000000086e00780c */ /* 0x000fc40006f44270 */
[----:B0-----:R-:W-:Y:S02]  /*3020*/  FSEL R122, R122, -INF , !P3 ;  /* 0xff8000007a7a7808 */ /* 0x001fe40005800000 */
[----:B------:R-:W-:Y:S02]  /*3030*/  ISETP.GT.AND P3, PT, R110, 0x9, !P4 ;  /* 0x000000096e00780c */ /* 0x000fe40006764270 */
[C---:B------:R-:W-:Y:S02]  /*3040*/  ISETP.LT.OR P2, PT, R109.reuse, 0x9, P2 ;  /* 0x000000096d00780c */ /* 0x040fe40001741670 */
[----:B------:R-:W-:Y:S02]  /*3050*/  ISETP.LT.OR P3, PT, R109, 0xa, P3 ;  /* 0x0000000a6d00780c */ /* 0x000fe40001f61670 */
[----:B------:R-:W-:Y:S02]  /*3060*/  FSEL R124, R124, -INF , !P2 ;  /* 0xff8000007c7c7808 */ /* 0x000fe40005000000 */
[----:B------:R-:W-:-:S02]  /*3070*/  ISETP.GE.AND P2, PT, R114, 0x11, PT ;  /* 0x000000117200780c */ /* 0x000fc40003f46270 */
[----:B------:R-:W-:Y:S02]  /*3080*/  FSEL R125, R125, -INF , !P3 ;  /* 0xff8000007d7d7808 */ /* 0x000fe40005800000 */
[----:B------:R-:W-:Y:S02]  /*3090*/  ISETP.GT.AND P3, PT, R110, 0x10, !P2 ;  /* 0x000000106e00780c */ /* 0x000fe40005764270 */
[----:B------:R-:W-:Y:S02]  /*30a0*/  P2R R119, PR, RZ, 0x10 ;  /* 0x00000010ff777803 */ /* 0x000fe40000000000 */
[----:B------:R-:W-:Y:S02]  /*30b0*/  ISETP.LT.OR P3, PT, R109, 0x11, P3 ;  /* 0x000000116d00780c */ /* 0x000fe40001f61670 */
[----:B------:R-:W-:Y:S02]  /*30c0*/  ISETP.GE.AND P4, PT, R114, 0x12, PT ;  /* 0x000000127200780c */ /* 0x000fe40003f86270 */
[----:B------:R-:W-:-:S02]  /*30d0*/  FSEL R126, R126, -INF , !P3 ;  /* 0xff8000007e7e7808 */ /* 0x000fc40005800000 */
[----:B------:R-:W-:Y:S02]  /*30e0*/  ISETP.GT.AND P3, PT, R110, 0x11, !P4 ;  /* 0x000000116e00780c */ /* 0x000fe40006764270 */
[----:B------:R-:W-:Y:S02]  /*30f0*/  P2R R123, PR, RZ, 0x10 ;  /* 0x00000010ff7b7803 */ /* 0x000fe40000000000 */
[----:B------:R-:W-:Y:S02]  /*3100*/  ISETP.LT.OR P3, PT, R109, 0x12, P3 ;  /* 0x000000126d00780c */ /* 0x000fe40001f61670 */
[----:B------:R-:W-:Y:S02]  /*3110*/  ISETP.GE.AND P4, PT, R114, 0x19, PT ;  /* 0x000000197200780c */ /* 0x000fe40003f86270 */
[----:B------:R-:W-:Y:S02]  /*3120*/  FSEL R127, R127, -INF , !P3 ;  /* 0xff8000007f7f7808 */ /* 0x000fe40005800000 */
[----:B------:R-:W-:-:S02]  /*3130*/  ISETP.GT.AND P3, PT, R110, 0x18, !P4 ;  /* 0x000000186e00780c */ /* 0x000fc40006764270 */
[----:B------:R-:W-:Y:S02]  /*3140*/  P2R R139, PR, RZ, 0x10 ;  /* 0x00000010ff8b7803 */ /* 0x000fe40000000000 */
[----:B------:R-:W-:Y:S02]  /*3150*/  ISETP.LT.OR P3, PT, R109, 0x19, P3 ;  /* 0x000000196d00780c */ /* 0x000fe40001f61670 */
[----:B------:R-:W-:Y:S02]  /*3160*/  ISETP.GE.AND P4, PT, R114, 0x1a, PT ;  /* 0x0000001a7200780c */ /* 0x000fe40003f86270 */
[----:B------:R-:W-:Y:S02]  /*3170*/  FSEL R128, R128, -INF , !P3 ;  /* 0xff80000080807808 */ /* 0x000fe40005800000 */
[----:B------:R-:W-:Y:S02]  /*3180*/  ISETP.GT.AND P3, PT, R110, 0x19, !P4 ;  /* 0x000000196e00780c */ /* 0x000fe40006764270 */
[----:B------:R-:W-:-:S02]  /*3190*/  P2R R140, PR, RZ, 0x10 ;  /* 0x00000010ff8c7803 */ /* 0x000fc40000000000 */
[----:B------:R-:W-:Y:S02]  /*31a0*/  ISETP.LT.OR P3, PT, R109, 0x1a, P3 ;  /* 0x0000001a6d00780c */ /* 0x000fe40001f61670 */
[----:B------:R-:W-:Y:S02]  /*31b0*/  ISETP.GE.AND P4, PT, R114, 0x21, PT ;  /* 0x000000217200780c */ /* 0x000fe40003f86270 */
[----:B------:R-:W-:Y:S02]  /*31c0*/  FSEL R129, R129, -INF , !P3 ;  /* 0xff80000081817808 */ /* 0x000fe40005800000 */
[----:B------:R-:W-:Y:S02]  /*31d0*/  ISETP.GT.AND P3, PT, R110, 0x20, !P4 ;  /* 0x000000206e00780c */ /* 0x000fe40006764270 */
[----:B------:R-:W-:Y:S02]  /*31e0*/  P2R R141, PR, RZ, 0x10 ;  /* 0x00000010ff8d7803 */ /* 0x000fe40000000000 */
[----:B------:R-:W-:-:S02]  /*31f0*/  ISETP.LT.OR P3, PT, R109, 0x21, P3 ;  /* 0x000000216d00780c */ /* 0x000fc40001f61670 */
[----:B------:R-:W-:Y:S02]  /*3200*/  ISETP.GE.AND P4, PT, R114, 0x22, PT ;  /* 0x000000227200780c */ /* 0x000fe40003f86270 */
[----:B------:R-:W-:Y:S02]  /*3210*/  FSEL R130, R130, -INF , !P3 ;  /* 0xff80000082827808 */ /* 0x000fe40005800000 */
[----:B------:R-:W-:Y:S02]  /*3220*/  ISETP.GT.AND P3, PT, R110, 0x21, !P4 ;  /* 0x000000216e00780c */ /* 0x000fe40006764270 */
[----:B------:R-:W-:Y:S02]  /*3230*/  P2R R142, PR, RZ, 0x10 ;  /* 0x00000010ff8e7803 */ /* 0x000fe40000000000 */
[----:B------:R-:W-:Y:S02]  /*3240*/  ISETP.LT.OR P3, PT, R109, 0x22, P3 ;  /* 0x000000226d00780c */ /* 0x000fe40001f61670 */
        /* <DEDUP_REMOVED lines=77> */
[----:B------:R-:W-:Y:S01]  /*3720*/  ISETP.GT.AND P3, PT, R110, 0x61, !P4 ;  /* 0x000000616e00780c */ /* 0x000fe20006764270 */
[----:B------:R-:W0:Y:S01]  /*3730*/  SHFL.IDX PT, R70, R107, 0x1, 0x1c1f ;  /* 0x003c1f006b467f89 */ /* 0x000e2200000e0000 */
        /* <DEDUP_REMOVED lines=63> */
[----:B------:R-:W-:Y:S01]  /*3b30*/  FSEL R62, R96, -INF , !P3 ;  /* 0xff800000603e7808 */ /* 0x000fe20005800000 */
[----:B0-----:R-:W-:Y:S01]  /*3b40*/  IMAD.IADD R96, R113, 0x1, R70 ;  /* 0x0000000171607824 */ /* 0x001fe200078e0246 */
        /* <DEDUP_REMOVED lines=28> */
[----:B------:R-:W-:Y:S02]  /*3d10*/  P2R R115, PR, RZ, 0x20 ;  /* 0x00000020ff737803 */ /* 0x000fe40000000000 */
[----:B------:R-:W-:Y:S02]  /*3d20*/  FSEL R51, R104, -INF , !P3 ;  /* 0xff80000068337808 */ /* 0x000fe40005800000 */
[----:B------:R-:W-:Y:S02]  /*3d30*/  ISETP.GE.AND P3, PT, R114, 0xb1, PT ;  /* 0x000000b17200780c */ /* 0x000fe40003f66270 */
[----:B------:R-:W-:Y:S02]  /*3d40*/  VIADDMNMX R94, R70, R112, R111, PT ;  /* 0x00000070465e7246 */ /* 0x000fe4000380016f */
[----:B------:R-:W-:-:S04]  /*3d50*/  ISETP.GT.AND P4, PT, R110, 0xb0, !P3 ;  /* 0x000000b06e00780c */ /* 0x000fc80005f84270 */
[----:B------:R-:W-:-:S04]  /*3d60*/  ISETP.LT.OR P4, PT, R109, 0xb1, P4 ;  /* 0x000000b16d00780c */ /* 0x000fc80002781670 */
[----:B------:R-:W-:Y:S02]  /*3d70*/  FSEL R50, R106, -INF , !P4 ;  /* 0xff8000006a327808 */ /* 0x000fe40006000000 */
[----:B------:R-:W-:-:S04]  /*3d80*/  ISETP.GE.AND P4, PT, R114, 0xb2, PT ;  /* 0x000000b27200780c */ /* 0x000fc80003f86270 */
        /* <DEDUP_REMOVED lines=8> */
[----:B------:R-:W-:Y:S02]  /*3e10*/  P2R R102, PR, RZ, 0x40 ;  /* 0x00000040ff667803 */ /* 0x000fe40000000000 */
[----:B------:R-:W-:-:S04]  /*3e20*/  ISETP.GT.AND P6, PT, R110, RZ, !P6 ;  /* 0x000000ff6e00720c */ /* 0x000fc800077c4270 */
[----:B------:R-:W-:-:S04]  /*3e30*/  ISETP.LT.OR P6, PT, R109, 0x1, P6 ;  /* 0x000000016d00780c */ /* 0x000fc800037c1670 */
[----:B------:R-:W-:Y:S02]  /*3e40*/  FSEL R101, R5, -INF , !P6 ;  /* 0xff80000005657808 */ /* 0x000fe40007000000 */
[----:B------:R-:W-:-:S04]  /*3e50*/  ISETP.GE.AND P6, PT, R114, 0xba, PT ;  /* 0x000000ba7200780c */ /* 0x000fc80003fc6270 */
[----:B------:R-:W-:Y:S02]  /*3e60*/  P2R R104, PR, RZ, 0x40 ;  /* 0x00000040ff687803 */ /* 0x000fe40000000000 */
[----:B------:R-:W-:-:S04]  /*3e70*/  ISETP.GT.AND P6, PT, R110, 0xb9, !P6 ;  /* 0x000000b96e00780c */ /* 0x000fc800077c4270 */
[----:B------:R-:W-:-:S04]  /*3e80*/  ISETP.LT.OR P6, PT, R109, 0xba, P6 ;  /* 0x000000ba6d00780c */ /* 0x000fc800037c1670 */
[----:B------:R-:W-:Y:S02]  /*3e90*/  FSEL R5, R117, -INF , !P6 ;  /* 0xff80000075057808 */ /* 0x000fe40007000000 */
[----:B------:R-:W-:-:S13]  /*3ea0*/  PLOP3.LUT P6, PT, PT, PT, UP1, 0x40, 0x0 ;  /* 0x000000000000781c */ /* 0x000fda0003fce818 */
[----:B------:R-:W-:Y:S05]  /*3eb0*/  @P6 BRA `(.L_x_808) ;  /* 0x00000000005c6947 */ /* 0x000fea0003800000 */
        /* <DEDUP_REMOVED lines=8> */
[----:B------:R-:W-:Y:S01]  /*3f40*/  @P6 IMAD.HI.U32 R70, R67, UR10, RZ ;  /* 0x0000000a43466c27 */ /* 0x000fe2000f8e00ff */
[----:B------:R-:W-:-:S13]  /*3f50*/  PLOP3.LUT P6, PT, PT, PT, UP2, 0x80, 0x0 ;  /* 0x000000000000781c */ /* 0x000fda0003fcf028 */
[----:B------:R-:W-:-:S04]  /*3f60*/  @P6 SHF.R.U32.HI R67, RZ, UR11, R70 ;  /* 0x0000000bff436c19 */ /* 0x000fc80008011646 */
[----:B------:R-:W-:Y:S01]  /*3f70*/  LOP3.LUT R67, RZ, R67, RZ, 0x33, !PT ;  /* 0x00000043ff437212 */ /* 0x000fe200078e33ff */
[----:B------:R-:W-:Y:S06]  /*3f80*/  BRA `(.L_x_811) ;  /* 0x0000000000187947 */ /* 0x000fec0003800000 */
.L_x_810:
[----:B------:R-:W-:-:S06]  /*3f90*/  UISETP.NE.AND UP2, UPT, UR7, 0x1, UPT ;  /* 0x000000010700788c */ /* 0x000fcc000bf45270 */
[----:B------:R-:W-:-:S05]  /*3fa0*/  PLOP3.LUT P6, PT, PT, PT, UP2, 0x80, 0x0 ;  /* 0x000000000000781c */ /* 0x000fca0003fcf028 */
[----:B------:R-:W-:-:S08]  /*3fb0*/  @UP2 ULDC.64 UR10, c[0x0][0x9e8] ;  /* 0x00027a00000a2ab9 */ /* 0x000fd00000000a00 */
[----:B------:R-:W-:Y:S01]  /*3fc0*/  @P6 IMAD.HI.U32 R70, R67, UR10, RZ ;  /* 0x0000000a43466c27 */ /* 0x000fe2000f8e00ff */
[----:B------:R-:W-:-:S13]  /*3fd0*/  PLOP3.LUT P6, PT, PT, PT, UP2, 0x80, 0x0 ;  /* 0x000000000000781c */ /* 0x000fda0003fcf028 */
[----:B------:R-:W-:-:S07]  /*3fe0*/  @P6 SHF.R.U32.HI R67, RZ, UR11, R70 ;  /* 0x0000000bff436c19 */ /* 0x000fce0008011646 */
.L_x_811:
[----:B------:R-:W-:Y:S05]  /*3ff0*/  BSYNC B0 ;  /* 0x0000000000007941 */ /* 0x000fea0003800000 */
.L_x_809:
[----:B------:R-:W-:-:S05]  /*4000*/  IMAD R67, R67, UR7, R118 ;  /* 0x0000000743437c24 */ /* 0x000fca000f8e0276 */
[----:B------:R-:W-:Y:S02]  /*4010*/  VIMNMX R96, R96, R67, !PT ;  /* 0x0000004360607248 */ /* 0x000fe40007fe0100 */
[----:B------:R-:W-:-:S07]  /*4020*/  VIADDMNMX R94, R67, UR7, R94, PT ;  /* 0x00000007435e7c46 */ /* 0x000fce000b80015e */
.L_x_808:
[C---:B------:R-:W-:Y:S01]  /*4030*/  ISETP.GT.AND P1, PT, R96.reuse, 0x1, !P1 ;  /* 0x000000016000780c */ /* 0x040fe20004f24270 */
[----:B------:R-:W-:Y:S01]  /*4040*/  ULDC UR10, c[0x0][0x988] ;  /* 0x00026200000a7ab9 */ /* 0x000fe20000000800 */
[----:B------:R-:W-:Y:S01]  /*4050*/  ISETP.GT.AND P2, PT, R96, 0x10, !P2 ;  /* 0x000000106000780c */ /* 0x000fe20005744270 */
[----:B------:R-:W-:Y:S01]  /*4060*/  @UP0 ULDC UR14, c[0x0][0x44c] ;  /* 0x00011300000e0ab9 */ /* 0x000fe20000000800 */
[C---:B------:R-:W-:Y:S01]  /*4070*/  ISETP.LT.OR P1, PT, R94.reuse, 0x2, P1 ;  /* 0x000000025e00780c */ /* 0x040fe20000f21670 */
[----:B------:R-:W-:Y:S01]  /*4080*/  UIMAD.WIDE.U32 UR14, UR39, UR14, URZ ;  /* 0x0000000e270e72a5 */ /* 0x000fe2000f8e003f */
[----:B------:R-:W-:Y:S01]  /*4090*/  ISETP.LT.OR P2, PT, R94, 0x11, P2 ;  /* 0x000000115e00780c */ /* 0x000fe20001741670 */
[----:B------:R-:W-:Y:S01]  /*40a0*/  @UP0 ULDC UR19, c[0x0][0x450] ;  /* 0x0001140000130ab9 */ /* 0x000fe20000000800 */
[----:B------:R-:W-:Y:S01]  /*40b0*/  FSEL R70, R4, -INF , !P1 ;  /* 0xff80000004467808 */ /* 0x000fe20004800000 */
[----:B------:R-:W-:Y:S01]  /*40c0*/  UMOV UR11, UR39 ;  /* 0x00000027000b7c82 */ /* 0x000fe20008000000 */
[----:B------:R-:W-:Y:S01]  /*40d0*/  ISETP.NE.AND P1, PT, R115, RZ, PT ;  /* 0x000000ff7300720c */ /* 0x000fe20003f25270 */
[----:B------:R-:W-:Y:S01]  /*40e0*/  @UP0 USHF.R.U32.HI UR11, URZ, UR19, UR15 ;  /* 0x000000133f0b0299 */ /* 0x000fe2000801160f */
[----:B------:R-:W-:-:S02]  /*40f0*/  FSEL R9, R9, -INF , !P2 ;  /* 0xff80000009097808 */ /* 0x000fc40005000000 */
[----:B------:R-:W-:Y:S02]  /*4100*/  ISETP.GT.AND P1, PT, R96, 0x8, !P1 ;  /* 0x000000086000780c */ /* 0x000fe40004f24270 */
[----:B------:R-:W-:Y:S02]  /*4110*/  ISETP.NE.AND P2, PT, R141, RZ, PT ;  /* 0x000000ff8d00720c */ /* 0x000fe40003f45270 */
[----:B------:R-:W-:Y:S02]  /*4120*/  ISETP.LT.OR P1, PT, R94, 0x9, P1 ;  /* 0x000000095e00780c */ /* 0x000fe40000f21670 */
[----:B------:R-:W-:Y:S02]  /*4130*/  ISETP.NE.AND P6, PT, R142, RZ, PT ;  /* 0x000000ff8e00720c */ /* 0x000fe40003fc5270 */
[----:B------:R-:W-:Y:S02]  /*4140*/  FSEL R67, R7, -INF , !P1 ;  /* 0xff80000007437808 */ /* 0x000fe40004800000 */
[----:B------:R-:W-:-:S02]  /*4150*/  ISETP.NE.AND P1, PT, R119, RZ, PT ;  /* 0x000000ff7700720c */ /* 0x000fc40003f25270 */
[----:B------:R-:W-:Y:S02]  /*4160*/  FMNMX.FTZ R7, R101, R122, !PT ;  /* 0x0000007a65077209 */ /* 0x000fe40007810000 */
[C---:B------:R-:W-:Y:S02]  /*4170*/  ISETP.GT.AND P1, PT, R96.reuse, 0x9, !P1 ;  /* 0x000000096000780c */ /* 0x040fe40004f24270 */
[----:B------:R-:W-:Y:S02]  /*4180*/  ISETP.GT.AND P3, PT, R96, 0xb0, !P3 ;  /* 0x000000b06000780c */ /* 0x000fe40005f64270 */
[----:B------:R-:W-:Y:S02]  /*4190*/  ISETP.LT.OR P1, PT, R94, 0xa, P1 ;  /* 0x0000000a5e00780c */ /* 0x000fe40000f21670 */
[----:B------:R-:W-:Y:S02]  /*41a0*/  ISETP.GT.AND P4, PT, R96, 0xb1, !P4 ;  /* 0x000000b16000780c */ /* 0x000fe40006784270 */
[----:B------:R-:W-:-:S02]  /*41b0*/  FSEL R4, R6, -INF , !P1 ;  /* 0xff80000006047808 */ /* 0x000fc40004800000 */
[----:B------:R-:W-:Y:S02]  /*41c0*/  ISETP.NE.AND P1, PT, R123, RZ, PT ;  /* 0x000000ff7b00720c */ /* 0x000fe40003f25270 */
[----:B------:R-:W-:Y:S02]  /*41d0*/  FMNMX.FTZ R6, R124, R7, !PT ;  /* 0x000000077c067209 */ /* 0x000fe40007810000 */
[----:B------:R-:W-:Y:S02]  /*41e0*/  ISETP.GT.AND P1, PT, R96, 0x11, !P1 ;  /* 0x000000116000780c */ /* 0x000fe40004f24270 */
[----:B------:R-:W-:Y:S02]  /*41f0*/  FMNMX.FTZ R7, R125, R6, !PT ;  /* 0x000000067d077209 */ /* 0x000fe40007810000 */
[----:B------:R-:W-:Y:S02]  /*4200*/  ISETP.LT.OR P1, PT, R94, 0x12, P1 ;  /* 0x000000125e00780c */ /* 0x000fe40000f21670 */
[----:B------:R-:W-:-:S02]  /*4210*/  FMNMX.FTZ R6, R126, R7, !PT ;  /* 0x000000077e067209 */ /* 0x000fc40007810000 */
[----:B------:R-:W-:Y:S02]  /*4220*/  FSEL R8, R8, -INF , !P1 ;  /* 0xff80000008087808 */ /* 0x000fe40004800000 */
[----:B------:R-:W-:Y:S02]  /*4230*/  ISETP.NE.AND P1, PT, R139, RZ, PT ;  /* 0x000000ff8b00720c */ /* 0x000fe40003f25270 */
[----:B------:R-:W-:Y:S02]  /*4240*/  FMNMX.FTZ R7, R127, R6, !PT ;  /* 0x000000067f077209 */ /* 0x000fe40007810000 */
[----:B------:R-:W-:Y:S02]  /*4250*/  ISETP.GT.AND P1, PT, R96, 0x18, !P1 ;  /* 0x000000186000780c */ /* 0x000fe40004f24270 */
[----:B------:R-:W-:Y:S02]  /*4260*/  FMNMX.FTZ R6, R128, R7, !PT ;  /* 0x0000000780067209 */ /* 0x000fe40007810000 */
[----:B------:R-:W-:-:S02]  /*4270*/  ISETP.LT.OR P1, PT, R94, 0x19, P1 ;  /* 0x000000195e00780c */ /* 0x000fc40000f21670 */
[----:B------:R-:W-:Y:S02]  /*4280*/  FMNMX.FTZ R7, R129, R6, !PT ;  /* 0x0000000681077209 */ /* 0x000fe40007810000 */
[----:B------:R-:W-:Y:S02]  /*4290*/  FSEL R11, R11, -INF , !P1 ;  /* 0xff8000000b0b7808 */ /* 0x000fe40004800000 */
[----:B------:R-:W-:Y:S02]  /*42a0*/  ISETP.NE.AND P1, PT, R140, RZ, PT ;  /* 0x000000ff8c00720c */ /* 0x000fe40003f25270 */
[----:B------:R-:W-:Y:S02]  /*42b0*/  FMNMX.FTZ R7, R130, R7, !PT ;  /* 0x0000000782077209 */ /* 0x000fe40007810000 */
[----:B------:R-:W-:Y:S02]  /*42c0*/  ISETP.GT.AND P1, PT, R96, 0x19, !P1 ;  /* 0x000000196000780c */ /* 0x000fe40004f24270 */
[----:B------:R-:W-:-:S02]  /*42d0*/  FMNMX.FTZ R6, R100, R7, !PT ;  /* 0x0000000764067209 */ /* 0x000fc40007810000 */
[----:B------:R-:W-:Y:S02]  /*42e0*/  ISETP.LT.OR P1, PT, R94, 0x1a, P1 ;  /* 0x0000001a5e00780c */ /* 0x000fe40000f21670 */
[----:B------:R-:W-:Y:S02]  /*42f0*/  FMNMX.FTZ R7, R99, R6, !PT ;  /* 0x0000000663077209 */ /* 0x000fe40007810000 */
[----:B------:R-:W-:Y:S02]  /*4300*/  FSEL R10, R10, -INF , !P1 ;  /* 0xff8000000a0a7808 */ /* 0x000fe40004800000 */
[----:B------:R-:W-:Y:S02]  /*4310*/  ISETP.GT.AND P1, PT, R96, 0x20, !P2 ;  /* 0x000000206000780c */ /* 0x000fe40005724270 */
[----:B------:R-:W-:Y:S02]  /*4320*/  ISETP.NE.AND P2, PT, R152, RZ, PT ;  /* 0x000000ff9800720c */ /* 0x000fe40003f45270 */
[----:B------:R-:W-:-:S02]  /*4330*/  ISETP.LT.OR P1, PT, R94, 0x21, P1 ;  /* 0x000000215e00780c */ /* 0x000fc40000f21670 */
[----:B------:R-:W-:Y:S02]  /*4340*/  FMNMX.FTZ R6, R98, R7, !PT ;  /* 0x0000000762067209 */ /* 0x000fe40007810000 */
[----:B------:R-:W-:Y:S02]  /*4350*/  FSEL R15, R15, -INF , !P1 ;  /* 0xff8000000f0f7808 */ /* 0x000fe40004800000 */
[----:B------:R-:W-:Y:S02]  /*4360*/  ISETP.GT.AND P1, PT, R96, 0x21, !P6 ;  /* 0x000000216000780c */ /* 0x000fe40007724270 */
[----:B------:R-:W-:Y:S02]  /*4370*/  ISETP.NE.AND P6, PT, R153, RZ, PT ;  /* 0x000000ff9900720c */ /* 0x000fe40003fc5270 */
        /* <DEDUP_REMOVED lines=17> */
[----:B------:R-:W-:Y:S02]  /*4490*/  ISETP.NE.AND P1, PT, R145, RZ, PT ;  /* 0x000000ff9100720c */ /* 0x000fe40003f25270 */
[----:B------:R-:W-:Y:S02]  /*44a0*/  FMNMX.FTZ R6, R89, R6, !PT ;  /* 0x0000000659067209 */ /* 0x000fe40007810000 */
[----:B------:R-:W-:-:S02]  /*44b0*/  ISETP.GT.AND P1, PT, R96, 0x30, !P1 ;  /* 0x000000306000780c */ /* 0x000fc40004f24270 */
[----:B------:R-:W-:Y:S02]  /*44c0*/  FMNMX.FTZ R6, R87, R6, !PT ;  /* 0x0000000657067209 */ /* 0x000fe40007810000 */
[----:B------:R-:W-:Y:S02]  /*44d0*/  ISETP.LT.OR P1, PT, R94, 0x31, P1 ;  /* 0x000000315e00780c */ /* 0x000fe40000f21670 */
[----:B------:R-:W-:Y:S02]  /*44e0*/  FMNMX.FTZ R7, R85, R6, !PT ;  /* 0x0000000655077209 */ /* 0x000fe40007810000 */
[----:B------:R-:W-:Y:S02]  /*44f0*/  FSEL R27, R27, -INF , !P1 ;  /* 0xff8000001b1b7808 */ /* 0x000fe40004800000 */
[----:B------:R-:W-:Y:S02]  /*4500*/  ISETP.NE.AND P1, PT, R146, RZ, PT ;  /* 0x000000ff9200720c */ /* 0x000fe40003f25270 */
[----:B------:R-:W-:-:S02]  /*4510*/  FMNMX.FTZ R7, R78, R7, !PT ;  /* 0x000000074e077209 */ /* 0x000fc40007810000 */
[----:B------:R-:W-:Y:S02]  /*4520*/  ISETP.GT.AND P1, PT, R96, 0x31, !P1 ;  /* 0x000000316000780c */ /* 0x000fe40004f24270 */
[----:B------:R-:W-:Y:S02]  /*4530*/  FMNMX.FTZ R6, R84, R7, !PT ;  /* 0x0000000754067209 */ /* 0x000fe40007810000 */
[----:B------:R-:W-:Y:S02]  /*4540*/  ISETP.LT.OR P1, PT, R94, 0x32, P1 ;  /* 0x000000325e00780c */ /* 0x000fe40000f21670 */
[----:B------:R-:W-:Y:S02]  /*4550*/  FMNMX.FTZ R6, R79, R6, !PT ;  /* 0x000000064f067209 */ /* 0x000fe40007810000 */
[----:B------:R-:W-:Y:S02]  /*4560*/  FSEL R26, R26, -INF , !P1 ;  /* 0xff8000001a1a7808 */ /* 0x000fe40004800000 */
[----:B------:R-:W-:-:S02]  /*4570*/  ISETP.NE.AND P1, PT, R147, RZ, PT ;  /* 0x000000ff9300720c */ /* 0x000fc40003f25270 */
[----:B------:R-:W-:Y:S02]  /*4580*/  FMNMX.FTZ R7, R83, R6, !PT ;  /* 0x0000000653077209 */ /* 0x000fe40007810000 */
[----:B------:R-:W-:Y:S02]  /*4590*/  ISETP.GT.AND P1, PT, R96, 0x38, !P1 ;  /* 0x000000386000780c */ /* 0x000fe40004f24270 */
[----:B------:R-:W-:Y:S02]  /*45a0*/  FMNMX.FTZ R6, R82, R7, !PT ;  /* 0x0000000752067209 */ /* 0x000fe40007810000 */
[----:B------:R-:W-:Y:S02]  /*45b0*/  ISETP.LT.OR P1, PT, R94, 0x39, P1 ;  /* 0x000000395e00780c */ /* 0x000fe40000f21670 */
[----:B------:R-:W-:Y:S02]  /*45c0*/  FMNMX.FTZ R6, R75, R6, !PT ;  /* 0x000000064b067209 */ /* 0x000fe40007810000 */
        /* <DEDUP_REMOVED lines=29> */
[----:B------:R-:W-:Y:S02]  /*47a0*/  ISETP.GT.AND P1, PT, R96, 0x49, !P2 ;  /* 0x000000496000780c */ /* 0x000fe40005724270 */
[----:B------:R-:W-:-:S02]  /*47b0*/  ISETP.NE.AND P2, PT, R131, RZ, PT ;  /* 0x000000ff8300720c */ /* 0x000fc40003f45270 */
        /* <DEDUP_REMOVED lines=22> */
[----:B------:R-:W-:Y:S01]  /*4920*/  ISETP.NE.AND P1, PT, R156, RZ, PT ;  /* 0x000000ff9c00720c */ /* 0x000fe20003f25270 */
[----:B------:R-:W0:Y:S01]  /*4930*/  SHFL.BFLY PT, R6, R7, 0x2, 0x1f ;  /* 0x0c401f0007067f89 */ /* 0x000e2200000e0000 */
[----:B------:R-:W-:-:S02]  /*4940*/  ISETP.LT.OR P3, PT, R94, 0xb1, P3 ;  /* 0x000000b15e00780c */ /* 0x000fc40001f61670 */
[C---:B------:R-:W-:Y:S02]  /*4950*/  ISETP.GT.AND P1, PT, R96.reuse, 0x59, !P1 ;  /* 0x000000596000780c */ /* 0x040fe40004f24270 */
[----:B------:R-:W-:Y:S02]  /*4960*/  ISETP.GT.AND P5, PT, R96, 0xb8, !P5 ;  /* 0x000000b86000780c */ /* 0x000fe40006fa4270 */
[C---:B------:R-:W-:Y:S02]  /*4970*/  ISETP.LT.OR P1, PT, R94.reuse, 0x5a, P1 ;  /* 0x0000005a5e00780c */ /* 0x040fe40000f21670 */
[----:B------:R-:W-:Y:S02]  /*4980*/  ISETP.LT.OR P4, PT, R94, 0xb2, P4 ;  /* 0x000000b25e00780c */ /* 0x000fe40002781670 */
[----:B------:R-:W-:Y:S02]  /*4990*/  FSEL R37, R37, -INF , !P1 ;  /* 0xff80000025257808 */ /* 0x000fe40004800000 */
[----:B------:R-:W-:-:S02]  /*49a0*/  ISETP.NE.AND P1, PT, R157, RZ, PT ;  /* 0x000000ff9d00720c */ /* 0x000fc40003f25270 */
[----:B------:R-:W-:Y:S02]  /*49b0*/  FSEL R20, R20, -INF , !P3 ;  /* 0xff80000014147808 */ /* 0x000fe40005800000 */
[----:B------:R-:W-:Y:S02]  /*49c0*/  ISETP.GT.AND P1, PT, R96, 0x60, !P1 ;  /* 0x000000606000780c */ /* 0x000fe40004f24270 */
[C---:B------:R-:W-:Y:S02]  /*49d0*/  ISETP.LT.OR P5, PT, R94.reuse, 0xb9, P5 ;  /* 0x000000b95e00780c */ /* 0x040fe40002fa1670 */
[----:B------:R-:W-:Y:S02]  /*49e0*/  ISETP.LT.OR P1, PT, R94, 0x61, P1 ;  /* 0x000000615e00780c */ /* 0x000fe40000f21670 */
[----:B------:R-:W-:Y:S02]  /*49f0*/  FSEL R13, R13, -INF , !P4 ;  /* 0xff8000000d0d7808 */ /* 0x000fe40006000000 */
[----:B------:R-:W-:-:S02]  /*4a00*/  FSEL R39, R39, -INF , !P1 ;  /* 0xff80000027277808 */ /* 0x000fc40004800000 */
[----:B------:R-:W-:Y:S02]  /*4a10*/  ISETP.NE.AND P1, PT, R158, RZ, PT ;  /* 0x000000ff9e00720c */ /* 0x000fe40003f25270 */
[----:B------:R-:W-:Y:S02]  /*4a20*/  FSEL R28, R28, -INF , !P5 ;  /* 0xff8000001c1c7808 */ /* 0x000fe40006800000 */
[----:B------:R-:W-:Y:S02]  /*4a30*/  ISETP.GT.AND P1, PT, R96, 0x61, !P1 ;  /* 0x000000616000780c */ /* 0x000fe40004f24270 */
[----:B------:R-:W-:Y:S02]  /*4a40*/  R2UR UR18, R121 ;  /* 0x00000000791272ca */ /* 0x000fe400000e0000 */
[----:B------:R-:W-:-:S04]  /*4a50*/  ISETP.LT.OR P1, PT, R94, 0x62, P1 ;  /* 0x000000625e00780c */ /* 0x000fc80000f21670 */
[----:B------:R-:W-:Y:S02]  /*4a60*/  FSEL R40, R40, -INF , !P1 ;  /* 0xff80000028287808 */ /* 0x000fe40004800000 */
[----:B------:R-:W-:-:S04]  /*4a70*/  ISETP.NE.AND P1, PT, R159, RZ, PT ;  /* 0x000000ff9f00720c */ /* 0x000fc80003f25270 */
[----:B------:R-:W-:Y:S01]  /*4a80*/  ISETP.GT.AND P1, PT, R96, 0x68, !P1 ;  /* 0x000000686000780c */ /* 0x000fe20004f24270 */
[----:B------:R-:W-:-:S03]  /*4a90*/  UIADD3 UR14, UR18, UR11, URZ ;  /* 0x0000000b120e7290 */ /* 0x000fc6000fffe03f */
[----:B------:R-:W-:Y:S01]  /*4aa0*/  ISETP.LT.OR P1, PT, R94, 0x69, P1 ;  /* 0x000000695e00780c */ /* 0x000fe20000f21670 */
[----:B------:R-:W-:-:S03]  /*4ab0*/  UIADD3 UR6, UR14, UR6, URZ ;  /* 0x000000060e067290 */ /* 0x000fc6000fffe03f */
[----:B------:R-:W-:Y:S02]  /*4ac0*/  FSEL R44, R44, -INF , !P1 ;  /* 0xff8000002c2c7808 */ /* 0x000fe40004800000 */
[----:B------:R-:W-:-:S04]  /*4ad0*/  ISETP.NE.AND P1, PT, R160, RZ, PT ;  /* 0x000000ffa000720c */ /* 0x000fc80003f25270 */
[----:B------:R-:W-:-:S04]  /*4ae0*/  ISETP.GT.AND P1, PT, R96, 0x69, !P1 ;  /* 0x000000696000780c */ /* 0x000fc80004f24270 */
[----:B------:R-:W-:-:S04]  /*4af0*/  ISETP.LT.OR P1, PT, R94, 0x6a, P1 ;  /* 0x0000006a5e00780c */ /* 0x000fc80000f21670 */
        /* <DEDUP_REMOVED lines=9> */
[----:B------:R-:W-:Y:S02]  /*4b90*/  ISETP.GT.AND P1, PT, R96, 0x78, !P2 ;  /* 0x000000786000780c */ /* 0x000fe40005724270 */
[----:B------:R-:W-:Y:S02]  /*4ba0*/  ISETP.NE.AND P2, PT, R166, RZ, PT ;  /* 0x000000ffa600720c */ /* 0x000fe40003f45270 */
[----:B------:R-:W-:-:S04]  /*4bb0*/  ISETP.LT.OR P1, PT, R94, 0x79, P1 ;  /* 0x000000795e00780c */ /* 0x000fc80000f21670 */
[----:B------:R-:W-:Y:S02]  /*4bc0*/  FSEL R52, R52, -INF , !P1 ;  /* 0xff80000034347808 */ /* 0x000fe40004800000 */
[----:B------:R-:W-:Y:S02]  /*4bd0*/  ISETP.GT.AND P1, PT, R96, 0x79, !P6 ;  /* 0x000000796000780c */ /* 0x000fe40007724270 */
[----:B------:R-:W-:Y:S02]  /*4be0*/  ISETP.NE.AND P6, PT, R103, RZ, PT ;  /* 0x000000ff6700720c */ /* 0x000fe40003fc5270 */
        /* <DEDUP_REMOVED lines=44> */
[----:B0-----:R-:W-:Y:S02]  /*4eb0*/  FMNMX.FTZ R102, R7, R6, !PT ;  /* 0x0000000607667209 */ /* 0x001fe40007810000 */
[----:B------:R-:W-:-:S03]  /*4ec0*/  ISETP.LT.OR P1, PT, R94, 0xa9, P1 ;  /* 0x000000a95e00780c */ /* 0x000fc60000f21670 */
[----:B------:R-:W0:Y:S01]  /*4ed0*/  SHFL.BFLY PT, R103, R102, 0x1, 0x1f ;  /* 0x0c201f0066677f89 */ /* 0x000e2200000e0000 */
[----:B------:R-:W-:Y:S02]  /*4ee0*/  FSEL R76, R76, -INF , !P1 ;  /* 0xff8000004c4c7808 */ /* 0x000fe40004800000 */
[----:B0-----:R-:W-:Y:S01]  /*4ef0*/  FMNMX.FTZ R6, R102, R103, !PT ;  /* 0x0000006766067209 */ /* 0x001fe20007810000 */
[----:B------:R-:W-:-:S03]  /*4f00*/  IMAD.U32 R103, RZ, RZ, UR10 ;  /* 0x0000000aff677e24 */ /* 0x000fc6000f8e00ff */
[C---:B------:R-:W-:Y:S01]  /*4f10*/  FSETP.NEU.FTZ.AND P1, PT, R6.reuse, -INF , PT ;  /* 0xff8000000600780b */ /* 0x040fe20003f3d000 */
[----:B------:R-:W-:-:S05]  /*4f20*/  FFMA.FTZ R112, R6, R103, -8 ;  /* 0xc100000006707423 */ /* 0x000fca0000010067 */
[----:B------:R-:W-:Y:S02]  /*4f30*/  FSEL R112, R112, RZ, P1 ;  /* 0x000000ff70707208 */ /* 0x000fe40000800000 */
[----:B------:R-:W-:Y:S02]  /*4f40*/  ISETP.GT.AND P1, PT, R96, RZ, !P6 ;  /* 0x000000ff6000720c */ /* 0x000fe40007724270 */
[----:B------:R-:W-:Y:S01]  /*4f50*/  ISETP.NE.AND P6, PT, R104, RZ, PT ;  /* 0x000000ff6800720c */ /* 0x000fe20003fc5270 */
[----:B------:R-:W-:-:S01]  /*4f60*/  FFMA.FTZ R102, R122, UR10, -R112 ;  /* 0x0000000a7a667c23 */ /* 0x000fc20008010870 */
[----:B------:R-:W-:Y:S01]  /*4f70*/  ISETP.LT.OR P1, PT, R94, 0x1, P1 ;  /* 0x000000015e00780c */ /* 0x000fe20000f21670 */
[----:B------:R-:W-:-:S01]  /*4f80*/  FFMA.FTZ R104, R125, UR10, -R112 ;  /* 0x0000000a7d687c23 */ /* 0x000fc20008010870 */
[--C-:B------:R-:W-:Y:S01]  /*4f90*/  FFMA.FTZ R103, R126, UR10, -R112.reuse ;  /* 0x0000000a7e677c23 */ /* 0x100fe20008010870 */
[----:B------:R-:W-:-:S01]  /*4fa0*/  FFMA.FTZ R95, R95, UR10, -R112 ;  /* 0x0000000a5f5f7c23 */ /* 0x000fc20008010870 */
[----:B------:R-:W-:Y:S01]  /*4fb0*/  FSEL R109, R3, -INF , !P1 ;  /* 0xff800000036d7808 */ /* 0x000fe20004800000 */
[----:B------:R-:W-:-:S01]  /*4fc0*/  FFMA.FTZ R3, R101, UR10, -R112 ;  /* 0x0000000a65037c23 */ /* 0x000fc20008010870 */
[----:B------:R-:W-:Y:S01]  /*4fd0*/  ISETP.GT.AND P1, PT, R96, 0xa9, !P2 ;  /* 0x000000a96000780c */ /* 0x000fe20005724270 */
[----:B------:R-:W-:-:S01]  /*4fe0*/  FFMA.FTZ R101, R124, UR10, -R112 ;  /* 0x0000000a7c657c23 */ /* 0x000fc20008010870 */
[----:B------:R-:W-:Y:S01]  /*4ff0*/  FMNMX.FTZ R110, R109, R70, !PT ;  /* 0x000000466d6e7209 */ /* 0x000fe20007810000 */
[----:B------:R-:W-:Y:S01]  /*5000*/  MUFU.EX2 R102, R102 ;  /* 0x0000006600667308 */ /* 0x000fe20000000800 */
[----:B------:R-:W-:Y:S01]  /*5010*/  ISETP.LT.OR P1, PT, R94, 0xaa, P1 ;  /* 0x000000aa5e00780c */ /* 0x000fe20000f21670 */
[--C-:B------:R-:W-:Y:S01]  /*5020*/  FFMA.FTZ R106, R127, UR10, -R112.reuse ;  /* 0x0000000a7f6a7c23 */ /* 0x100fe20008010870 */
[----:B------:R-:W-:Y:S01]  /*5030*/  FMNMX.FTZ R7, R67, R110, !PT ;  /* 0x0000006e43077209 */ /* 0x000fe20007810000 */
[--C-:B------:R-:W-:Y:S01]  /*5040*/  FFMA.FTZ R105, R128, UR10, -R112.reuse ;  /* 0x0000000a80697c23 */ /* 0x100fe20008010870 */
[----:B------:R-:W-:Y:S01]  /*5050*/  FSEL R12, R12, -INF , !P1 ;  /* 0xff8000000c0c7808 */ /* 0x000fe20004800000 */
[--C-:B------:R-:W-:Y:S01]  /*5060*/  FFMA.FTZ R108, R129, UR10, -R112.reuse ;  /* 0x0000000a816c7c23 */ /* 0x100fe20008010870 */
[----:B------:R-:W-:Y:S01]  /*5070*/  FMNMX.FTZ R110, R4, R7, !PT ;  /* 0x00000007046e7209 */ /* 0x000fe20007810000 */
[----:B------:R-:W-:Y:S01]  /*5080*/  MUFU.EX2 R3, R3 ;  /* 0x0000000300037308 */ /* 0x000fe20000000800 */
[----:B------:R-:W-:Y:S01]  /*5090*/  ISETP.GT.AND P2, PT, R96, 0xb9, !P6 ;  /* 0x000000b96000780c */ /* 0x000fe20007744270 */
[--C-:B------:R-:W-:Y:S01]  /*50a0*/  FFMA.FTZ R107, R130, UR10, -R112.reuse ;  /* 0x0000000a826b7c23 */ /* 0x100fe20008010870 */
[----:B------:R-:W-:Y:S01]  /*50b0*/  FMNMX.FTZ R7, R9, R110, !PT ;  /* 0x0000006e09077209 */ /* 0x000fe20007810000 */
[--C-:B------:R-:W-:Y:S01]  /*50c0*/  FFMA.FTZ R100, R100, UR10, -R112.reuse ;  /* 0x0000000a64647c23 */ /* 0x100fe20008010870 */
[----:B------:R-:W-:Y:S01]  /*50d0*/  ISETP.LT.OR P2, PT, R94, 0xba, P2 ;  /* 0x000000ba5e00780c */ /* 0x000fe20001741670 */
[--C-:B------:R-:W-:Y:S01]  /*50e0*/  FFMA.FTZ R99, R99, UR10, -R112.reuse ;  /* 0x0000000a63637c23 */ /* 0x100fe20008010870 */
[----:B------:R-:W-:Y:S01]  /*50f0*/  FMNMX.FTZ R114, R8, R7, !PT ;  /* 0x0000000708727209 */ /* 0x000fe20007810000 */
[----:B------:R-:W-:Y:S01]  /*5100*/  MUFU.EX2 R101, R101 ;  /* 0x0000006500657308 */ /* 0x000fe20000000800 */
[----:B------:R-:W-:Y:S01]  /*5110*/  FSEL R25, R25, -INF , !P2 ;  /* 0xff80000019197808 */ /* 0x000fe20005000000 */
[--C-:B------:R-:W-:Y:S01]  /*5120*/  FFMA.FTZ R98, R98, UR10, -R112.reuse ;  /* 0x0000000a62627c23 */ /* 0x100fe20008010870 */
[----:B------:R-:W-:Y:S01]  /*5130*/  FMNMX.FTZ R7, R11, R114, !PT ;  /* 0x000000720b077209 */ /* 0x000fe20007810000 */
[--C-:B------:R-:W-:Y:S01]  /*5140*/  FFMA.FTZ R97, R97, UR10, -R112.reuse ;  /* 0x0000000a61617c23 */ /* 0x100fe20008010870 */
[----:B------:R-:W-:-:S01]  /*5150*/  FFMA.FTZ R93, R93, UR10, -R112 ;  /* 0x0000000a5d5d7c23 */ /* 0x000fc20008010870 */
[--C-:B------:R-:W-:Y:S01]  /*5160*/  FFMA.FTZ R92, R92, UR10, -R112.reuse ;  /* 0x0000000a5c5c7c23 */ /* 0x100fe20008010870 */
[----:B------:R-:W-:Y:S01]  /*5170*/  FMNMX.FTZ R114, R10, R7, !PT ;  /* 0x000000070a727209 */ /* 0x000fe20007810000 */
[----:B------:R-:W0:Y:S01]  /*5180*/  MUFU.EX2 R104, R104 ;  /* 0x0000006800687308 */ /* 0x000e220000000800 */
[----:B------:R-:W-:-:S01]  /*5190*/  FFMA.FTZ R91, R91, UR10, -R112 ;  /* 0x0000000a5b5b7c23 */ /* 0x000fc20008010870 */
[--C-:B------:R-:W-:Y:S01]  /*51a0*/  FFMA.FTZ R88, R88, UR10, -R112.reuse ;  /* 0x0000000a58587c23 */ /* 0x100fe20008010870 */
[----:B------:R-:W-:Y:S01]  /*51b0*/  FMNMX.FTZ R7, R15, R114, !PT ;  /* 0x000000720f077209 */ /* 0x000fe20007810000 */
[--C-:B------:R-:W-:Y:S01]  /*51c0*/  FFMA.FTZ R77, R77, UR10, -R112.reuse ;  /* 0x0000000a4d4d7c23 */ /* 0x100fe20008010870 */
[----:B------:R-:W-:-:S01]  /*51d0*/  FFMA.FTZ R78, R78, UR10, -R112 ;  /* 0x0000000a4e4e7c23 */ /* 0x000fc20008010870 */
[--C-:B------:R-:W-:Y:S01]  /*51e0*/  FFMA.FTZ R87, R87, UR10, -R112.reuse ;  /* 0x0000000a57577c23 */ /* 0x100fe20008010870 */
[----:B------:R-:W-:Y:S01]  /*51f0*/  FMNMX.FTZ R7, R14, R7, !PT ;  /* 0x000000070e077209 */ /* 0x000fe20007810000 */
[----:B------:R-:W-:Y:S01]  /*5200*/  MUFU.EX2 R103, R103 ;  /* 0x0000006700677308 */ /* 0x000fe20000000800 */
        /* <DEDUP_REMOVED lines=8> */
[----:B0-----:R-:W-:Y:S01]  /*5290*/  F2FP.SATFINITE.E4M3.F32.PACK_AB_MERGE_C R204, R104, R101, RZ ;  /* 0x0000006568cc723e */ /* 0x001fe200048070ff */
[--C-:B------:R-:W-:Y:S01]  /*52a0*/  FFMA.FTZ R80, R80, UR10, -R112.reuse ;  /* 0x0000000a50507c23 */ /* 0x100fe20008010870 */
[----:B------:R-:W-:Y:S01]  /*52b0*/  FMNMX.FTZ R7, R27, R114, !PT ;  /* 0x000000721b077209 */ /* 0x000fe20007810000 */
[----:B------:R-:W-:Y:S01]  /*52c0*/  FFMA.FTZ R63, R63, UR10, -R112 ;  /* 0x0000000a3f3f7c23 */ /* 0x000fe20008010870 */
[----:B------:R-:W-:Y:S01]  /*52d0*/  F2FP.SATFINITE.E4M3.F32.PACK_AB_MERGE_C R204, R102, R3, R204 ;  /* 0x0000000366cc723e */ /* 0x000fe200048070cc */
        /* <DEDUP_REMOVED lines=22> */
[----:B------:R-:W0:Y:S01]  /*5440*/  MUFU.EX2 R108, R108 ;  /* 0x0000006c006c7308 */ /* 0x000e220000000800 */
[----:B------:R-:W-:-:S02]  /*5450*/  FFMA.FTZ R47, R47, UR10, -R112 ;  /* 0x0000000a2f2f7c23 */ /* 0x000fc40008010870 */
[----:B------:R-:W-:Y:S01]  /*5460*/  FMNMX.FTZ R7, R33, R116, !PT ;  /* 0x0000007421077209 */ /* 0x000fe20007810000 */
[----:B------:R-:W-:-:S01]  /*5470*/  FFMA.FTZ R116, R85, UR10, -R112 ;  /* 0x0000000a55747c23 */ /* 0x000fc20008010870 */
[----:B------:R-:W-:Y:S02]  /*5480*/  FFMA.FTZ R85, R84, UR10, -R112 ;  /* 0x0000000a54557c23 */ /* 0x000fe40008010870 */
        /* <DEDUP_REMOVED lines=13> */
[----:B------:R-:W-:Y:S01]  /*5560*/  FMNMX.FTZ R7, R45, R84, !PT ;  /* 0x000000542d077209 */ /* 0x000fe20007810000 */
[--C-:B------:R-:W-:Y:S01]  /*5570*/  FFMA.FTZ R84, R83, UR10, -R112.reuse ;  /* 0x0000000a53547c23 */ /* 0x100fe20008010870 */
[----:B------:R-:W-:-:S02]  /*5580*/  FFMA.FTZ R83, R90, UR10, -R112 ;  /* 0x0000000a5a537c23 */ /* 0x000fc40008010870 */
        /* <DEDUP_REMOVED lines=41> */
[----:B------:R-:W-:Y:S01]  /*5820*/  IMAD.U32 R90, RZ, RZ, UR10 ;  /* 0x0000000aff5a7e24 */ /* 0x000fe2000f8e00ff */
[----:B------:R-:W-:Y:S03]  /*5830*/  MUFU.EX2 R82, R82 ;  /* 0x0000005200527308 */ /* 0x000fe60000000800 */
[----:B------:R-:W0:Y:S05]  /*5840*/  SHFL.BFLY PT, R7, R94, 0x1, 0x1f ;  /* 0x0c201f005e077f89 */ /* 0x000e2a00000e0000 */
[----:B------:R-:W-:Y:S08]  /*5850*/  MUFU.EX2 R75, R75 ;  /* 0x0000004b004b7308 */ /* 0x000ff00000000800 */
[----:B------:R-:W-:Y:S08]  /*5860*/  MUFU.EX2 R74, R74 ;  /* 0x0000004a004a7308 */ /* 0x000ff00000000800 */
[----:B------:R-:W-:Y:S01]  /*5870*/  MUFU.EX2 R83, R83 ;  /* 0x0000005300537308 */ /* 0x000fe20000000800 */
[----:B0-----:R-:W-:-:S04]  /*5880*/  FMNMX.FTZ R7, R94, R7, !PT ;  /* 0x000000075e077209 */ /* 0x001fc80007810000 */
[C---:B------:R-:W-:Y:S01]  /*5890*/  FSETP.NEU.FTZ.AND P1, PT, R7.reuse, -INF , PT ;  /* 0xff8000000700780b */ /* 0x040fe20003f3d000 */
[----:B------:R-:W-:-:S01]  /*58a0*/  FFMA.FTZ R55, R7, R90, -8 ;  /* 0xc100000007377423 */ /* 0x000fc2000001005a */
[----:B------:R-:W-:Y:S01]  /*58b0*/  FFMA.FTZ R90, R5, UR10, -R112 ;  /* 0x0000000a055a7c23 */ /* 0x000fe20008010870 */
[----:B------:R-:W-:Y:S03]  /*58c0*/  MUFU.EX2 R81, R81 ;  /* 0x0000005100517308 */ /* 0x000fe60000000800 */
[----:B------:R-:W-:Y:S02]  /*58d0*/  FSEL R55, R55, RZ, P1 ;  /* 0x000000ff37377208 */ /* 0x000fe40000800000 */
[----:B------:R-:W-:-:S03]  /*58e0*/  PLOP3.LUT P1, PT, PT, PT, UP1, 0x40, 0x0 ;  /* 0x000000000000781c */ /* 0x000fc60003f2e818 */
[--C-:B------:R-:W-:Y:S01]  /*58f0*/  FFMA.FTZ R94, R4, UR10, -R55.reuse ;  /* 0x0000000a045e7c23 */ /* 0x100fe20008010837 */
[----:B------:R-:W-:-:S01]  /*5900*/  FFMA.FTZ R95, R10, UR10, -R55 ;  /* 0x0000000a0a5f7c23 */ /* 0x000fc20008010837 */
[--C-:B------:R-:W-:Y:S01]  /*5910*/  FFMA.FTZ R4, R9, UR10, -R55.reuse ;  /* 0x0000000a09047c23 */ /* 0x100fe20008010837 */
[----:B------:R-:W-:-:S01]  /*5920*/  FFMA.FTZ R10, R15, UR10, -R55 ;  /* 0x0000000a0f0a7c23 */ /* 0x000fc20008010837 */
[--C-:B------:R-:W-:Y:S01]  /*5930*/  FFMA.FTZ R9, R8, UR10, -R55.reuse ;  /* 0x0000000a08097c23 */ /* 0x100fe20008010837 */
[----:B------:R-:W-:-:S01]  /*5940*/  FFMA.FTZ R15, R24, UR10, -R55 ;  /* 0x0000000a180f7c23 */ /* 0x000fc20008010837 */
[--C-:B------:R-:W-:Y:S01]  /*5950*/  FFMA.FTZ R96, R34, UR10, -R55.reuse ;  /* 0x0000000a22607c23 */ /* 0x100fe20008010837 */
[----:B------:R-:W-:-:S01]  /*5960*/  FFMA.FTZ R8, R11, UR10, -R55 ;  /* 0x0000000a0b087c23 */ /* 0x000fc20008010837 */
[----:B------:R-:W-:Y:S01]  /*5970*/  FFMA.FTZ R24, R21, UR10, -R55 ;  /* 0x0000000a15187c23 */ /* 0x000fe20008010837 */
[----:B------:R-:W-:-:S01]  /*5980*/  FADD.FTZ R34, R3, R102 ;  /* 0x0000006603227221 */ /* 0x000fc20000010000 */
        /* <DEDUP_REMOVED lines=14> */
[----:B------:R-:W-:Y:S01]  /*5a70*/  MUFU.EX2 R5, R5 ;  /* 0x0000000500057308 */ /* 0x000fe20000000800 */
[----:B------:R-:W-:-:S01]  /*5a80*/  FADD.FTZ R38, R104, R35 ;  /* 0x0000002368267221 */ /* 0x000fc20000010000 */
[--C-:B------:R-:W-:Y:S01]  /*5a90*/  FFMA.FTZ R109, R33, UR10, -R55.reuse ;  /* 0x0000000a216d7c23 */ /* 0x100fe20008010837 */
[----:B------:R-:W-:-:S01]  /*5aa0*/  FFMA.FTZ R33, R39, UR10, -R55 ;  /* 0x0000000a27217c23 */ /* 0x000fc20008010837 */
[----:B------:R-:W-:Y:S01]  /*5ab0*/  FFMA.FTZ R39, R44, UR10, -R55 ;  /* 0x0000000a2c277c23 */ /* 0x000fe20008010837 */
[----:B------:R-:W-:-:S01]  /*5ac0*/  FADD.FTZ R35, R103, R38 ;  /* 0x0000002667237221 */ /* 0x000fc20000010000 */
[--C-:B------:R-:W-:Y:S01]  /*5ad0*/  FFMA.FTZ R45, R45, UR10, -R55.reuse ;  /* 0x0000000a2d2d7c23 */ /* 0x100fe20008010837 */
[----:B------:R-:W-:-:S01]  /*5ae0*/  FFMA.FTZ R34, R40, UR10, -R55 ;  /* 0x0000000a28227c23 */ /* 0x000fc20008010837 */
[----:B------:R-:W0:Y:S01]  /*5af0*/  MUFU.EX2 R70, R70 ;  /* 0x0000004600467308 */ /* 0x000e220000000800 */
[----:B------:R-:W-:-:S01]  /*5b00*/  FADD.FTZ R38, R106, R35 ;  /* 0x000000236a267221 */ /* 0x000fc20000010000 */
[--C-:B------:R-:W-:Y:S01]  /*5b10*/  FFMA.FTZ R37, R37, UR10, -R55.reuse ;  /* 0x0000000a25257c23 */ /* 0x100fe20008010837 */
[----:B------:R-:W-:-:S01]  /*5b20*/  FFMA.FTZ R52, R52, UR10, -R55 ;  /* 0x0000000a34347c23 */ /* 0x000fc20008010837 */
[----:B------:R-:W-:Y:S01]  /*5b30*/  FFMA.FTZ R53, R53, UR10, -R55 ;  /* 0x0000000a35357c23 */ /* 0x000fe20008010837 */
[----:B------:R-:W-:-:S01]  /*5b40*/  FADD.FTZ R35, R105, R38 ;  /* 0x0000002669237221 */ /* 0x000fc20000010000 */
[--C-:B------:R-:W-:Y:S01]  /*5b50*/  FFMA.FTZ R56, R56, UR10, -R55.reuse ;  /* 0x0000000a38387c23 */ /* 0x100fe20008010837 */
[----:B------:R-:W-:-:S01]  /*5b60*/  FFMA.FTZ R57, R57, UR10, -R55 ;  /* 0x0000000a39397c23 */ /* 0x000fc20008010837 */
[----:B------:R-:W1:Y:S01]  /*5b70*/  MUFU.EX2 R67, R67 ;  /* 0x0000004300437308 */ /* 0x000e620000000800 */
[----:B------:R-:W-:-:S01]  /*5b80*/  FADD.FTZ R44, R108, R35 ;  /* 0x000000236c2c7221 */ /* 0x000fc20000010000 */
[--C-:B------:R-:W-:Y:S01]  /*5b90*/  FFMA.FTZ R35, R48, UR10, -R55.reuse ;  /* 0x0000000a30237c23 */ /* 0x100fe20008010837 */
[----:B------:R-:W-:-:S01]  /*5ba0*/  FFMA.FTZ R60, R60, UR10, -R55 ;  /* 0x0000000a3c3c7c23 */ /* 0x000fc20008010837 */
[----:B------:R-:W-:Y:S01]  /*5bb0*/  FFMA.FTZ R61, R61, UR10, -R55 ;  /* 0x0000000a3d3d7c23 */ /* 0x000fe20008010837 */
[----:B------:R-:W-:-:S01]  /*5bc0*/  FADD.FTZ R113, R107, R44 ;  /* 0x0000002c6b717221 */ /* 0x000fc20000010000 */
        /* <DEDUP_REMOVED lines=21> */
[----:B------:R-:W-:Y:S01]  /*5d20*/  F2FP.SATFINITE.E4M3.F32.PACK_AB_MERGE_C R67, R94, R67, RZ ;  /* 0x000000435e43723e */ /* 0x000fe200048070ff */
[----:B------:R-:W-:-:S02]  /*5d30*/  FFMA.FTZ R25, R25, UR10, -R55 ;  /* 0x0000000a19197c23 */ /* 0x000fc40008010837 */
[----:B------:R-:W-:-:S01]  /*5d40*/  FADD.FTZ R49, R97, R48 ;  /* 0x0000003061317221 */ /* 0x000fc20000010000 */
[----:B------:R-:W-:Y:S01]  /*5d50*/  F2FP.SATFINITE.E4M3.F32.PACK_AB_MERGE_C R205, R70, R5, R67 ;  /* 0x0000000546cd723e */ /* 0x000fe20004807043 */
[----:B------:R-:W2:Y:S01]  /*5d60*/  MUFU.EX2 R8, R8 ;  /* 0x0000000800087308 */ /* 0x000ea20000000800 */
[----:B0-----:R-:W-:-:S01]  /*5d70*/  FADD.FTZ R44, R4, R111 ;  /* 0x0000006f042c7221 */ /* 0x001fc20000010000 */
[----:B------:R-:W-:-:S04]  /*5d80*/  FADD.FTZ R48, R110, R49 ;  /* 0x000000316e307221 */ /* 0x000fc80000010000 */
[----:B------:R-:W-:Y:S01]  /*5d90*/  FADD.FTZ R49, R93, R48 ;  /* 0x000000305d317221 */ /* 0x000fe20000010000 */
[----:B------:R-:W-:Y:S01]  /*5da0*/  F2FP.SATFINITE.E4M3.F32.PACK_AB_MERGE_C R48, R75, R82, RZ ;  /* 0x000000524b30723e */ /* 0x000fe200048070ff */
[----:B------:R-:W0:Y:S02]  /*5db0*/  MUFU.EX2 R95, R95 ;  /* 0x0000005f005f7308 */ /* 0x000e240000000800 */
[----:B------:R-:W-:-:S01]  /*5dc0*/  FADD.FTZ R92, R92, R49 ;  /* 0x000000315c5c7221 */ /* 0x000fc20000010000 */
[----:B------:R-:W-:-:S05]  /*5dd0*/  F2FP.SATFINITE.E4M3.F32.PACK_AB_MERGE_C R192, R84, R79, R48 ;  /* 0x0000004f54c0723e */ /* 0x000fca0004807030 */
[----:B------:R-:W3:Y:S08]  /*5de0*/  MUFU.EX2 R10, R10 ;  /* 0x0000000a000a7308 */ /* 0x000ef00000000800 */
[----:B------:R-:W4:Y:S08]  /*5df0*/  MUFU.EX2 R11, R11 ;  /* 0x0000000b000b7308 */ /* 0x000f300000000800 */
[----:B------:R1:W-:Y:S08]  /*5e00*/  MUFU.EX2 R40, R45 ;  /* 0x0000002d00287308 */ /* 0x0003f00000000800 */
[----:B------:R-:W5:Y:S01]  /*5e10*/  MUFU.EX2 R15, R15 ;  /* 0x0000000f000f7308 */ /* 0x000f620000000800 */
[----:B-1----:R-:W-:-:S04]  /*5e20*/  FADD.FTZ R45, R9, R44 ;  /* 0x0000002c092d7221 */ /* 0x002fc80000010000 */
[----:B--2---:R-:W-:-:S03]  /*5e30*/  FADD.FTZ R44, R8, R45 ;  /* 0x0000002d082c7221 */ /* 0x004fc60000010000 */
[----:B------:R-:W1:Y:S01]  /*5e40*/  MUFU.EX2 R24, R24 ;  /* 0x0000001800187308 */ /* 0x000e620000000800 */
[----:B0-----:R-:W-:-:S01]  /*5e50*/  FADD.FTZ R45, R95, R44 ;  /* 0x0000002c5f2d7221 */ /* 0x001fc20000010000 */
[----:B------:R-:W-:-:S03]  /*5e60*/  F2FP.SATFINITE.E4M3.F32.PACK_AB_MERGE_C R95, R95, R8, RZ ;  /* 0x000000085f5f723e */ /* 0x000fc600048070ff */
[----:B---3--:R-:W-:Y:S01]  /*5e70*/  FADD.FTZ R44, R10, R45 ;  /* 0x0000002d0a2c7221 */ /* 0x008fe20000010000 */
[----:B------:R-:W-:-:S01]  /*5e80*/  FADD.FTZ R45, R91, R92 ;  /* 0x0000005c5b2d7221 */ /* 0x000fc20000010000 */
[----:B------:R-:W-:Y:S01]  /*5e90*/  F2FP.SATFINITE.E4M3.F32.PACK_AB_MERGE_C R207, R9, R4, R95 ;  /* 0x0000000409cf723e */ /* 0x000fe2000480705f */
[----:B------:R-:W0:Y:S01]  /*5ea0*/  MUFU.EX2 R14, R14 ;  /* 0x0000000e000e7308 */ /* 0x000e220000000800 */
[----:B----4-:R-:W-:-:S04]  /*5eb0*/  FADD.FTZ R44, R11, R44 ;  /* 0x0000002c0b2c7221 */ /* 0x010fc80000010000 */
[----:B-----5:R-:W-:Y:S01]  /*5ec0*/  FADD.FTZ R3, R15, R44 ;  /* 0x0000002c0f037221 */ /* 0x020fe20000010000 */
[----:B------:R-:W-:-:S02]  /*5ed0*/  FADD.FTZ R44, R88, R45 ;  /* 0x0000002d582c7221 */ /* 0x000fc40000010000 */
[----:B------:R-:W2:Y:S01]  /*5ee0*/  MUFU.EX2 R21, R21 ;  /* 0x0000001500157308 */ /* 0x000ea20000000800 */
[----:B-1----:R-:W-:-:S01]  /*5ef0*/  FADD.FTZ R3, R24, R3 ;  /* 0x0000000318037221 */ /* 0x002fc20000010000 */
[----:B------:R-:W-:Y:S01]  /*5f00*/  FADD.FTZ R45, R77, R44 ;  /* 0x0000002c4d2d7221 */ /* 0x000fe20000010000 */
[----:B------:R-:W-:-:S03]  /*5f10*/  F2FP.SATFINITE.E4M3.F32.PACK_AB_MERGE_C R15, R24, R15, RZ ;  /* 0x0000000f180f723e */ /* 0x000fc600048070ff */
[----:B------:R-:W-:Y:S01]  /*5f20*/  FADD.FTZ R114, R114, R45 ;  /* 0x0000002d72727221 */ /* 0x000fe20000010000 */
[----:B------:R-:W-:Y:S01]  /*5f30*/  F2FP.SATFINITE.E4M3.F32.PACK_AB_MERGE_C R201, R11, R10, R15 ;  /* 0x0000000a0bc9723e */ /* 0x000fe2000480700f */
[----:B------:R-:W1:Y:S01]  /*5f40*/  MUFU.EX2 R27, R27 ;  /* 0x0000001b001b7308 */ /* 0x000e620000000800 */
[----:B0-----:R-:W-:-:S01]  /*5f50*/  FADD.FTZ R44, R14, R3 ;  /* 0x000000030e2c7221 */ /* 0x001fc20000010000 */
[----:B------:R-:W-:-:S04]  /*5f60*/  FADD.FTZ R45, R87, R114 ;  /* 0x00000072572d7221 */ /* 0x000fc80000010000 */
[----:B------:R-:W-:Y:S02]  /*5f70*/  FADD.FTZ R45, R116, R45 ;  /* 0x0000002d742d7221 */ /* 0x000fe40000010000 */
[----:B------:R-:W0:Y:S01]  /*5f80*/  MUFU.EX2 R30, R30 ;  /* 0x0000001e001e7308 */ /* 0x000e220000000800 */
[----:B--2---:R-:W-:-:S07]  /*5f90*/  FADD.FTZ R44, R21, R44 ;  /* 0x0000002c152c7221 */ /* 0x004fce0000010000 */
[----:B------:R-:W2:Y:S01]  /*5fa0*/  MUFU.EX2 R26, R26 ;  /* 0x0000001a001a7308 */ /* 0x000ea20000000800 */
[----:B-1----:R-:W-:-:S01]  /*5fb0*/  FADD.FTZ R3, R27, R44 ;  /* 0x0000002c1b037221 */ /* 0x002fc20000010000 */
[----:B------:R-:W-:Y:S01]  /*5fc0*/  F2FP.SATFINITE.E4M3.F32.PACK_AB_MERGE_C R44, R85, R78, RZ ;  /* 0x0000004e552c723e */ /* 0x000fe200048070ff */
[----:B------:R-:W-:-:S03]  /*5fd0*/  FADD.FTZ R78, R78, R45 ;  /* 0x0000002d4e4e7221 */ /* 0x000fc60000010000 */
[----:B------:R-:W-:Y:S01]  /*5fe0*/  F2FP.SATFINITE.E4M3.F32.PACK_AB_MERGE_C R198, R116, R87, R44 ;  /* 0x0000005774c6723e */ /* 0x000fe2000480702c */
[----:B------:R-:W-:-:S01]  /*5ff0*/  FADD.FTZ R78, R85, R78 ;  /* 0x0000004e554e7221 */ /* 0x000fc20000010000 */
[----:B------:R-:W1:Y:S01]  /*6000*/  MUFU.EX2 R29, R29 ;  /* 0x0000001d001d7308 */ /* 0x000e620000000800 */
[----:B0-----:R-:W-:-:S01]  /*6010*/  FADD.FTZ R3, R30, R3 ;  /* 0x000000031e037221 */ /* 0x001fc20000010000 */
[----:B------:R-:W-:Y:S01]  /*6020*/  F2FP.SATFINITE.E4M3.F32.PACK_AB_MERGE_C R27, R30, R27, RZ ;  /* 0x0000001b1e1b723e */ /* 0x000fe200048070ff */
[----:B------:R-:W-:-:S03]  /*6030*/  FADD.FTZ R45, R79, R78 ;  /* 0x0000004e4f2d7221 */ /* 0x000fc60000010000 */
[----:B------:R-:W-:Y:S01]  /*6040*/  F2FP.SATFINITE.E4M3.F32.PACK_AB_MERGE_C R203, R21, R14, R27 ;  /* 0x0000000e15cb723e */ /* 0x000fe2000480701b */
[----:B------:R-:W-:-:S01]  /*6050*/  FADD.FTZ R45, R84, R45 ;  /* 0x0000002d542d7221 */ /* 0x000fc20000010000 */
[----:B------:R-:W0:Y:S01]  /*6060*/  MUFU.EX2 R96, R96 ;  /* 0x0000006000607308 */ /* 0x000e220000000800 */
[----:B--2---:R-:W-:-:S02]  /*6070*/  FADD.FTZ R44, R26, R3 ;  /* 0x000000031a2c7221 */ /* 0x004fc40000010000 */
[----:B------:R-:W-:Y:S01]  /*6080*/  FADD.FTZ R82, R82, R45 ;  /* 0x0000002d52527221 */ /* 0x000fe20000010000 */
[----:B------:R-:W-:-:S03]  /*6090*/  F2FP.SATFINITE.E4M3.F32.PACK_AB_MERGE_C R45, R83, R74, RZ ;  /* 0x0000004a532d723e */ /* 0x000fc600048070ff */
[----:B------:R-:W-:Y:S01]  /*60a0*/  FADD.FTZ R82, R75, R82 ;  /* 0x000000524b527221 */ /* 0x000fe20000010000 */
[----:B------:R-:W2:Y:S01]  /*60b0*/  MUFU.EX2 R109, R109 ;  /* 0x0000006d006d7308 */ /* 0x000ea20000000800 */
[----:B-1----:R-:W-:-:S07]  /*60c0*/  FADD.FTZ R3, R29, R44 ;  /* 0x0000002c1d037221 */ /* 0x002fce0000010000 */
[----:B------:R-:W1:Y:S01]  /*60d0*/  MUFU.EX2 R31, R31 ;  /* 0x0000001f001f7308 */ /* 0x000e620000000800 */
[----:B0-----:R-:W-:-:S07]  /*60e0*/  FADD.FTZ R44, R96, R3 ;  /* 0x00000003602c7221 */ /* 0x001fce0000010000 */
[----:B------:R-:W0:Y:S01]  /*60f0*/  MUFU.EX2 R32, R32 ;  /* 0x0000002000207308 */ /* 0x000e220000000800 */
[----:B--2---:R-:W-:-:S01]  /*6100*/  FADD.FTZ R44, R109, R44 ;  /* 0x0000002c6d2c7221 */ /* 0x004fc20000010000 */
[----:B------:R-:W-:-:S04]  /*6110*/  F2FP.SATFINITE.E4M3.F32.PACK_AB_MERGE_C R96, R109, R96, RZ ;  /* 0x000000606d60723e */ /* 0x000fc800048070ff */
[----:B------:R-:W-:Y:S02]  /*6120*/  F2FP.SATFINITE.E4M3.F32.PACK_AB_MERGE_C R197, R29, R26, R96 ;  /* 0x0000001a1dc5723e */ /* 0x000fe40004807060 */
        /* <DEDUP_REMOVED lines=8> */
[----:B------:R-:W-:-:S04]  /*61b0*/  F2FP.SATFINITE.E4M3.F32.PACK_AB_MERGE_C R36, R37, R36, RZ ;  /* 0x000000242524723e */ /* 0x000fc800048070ff */
[----:B------:R-:W-:Y:S02]  /*61c0*/  F2FP.SATFINITE.E4M3.F32.PACK_AB_MERGE_C R199, R32, R31, R36 ;  /* 0x0000001f20c7723e */ /* 0x000fe40004807024 */
[----:B------:R-:W1:Y:S01]  /*61d0*/  MUFU.EX2 R39, R39 ;  /* 0x0000002700277308 */ /* 0x000e620000000800 */
[----:B0-----:R-:W-:-:S07]  /*61e0*/  FADD.FTZ R3, R33, R44 ;  /* 0x0000002c21037221 */ /* 0x001fce0000010000 */
[----:B------:R-:W0:Y:S01]  /*61f0*/  MUFU.EX2 R80, R80 ;  /* 0x0000005000507308 */ /* 0x000e220000000800 */
[----:B--2---:R-:W-:-:S07]  /*6200*/  FADD.FTZ R44, R34, R3 ;  /* 0x00000003222c7221 */ /* 0x004fce0000010000 */
[----:B------:R-:W2:Y:S01]  /*6210*/  MUFU.EX2 R35, R35 ;  /* 0x0000002300237308 */ /* 0x000ea20000000800 */
[----:B-1----:R-:W-:-:S01]  /*6220*/  FADD.FTZ R3, R39, R44 ;  /* 0x0000002c27037221 */ /* 0x002fc20000010000 */
[----:B------:R-:W-:-:S03]  /*6230*/  F2FP.SATFINITE.E4M3.F32.PACK_AB_MERGE_C R39, R40, R39, RZ ;  /* 0x000000272827723e */ /* 0x000fc600048070ff */
[----:B------:R-:W-:Y:S01]  /*6240*/  FADD.FTZ R8, R40, R3 ;  /* 0x0000000328087221 */ /* 0x000fe20000010000 */
[----:B------:R-:W-:Y:S02]  /*6250*/  F2FP.SATFINITE.E4M3.F32.PACK_AB_MERGE_C R193, R34, R33, R39 ;  /* 0x0000002122c1723e */ /* 0x000fe40004807027 */
[----:B------:R-:W1:Y:S01]  /*6260*/  MUFU.EX2 R38, R38 ;  /* 0x0000002600267308 */ /* 0x000e620000000800 */
[----:B0-----:R-:W-:Y:S01]  /*6270*/  F2FP.SATFINITE.E4M3.F32.PACK_AB_MERGE_C R194, R80, R81, R45 ;  /* 0x0000005150c2723e */ /* 0x001fe2000480702d */
[----:B------:R-:W-:-:S04]  /*6280*/  FADD.FTZ R81, R81, R82 ;  /* 0x0000005251517221 */ /* 0x000fc80000010000 */
[----:B------:R-:W-:Y:S02]  /*6290*/  FADD.FTZ R81, R80, R81 ;  /* 0x0000005150517221 */ /* 0x000fe40000010000 */
[----:B------:R-:W0:Y:S01]  /*62a0*/  MUFU.EX2 R52, R52 ;  /* 0x0000003400347308 */ /* 0x000e220000000800 */
[----:B--2---:R-:W-:-:S01]  /*62b0*/  FADD.FTZ R3, R35, R8 ;  /* 0x0000000823037221 */ /* 0x004fc20000010000 */
[----:B------:R-:W-:-:S04]  /*62c0*/  FADD.FTZ R74, R74, R81 ;  /* 0x000000514a4a7221 */ /* 0x000fc80000010000 */
[----:B------:R-:W-:Y:S02]  /*62d0*/  FADD.FTZ R74, R83, R74 ;  /* 0x0000004a534a7221 */ /* 0x000fe40000010000 */
[----:B------:R-:W-:Y:S01]  /*62e0*/  MUFU.EX2 R63, R63 ;  /* 0x0000003f003f7308 */ /* 0x000fe20000000800 */
[----:B-1----:R-:W-:-:S07]  /*62f0*/  FADD.FTZ R3, R38, R3 ;  /* 0x0000000326037221 */ /* 0x002fce0000010000 */
[----:B------:R-:W1:Y:S01]  /*6300*/  MUFU.EX2 R42, R42 ;  /* 0x0000002a002a7308 */ /* 0x000e620000000800 */
[----:B0-----:R-:W-:-:S07]  /*6310*/  FADD.FTZ R8, R52, R3 ;  /* 0x0000000334087221 */ /* 0x001fce0000010000 */
[----:B------:R-:W0:Y:S08]  /*6320*/  MUFU.EX2 R53, R53 ;  /* 0x0000003500357308 */ /* 0x000e300000000800 */
[----:B------:R-:W-:Y:S01]  /*6330*/  MUFU.EX2 R71, R71 ;  /* 0x0000004700477308 */ /* 0x000fe20000000800 */
[----:B-1----:R-:W-:-:S07]  /*6340*/  F2FP.SATFINITE.E4M3.F32.PACK_AB_MERGE_C R24, R42, R63, RZ ;  /* 0x0000003f2a18723e */ /* 0x002fce00048070ff */
[----:B------:R-:W1:Y:S01]  /*6350*/  MUFU.EX2 R66, R66 ;  /* 0x0000004200427308 */ /* 0x000e620000000800 */
[C---:B0-----:R-:W-:Y:S01]  /*6360*/  F2FP.SATFINITE.E4M3.F32.PACK_AB_MERGE_C R52, R53.reuse, R52, RZ ;  /* 0x000000343534723e */ /* 0x041fe200048070ff */
[----:B------:R-:W-:-:S03]  /*6370*/  FADD.FTZ R53, R53, R8 ;  /* 0x0000000835357221 */ /* 0x000fc60000010000 */
[----:B------:R-:W-:-:S03]  /*6380*/  F2FP.SATFINITE.E4M3.F32.PACK_AB_MERGE_C R195, R38, R35, R52 ;  /* 0x0000002326c3723e */ /* 0x000fc60004807034 */
[----:B------:R-:W-:Y:S08]  /*6390*/  MUFU.EX2 R59, R59 ;  /* 0x0000003b003b7308 */ /* 0x000ff00000000800 */
[----:B------:R-:W0:Y:S01]  /*63a0*/  MUFU.EX2 R58, R58 ;  /* 0x0000003a003a7308 */ /* 0x000e220000000800 */
[----:B-1----:R-:W-:Y:S01]  /*63b0*/  F2FP.SATFINITE.E4M3.F32.PACK_AB_MERGE_C R188, R66, R71, R24 ;  /* 0x0000004742bc723e */ /* 0x002fe20004807018 */
[----:B------:R-:W-:-:S04]  /*63c0*/  FADD.FTZ R71, R71, R74 ;  /* 0x0000004a47477221 */ /* 0x000fc80000010000 */
[----:B------:R-:W-:Y:S02]  /*63d0*/  FADD.FTZ R66, R66, R71 ;  /* 0x0000004742427221 */ /* 0x000fe40000010000 */
[----:B------:R-:W1:Y:S02]  /*63e0*/  MUFU.EX2 R56, R56 ;  /* 0x0000003800387308 */ /* 0x000e640000000800 */
[----:B------:R-:W-:-:S04]  /*63f0*/  FADD.FTZ R63, R63, R66 ;  /* 0x000000423f3f7221 */ /* 0x000fc80000010000 */
[----:B------:R-:W-:Y:S02]  /*6400*/  FADD.FTZ R63, R42, R63 ;  /* 0x0000003f2a3f7221 */ /* 0x000fe40000010000 */
[----:B------:R-:W-:Y:S01]  /*6410*/  MUFU.EX2 R46, R46 ;  /* 0x0000002e002e7308 */ /* 0x000fe20000000800 */
[----:B0-----:R-:W-:-:S07]  /*6420*/  F2FP.SATFINITE.E4M3.F32.PACK_AB_MERGE_C R5, R58, R59, RZ ;  /* 0x0000003b3a05723e */ /* 0x001fce00048070ff */
[----:B------:R-:W0:Y:S01]  /*6430*/  MUFU.EX2 R89, R89 ;  /* 0x0000005900597308 */ /* 0x000e220000000800 */
[----:B-1----:R-:W-:-:S07]  /*6440*/  FADD.FTZ R8, R56, R53 ;  /* 0x0000003538087221 */ /* 0x002fce0000010000 */
[----:B------:R-:W1:Y:S08]  /*6450*/  MUFU.EX2 R57, R57 ;  /* 0x0000003900397308 */ /* 0x000e700000000800 */
[----:B------:R-:W2:Y:S01]  /*6460*/  MUFU.EX2 R60, R60 ;  /* 0x0000003c003c7308 */ /* 0x000ea20000000800 */
[----:B0-----:R-:W-:Y:S01]  /*6470*/  F2FP.SATFINITE.E4M3.F32.PACK_AB_MERGE_C R190, R89, R46, R5 ;  /* 0x0000002e59be723e */ /* 0x001fe20004807005 */
[----:B------:R-:W-:-:S04]  /*6480*/  FADD.FTZ R46, R46, R63 ;  /* 0x0000003f2e2e7221 */ /* 0x000fc80000010000 */
[----:B------:R-:W-:Y:S02]  /*6490*/  FADD.FTZ R46, R89, R46 ;  /* 0x0000002e592e7221 */ /* 0x000fe40000010000 */
[----:B------:R-:W0:Y:S01]  /*64a0*/  MUFU.EX2 R61, R61 ;  /* 0x0000003d003d7308 */ /* 0x000e220000000800 */
[----:B-1----:R-:W-:-:S01]  /*64b0*/  FADD.FTZ R5, R57, R8 ;  /* 0x0000000839057221 */ /* 0x002fc20000010000 */
[----:B------:R-:W-:-:S04]  /*64c0*/  FADD.FTZ R59, R59, R46 ;  /* 0x0000002e3b3b7221 */ /* 0x000fc80000010000 */
[----:B------:R-:W-:Y:S02]  /*64d0*/  FADD.FTZ R58, R58, R59 ;  /* 0x0000003b3a3a7221 */ /* 0x000fe40000010000 */
[----:B------:R-:W-:Y:S01]  /*64e0*/  MUFU.EX2 R54, R54 ;  /* 0x0000003600367308 */ /* 0x000fe20000000800 */
[----:B--2---:R-:W-:-:S07]  /*64f0*/  FADD.FTZ R4, R60, R5 ;  /* 0x000000053c047221 */ /* 0x004fce0000010000 */
[----:B------:R-:W1:Y:S01]  /*6500*/  MUFU.EX2 R51, R51 ;  /* 0x0000003300337308 */ /* 0x000e620000000800 */
[C---:B0-----:R-:W-:Y:S01]  /*6510*/  F2FP.SATFINITE.E4M3.F32.PACK_AB_MERGE_C R60, R61.reuse, R60, RZ ;  /* 0x0000003c3d3c723e */ /* 0x041fe200048070ff */
[----:B------:R-:W-:-:S03]  /*6520*/  FADD.FTZ R61, R61, R4 ;  /* 0x000000043d3d7221 */ /* 0x000fc60000010000 */
[----:B------:R-:W-:-:S03]  /*6530*/  F2FP.SATFINITE.E4M3.F32.PACK_AB_MERGE_C R189, R57, R56, R60 ;  /* 0x0000003839bd723e */ /* 0x000fc6000480703c */
[----:B------:R-:W0:Y:S08]  /*6540*/  MUFU.EX2 R64, R64 ;  /* 0x0000004000407308 */ /* 0x000e300000000800 */
[----:B------:R-:W-:Y:S01]  /*6550*/  MUFU.EX2 R43, R43 ;  /* 0x0000002b002b7308 */ /* 0x000fe20000000800 */
[----:B-1----:R-:W-:-:S07]  /*6560*/  F2FP.SATFINITE.E4M3.F32.PACK_AB_MERGE_C R5, R51, R54, RZ ;  /* 0x000000363305723e */ /* 0x002fce00048070ff */
[----:B------:R-:W1:Y:S01]  /*6570*/  MUFU.EX2 R62, R62 ;  /* 0x0000003e003e7308 */ /* 0x000e620000000800 */
[----:B0-----:R-:W-:-:S07]  /*6580*/  FADD.FTZ R4, R64, R61 ;  /* 0x0000003d40047221 */ /* 0x001fce0000010000 */
[----:B------:R-:W0:Y:S08]  /*6590*/  MUFU.EX2 R65, R65 ;  /* 0x0000004100417308 */ /* 0x000e300000000800 */
[----:B------:R-:W2:Y:S01]  /*65a0*/  MUFU.EX2 R68, R68 ;  /* 0x0000004400447308 */ /* 0x000ea20000000800 */
[----:B-1----:R-:W-:Y:S01]  /*65b0*/  F2FP.SATFINITE.E4M3.F32.PACK_AB_MERGE_C R184, R62, R43, R5 ;  /* 0x0000002b3eb8723e */ /* 0x002fe20004807005 */
[----:B------:R-:W-:-:S04]  /*65c0*/  FADD.FTZ R43, R43, R58 ;  /* 0x0000003a2b2b7221 */ /* 0x000fc80000010000 */
[----:B------:R-:W-:Y:S02]  /*65d0*/  FADD.FTZ R43, R62, R43 ;  /* 0x0000002b3e2b7221 */ /* 0x000fe40000010000 */
[----:B------:R-:W1:Y:S01]  /*65e0*/  MUFU.EX2 R69, R69 ;  /* 0x0000004500457308 */ /* 0x000e620000000800 */
[----:B0-----:R-:W-:-:S01]  /*65f0*/  FADD.FTZ R5, R65, R4 ;  /* 0x0000000441057221 */ /* 0x001fc20000010000 */
[----:B------:R-:W-:-:S04]  /*6600*/  FADD.FTZ R54, R54, R43 ;  /* 0x0000002b36367221 */ /* 0x000fc80000010000 */
[----:B------:R-:W-:Y:S02]  /*6610*/  FADD.FTZ R51, R51, R54 ;  /* 0x0000003633337221 */ /* 0x000fe40000010000 */
[----:B------:R-:W0:Y:S01]  /*6620*/  MUFU.EX2 R72, R72 ;  /* 0x0000004800487308 */ /* 0x000e220000000800 */
[----:B--2---:R-:W-:-:S07]  /*6630*/  FADD.FTZ R4, R68, R5 ;  /* 0x0000000544047221 */ /* 0x004fce0000010000 */
[----:B------:R-:W2:Y:S01]  /*6640*/  MUFU.EX2 R73, R73 ;  /* 0x0000004900497308 */ /* 0x000ea20000000800 */
[C---:B-1----:R-:W-:Y:S01]  /*6650*/  F2FP.SATFINITE.E4M3.F32.PACK_AB_MERGE_C R68, R69.reuse, R68, RZ ;  /* 0x000000444544723e */ /* 0x042fe200048070ff */
[----:B------:R-:W-:-:S03]  /*6660*/  FADD.FTZ R69, R69, R4 ;  /* 0x0000000445457221 */ /* 0x000fc60000010000 */
[----:B------:R-:W-:-:S03]  /*6670*/  F2FP.SATFINITE.E4M3.F32.PACK_AB_MERGE_C R191, R65, R64, R68 ;  /* 0x0000004041bf723e */ /* 0x000fc60004807044 */
[----:B------:R-:W1:Y:S01]  /*6680*/  MUFU.EX2 R76, R76 ;  /* 0x0000004c004c7308 */ /* 0x000e620000000800 */
[----:B0-----:R-:W-:-:S07]  /*6690*/  FADD.FTZ R4, R72, R69 ;  /* 0x0000004548047221 */ /* 0x001fce0000010000 */
[----:B------:R-:W-:Y:S01]  /*66a0*/  MUFU.EX2 R41, R41 ;  /* 0x0000002900297308 */ /* 0x000fe20000000800 */
[----:B--2---:R-:W-:-:S07]  /*66b0*/  FADD.FTZ R5, R73, R4 ;  /* 0x0000000449057221 */ /* 0x004fce0000010000 */
[----:B------:R-:W0:Y:S01]  /*66c0*/  MUFU.EX2 R90, R90 ;  /* 0x0000005a005a7308 */ /* 0x000e220000000800 */
[----:B-1----:R-:W-:-:S07]  /*66d0*/  FADD.FTZ R4, R76, R5 ;  /* 0x000000054c047221 */ /* 0x002fce0000010000 */
[----:B------:R-:W1:Y:S08]  /*66e0*/  MUFU.EX2 R3, R12 ;  /* 0x0000000c00037308 */ /* 0x000e700000000800 */
[----:B------:R-:W-:Y:S01]  /*66f0*/  MUFU.EX2 R50, R50 ;  /* 0x0000003200327308 */ /* 0x000fe20000000800 */
[----:B0-----:R-:W-:-:S07]  /*6700*/  F2FP.SATFINITE.E4M3.F32.PACK_AB_MERGE_C R8, R90, R41, RZ ;  /* 0x000000295a08723e */ /* 0x001fce00048070ff */
[----:B------:R-:W0:Y:S01]  /*6710*/  MUFU.EX2 R47, R47 ;  /* 0x0000002f002f7308 */ /* 0x000e220000000800 */
[C---:B-1----:R-:W-:Y:S01]  /*6720*/  F2FP.SATFINITE.E4M3.F32.PACK_AB_MERGE_C R76, R3.reuse, R76, RZ ;  /* 0x0000004c034c723e */ /* 0x042fe200048070ff */
[----:B------:R-:W-:-:S03]  /*6730*/  FADD.FTZ R3, R3, R4 ;  /* 0x0000000403037221 */ /* 0x000fc60000010000 */
[----:B------:R-:W-:-:S03]  /*6740*/  F2FP.SATFINITE.E4M3.F32.PACK_AB_MERGE_C R185, R73, R72, R76 ;  /* 0x0000004849b9723e */ /* 0x000fc6000480704c */
        /* <DEDUP_REMOVED lines=9> */
[----:B------:R-:W1:Y:S01]  /*67e0*/  MUFU.EX2 R25, R25 ;  /* 0x0000001900197308 */ /* 0x000e620000000800 */
[----:B--2---:R-:W-:-:S04]  /*67f0*/  FADD.FTZ R3, R13, R4 ;  /* 0x000000040d037221 */ /* 0x004fc80000010000 */
[----:B0-----:R-:W-:Y:S01]  /*6800*/  FADD.FTZ R4, R28, R3 ;  /* 0x000000031c047221 */ /* 0x001fe20000010000 */
[----:B------:R-:W-:Y:S01]  /*6810*/  VIADD R3, R120, 0xfffffffe ;  /* 0xfffffffe78037836 */ /* 0x000fe20000000000 */
[C---:B-1----:R-:W-:Y:S02]  /*6820*/  F2FP.SATFINITE.E4M3.F32.PACK_AB_MERGE_C R8, R25.reuse, R28, RZ ;  /* 0x0000001c1908723e */ /* 0x042fe400048070ff */
[----:B------:R-:W-:-:S02]  /*6830*/  FADD.FTZ R4, R25, R4 ;  /* 0x0000000419047221 */ /* 0x000fc40000010000 */
[----:B------:R-:W-:Y:S01]  /*6840*/  F2FP.SATFINITE.E4M3.F32.PACK_AB_MERGE_C R187, R13, R20, R8 ;  /* 0x000000140dbb723e */ /* 0x000fe20004807008 */
[----:B------:R-:W-:Y:S06]  /*6850*/  @P1 BRA `(.L_x_812) ;  /* 0x0000000000441947 */ /* 0x000fec0003800000 */
[----:B------:R-:W-:Y:S01]  /*6860*/  ISETP.LT.AND P1, PT, RZ, UR14, PT ;  /* 0x0000000eff007c0c */ /* 0x000fe2000bf21270 */
[----:B------:R-:W-:-:S12]  /*6870*/  UIADD3 UR11, UR14, -0x1, URZ ;  /* 0xffffffff0e0b7890 */ /* 0x000fd8000fffe03f */
[----:B------:R-:W-:Y:S05]  /*6880*/  @P1 BRA `(.L_x_813) ;  /* 0x00000000001c1947 */ /* 0x000fea0003800000 */
[----:B------:R-:W-:Y:S02]  /*6890*/  UISETP.NE.AND UP2, UPT, UR7, 0x1, UPT ;  /* 0x000000010700788c */ /* 0x000fe4000bf45270 */
[----:B------:R-:W-:-:S09]  /*68a0*/  UIADD3 UR11, -UR14, URZ, URZ ;  /* 0x0000003f0e0b7290 */ /* 0x000fd2000fffe13f */
[----:B------:R-:W-:Y:S02]  /*68b0*/  @UP2 ULDC.64 UR18, c[0x0][0x9e8] ;  /* 0x00027a0000122ab9 */ /* 0x000fe40000000a00 */
[----:B------:R-:W-:-:S04]  /*68c0*/  UIMAD.WIDE.U32 UR14, UR11, UR18, URZ ;  /* 0x000000120b0e72a5 */ /* 0x000fc8000f8e003f */
[----:B------:R-:W-:-:S04]  /*68d0*/  @UP2 USHF.R.U32.HI UR11, URZ, UR19, UR15 ;  /* 0x000000133f0b2299 */ /* 0x000fc8000801160f */
[----:B------:R-:W-:Y:S01]  /*68e0*/  ULOP3.LUT UR11, URZ, UR11, URZ, 0x33, !UPT ;  /* 0x0000000b3f0b7292 */ /* 0x000fe2000f8e333f */
[----:B------:R-:W-:Y:S11]  /*68f0*/  BRA `(.L_x_814) ;  /* 0x0000000000107947 */ /* 0x000ff60003800000 */
.L_x_813:
[----:B------:R-:W-:-:S11]  /*6900*/  UISETP.NE.AND UP2, UPT, UR7, 0x1, UPT ;  /* 0x000000010700788c */ /* 0x000fd6000bf45270 */
[----:B------:R-:W-:Y:S02]  /*6910*/  @UP2 ULDC.64 UR18, c[0x0][0x9e8] ;  /* 0x00027a0000122ab9 */ /* 0x000fe40000000a00 */
[----:B------:R-:W-:-:S04]  /*6920*/  UIMAD.WIDE.U32 UR14, UR11, UR18, URZ ;  /* 0x000000120b0e72a5 */ /* 0x000fc8000f8e003f */
[----:B------:R-:W-:-:S12]  /*6930*/  @UP2 USHF.R.U32.HI UR11, URZ, UR19, UR15 ;  /* 0x000000133f0b2299 */ /* 0x000fd8000801160f */
.L_x_814:
[----:B------:R-:W-:-:S04]  /*6940*/  UIMAD UR7, UR11, UR7, UR7 ;  /* 0x000000070b0772a4 */ /* 0x000fc8000f8e0207 */
[----:B------:R-:W-:-:S04]  /*6950*/  UISETP.LT.AND UP2, UPT, UR6, UR7, UPT ;  /* 0x000000070600728c */ /* 0x000fc8000bf41270 */
[----:B------:R-:W-:-:S12]  /*6960*/  USEL UR6, UR6, UR7, UP2 ;  /* 0x0000000706067287 */ /* 0x000fd80009000000 */
.L_x_812:
[----:B------:R-:W-:Y:S01]  /*6970*/  UIMAD.WIDE UR6, UR6, 0x2aaaaaab, URZ ;  /* 0x2aaaaaab060678a5 */ /* 0x000fe2000f8e023f */
[----:B------:R-:W-:Y:S02]  /*6980*/  CS2R R182, SRZ ;  /* 0x0000000000b67805 */ /* 0x000fe4000001ff00 */
[----:B------:R-:W-:Y:S02]  /*6990*/  CS2R R180, SRZ ;  /* 0x0000000000b47805 */ /* 0x000fe4000001ff00 */
[----:B------:R-:W-:Y:S01]  /*69a0*/  CS2R R178, SRZ ;  /* 0x0000000000b27805 */ /* 0x000fe2000001ff00 */
[----:B------:R-:W-:Y:S01]  /*69b0*/  USHF.R.U32.HI UR6, URZ, 0x1f, UR7 ;  /* 0x0000001f3f067899 */ /* 0x000fe20008011607 */
[----:B------:R-:W-:Y:S02]  /*69c0*/  CS2R R176, SRZ ;  /* 0x0000000000b07805 */ /* 0x000fe4000001ff00 */
[----:B------:R-:W-:Y:S02]  /*69d0*/  CS2R R174, SRZ ;  /* 0x0000000000ae7805 */ /* 0x000fe4000001ff00 */
[----:B------:R-:W-:Y:S01]  /*69e0*/  CS2R R172, SRZ ;  /* 0x0000000000ac7805 */ /* 0x000fe2000001ff00 */
[----:B------:R-:W-:Y:S01]  /*69f0*/  ULEA.HI.SX32 UR6, UR7, UR6, 0x1b ;  /* 0x0000000607067291 */ /* 0x000fe2000f8fda3f */
[----:B------:R-:W-:-:S02]  /*6a00*/  CS2R R170, SRZ ;  /* 0x0000000000aa7805 */ /* 0x000fc4000001ff00 */
[----:B------:R-:W-:Y:S02]  /*6a10*/  CS2R R168, SRZ ;  /* 0x0000000000a87805 */ /* 0x000fe4000001ff00 */
[----:B------:R-:W-:Y:S01]  /*6a20*/  CS2R R166, SRZ ;  /* 0x0000000000a67805 */ /* 0x000fe2000001ff00 */
[----:B------:R-:W-:Y:S01]  /*6a30*/  UISETP.LT.AND UP2, UPT, UR42, UR6, UPT ;  /* 0x000000062a00728c */ /* 0x000fe2000bf41270 */
[----:B------:R-:W-:Y:S02]  /*6a40*/  CS2R R164, SRZ ;  /* 0x0000000000a47805 */ /* 0x000fe4000001ff00 */
[----:B------:R-:W-:Y:S02]  /*6a50*/  CS2R R162, SRZ ;  /* 0x0000000000a27805 */ /* 0x000fe4000001ff00 */
[----:B------:R-:W-:Y:S01]  /*6a60*/  CS2R R160, SRZ ;  /* 0x0000000000a07805 */ /* 0x000fe2000001ff00 */
[----:B------:R-:W-:Y:S01]  /*6a70*/  USEL UR22, UR42, UR6, !UP2 ;  /* 0x000000062a167287 */ /* 0x000fe2000d000000 */
[----:B------:R-:W-:-:S02]  /*6a80*/  CS2R R158, SRZ ;  /* 0x00000000009e7805 */ /* 0x000fc4000001ff00 */
[----:B------:R-:W-:Y:S02]  /*6a90*/  CS2R R156, SRZ ;  /* 0x00000000009c7805 */ /* 0x000fe4000001ff00 */
[----:B------:R-:W-:Y:S02]  /*6aa0*/  CS2R R154, SRZ ;  /* 0x00000000009a7805 */ /* 0x000fe4000001ff00 */
[----:B------:R-:W-:Y:S02]  /*6ab0*/  CS2R R152, SRZ ;  /* 0x0000000000987805 */ /* 0x000fe4000001ff00 */
[----:B------:R-:W-:Y:S02]  /*6ac0*/  CS2R R150, SRZ ;  /* 0x0000000000967805 */ /* 0x000fe4000001ff00 */
[----:B------:R-:W-:Y:S02]  /*6ad0*/  ISETP.GE.AND P1, PT, R3, UR22, PT ;  /* 0x0000001603007c0c */ /* 0x000fe4000bf26270 */
        /* <DEDUP_REMOVED lines=15> */
[----:B------:R-:W-:Y:S06]  /*6bd0*/  @!P1 BRA `(.L_x_815) ;  /* 0x0000005400549947 */ /* 0x000fec0003800000 */
[----:B------:R-:W-:Y:S01]  /*6be0*/  IMAD.MOV.U32 R183, RZ, RZ, RZ ;  /* 0x000000ffffb77224 */ /* 0x000fe200078e00ff */
[----:B------:R-:W-:Y:S01]  /*6bf0*/  ULDC UR25, c[0x0][0x9e4] ;  /* 0x0002790000197ab9 */ /* 0x000fe20000000800 */
[----:B------:R-:W-:Y:S01]  /*6c00*/  ULDC UR27, c[0x0][0x988] ;  /* 0x00026200001b7ab9 */ /* 0x000fe20000000800 */
[----:B------:R-:W-:-:S05]  /*6c10*/  ULDC UR26, c[0x0][0x9e0] ;  /* 0x00027800001a7ab9 */ /* 0x000fca0000000800 */
.L_x_833:
[----:B------:R-:W-:Y:S01]  /*6c20*/  UIADD3 UR23, UR47, 0x1, URZ ;  /* 0x000000012f177890 */ /* 0x000fe2000fffe03f */
[----:B------:R-:W-:-:S03]  /*6c30*/  ISETP.NE.AND P2, PT, RZ, UR44, PT ;  /* 0x0000002cff007c0c */ /* 0x000fc6000bf45270 */
[----:B------:R-:W-:-:S04]  /*6c40*/  UISETP.NE.AND UP2, UPT, UR23, 0x2, UPT ;  /* 0x000000021700788c */ /* 0x000fc8000bf45270 */
[----:B------:R-:W-:Y:S02]  /*6c50*/  USEL UR24, URZ, 0x1, UP2 ;  /* 0x000000013f187887 */ /* 0x000fe40009000000 */
[----:B------:R-:W-:Y:S02]  /*6c60*/  USEL UR23, UR23, URZ, UP2 ;  /* 0x0000003f17177287 */ /* 0x000fe40009000000 */
[----:B------:R-:W-:Y:S02]  /*6c70*/  ULOP3.LUT UR24, UR37, UR24, URZ, 0x3c, !UPT ;  /* 0x0000001825187292 */ /* 0x000fe4000f8e3c3f */
[----:B------:R-:W-:Y:S10]  /*6c80*/  @P2 BRA `(.L_x_816) ;  /* 0x00000000002c2947 */ /* 0x000ff40003800000 */
[----:B------:R-:W-:Y:S05]  /*6c90*/  @!P0 BRA `(.L_x_817) ;  /* 0x0000000000048947 */ /* 0x000fea0003800000 */
[----:B------:R-:W-:Y:S01]  /*6ca0*/  BPT.TRAP 0x1 ;  /* 0x000000040000795c */ /* 0x000fe20000300000 */
.L_x_817:
[----:B------:R-:W-:Y:S01]  /*6cb0*/  ULEA UR6, UR23, UR45, 0x3 ;  /* 0x0000002d17067291 */ /* 0x000fe2000f8e183f */
[----:B------:R-:W-:-:S05]  /*6cc0*/  IMAD.U32 R8, RZ, RZ, UR24 ;  /* 0x00000018ff087e24 */ /* 0x000fca000f8e00ff */
[----:B------:R-:W-:-:S04]  /*6cd0*/  SHF.L.U32 R8, R8, 0x1f, RZ ;  /* 0x0000001f08087819 */ /* 0x000fc800000006ff */
[----:B------:R0:W1:Y:S01]  /*6ce0*/  SYNCS.PHASECHK.TRANS64.TRYWAIT P1, [UR6+0x28830], R8 ;  /* 0x02883008ff0075a7 */ /* 0x0000620008020146 */
[----:B------:R-:W-:Y:S05]  /*6cf0*/  @!P0 BRA `(.L_x_818) ;  /* 0x0000000000048947 */ /* 0x000fea0003800000 */
[----:B------:R-:W-:Y:S01]  /*6d00*/  BPT.TRAP 0x1 ;  /* 0x000000040000795c */ /* 0x000fe20000300000 */
.L_x_818:
[----:B-1----:R-:W-:Y:S05]  /*6d10*/  @P1 BRA `(.L_x_816) ;  /* 0x0000000000081947 */ /* 0x002fea0003800000 */
[----:B------:R-:W1:Y:S02]  /*6d20*/  SYNCS.PHASECHK.TRANS64.TRYWAIT P1, [UR6+0x28830], R8 ;  /* 0x02883008ff0075a7 */ /* 0x000e640008020146 */
[----:B-1----:R-:W-:Y:S05]  /*6d30*/  @!P1 BRA `(.L_x_819) ;  /* 0x0000015000d09947 */ /* 0x002fea0003800000 */
.L_x_816:
[----:B-1----:R-:W1:Y:S01]  /*6d40*/  S2R R9, SR_TID.X ;  /* 0x0000000000097919 */ /* 0x002e620000002100 */
[----:B------:R-:W-:Y:S01]  /*6d50*/  UIMAD UR18, UR23, 0x600, UR20 ;  /* 0x00000600171278a4 */ /* 0x000fe2000f8e0214 */
[----:B------:R-:W-:Y:S01]  /*6d60*/  UMOV UR19, 0x40000040 ;  /* 0x4000004000137882 */ /* 0x000fe20000000000 */
[----:B------:R-:W-:Y:S02]  /*6d70*/  UMOV UR7, 0x40000040 ;  /* 0x4000004000077882 */ /* 0x000fe40000000000 */
[----:B------:R-:W-:Y:S02]  /*6d80*/  UIADD3 UR6, UR18, 0x2, URZ ;  /* 0x0000000212067890 */ /* 0x000fe4000fffe03f */
[----:B------:R-:W-:Y:S01]  /*6d90*/  UIADD3 UR10, UR18, 0x4, URZ ;  /* 0x00000004120a7890 */ /* 0x000fe2000fffe03f */
[----:B------:R-:W-:Y:S01]  /*6da0*/  UMOV UR11, 0x40000040 ;  /* 0x40000040000b7882 */ /* 0x000fe20000000000 */
[----:B------:R-:W-:Y:S01]  /*6db0*/  UIADD3 UR14, UR18, 0x6, URZ ;  /* 0x00000006120e7890 */ /* 0x000fe2000fffe03f */
[----:B------:R-:W-:Y:S01]  /*6dc0*/  UMOV UR15, 0x40000040 ;  /* 0x40000040000f7882 */ /* 0x000fe20000000000 */
[----:B-1----:R-:W-:-:S05]  /*6dd0*/  SHF.R.U32.HI R9, RZ, 0x7, R9 ;  /* 0x00000007ff097819 */ /* 0x002fca0000011609 */
[----:B0-----:R-:W-:-:S05]  /*6de0*/  VIADD R8, R9, 0x8 ;  /* 0x0000000809087836 */ /* 0x001fca0000000000 */
[----:B------:R0:W-:Y:S06]  /*6df0*/  BAR.SYNC.DEFER_BLOCKING R8, 0x100 ;  /* 0x000400080000751d */ /* 0x0001ec0000010000 */
[----:B------:R-:W-:-:S06]  /*6e00*/  WARPGROUP.ARRIVE ;  /* 0x00000000000079c5 */ /* 0x000fcc0000000000 */
[----:B------:R-:W-:Y:S03]  /*6e10*/  QGMMA.64x192x32.F32.E4M3.E4M3 R24, gdesc[UR16], RZ, !UPT, gsb0 ;  /* 0x02e00000101879f3 */ /* 0x000fe6000c0008ff */
[----:B------:R-:W-:Y:S02]  /*6e20*/  WARPGROUP.DEPBAR.LE gsb0, 0x0 ;  /* 0x00008000000079c5 */ /* 0x000fe40000010000 */
[----:B------:R-:W-:-:S15]  /*6e30*/  WARPGROUP.ARRIVE ;  /* 0x00000000000079c5 */ /* 0x000fde0000000000 */
[----:B------:R-:W-:Y:S03]  /*6e40*/  QGMMA.64x192x32.F32.E4M3.E4M3 R24, gdesc[UR4], R24, gsb0 ;  /* 0x02e00000041879f3 */ /* 0x000fe60008000818 */
[----:B------:R-:W-:Y:S02]  /*6e50*/  WARPGROUP.DEPBAR.LE gsb0, 0x0 ;  /* 0x00008000000079c5 */ /* 0x000fe40000010000 */
[----:B------:R-:W-:-:S15]  /*6e60*/  WARPGROUP.ARRIVE ;  /* 0x00000000000079c5 */ /* 0x000fde0000000000 */
[----:B------:R-:W-:Y:S03]  /*6e70*/  QGMMA.64x192x32.F32.E4M3.E4M3 R24, gdesc[UR8], R24, gsb0 ;  /* 0x02e00000081879f3 */ /* 0x000fe60008000818 */
[----:B------:R-:W-:Y:S02]  /*6e80*/  WARPGROUP.DEPBAR.LE gsb0, 0x0 ;  /* 0x00008000000079c5 */ /* 0x000fe40000010000 */
[----:B------:R-:W-:-:S15]  /*6e90*/  WARPGROUP.ARRIVE ;  /* 0x00000000000079c5 */ /* 0x000fde0000000000 */
[----:B------:R-:W-:Y:S03]  /*6ea0*/  QGMMA.64x192x32.F32.E4M3.E4M3 R24, gdesc[UR12], R24, gsb0 ;  /* 0x02e000000c1879f3 */ /* 0x000fe60008000818 */
[----:B------:R-:W-:Y:S02]  /*6eb0*/  WARPGROUP.DEPBAR.LE gsb0, 0x0 ;  /* 0x00008000000079c5 */ /* 0x000fe40000010000 */
[----:B0-----:R-:W-:Y:S05]  /*6ec0*/  @P2 BRA `(.L_x_820) ;  /* 0x00000000002c2947 */ /* 0x001fea0003800000 */
[----:B------:R-:W-:Y:S05]  /*6ed0*/  @!P0 BRA `(.L_x_821) ;  /* 0x0000000000048947 */ /* 0x000fea0003800000 */
[----:B------:R-:W-:Y:S01]  /*6ee0*/  BPT.TRAP 0x1 ;  /* 0x000000040000795c */ /* 0x000fe20000300000 */
.L_x_821:
[----:B------:R-:W-:Y:S01]  /*6ef0*/  ULEA UR6, UR47, UR45, 0x3 ;  /* 0x0000002d2f067291 */ /* 0x000fe2000f8e183f */
[----:B------:R-:W-:-:S05]  /*6f00*/  IMAD.U32 R8, RZ, RZ, UR37 ;  /* 0x00000025ff087e24 */ /* 0x000fca000f8e00ff */
[----:B------:R-:W-:-:S04]  /*6f10*/  SHF.L.U32 R8, R8, 0x1f, RZ ;  /* 0x0000001f08087819 */ /* 0x000fc800000006ff */
[----:B------:R0:W1:Y:S01]  /*6f20*/  SYNCS.PHASECHK.TRANS64.TRYWAIT P1, [UR6+0x28850], R8 ;  /* 0x02885008ff0075a7 */ /* 0x0000620008020146 */
[----:B------:R-:W-:Y:S05]  /*6f30*/  @!P0 BRA `(.L_x_822) ;  /* 0x0000000000048947 */ /* 0x000fea0003800000 */
[----:B------:R-:W-:Y:S01]  /*6f40*/  BPT.TRAP 0x1 ;  /* 0x000000040000795c */ /* 0x000fe20000300000 */
.L_x_822:
[----:B-1----:R-:W-:Y:S05]  /*6f50*/  @P1 BRA `(.L_x_820) ;  /* 0x0000000000081947 */ /* 0x002fea0003800000 */
[----:B------:R-:W1:Y:S02]  /*6f60*/  SYNCS.PHASECHK.TRANS64.TRYWAIT P1, [UR6+0x28850], R8 ;  /* 0x02885008ff0075a7 */ /* 0x000e640008020146 */
[----:B-1----:R-:W-:Y:S05]  /*6f70*/  @!P1 BRA `(.L_x_823) ;  /* 0x0000015000589947 */ /* 0x002fea0003800000 */
.L_x_820:
[----:B------:R-:W-:Y:S01]  /*6f80*/  UIADD3 UR6, UR45, 0x400, URZ ;  /* 0x000004002d067890 */ /* 0x000fe2000fffe03f */
[----:B------:R-:W-:Y:S01]  /*6f90*/  WARPGROUP.ARRIVE ;  /* 0x00000000000079c5 */ /* 0x000fe20000000000 */
[----:B------:R-:W-:-:S05]  /*6fa0*/  UMOV UR7, 0x80000020 ;  /* 0x8000002000077882 */ /* 0x000fca0000000000 */
[----:B------:R-:W2:Y:S01]  /*6fb0*/  S2R R217, SR_TID.X ;  /* 0x0000000000d97919 */ /* 0x000ea20000002100 */
[----:B------:R-:W-:Y:S01]  /*6fc0*/  USHF.R.U32.HI UR6, URZ, 0x4, UR6 ;  /* 0x000000043f067899 */ /* 0x000fe20008011606 */
[C---:B------:R-:W-:Y:S01]  /*6fd0*/  FMUL.FTZ R10, R0.reuse, R26 ;  /* 0x0000001a000a7220 */ /* 0x040fe20000410000 */
[C---:B------:R-:W-:Y:S01]  /*6fe0*/  FMUL.FTZ R26, R0.reuse, R36 ;  /* 0x00000024001a7220 */ /* 0x040fe20000410000 */
[C---:B------:R-:W-:Y:S01]  /*6ff0*/  FMUL.FTZ R36, R0.reuse, R46 ;  /* 0x0000002e00247220 */ /* 0x040fe20000410000 */
[----:B------:R-:W-:Y:S01]  /*7000*/  ULOP3.LUT UR6, UR6, 0x3fff, URZ, 0xc0, !UPT ;  /* 0x00003fff06067892 */ /* 0x000fe2000f8ec03f */
[C---:B------:R-:W-:Y:S01]  /*7010*/  FMUL.FTZ R46, R0.reuse, R54 ;  /* 0x00000036002e7220 */ /* 0x040fe20000410000 */
[----:B------:R-:W-:Y:S01]  /*7020*/  PLOP3.LUT P1, PT, PT, PT, UP0, 0x80, 0x0 ;  /* 0x000000000000781c */ /* 0x000fe20003f2f008 */
[C---:B------:R-:W-:Y:S01]  /*7030*/  FMUL.FTZ R54, R0.reuse, R60 ;  /* 0x0000003c00367220 */ /* 0x040fe20000410000 */
[----:B------:R-:W-:Y:S01]  /*7040*/  ULOP3.LUT UR6, UR6, 0x10000, URZ, 0xfc, !UPT ;  /* 0x0001000006067892 */ /* 0x000fe2000f8efc3f */
[C---:B------:R-:W-:Y:S01]  /*7050*/  FMUL.FTZ R60, R0.reuse, R68 ;  /* 0x00000044003c7220 */ /* 0x040fe20000410000 */
[C---:B------:R-:W-:Y:S01]  /*7060*/  FMUL.FTZ R68, R0.reuse, R78 ;  /* 0x0000004e00447220 */ /* 0x040fe20000410000 */
[C---:B------:R-:W-:Y:S01]  /*7070*/  FMUL.FTZ R78, R0.reuse, R84 ;  /* 0x00000054004e7220 */ /* 0x040fe20000410000 */
[----:B------:R-:W-:Y:S01]  /*7080*/  UIMAD UR10, UR47, 0x600, UR6 ;  /* 0x000006002f0a78a4 */ /* 0x000fe2000f8e0206 */
[C---:B------:R-:W-:Y:S01]  /*7090*/  FMUL.FTZ R11, R0.reuse, R27 ;  /* 0x0000001b000b7220 */ /* 0x040fe20000410000 */
[C---:B------:R-:W-:Y:S01]  /*70a0*/  FMUL.FTZ R84, R0.reuse, R94 ;  /* 0x0000005e00547220 */ /* 0x040fe20000410000 */
[----:B------:R-:W-:Y:S01]  /*70b0*/  PLOP3.LUT P2, PT, PT, PT, UP0, 0x80, 0x0 ;  /* 0x000000000000781c */ /* 0x000fe20003f4f008 */
[C---:B------:R-:W-:Y:S01]  /*70c0*/  FMUL.FTZ R27, R0.reuse, R37 ;  /* 0x00000025001b7220 */ /* 0x040fe20000410000 */
[C---:B------:R-:W-:Y:S01]  /*70d0*/  FMUL.FTZ R94, R0.reuse, R103 ;  /* 0x00000067005e7220 */ /* 0x040fe20000410000 */
[C---:B------:R-:W-:Y:S01]  /*70e0*/  FMUL.FTZ R37, R0.reuse, R47 ;  /* 0x0000002f00257220 */ /* 0x040fe20000410000 */
[----:B------:R-:W-:Y:S01]  /*70f0*/  UMOV UR6, UR10 ;  /* 0x0000000a00067c82 */ /* 0x000fe20008000000 */
[C---:B------:R-:W-:Y:S01]  /*7100*/  FMUL.FTZ R103, R0.reuse, R108 ;  /* 0x0000006c00677220 */ /* 0x040fe20000410000 */
[----:B------:R-:W-:Y:S01]  /*7110*/  QGMMA.64x128x32.F32.E4M3.E4M3 R120, R204, gdesc[UR4], R120, gsb0 ;  /* 0x01e00004cc787df3 */ /* 0x000fe20008000878 */
[----:B------:R-:W-:Y:S01]  /*7120*/  UIADD3 UR6, UR10, 0x2, URZ ;  /* 0x000000020a067890 */ /* 0x000fe2000fffe03f */
[C---:B------:R-:W-:Y:S01]  /*7130*/  FMUL.FTZ R47, R0.reuse, R55 ;  /* 0x00000037002f7220 */ /* 0x040fe20000410000 */
[----:B------:R-:W-:Y:S01]  /*7140*/  UMOV UR7, 0x80000020 ;  /* 0x8000002000077882 */ /* 0x000fe20000000000 */
[C---:B------:R-:W-:Y:S01]  /*7150*/  FMUL.FTZ R108, R0.reuse, R113 ;  /* 0x00000071006c7220 */ /* 0x040fe20000410000 */
[----:B------:R-:W-:Y:S01]  /*7160*/  FMUL.FTZ R55, R0, R61 ;  /* 0x0000003d00377220 */ /* 0x000fe20000410000 */
[----:B------:R-:W-:-:S02]  /*7170*/  VIADD R113, R19, UR39 ;  /* 0x0000002713717c36 */ /* 0x000fc40008000000 */
[C---:B------:R-:W-:Y:S01]  /*7180*/  FMUL.FTZ R61, R0.reuse, R70 ;  /* 0x00000046003d7220 */ /* 0x040fe20000410000 */
[C---:B------:R-:W-:Y:S01]  /*7190*/  FMUL.FTZ R14, R0.reuse, R30 ;  /* 0x0000001e000e7220 */ /* 0x040fe20000410000 */
[C---:B------:R-:W-:Y:S01]  /*71a0*/  FMUL.FTZ R70, R0.reuse, R76 ;  /* 0x0000004c00467220 */ /* 0x040fe20000410000 */
[C---:B01----:R-:W-:Y:S01]  /*71b0*/  FMUL.FTZ R8, R0.reuse, R24 ;  /* 0x0000001800087220 */ /* 0x043fe20000410000 */
[C---:B------:R-:W-:Y:S01]  /*71c0*/  FMUL.FTZ R30, R0.reuse, R40 ;  /* 0x00000028001e7220 */ /* 0x040fe20000410000 */
[C---:B------:R-:W-:Y:S01]  /*71d0*/  FMUL.FTZ R76, R0.reuse, R86 ;  /* 0x00000056004c7220 */ /* 0x040fe20000410000 */
[C---:B------:R-:W-:Y:S01]  /*71e0*/  FMUL.FTZ R24, R0.reuse, R34 ;  /* 0x0000002200187220 */ /* 0x040fe20000410000 */
[----:B------:R-:W0:Y:S01]  /*71f0*/  LDC R86, c[0x0][0x288] ;  /* 0x0000a200ff567b82 */ /* 0x000e220000000800 */
[C---:B------:R-:W-:Y:S01]  /*7200*/  FMUL.FTZ R34, R0.reuse, R44 ;  /* 0x0000002c00227220 */ /* 0x040fe20000410000 */
[C---:B------:R-:W-:Y:S01]  /*7210*/  FMUL.FTZ R44, R0.reuse, R52 ;  /* 0x00000034002c7220 */ /* 0x040fe20000410000 */
[C---:B------:R-:W-:Y:S01]  /*7220*/  FMUL.FTZ R20, R0.reuse, R32 ;  /* 0x0000002000147220 */ /* 0x040fe20000410000 */
[C---:B------:R-:W-:Y:S01]  /*7230*/  FMUL.FTZ R52, R0.reuse, R62 ;  /* 0x0000003e00347220 */ /* 0x040fe20000410000 */
[C---:B------:R-:W-:Y:S01]  /*7240*/  FMUL.FTZ R9, R0.reuse, R25 ;  /* 0x0000001900097220 */ /* 0x040fe20000410000 */
[C---:B------:R-:W-:Y:S01]  /*7250*/  FMUL.FTZ R32, R0.reuse, R42 ;  /* 0x0000002a00207220 */ /* 0x040fe20000410000 */
[C---:B------:R-:W-:Y:S01]  /*7260*/  FMUL.FTZ R62, R0.reuse, R71 ;  /* 0x00000047003e7220 */ /* 0x040fe20000410000 */
[----:B--2---:R-:W-:Y:S01]  /*7270*/  LOP3.LUT P3, RZ, R217, 0x7f, RZ, 0xc0, !PT ;  /* 0x0000007fd9ff7812 */ /* 0x004fe2000786c0ff */
        /* <DEDUP_REMOVED lines=42> */
[----:B------:R-:W-:-:S02]  /*7520*/  IMAD R115, R3, -0xc0, RZ ;  /* 0xffffff4003737824 */ /* 0x000fc400078e02ff */
[C---:B------:R-:W-:Y:S01]  /*7530*/  FMUL.FTZ R75, R0.reuse, R81 ;  /* 0x00000051004b7220 */ /* 0x040fe20000410000 */
[C---:B------:R-:W-:Y:S01]  /*7540*/  FMUL.FTZ R82, R0.reuse, R88 ;  /* 0x0000005800527220 */ /* 0x040fe20000410000 */
[C---:B------:R-:W-:Y:S01]  /*7550*/  FMUL.FTZ R83, R0.reuse, R89 ;  /* 0x0000005900537220 */ /* 0x040fe20000410000 */
[C---:B------:R-:W-:Y:S01]  /*7560*/  FMUL.FTZ R85, R0.reuse, R95 ;  /* 0x0000005f00557220 */ /* 0x040fe20000410000 */
[C---:B------:R-:W-:Y:S01]  /*7570*/  FMUL.FTZ R99, R0.reuse, R105 ;  /* 0x0000006900637220 */ /* 0x040fe20000410000 */
[----:B------:R-:W-:Y:S02]  /*7580*/  IMAD.U32 R41, RZ, RZ, UR23 ;  /* 0x00000017ff297e24 */ /* 0x000fe4000f8e00ff */
        /* <DEDUP_REMOVED lines=14> */
[----:B------:R-:W-:-:S02]  /*7670*/  VIADD R117, R115, 0x1 ;  /* 0x0000000173757836 */ /* 0x000fc40000000000 */
[C---:B------:R-:W-:Y:S01]  /*7680*/  FMUL.FTZ R101, R0.reuse, R110 ;  /* 0x0000006e00657220 */ /* 0x040fe20000410000 */
[C---:B------:R-:W-:Y:S01]  /*7690*/  FMUL.FTZ R112, R0.reuse, R116 ;  /* 0x0000007400707220 */ /* 0x040fe20000410000 */
[C---:B------:R-:W-:Y:S01]  /*76a0*/  FMUL.FTZ R109, R0.reuse, R118 ;  /* 0x00000076006d7220 */ /* 0x040fe20000410000 */
[----:B------:R-:W-:Y:S01]  /*76b0*/  FMUL.FTZ R111, R0, R119 ;  /* 0x00000077006f7220 */ /* 0x000fe20000410000 */
[----:B------:R-:W-:Y:S01]  /*76c0*/  @!P3 LEA R41, R41, UR45, 0x3 ;  /* 0x0000002d2929bc11 */ /* 0x000fe2000f8e18ff */
[----:B------:R-:W-:Y:S01]  /*76d0*/  IMAD R117, R18, -0x2, R117 ;  /* 0xfffffffe12757824 */ /* 0x000fe200078e0275 */
[----:B------:R-:W-:Y:S01]  /*76e0*/  SHF.R.U32.HI R217, RZ, 0x7, R217 ;  /* 0x00000007ffd97819 */ /* 0x000fe200000116d9 */
[----:B------:R-:W1:Y:S02]  /*76f0*/  MUFU.TANH R8, R8 ;  /* 0x0000000800087308 */ /* 0x000e640000002400 */
[----:B------:R-:W-:Y:S01]  /*7700*/  @!P3 VIADD R41, R41, 0x28840 ;  /* 0x000288402929b836 */ /* 0x000fe20000000000 */
[C---:B0-----:R-:W-:Y:S01]  /*7710*/  IADD3 R118, R117.reuse, -R86, R17 ;  /* 0x8000005675767210 */ /* 0x041fe20007ffe011 */
[----:B------:R-:W-:-:S03]  /*7720*/  VIADD R110, R117, 0xffffffff ;  /* 0xffffffff756e7836 */ /* 0x000fc60000000000 */
[----:B------:R-:W-:Y:S01]  /*7730*/  @!P3 PRMT R41, RZ, 0x654, R41 ;  /* 0x00000654ff29b816 */ /* 0x000fe20000000029 */
[----:B------:R-:W0:Y:S01]  /*7740*/  MUFU.TANH R9, R9 ;  /* 0x0000000900097308 */ /* 0x000e220000002400 */
[C---:B------:R-:W-:Y:S02]  /*7750*/  VIADD R119, R118.reuse, UR26 ;  /* 0x0000001a76777c36 */ /* 0x040fe40008000000 */
[----:B------:R-:W-:-:S05]  /*7760*/  VIADD R118, R118, UR21 ;  /* 0x0000001576767c36 */ /* 0x000fca0008000000 */
[----:B------:R-:W2:Y:S08]  /*7770*/  MUFU.TANH R10, R10 ;  /* 0x0000000a000a7308 */ /* 0x000eb00000002400 */
[----:B------:R-:W3:Y:S08]  /*7780*/  MUFU.TANH R11, R11 ;  /* 0x0000000b000b7308 */ /* 0x000ef00000002400 */
[----:B------:R-:W4:Y:S08]  /*7790*/  MUFU.TANH R12, R12 ;  /* 0x0000000c000c7308 */ /* 0x000f300000002400 */
[----:B------:R-:W0:Y:S01]  /*77a0*/  MUFU.TANH R13, R13 ;  /* 0x0000000d000d7308 */ /* 0x000e220000002400 */
[----:B------:R-:W-:-:S02]  /*77b0*/  WARPGROUP.DEPBAR.LE gsb0, 0x0 ;  /* 0x00008000000079c5 */ /* 0x000fc40000010000 */
[----:B------:R-:W-:-:S05]  /*77c0*/  WARPGROUP.ARRIVE ;  /* 0x00000000000079c5 */ /* 0x000fca0000000000 */
[----:B------:R-:W0:Y:S01]  /*77d0*/  MUFU.TANH R14, R14 ;  /* 0x0000000e000e7308 */ /* 0x000e220000002400 */
[----:B------:R-:W-:Y:S01]  /*77e0*/  QGMMA.64x128x32.F32.E4M3.E4M3 R120, R200, gdesc[UR4], R120, gsb0 ;  /* 0x01e00004c8787df3 */ /* 0x000fe20008000878 */
[----:B------:R-:W-:Y:S01]  /*77f0*/  UIADD3 UR6, UR10, 0x200, URZ ;  /* 0x000002000a067890 */ /* 0x000fe2000fffe03f */
[----:B------:R-:W-:-:S05]  /*7800*/  UMOV UR7, 0x80000020 ;  /* 0x8000002000077882 */ /* 0x000fca0000000000 */
        /* <DEDUP_REMOVED lines=92> */
[----:B------:R-:W-:Y:S02]  /*7dd0*/  @UP0 ULDC UR6, c[0x0][0x44c] ;  /* 0x0001130000060ab9 */ /* 0x000fe40000000800 */
[----:B------:R-:W-:Y:S01]  /*7de0*/  @P1 IMAD.HI.U32 R40, R113, UR6, RZ ;  /* 0x0000000671281c27 */ /* 0x000fe2000f8e00ff */
[----:B------:R-:W-:Y:S01]  /*7df0*/  @UP0 ULDC UR6, c[0x0][0x450] ;  /* 0x0001140000060ab9 */ /* 0x000fe20000000800 */
[----:B------:R-:W-:Y:S02]  /*7e00*/  PLOP3.LUT P1, PT, PT, PT, UP1, 0x40, 0x0 ;  /* 0x000000000000781c */ /* 0x000fe40003f2e818 */
[----:B------:R-:W0:Y:S01]  /*7e10*/  MUFU.TANH R99, R99 ;  /* 0x0000006300637308 */ /* 0x000e220000002400 */
[----:B------:R-:W-:Y:S02]  /*7e20*/  @P2 SHF.R.U32.HI R113, RZ, UR6, R40 ;  /* 0x00000006ff712c19 */ /* 0x000fe40008011628 */
[----:B------:R-:W-:-:S05]  /*7e30*/  IADD3 R40, -R217, 0xb, RZ ;  /* 0x0000000bd9287810 */ /* 0x000fca0007ffe1ff */
        /* <DEDUP_REMOVED lines=15> */
[----:B------:R-:W5:Y:S01]  /*7f30*/  SHFL.IDX PT, R185, R113, RZ, 0x1c1f ;  /* 0x001c1fff71b97589 */ /* 0x000f6200000e0000 */
[----:B------:R0:W-:Y:S06]  /*7f40*/  BAR.ARV R40, 0x100 ;  /* 0x000400280000751d */ /* 0x0001ec0000002000 */
[----:B------:R0:W-:Y:S01]  /*7f50*/  @!P3 SYNCS.ARRIVE.TRANS64.RED.A1T0 RZ, [R41+URZ], RZ ;  /* 0x000000ff29ffb9a7 */ /* 0x0001e2000810043f */
[--C-:B-----5:R-:W-:Y:S02]  /*7f60*/  IMAD.IADD R117, R119, 0x1, R185.reuse ;  /* 0x0000000177757824 */ /* 0x120fe400078e02b9 */
[----:B------:R-:W-:Y:S01]  /*7f70*/  IMAD.IADD R116, R118, 0x1, R185 ;  /* 0x0000000176747824 */ /* 0x000fe200078e02b9 */
[----:B01234-:R-:W-:Y:S06]  /*7f80*/  @P1 BRA `(.L_x_824) ;  /* 0x0000000000541947 */ /* 0x01ffec0003800000 */
[----:B------:R-:W-:Y:S01]  /*7f90*/  IADD3 R185, R17, -R86, R185 ;  /* 0x8000005611b97210 */ /* 0x000fe20007ffe0b9 */
[----:B------:R-:W-:Y:S03]  /*7fa0*/  BSSY B0, `(.L_x_825) ;  /* 0x0000010000007945 */ /* 0x000fe60003800000 */
[----:B------:R-:W-:-:S13]  /*7fb0*/  ISETP.GT.AND P1, PT, R185, -0x1, PT ;  /* 0xffffffffb900780c */ /* 0x000fda0003f24270 */
[----:B------:R-:W-:Y:S05]  /*7fc0*/  @P1 BRA `(.L_x_826) ;  /* 0x0000000000201947 */ /* 0x000fea0003800000 */
[----:B------:R-:W-:Y:S01]  /*7fd0*/  IMAD.U32 R184, RZ, RZ, UR25 ;  /* 0x00000019ffb87e24 */ /* 0x000fe2000f8e00ff */
[----:B------:R-:W-:-:S04]  /*7fe0*/  LOP3.LUT R185, RZ, R185, RZ, 0x33, !PT ;  /* 0x000000b9ffb97212 */ /* 0x000fc800078e33ff */
[----:B------:R-:W-:-:S13]  /*7ff0*/  ISETP.NE.AND P1, PT, R184, 0x1, PT ;  /* 0x00000001b800780c */ /* 0x000fda0003f25270 */
[----:B------:R-:W0:Y:S02]  /*8000*/  @P1 LDC.64 R40, c[0x0][0x9e8] ;  /* 0x00027a00ff281b82 */ /* 0x000e240000000a00 */
[----:B0-----:R-:W-:-:S05]  /*8010*/  @P1 IMAD.HI.U32 R40, R185, R40, RZ ;  /* 0x00000028b9281227 */ /* 0x001fca00078e00ff */
[----:B------:R-:W-:-:S04]  /*8020*/  @P1 SHF.R.U32.HI R185, RZ, R41, R40 ;  /* 0x00000029ffb91219 */ /* 0x000fc80000011628 */
[----:B------:R-:W-:Y:S01]  /*8030*/  LOP3.LUT R185, RZ, R185, RZ, 0x33, !PT ;  /* 0x000000b9ffb97212 */ /* 0x000fe200078e33ff */
[----:B------:R-:W-:Y:S06]  /*8040*/  BRA `(.L_x_827) ;  /* 0x0000000000147947 */ /* 0x000fec0003800000 */
.L_x_826:
[----:B------:R-:W-:-:S05]  /*8050*/  IMAD.U32 R184, RZ, RZ, UR25 ;  /* 0x00000019ffb87e24 */ /* 0x000fca000f8e00ff */
[----:B------:R-:W-:-:S13]  /*8060*/  ISETP.NE.AND P1, PT, R184, 0x1, PT ;  /* 0x00000001b800780c */ /* 0x000fda0003f25270 */
[----:B------:R-:W0:Y:S02]  /*8070*/  @P1 LDC.64 R40, c[0x0][0x9e8] ;  /* 0x00027a00ff281b82 */ /* 0x000e240000000a00 */
[----:B0-----:R-:W-:-:S05]  /*8080*/  @P1 IMAD.HI.U32 R40, R185, R40, RZ ;  /* 0x00000028b9281227 */ /* 0x001fca00078e00ff */
[----:B------:R-:W-:-:S07]  /*8090*/  @P1 SHF.R.U32.HI R185, RZ, R41, R40 ;  /* 0x00000029ffb91219 */ /* 0x000fce0000011628 */
.L_x_827:
[----:B------:R-:W-:Y:S05]  /*80a0*/  BSYNC B0 ;  /* 0x0000000000007941 */ /* 0x000fea0003800000 */
.L_x_825:
[----:B------:R-:W-:-:S05]  /*80b0*/  IMAD R185, R185, R184, R110 ;  /* 0x000000b8b9b97224 */ /* 0x000fca00078e026e */
[----:B------:R-:W-:Y:S02]  /*80c0*/  VIADDMNMX R117, R185, R184, R117, PT ;  /* 0x000000b8b9757246 */ /* 0x000fe40003800175 */
[----:B------:R-:W-:-:S07]  /*80d0*/  VIMNMX R116, R116, R185, !PT ;  /* 0x000000b974747248 */ /* 0x000fce0007fe0100 */
.L_x_824:
[C---:B------:R-:W-:Y:S01]  /*80e0*/  ISETP.GE.AND P3, PT, R115.reuse, 0x9, PT ;  /* 0x000000097300780c */ /* 0x040fe20003f66270 */
[----:B------:R-:W0:Y:S01]  /*80f0*/  SHFL.IDX PT, R113, R113, 0x1, 0x1c1f ;  /* 0x003c1f0071717f89 */ /* 0x000e2200000e0000 */
[C---:B------:R-:W-:Y:S02]  /*8100*/  ISETP.GE.AND P1, PT, R115.reuse, 0x2, PT ;  /* 0x000000027300780c */ /* 0x040fe40003f26270 */
[----:B------:R-:W-:Y:S02]  /*8110*/  ISETP.GE.AND P4, PT, R115, 0xa, PT ;  /* 0x0000000a7300780c */ /* 0x000fe40003f86270 */
[----:B------:R-:W-:Y:S02]  /*8120*/  LOP3.LUT R16, R16, 0xfffffffd, RZ, 0xc0, !PT ;  /* 0xfffffffd10107812 */ /* 0x000fe400078ec0ff */
[----:B------:R-:W-:Y:S02]  /*8130*/  ISETP.GT.AND P2, PT, R116, 0x1, !P1 ;  /* 0x000000017400780c */ /* 0x000fe40004f44270 */
[----:B------:R-:W-:-:S02]  /*8140*/  LOP3.LUT R2, R2, 0xfffffdff, RZ, 0xc0, !PT ;  /* 0xfffffdff02027812 */ /* 0x000fc400078ec0ff */
[----:B------:R-:W-:Y:S02]  /*8150*/  ISETP.LT.OR P2, PT, R117, 0x2, P2 ;  /* 0x000000027500780c */ /* 0x000fe40001741670 */
[----:B------:R-:W-:Y:S02]  /*8160*/  @P3 LOP3.LUT R16, R16, 0x2, RZ, 0xfc, !PT ;  /* 0x0000000210103812 */ /* 0x000fe400078efcff */
[----:B------:R-:W-:Y:S02]  /*8170*/  FSEL R40, R9, -INF , !P2 ;  /* 0xff80000009287808 */ /* 0x000fe40005000000 */
[----:B------:R-:W-:Y:S02]  /*8180*/  LOP3.LUT R16, R16, 0xfffffffb, RZ, 0xc0, !PT ;  /* 0xfffffffb10107812 */ /* 0x000fe400078ec0ff */
[----:B------:R-:W-:Y:S02]  /*8190*/  ISETP.GT.AND P3, PT, R116, 0x8, !P3 ;  /* 0x000000087400780c */ /* 0x000fe40005f64270 */
[----:B------:R-:W-:-:S02]  /*81a0*/  @P4 LOP3.LUT R16, R16, 0x4, RZ, 0xfc, !PT ;  /* 0x0000000410104812 */ /* 0x000fc400078efcff */
[----:B------:R-:W-:Y:S01]  /*81b0*/  ISETP.GT.AND P2, PT, R116, 0x9, !P4 ;  /* 0x000000097400780c */ /* 0x000fe20006744270 */
[--C-:B0-----:R-:W-:Y:S01]  /*81c0*/  IMAD.IADD R119, R119, 0x1, R113.reuse ;  /* 0x0000000177777824 */ /* 0x101fe200078e0271 */
[----:B------:R-:W-:Y:S01]  /*81d0*/  ISETP.GE.AND P4, PT, R115, 0x11, PT ;  /* 0x000000117300780c */ /* 0x000fe20003f86270 */
[----:B------:R-:W-:Y:S01]  /*81e0*/  IMAD.IADD R118, R118, 0x1, R113 ;  /* 0x0000000176767824 */ /* 0x000fe200078e0271 */
[C---:B------:R-:W-:Y:S02]  /*81f0*/  ISETP.LT.OR P3, PT, R117.reuse, 0x9, P3 ;  /* 0x000000097500780c */ /* 0x040fe40001f61670 */
[----:B------:R-:W-:Y:S02]  /*8200*/  ISETP.LT.OR P2, PT, R117, 0xa, P2 ;  /* 0x0000000a7500780c */ /* 0x000fe40001741670 */
[----:B------:R-:W-:Y:S02]  /*8210*/  FSEL R12, R12, -INF , !P3 ;  /* 0xff8000000c0c7808 */ /* 0x000fe40005800000 */
[----:B------:R-:W-:-:S02]  /*8220*/  ISETP.GE.AND P3, PT, R115, 0x12, PT ;  /* 0x000000127300780c */ /* 0x000fc40003f66270 */
[----:B------:R-:W-:Y:S02]  /*8230*/  LOP3.LUT R16, R16, 0xfffffff7, RZ, 0xc0, !PT ;  /* 0xfffffff710107812 */ /* 0x000fe400078ec0ff */
[----:B------:R-:W-:Y:S02]  /*8240*/  FSEL R13, R13, -INF , !P2 ;  /* 0xff8000000d0d7808 */ /* 0x000fe40005000000 */
[----:B------:R-:W-:Y:S02]  /*8250*/  ISETP.GT.AND P2, PT, R116, 0x10, !P4 ;  /* 0x000000107400780c */ /* 0x000fe40006744270 */
[----:B------:R-:W-:Y:S02]  /*8260*/  @P4 LOP3.LUT R16, R16, 0x8, RZ, 0xfc, !PT ;  /* 0x0000000810104812 */ /* 0x000fe400078efcff */
[----:B------:R-:W-:Y:S02]  /*8270*/  ISETP.LT.OR P2, PT, R117, 0x11, P2 ;  /* 0x000000117500780c */ /* 0x000fe40001741670 */
[----:B------:R-:W-:-:S02]  /*8280*/  LOP3.LUT R16, R16, 0xffffffef, RZ, 0xc0, !PT ;  /* 0xffffffef10107812 */ /* 0x000fc400078ec0ff */
[----:B------:R-:W-:Y:S02]  /*8290*/  FSEL R20, R20, -INF , !P2 ;  /* 0xff80000014147808 */ /* 0x000fe40005000000 */
[----:B------:R-:W-:Y:S02]  /*82a0*/  @P3 LOP3.LUT R16, R16, 0x10, RZ, 0xfc, !PT ;  /* 0x0000001010103812 */ /* 0x000fe400078efcff */
[----:B------:R-:W-:Y:S02]  /*82b0*/  ISETP.GT.AND P2, PT, R116, 0x11, !P3 ;  /* 0x000000117400780c */ /* 0x000fe40005f44270 */
[----:B------:R-:W-:Y:S02]  /*82c0*/  ISETP.GE.AND P3, PT, R115, 0x19, PT ;  /* 0x000000197300780c */ /* 0x000fe40003f66270 */
[----:B------:R-:W-:Y:S02]  /*82d0*/  ISETP.LT.OR P2, PT, R117, 0x12, P2 ;  /* 0x000000127500780c */ /* 0x000fe40001741670 */
[----:B------:R-:W-:-:S02]  /*82e0*/  LOP3.LUT R16, R16, 0x7fffffff, RZ, 0xc0, !PT ;  /* 0x7fffffff10107812 */ /* 0x000fc400078ec0ff */
[----:B------:R-:W-:Y:S02]  /*82f0*/  FSEL R21, R21, -INF , !P2 ;  /* 0xff80000015157808 */ /* 0x000fe40005000000 */
[----:B------:R-:W-:-:S04]  /*8300*/  ISETP.GT.AND P2, PT, R116, 0x18, !P3 ;  /* 0x000000187400780c */ /* 0x000fc80005f44270 */
[----:B------:R-:W-:Y:S02]  /*8310*/  ISETP.LT.OR P2, PT, R117, 0x19, P2 ;  /* 0x000000197500780c */ /* 0x000fe40001741670 */
[----:B------:R-:W-:Y:S02]  /*8320*/  @P3 LOP3.LUT R2, R2, 0x200, RZ, 0xfc, !PT ;  /* 0x0000020002023812 */ /* 0x000fe400078efcff */
[----:B------:R-:W-:Y:S02]  /*8330*/  ISETP.GE.AND P3, PT, R115, 0x1a, PT ;  /* 0x0000001a7300780c */ /* 0x000fe40003f66270 */
[----:B------:R-:W-:Y:S02]  /*8340*/  LOP3.LUT R2, R2, 0xfffffeff, RZ, 0xc0, !PT ;  /* 0xfffffeff02027812 */ /* 0x000fe400078ec0ff */
[----:B------:R-:W-:Y:S02]  /*8350*/  FSEL R26, R26, -INF , !P2 ;  /* 0xff8000001a1a7808 */ /* 0x000fe40005000000 */
[----:B------:R-:W-:-:S04]  /*8360*/  ISETP.GT.AND P2, PT, R116, 0x19, !P3 ;  /* 0x000000197400780c */ /* 0x000fc80005f44270 */
[----:B------:R-:W-:-:S03]  /*8370*/  ISETP.LT.OR P2, PT, R117, 0x1a, P2 ;  /* 0x0000001a7500780c */ /* 0x000fc60001741670 */
        /* <DEDUP_REMOVED lines=50> */
[----:B------:R-:W-:Y:S02]  /*86a0*/  FSEL R45, R45, -INF , !P2 ;  /* 0xff8000002d2d7808 */ /* 0x000fe40005000000 */
[----:B------:R-:W-:Y:S02]  /*86b0*/  ISETP.GT.AND P2, PT, R116, 0x40, !P3 ;  /* 0x000000407400780c */ /* 0x000fe40005f44270 */
[----:B------:R-:W-:Y:S02]  /*86c0*/  LOP3.LUT R2, R2, 0xfffffbff, RZ, 0xc0, !PT ;  /* 0xfffffbff02027812 */ /* 0x000fe400078ec0ff */
[----:B------:R-:W-:-:S04]  /*86d0*/  ISETP.LT.OR P2, PT, R117, 0x41, P2 ;  /* 0x000000417500780c */ /* 0x000fc80001741670 */
[----:B------:R-:W-:Y:S02]  /*86e0*/  FSEL R48, R48, -INF , !P2 ;  /* 0xff80000030307808 */ /* 0x000fe40005000000 */
[----:B------:R-:W-:Y:S02]  /*86f0*/  @P3 LOP3.LUT R16, R16, 0x80000000, RZ, 0xfc, !PT ;  /* 0x8000000010103812 */ /* 0x000fe400078efcff */
[----:B------:R-:W-:Y:S02]  /*8700*/  ISETP.GE.AND P3, PT, R115, 0x42, PT ;  /* 0x000000427300780c */ /* 0x000fe40003f66270 */
[----:B------:R-:W-:Y:S02]  /*8710*/  LOP3.LUT R16, R16, 0xbfffffff, RZ, 0xc0, !PT ;  /* 0xbfffffff10107812 */ /* 0x000fe400078ec0ff */
[----:B------:R-:W-:-:S04]  /*8720*/  ISETP.GT.AND P2, PT, R116, 0x41, !P3 ;  /* 0x000000417400780c */ /* 0x000fc80005f44270 */
        /* <DEDUP_REMOVED lines=152> */
[----:B------:R-:W-:Y:S02]  /*90b0*/  ISETP.GE.AND P2, PT, R115, 0xaa, PT ;  /* 0x000000aa7300780c */ /* 0x000fe40003f46270 */
[----:B------:R-:W-:Y:S02]  /*90c0*/  @P3 LOP3.LUT R16, R16, 0x20, RZ, 0xfc, !PT ;  /* 0x0000002010103812 */ /* 0x000fe400078efcff */
[----:B------:R-:W-:Y:S02]  /*90d0*/  ISETP.GT.AND P3, PT, R116, 0xa9, !P2 ;  /* 0x000000a97400780c */ /* 0x000fe40005764270 */
[----:B------:R-:W-:Y:S02]  /*90e0*/  LOP3.LUT R16, R16, 0xfffffffe, RZ, 0xc0, !PT ;  /* 0xfffffffe10107812 */ /* 0x000fe400078ec0ff */
        /* <DEDUP_REMOVED lines=14> */
[----:B------:R-:W-:-:S13]  /*91d0*/  ISETP.GE.AND P6, PT, R115, 0x1, PT ;  /* 0x000000017300780c */ /* 0x000fda0003fc6270 */
[----:B------:R-:W-:Y:S02]  /*91e0*/  @P6 LOP3.LUT R16, R16, 0x1, RZ, 0xfc, !PT ;  /* 0x0000000110106812 */ /* 0x000fe400078efcff */
[----:B------:R-:W-:-:S04]  /*91f0*/  ISETP.GT.AND P6, PT, R116, RZ, !P6 ;  /* 0x000000ff7400720c */ /* 0x000fc800077c4270 */
[----:B------:R-:W-:-:S04]  /*9200*/  ISETP.LT.OR P6, PT, R117, 0x1, P6 ;  /* 0x000000017500780c */ /* 0x000fc800037c1670 */
[----:B------:R-:W-:Y:S02]  /*9210*/  FSEL R41, R8, -INF , !P6 ;  /* 0xff80000008297808 */ /* 0x000fe40007000000 */
[----:B------:R-:W-:-:S13]  /*9220*/  ISETP.GE.AND P6, PT, R115, 0xba, PT ;  /* 0x000000ba7300780c */ /* 0x000fda0003fc6270 */
[----:B------:R-:W-:Y:S02]  /*9230*/  @P6 LOP3.LUT R2, R2, 0x400, RZ, 0xfc, !PT ;  /* 0x0000040002026812 */ /* 0x000fe400078efcff */
        /* <DEDUP_REMOVED lines=17> */
.L_x_830:
[----:B------:R-:W-:-:S05]  /*9350*/  IMAD.U32 R115, RZ, RZ, UR25 ;  /* 0x00000019ff737e24 */ /* 0x000fca000f8e00ff */
[----:B------:R-:W-:-:S13]  /*9360*/  ISETP.NE.AND P6, PT, R115, 0x1, PT ;  /* 0x000000017300780c */ /* 0x000fda0003fc5270 */
[----:B------:R-:W0:Y:S02]  /*9370*/  @P6 LDC.64 R8, c[0x0][0x9e8] ;  /* 0x00027a00ff086b82 */ /* 0x000e240000000a00 */
[----:B0-----:R-:W-:-:S05]  /*9380*/  @P6 IMAD.HI.U32 R8, R113, R8, RZ ;  /* 0x0000000871086227 */ /* 0x001fca00078e00ff */
[----:B------:R-:W-:-:S07]  /*9390*/  @P6 SHF.R.U32.HI R113, RZ, R9, R8 ;  /* 0x00000009ff716219 */ /* 0x000fce0000011608 */
.L_x_831:
[----:B------:R-:W-:Y:S05]  /*93a0*/  BSYNC B0 ;  /* 0x0000000000007941 */ /* 0x000fea0003800000 */
.L_x_829:
[----:B------:R-:W-:-:S05]  /*93b0*/  IMAD R110, R113, R115, R110 ;  /* 0x00000073716e7224 */ /* 0x000fca00078e026e */
[----:B------:R-:W-:Y:S02]  /*93c0*/  VIADDMNMX R119, R110, R115, R119, PT ;  /* 0x000000736e777246 */ /* 0x000fe40003800177 */
[----:B------:R-:W-:-:S07]  /*93d0*/  VIMNMX R118, R118, R110, !PT ;  /* 0x0000006e76767248 */ /* 0x000fce0007fe0100 */
.L_x_828:
[----:B------:R-:W-:Y:S01]  /*93e0*/  ISETP.GT.AND P1, PT, R118, 0x1, !P1 ;  /* 0x000000017600780c */ /* 0x000fe20004f24270 */
[----:B------:R-:W-:Y:S01]  /*93f0*/  UMOV UR10, UR27 ;  /* 0x0000001b000a7c82 */ /* 0x000fe20008000000 */
[----:B------:R-:W-:Y:S02]  /*9400*/  LOP3.LUT P6, RZ, R2, 0x40, RZ, 0xc0, !PT ;  /* 0x0000004002ff7812 */ /* 0x000fe400078cc0ff */
[----:B------:R-:W-:Y:S02]  /*9410*/  ISETP.LT.OR P1, PT, R119, 0x2, P1 ;  /* 0x000000027700780c */ /* 0x000fe40000f21670 */
[----:B------:R-:W-:Y:S02]  /*9420*/  FMNMX.FTZ R9, R41, R6, !PT ;  /* 0x0000000629097209 */ /* 0x000fe40007810000 */
[----:B------:R-:W-:Y:S02]  /*9430*/  FSEL R11, R11, -INF , !P1 ;  /* 0xff8000000b0b7808 */ /* 0x000fe40004800000 */
[----:B------:R-:W-:-:S02]  /*9440*/  LOP3.LUT P1, RZ, R16, 0x2, RZ, 0xc0, !PT ;  /* 0x0000000210ff7812 */ /* 0x000fc4000782c0ff */
[----:B------:R-:W-:Y:S02]  /*9450*/  FMNMX.FTZ R9, R40, R9, !PT ;  /* 0x0000000928097209 */ /* 0x000fe40007810000 */
[----:B------:R-:W-:Y:S02]  /*9460*/  ISETP.GT.AND P1, PT, R118, 0x8, !P1 ;  /* 0x000000087600780c */ /* 0x000fe40004f24270 */
[----:B------:R-:W-:Y:S02]  /*9470*/  FMNMX.FTZ R8, R12, R9, !PT ;  /* 0x000000090c087209 */ /* 0x000fe40007810000 */
[----:B------:R-:W-:Y:S02]  /*9480*/  ISETP.LT.OR P1, PT, R119, 0x9, P1 ;  /* 0x000000097700780c */ /* 0x000fe40000f21670 */
[----:B------:R-:W-:Y:S02]  /*9490*/  FMNMX.FTZ R9, R13, R8, !PT ;  /* 0x000000080d097209 */ /* 0x000fe40007810000 */
[----:B------:R-:W-:-:S02]  /*94a0*/  FSEL R14, R14, -INF , !P1 ;  /* 0xff8000000e0e7808 */ /* 0x000fc40004800000 */
[----:B------:R-:W-:Y:S02]  /*94b0*/  LOP3.LUT P1, RZ, R16, 0x4, RZ, 0xc0, !PT ;  /* 0x0000000410ff7812 */ /* 0x000fe4000782c0ff */
[----:B------:R-:W-:Y:S02]  /*94c0*/  FMNMX.FTZ R8, R20, R9, !PT ;  /* 0x0000000914087209 */ /* 0x000fe40007810000 */
[----:B------:R-:W-:Y:S02]  /*94d0*/  ISETP.GT.AND P1, PT, R118, 0x9, !P1 ;  /* 0x000000097600780c */ /* 0x000fe40004f24270 */
[----:B------:R-:W-:Y:S02]  /*94e0*/  FMNMX.FTZ R9, R21, R8, !PT ;  /* 0x0000000815097209 */ /* 0x000fe40007810000 */
[----:B------:R-:W-:Y:S02]  /*94f0*/  ISETP.LT.OR P1, PT, R119, 0xa, P1 ;  /* 0x0000000a7700780c */ /* 0x000fe40000f21670 */
[----:B------:R-:W-:-:S02]  /*9500*/  FMNMX.FTZ R8, R26, R9, !PT ;  /* 0x000000091a087209 */ /* 0x000fc40007810000 */
[----:B------:R-:W-:Y:S02]  /*9510*/  FSEL R15, R15, -INF , !P1 ;  /* 0xff8000000f0f7808 */ /* 0x000fe40004800000 */
[----:B------:R-:W-:Y:S02]  /*9520*/  LOP3.LUT P1, RZ, R16, 0x8, RZ, 0xc0, !PT ;  /* 0x0000000810ff7812 */ /* 0x000fe4000782c0ff */
[----:B------:R-:W-:Y:S02]  /*9530*/  FMNMX.FTZ R9, R27, R8, !PT ;  /* 0x000000081b097209 */ /* 0x000fe40007810000 */
[----:B------:R-:W-:Y:S02]  /*9540*/  ISETP.GT.AND P1, PT, R118, 0x10, !P1 ;  /* 0x000000107600780c */ /* 0x000fe40004f24270 */
[----:B------:R-:W-:Y:S02]  /*9550*/  FMNMX.FTZ R8, R30, R9, !PT ;  /* 0x000000091e087209 */ /* 0x000fe40007810000 */
[----:B------:R-:W-:-:S02]  /*9560*/  ISETP.LT.OR P1, PT, R119, 0x11, P1 ;  /* 0x000000117700780c */ /* 0x000fc40000f21670 */
[----:B------:R-:W-:Y:S02]  /*9570*/  FMNMX.FTZ R9, R31, R8, !PT ;  /* 0x000000081f097209 */ /* 0x000fe40007810000 */
[----:B------:R-:W-:Y:S02]  /*9580*/  FSEL R24, R24, -INF , !P1 ;  /* 0xff80000018187808 */ /* 0x000fe40004800000 */
[----:B------:R-:W-:Y:S02]  /*9590*/  LOP3.LUT P1, RZ, R16, 0x10, RZ, 0xc0, !PT ;  /* 0x0000001010ff7812 */ /* 0x000fe4000782c0ff */
[----:B------:R-:W-:Y:S02]  /*95a0*/  FMNMX.FTZ R8, R34, R9, !PT ;  /* 0x0000000922087209 */ /* 0x000fe40007810000 */
[----:B------:R-:W-:Y:S02]  /*95b0*/  ISETP.GT.AND P1, PT, R118, 0x11, !P1 ;  /* 0x000000117600780c */ /* 0x000fe40004f24270 */
[----:B------:R-:W-:-:S02]  /*95c0*/  FMNMX.FTZ R9, R35, R8, !PT ;  /* 0x0000000823097209 */ /* 0x000fc40007810000 */
[----:B------:R-:W-:Y:S02]  /*95d0*/  ISETP.LT.OR P1, PT, R119, 0x12, P1 ;  /* 0x000000127700780c */ /* 0x000fe40000f21670 */
[----:B------:R-:W-:Y:S02]  /*95e0*/  FMNMX.FTZ R8, R38, R9, !PT ;  /* 0x0000000926087209 */ /* 0x000fe40007810000 */
[----:B------:R-:W-:Y:S02]  /*95f0*/  FSEL R25, R25, -INF , !P1 ;  /* 0xff80000019197808 */ /* 0x000fe40004800000 */
[----:B------:R-:W-:Y:S02]  /*9600*/  LOP3.LUT P1, RZ, R2, 0x200, RZ, 0xc0, !PT ;  /* 0x0000020002ff7812 */ /* 0x000fe4000782c0ff */
[----:B------:R-:W-:Y:S02]  /*9610*/  FMNMX.FTZ R9, R39, R8, !PT ;  /* 0x0000000827097209 */ /* 0x000fe40007810000 */
[----:B------:R-:W-:-:S02]  /*9620*/  ISETP.GT.AND P1, PT, R118, 0x18, !P1 ;  /* 0x000000187600780c */ /* 0x000fc40004f24270 */
[----:B------:R-:W-:Y:S02]  /*9630*/  FMNMX.FTZ R8, R44, R9, !PT ;  /* 0x000000092c087209 */ /* 0x000fe40007810000 */
[----:B------:R-:W-:Y:S02]  /*9640*/  ISETP.LT.OR P1, PT, R119, 0x19, P1 ;  /* 0x000000197700780c */ /* 0x000fe40000f21670 */
[----:B------:R-:W-:Y:S02]  /*9650*/  FMNMX.FTZ R9, R45, R8, !PT ;  /* 0x000000082d097209 */ /* 0x000fe40007810000 */
[----:B------:R-:W-:Y:S02]  /*9660*/  FSEL R28, R28, -INF , !P1 ;  /* 0xff8000001c1c7808 */ /* 0x000fe40004800000 */
[----:B------:R-:W-:Y:S02]  /*9670*/  LOP3.LUT P1, RZ, R2, 0x100, RZ, 0xc0, !PT ;  /* 0x0000010002ff7812 */ /* 0x000fe4000782c0ff */
[----:B------:R-:W-:-:S02]  /*9680*/  FMNMX.FTZ R8, R48, R9, !PT ;  /* 0x0000000930087209 */ /* 0x000fc40007810000 */
[----:B------:R-:W-:Y:S02]  /*9690*/  ISETP.GT.AND P1, PT, R118, 0x19, !P1 ;  /* 0x000000197600780c */ /* 0x000fe40004f24270 */
[----:B------:R-:W-:Y:S02]  /*96a0*/  FMNMX.FTZ R9, R49, R8, !PT ;  /* 0x0000000831097209 */ /* 0x000fe40007810000 */
        /* <DEDUP_REMOVED lines=10> */
[----:B------:R-:W-:Y:S02]  /*9750*/  ISETP.GT.AND P1, PT, R118, 0x21, !P6 ;  /* 0x000000217600780c */ /* 0x000fe40007724270 */
        /* <DEDUP_REMOVED lines=62> */
[C---:B------:R-:W-:Y:S02]  /*9b40*/  ISETP.GT.AND P1, PT, R118.reuse, 0x48, !P1 ;  /* 0x000000487600780c */ /* 0x040fe40004f24270 */
[----:B------:R-:W-:Y:S01]  /*9b50*/  ISETP.GT.AND P2, PT, R118, 0xa9, !P2 ;  /* 0x000000a97600780c */ /* 0x000fe20005744270 */
[----:B------:R-:W0:Y:S01]  /*9b60*/  SHFL.BFLY PT, R8, R9, 0x2, 0x1f ;  /* 0x0c401f0009087f89 */ /* 0x000e2200000e0000 */
[----:B------:R-:W-:-:S02]  /*9b70*/  ISETP.LT.OR P1, PT, R119, 0x49, P1 ;  /* 0x000000497700780c */ /* 0x000fc40000f21670 */
[----:B------:R-:W-:Y:S02]  /*9b80*/  ISETP.LT.OR P2, PT, R119, 0xaa, P2 ;  /* 0x000000aa7700780c */ /* 0x000fe40001741670 */
[----:B------:R-:W-:Y:S02]  /*9b90*/  FSEL R52, R52, -INF , !P1 ;  /* 0xff80000034347808 */ /* 0x000fe40004800000 */
[----:B------:R-:W-:Y:S02]  /*9ba0*/  LOP3.LUT P1, RZ, R16, 0x10000000, RZ, 0xc0, !PT ;  /* 0x1000000010ff7812 */ /* 0x000fe4000782c0ff */
[C---:B------:R-:W-:Y:S02]  /*9bb0*/  ISETP.GT.AND P3, PT, R118.reuse, 0xb0, !P3 ;  /* 0x000000b07600780c */ /* 0x040fe40005f64270 */
[----:B------:R-:W-:Y:S02]  /*9bc0*/  ISETP.GT.AND P1, PT, R118, 0x49, !P1 ;  /* 0x000000497600780c */ /* 0x000fe40004f24270 */
[----:B------:R-:W-:-:S02]  /*9bd0*/  FSEL R102, R102, -INF , !P2 ;  /* 0xff80000066667808 */ /* 0x000fc40005000000 */
[----:B------:R-:W-:Y:S02]  /*9be0*/  ISETP.LT.OR P1, PT, R119, 0x4a, P1 ;  /* 0x0000004a7700780c */ /* 0x000fe40000f21670 */
[C---:B------:R-:W-:Y:S02]  /*9bf0*/  ISETP.GT.AND P4, PT, R118.reuse, 0xb1, !P4 ;  /* 0x000000b17600780c */ /* 0x040fe40006784270 */
[----:B------:R-:W-:Y:S02]  /*9c00*/  FSEL R53, R53, -INF , !P1 ;  /* 0xff80000035357808 */ /* 0x000fe40004800000 */
[----:B------:R-:W-:Y:S02]  /*9c10*/  ISETP.GT.AND P1, PT, R118, 0x50, !P6 ;  /* 0x000000507600780c */ /* 0x000fe40007724270 */
[----:B------:R-:W-:Y:S02]  /*9c20*/  LOP3.LUT P6, RZ, R16, 0x10000, RZ, 0xc0, !PT ;  /* 0x0001000010ff7812 */ /* 0x000fe400078cc0ff */
[----:B------:R-:W-:-:S02]  /*9c30*/  ISETP.LT.OR P1, PT, R119, 0x51, P1 ;  /* 0x000000517700780c */ /* 0x000fc40000f21670 */
[----:B0-----:R-:W-:Y:S02]  /*9c40*/  FMNMX.FTZ R110, R9, R8, !PT ;  /* 0x00000008096e7209 */ /* 0x001fe40007810000 */
[----:B------:R-:W-:Y:S02]  /*9c50*/  FSEL R56, R56, -INF , !P1 ;  /* 0xff80000038387808 */ /* 0x000fe40004800000 */
[----:B------:R-:W-:Y:S01]  /*9c60*/  LOP3.LUT P1, RZ, R16, 0x4000000, RZ, 0xc0, !PT ;  /* 0x0400000010ff7812 */ /* 0x000fe2000782c0ff */
[----:B------:R-:W0:Y:S01]  /*9c70*/  SHFL.BFLY PT, R113, R110, 0x1, 0x1f ;  /* 0x0c201f006e717f89 */ /* 0x000e2200000e0000 */
[----:B------:R-:W-:Y:S02]  /*9c80*/  ISETP.LT.OR P3, PT, R119, 0xb1, P3 ;  /* 0x000000b17700780c */ /* 0x000fe40001f61670 */
[C---:B------:R-:W-:Y:S02]  /*9c90*/  ISETP.GT.AND P1, PT, R118.reuse, 0x51, !P1 ;  /* 0x000000517600780c */ /* 0x040fe40004f24270 */
[----:B------:R-:W-:-:S02]  /*9ca0*/  ISETP.GT.AND P5, PT, R118, 0xb8, !P5 ;  /* 0x000000b87600780c */ /* 0x000fc40006fa4270 */
[C---:B------:R-:W-:Y:S02]  /*9cb0*/  ISETP.LT.OR P1, PT, R119.reuse, 0x52, P1 ;  /* 0x000000527700780c */ /* 0x040fe40000f21670 */
[----:B------:R-:W-:Y:S02]  /*9cc0*/  ISETP.LT.OR P4, PT, R119, 0xb2, P4 ;  /* 0x000000b27700780c */ /* 0x000fe40002781670 */
[----:B------:R-:W-:Y:S02]  /*9cd0*/  FSEL R57, R57, -INF , !P1 ;  /* 0xff80000039397808 */ /* 0x000fe40004800000 */
[----:B------:R-:W-:Y:S02]  /*9ce0*/  LOP3.LUT P1, RZ, R16, 0x2000000, RZ, 0xc0, !PT ;  /* 0x0200000010ff7812 */ /* 0x000fe4000782c0ff */
[----:B------:R-:W-:Y:S02]  /*9cf0*/  FSEL R105, R105, -INF , !P3 ;  /* 0xff80000069697808 */ /* 0x000fe40005800000 */
[----:B------:R-:W-:-:S02]  /*9d00*/  ISETP.GT.AND P1, PT, R118, 0x58, !P1 ;  /* 0x000000587600780c */ /* 0x000fc40004f24270 */
[C---:B------:R-:W-:Y:S02]  /*9d10*/  ISETP.LT.OR P5, PT, R119.reuse, 0xb9, P5 ;  /* 0x000000b97700780c */ /* 0x040fe40002fa1670 */
[----:B------:R-:W-:Y:S02]  /*9d20*/  ISETP.LT.OR P1, PT, R119, 0x59, P1 ;  /* 0x000000597700780c */ /* 0x000fe40000f21670 */
[----:B------:R-:W-:Y:S02]  /*9d30*/  FSEL R106, R106, -INF , !P4 ;  /* 0xff8000006a6a7808 */ /* 0x000fe40006000000 */
[----:B------:R-:W-:Y:S02]  /*9d40*/  FSEL R61, R61, -INF , !P1 ;  /* 0xff8000003d3d7808 */ /* 0x000fe40004800000 */
[----:B------:R-:W-:Y:S02]  /*9d50*/  LOP3.LUT P1, RZ, R16, 0x1000000, RZ, 0xc0, !PT ;  /* 0x0100000010ff7812 */ /* 0x000fe4000782c0ff */
[----:B0-----:R-:W-:Y:S01]  /*9d60*/  FMNMX.FTZ R8, R110, R113, !PT ;  /* 0x000000716e087209 */ /* 0x001fe20007810000 */
[----:B------:R-:W-:Y:S01]  /*9d70*/  IMAD.U32 R113, RZ, RZ, UR10 ;  /* 0x0000000aff717e24 */ /* 0x000fe2000f8e00ff */
[----:B------:R-:W-:-:S02]  /*9d80*/  ISETP.GT.AND P1, PT, R118, 0x59, !P1 ;  /* 0x000000597600780c */ /* 0x000fc40004f24270 */
[----:B------:R-:W-:Y:S01]  /*9d90*/  FSEL R109, R109, -INF , !P5 ;  /* 0xff8000006d6d7808 */ /* 0x000fe20006800000 */
[----:B------:R-:W-:-:S01]  /*9da0*/  FFMA.FTZ R113, R8, R113, -8 ;  /* 0xc100000008717423 */ /* 0x000fc20000010071 */
[----:B------:R-:W-:-:S04]  /*9db0*/  ISETP.LT.OR P1, PT, R119, 0x5a, P1 ;  /* 0x0000005a7700780c */ /* 0x000fc80000f21670 */
[----:B------:R-:W-:Y:S02]  /*9dc0*/  FSEL R62, R62, -INF , !P1 ;  /* 0xff8000003e3e7808 */ /* 0x000fe40004800000 */
[----:B------:R-:W-:-:S04]  /*9dd0*/  LOP3.LUT P1, RZ, R16, 0x800000, RZ, 0xc0, !PT ;  /* 0x0080000010ff7812 */ /* 0x000fc8000782c0ff */
[----:B------:R-:W-:-:S04]  /*9de0*/  ISETP.GT.AND P1, PT, R118, 0x60, !P1 ;  /* 0x000000607600780c */ /* 0x000fc80004f24270 */
        /* <DEDUP_REMOVED lines=26> */
[----:B------:R-:W-:Y:S02]  /*9f90*/  ISETP.GT.AND P1, PT, R118, 0x79, !P6 ;  /* 0x000000797600780c */ /* 0x000fe40007724270 */
[----:B------:R-:W-:Y:S02]  /*9fa0*/  LOP3.LUT P6, RZ, R16, 0x20, RZ, 0xc0, !PT ;  /* 0x0000002010ff7812 */ /* 0x000fe400078cc0ff */
        /* <DEDUP_REMOVED lines=46> */
[----:B------:R-:W-:Y:S02]  /*a290*/  ISETP.GT.AND P1, PT, R118, RZ, !P6 ;  /* 0x000000ff7600720c */ /* 0x000fe40007724270 */
[----:B------:R-:W-:Y:S02]  /*a2a0*/  LOP3.LUT P6, RZ, R2, 0x400, RZ, 0xc0, !PT ;  /* 0x0000040002ff7812 */ /* 0x000fe400078cc0ff */
[----:B------:R-:W-:Y:S02]  /*a2b0*/  ISETP.LT.OR P1, PT, R119, 0x1, P1 ;  /* 0x000000017700780c */ /* 0x000fe40000f21670 */
[----:B------:R-:W-:Y:S02]  /*a2c0*/  ISETP.GT.AND P2, PT, R118, 0xb9, !P6 ;  /* 0x000000b97600780c */ /* 0x000fe40007744270 */
[----:B------:R-:W-:-:S02]  /*a2d0*/  FSEL R10, R10, -INF , !P1 ;  /* 0xff8000000a0a7808 */ /* 0x000fc40004800000 */
[----:B------:R-:W-:Y:S02]  /*a2e0*/  FSETP.NEU.FTZ.AND P1, PT, R8, -INF , PT ;  /* 0xff8000000800780b */ /* 0x000fe40003f3d000 */
[----:B------:R-:W-:Y:S02]  /*a2f0*/  ISETP.LT.OR P2, PT, R119, 0xba, P2 ;  /* 0x000000ba7700780c */ /* 0x000fe40001741670 */
[----:B------:R-:W-:Y:S02]  /*a300*/  FSEL R9, R113, RZ, P1 ;  /* 0x000000ff71097208 */ /* 0x000fe40000800000 */
[----:B------:R-:W-:-:S03]  /*a310*/  FSEL R111, R111, -INF , !P2 ;  /* 0xff8000006f6f7808 */ /* 0x000fc60005000000 */
[--C-:B------:R-:W-:Y:S01]  /*a320*/  FFMA.FTZ R113, R41, UR10, -R9.reuse ;  /* 0x0000000a29717c23 */ /* 0x100fe20008010809 */
[----:B------:R-:W-:-:S01]  /*a330*/  FFMA.FTZ R41, R40, UR10, -R9 ;  /* 0x0000000a28297c23 */ /* 0x000fc20008010809 */
[----:B------:R-:W-:Y:S01]  /*a340*/  FMNMX.FTZ R40, R10, R7, !PT ;  /* 0x000000070a287209 */ /* 0x000fe20007810000 */
[----:B------:R-:W-:-:S01]  /*a350*/  FFMA.FTZ R115, R44, UR10, -R9 ;  /* 0x0000000a2c737c23 */ /* 0x000fc20008010809 */
[----:B------:R0:W-:Y:S01]  /*a360*/  MUFU.EX2 R110, R113 ;  /* 0x00000071006e7308 */ /* 0x0001e20000000800 */
[----:B------:R-:W-:-:S01]  /*a370*/  FFMA.FTZ R116, R48, UR10, -R9 ;  /* 0x0000000a30747c23 */ /* 0x000fc20008010809 */
[--C-:B------:R-:W-:Y:S01]  /*a380*/  FFMA.FTZ R117, R91, UR10, -R9.reuse ;  /* 0x0000000a5b757c23 */ /* 0x100fe20008010809 */
[----:B------:R-:W-:-:S01]  /*a390*/  FFMA.FTZ R91, R92, UR10, -R9 ;  /* 0x0000000a5c5b7c23 */ /* 0x000fc20008010809 */
[--C-:B------:R-:W-:Y:S01]  /*a3a0*/  FFMA.FTZ R92, R95, UR10, -R9.reuse ;  /* 0x0000000a5f5c7c23 */ /* 0x100fe20008010809 */
[----:B------:R-:W-:-:S01]  /*a3b0*/  FFMA.FTZ R95, R96, UR10, -R9 ;  /* 0x0000000a605f7c23 */ /* 0x000fc20008010809 */
[--C-:B------:R-:W-:Y:S01]  /*a3c0*/  FFMA.FTZ R96, R98, UR10, -R9.reuse ;  /* 0x0000000a62607c23 */ /* 0x100fe20008010809 */
[----:B------:R-:W-:-:S01]  /*a3d0*/  FFMA.FTZ R98, R103, UR10, -R9 ;  /* 0x0000000a67627c23 */ /* 0x000fc20008010809 */
[--C-:B------:R-:W-:Y:S01]  /*a3e0*/  FFMA.FTZ R103, R104, UR10, -R9.reuse ;  /* 0x0000000a68677c23 */ /* 0x100fe20008010809 */
[----:B0-----:R-:W-:Y:S01]  /*a3f0*/  FMNMX.FTZ R113, R11, R40, !PT ;  /* 0x000000280b717209 */ /* 0x001fe20007810000 */
        /* <DEDUP_REMOVED lines=18> */
[----:B0-----:R-:W-:-:S01]  /*a520*/  FFMA.FTZ R115, R54, UR10, -R9 ;  /* 0x0000000a36737c23 */ /* 0x001fc20008010809 */
[----:B------:R-:W-:Y:S01]  /*a530*/  FMNMX.FTZ R44, R28, R113, !PT ;  /* 0x000000711c2c7209 */ /* 0x000fe20007810000 */
[----:B------:R-:W-:-:S01]  /*a540*/  FFMA.FTZ R39, R39, UR10, -R9 ;  /* 0x0000000a27277c23 */ /* 0x000fc20008010809 */
[--C-:B------:R-:W-:Y:S01]  /*a550*/  FFMA.FTZ R45, R45, UR10, -R9.reuse ;  /* 0x0000000a2d2d7c23 */ /* 0x100fe20008010809 */
[----:B------:R-:W-:-:S01]  /*a560*/  FFMA.FTZ R49, R49, UR10, -R9 ;  /* 0x0000000a31317c23 */ /* 0x000fc20008010809 */
[----:B------:R-:W-:Y:S01]  /*a570*/  FMNMX.FTZ R113, R29, R44, !PT ;  /* 0x0000002c1d717209 */ /* 0x000fe20007810000 */
[----:B------:R-:W-:-:S01]  /*a580*/  FFMA.FTZ R55, R55, UR10, -R9 ;  /* 0x0000000a37377c23 */ /* 0x000fc20008010809 */
        /* <DEDUP_REMOVED lines=17> */
[----:B------:R-:W-:Y:S01]  /*a6a0*/  IMAD.U32 R112, RZ, RZ, UR10 ;  /* 0x0000000aff707e24 */ /* 0x000fe2000f8e00ff */
[----:B------:R-:W-:-:S04]  /*a6b0*/  FMNMX.FTZ R54, R42, R113, !PT ;  /* 0x000000712a367209 */ /* 0x000fc80007810000 */
[----:B------:R-:W-:Y:S02]  /*a6c0*/  FMNMX.FTZ R113, R43, R54, !PT ;  /* 0x000000362b717209 */ /* 0x000fe40007810000 */
[----:B------:R-:W-:Y:S01]  /*a6d0*/  MUFU.EX2 R41, R41 ;  /* 0x0000002900297308 */ /* 0x000fe20000000800 */
[----:B0-----:R-:W-:-:S01]  /*a6e0*/  FFMA.FTZ R115, R60, UR10, -R9 ;  /* 0x0000000a3c737c23 */ /* 0x001fc20008010809 */
[----:B------:R-:W-:-:S04]  /*a6f0*/  FMNMX.FTZ R54, R46, R113, !PT ;  /* 0x000000712e367209 */ /* 0x000fc80007810000 */
[----:B------:R-:W-:Y:S02]  /*a700*/  FMNMX.FTZ R113, R47, R54, !PT ;  /* 0x000000362f717209 */ /* 0x000fe40007810000 */
[----:B------:R0:W-:Y:S02]  /*a710*/  MUFU.EX2 R54, R116 ;  /* 0x0000007400367308 */ /* 0x0001e40000000800 */
        /* <DEDUP_REMOVED lines=11> */
[----:B------:R-:W-:Y:S01]  /*a7d0*/  FMNMX.FTZ R113, R61, R60, !PT ;  /* 0x0000003c3d717209 */ /* 0x000fe20007810000 */
[----:B------:R-:W-:-:S03]  /*a7e0*/  FFMA.FTZ R60, R66, UR10, -R9 ;  /* 0x0000000a423c7c23 */ /* 0x000fc60008010809 */
        /* <DEDUP_REMOVED lines=32> */
[----:B------:R-:W-:Y:S01]  /*a9f0*/  FMNMX.FTZ R113, R101, R82, !PT ;  /* 0x0000005265717209 */ /* 0x000fe20007810000 */
[----:B------:R-:W-:-:S03]  /*aa00*/  FFMA.FTZ R82, R87, UR10, -R9 ;  /* 0x0000000a57527c23 */ /* 0x000fc60008010809 */
[----:B------:R-:W-:Y:S02]  /*aa10*/  FMNMX.FTZ R116, R102, R113, !PT ;  /* 0x0000007166747209 */ /* 0x000fe40007810000 */
[----:B------:R-:W-:Y:S02]  /*aa20*/  MUFU.EX2 R35, R35 ;  /* 0x0000002300237308 */ /* 0x000fe40000000800 */
[----:B------:R-:W-:-:S04]  /*aa30*/  FMNMX.FTZ R87, R105, R116, !PT ;  /* 0x0000007469577209 */ /* 0x000fc80007810000 */
[----:B------:R-:W-:Y:S02]  /*aa40*/  FMNMX.FTZ R88, R106, R87, !PT ;  /* 0x000000576a587209 */ /* 0x000fe40007810000 */
[----:B------:R0:W-:Y:S02]  /*aa50*/  MUFU.EX2 R87, R115 ;  /* 0x0000007300577308 */ /* 0x0001e40000000800 */
[----:B------:R-:W-:-:S04]  /*aa60*/  FMNMX.FTZ R88, R109, R88, !PT ;  /* 0x000000586d587209 */ /* 0x000fc80007810000 */
[----:B------:R-:W-:Y:S02]  /*aa70*/  FMNMX.FTZ R113, R111, R88, !PT ;  /* 0x000000586f717209 */ /* 0x000fe40007810000 */
[----:B------:R1:W-:Y:S01]  /*aa80*/  MUFU.EX2 R88, R117 ;  /* 0x0000007500587308 */ /* 0x0003e20000000800 */
[----:B0-----:R-:W-:Y:S02]  /*aa90*/  FSEL R115, R8, RZ, P1 ;  /* 0x000000ff08737208 */ /* 0x001fe40000800000 */
[----:B------:R-:W0:Y:S03]  /*aaa0*/  SHFL.BFLY PT, R116, R113, 0x2, 0x1f ;  /* 0x0c401f0071747f89 */ /* 0x000e2600000e0000 */
[----:B------:R-:W-:-:S02]  /*aab0*/  FADD.FTZ R115, -R115, R6 ;  /* 0x0000000673737221 */ /* 0x000fc40000010100 */
[----:B------:R-:W-:Y:S02]  /*aac0*/  MUFU.EX2 R38, R38 ;  /* 0x0000002600267308 */ /* 0x000fe40000000800 */
[----:B------:R-:W-:-:S06]  /*aad0*/  FMUL.FTZ R115, R115, UR10 ;  /* 0x0000000a73737c20 */ /* 0x000fcc0008410000 */
[----:B------:R-:W2:Y:S08]  /*aae0*/  MUFU.EX2 R115, R115 ;  /* 0x0000007300737308 */ /* 0x000eb00000000800 */
[----:B------:R-:W-:Y:S01]  /*aaf0*/  MUFU.EX2 R39, R39 ;  /* 0x0000002700277308 */ /* 0x000fe20000000800 */
[----:B0-----:R-:W-:-:S05]  /*ab00*/  FMNMX.FTZ R116, R113, R116, !PT ;  /* 0x0000007471747209 */ /* 0x001fca0007810000 */
[----:B------:R-:W0:Y:S02]  /*ab10*/  SHFL.BFLY PT, R113, R116, 0x1, 0x1f ;  /* 0x0c201f0074717f89 */ /* 0x000e2400000e0000 */
[----:B------:R-:W-:Y:S08]  /*ab20*/  MUFU.EX2 R45, R45 ;  /* 0x0000002d002d7308 */ /* 0x000ff00000000800 */
[----:B------:R-:W-:Y:S08]  /*ab30*/  MUFU.EX2 R49, R49 ;  /* 0x0000003100317308 */ /* 0x000ff00000000800 */
[----:B------:R-:W-:Y:S01]  /*ab40*/  MUFU.EX2 R55, R55 ;  /* 0x0000003700377308 */ /* 0x000fe20000000800 */
[----:B0-----:R-:W-:-:S07]  /*ab50*/  FMNMX.FTZ R9, R116, R113, !PT ;  /* 0x0000007174097209 */ /* 0x001fce0007810000 */
[----:B------:R-:W-:Y:S01]  /*ab60*/  MUFU.EX2 R59, R59 ;  /* 0x0000003b003b7308 */ /* 0x000fe20000000800 */
[C---:B------:R-:W-:Y:S01]  /*ab70*/  FSETP.NEU.FTZ.AND P1, PT, R9.reuse, -INF , PT ;  /* 0xff8000000900780b */ /* 0x040fe20003f3d000 */
[----:B------:R-:W-:-:S03]  /*ab80*/  FFMA.FTZ R6, R9, R112, -8 ;  /* 0xc100000009067423 */ /* 0x000fc60000010070 */
[----:B------:R-:W-:-:S03]  /*ab90*/  FSEL R112, R9, RZ, P1 ;  /* 0x000000ff09707208 */ /* 0x000fc60000800000 */
[----:B------:R-:W-:Y:S01]  /*aba0*/  MUFU.EX2 R113, R114 ;  /* 0x0000007200717308 */ /* 0x000fe20000000800 */
[----:B------:R-:W-:Y:S01]  /*abb0*/  FSEL R6, R6, RZ, P1 ;  /* 0x000000ff06067208 */ /* 0x000fe20000800000 */
[----:B------:R-:W-:-:S04]  /*abc0*/  FADD.FTZ R112, -R112, R7 ;  /* 0x0000000770707221 */ /* 0x000fc80000010100 */
[--C-:B-1----:R-:W-:Y:S01]  /*abd0*/  FFMA.FTZ R117, R10, UR10, -R6.reuse ;  /* 0x0000000a0a757c23 */ /* 0x102fe20008010806 */
[----:B------:R-:W-:-:S01]  /*abe0*/  FFMA.FTZ R10, R11, UR10, -R6 ;  /* 0x0000000a0b0a7c23 */ /* 0x000fc20008010806 */
[--C-:B------:R-:W-:Y:S01]  /*abf0*/  FFMA.FTZ R11, R14, UR10, -R6.reuse ;  /* 0x0000000a0e0b7c23 */ /* 0x100fe20008010806 */
[----:B------:R-:W-:-:S01]  /*ac00*/  FFMA.FTZ R14, R15, UR10, -R6 ;  /* 0x0000000a0f0e7c23 */ /* 0x000fc20008010806 */
[----:B------:R-:W-:Y:S01]  /*ac10*/  FMUL.FTZ R112, R112, UR10 ;  /* 0x0000000a70707c20 */ /* 0x000fe20008410000 */
        /* <DEDUP_REMOVED lines=15> */
[--C-:B------:R-:W-:Y:S01]  /*ad10*/  FFMA.FTZ R50, R51, UR10, -R6.reuse ;  /* 0x0000000a33327c23 */ /* 0x100fe20008010806 */
[----:B------:R-:W-:-:S01]  /*ad20*/  FFMA.FTZ R51, R52, UR10, -R6 ;  /* 0x0000000a34337c23 */ /* 0x000fc20008010806 */
[--C-:B------:R-:W-:Y:S01]  /*ad30*/  FFMA.FTZ R52, R53, UR10, -R6.reuse ;  /* 0x0000000a35347c23 */ /* 0x100fe20008010806 */
[----:B------:R-:W-:-:S01]  /*ad40*/  FFMA.FTZ R53, R56, UR10, -R6 ;  /* 0x0000000a38357c23 */ /* 0x000fc20008010806 */
[--C-:B------:R-:W-:Y:S01]  /*ad50*/  FFMA.FTZ R56, R57, UR10, -R6.reuse ;  /* 0x0000000a39387c23 */ /* 0x100fe20008010806 */
[----:B------:R-:W-:-:S01]  /*ad60*/  FFMA.FTZ R57, R64, UR10, -R6 ;  /* 0x0000000a40397c23 */ /* 0x000fc20008010806 */
[----:B------:R-:W1:Y:S01]  /*ad70*/  MUFU.EX2 R10, R10 ;  /* 0x0000000a000a7308 */ /* 0x000e620000000800 */
[----:B------:R-:W-:-:S01]  /*ad80*/  FFMA.FTZ R64, R65, UR10, -R6 ;  /* 0x0000000a41407c23 */ /* 0x000fc20008010806 */
[----:B------:R-:W-:Y:S01]  /*ad90*/  FFMA.FTZ R65, R68, UR10, -R6 ;  /* 0x0000000a44417c23 */ /* 0x000fe20008010806 */
[----:B--2---:R-:W-:-:S01]  /*ada0*/  FFMA.FTZ R68, R115, R5, R110 ;  /* 0x0000000573447223 */ /* 0x004fc2000001006e */
[--C-:B------:R-:W-:Y:S01]  /*adb0*/  FFMA.FTZ R61, R61, UR10, -R6.reuse ;  /* 0x0000000a3d3d7c23 */ /* 0x100fe20008010806 */
[----:B------:R-:W-:-:S01]  /*adc0*/  FFMA.FTZ R62, R62, UR10, -R6 ;  /* 0x0000000a3e3e7c23 */ /* 0x000fc20008010806 */
[----:B------:R-:W-:Y:S01]  /*add0*/  FFMA.FTZ R90, R90, UR10, -R6 ;  /* 0x0000000a5a5a7c23 */ /* 0x000fe20008010806 */
[----:B------:R-:W-:-:S01]  /*ade0*/  FADD.FTZ R119, R41, R68 ;  /* 0x0000004429777221 */ /* 0x000fc20000010000 */
[----:B------:R-:W2:Y:S01]  /*adf0*/  MUFU.EX2 R11, R11 ;  /* 0x0000000b000b7308 */ /* 0x000ea20000000800 */
[----:B0-----:R-:W-:-:S01]  /*ae00*/  FFMA.FTZ R5, R112, R4, R117 ;  /* 0x0000000470057223 */ /* 0x001fc20000010075 */
[----:B------:R-:W-:Y:S01]  /*ae10*/  FFMA.FTZ R68, R69, UR10, -R6 ;  /* 0x0000000a45447c23 */ /* 0x000fe20008010806 */
[----:B------:R-:W-:-:S01]  /*ae20*/  FADD.FTZ R114, R12, R119 ;  /* 0x000000770c727221 */ /* 0x000fc20000010000 */
[--C-:B------:R-:W-:Y:S01]  /*ae30*/  FFMA.FTZ R94, R94, UR10, -R6.reuse ;  /* 0x0000000a5e5e7c23 */ /* 0x100fe20008010806 */
[----:B------:R-:W-:-:S01]  /*ae40*/  FFMA.FTZ R100, R100, UR10, -R6 ;  /* 0x0000000a64647c23 */ /* 0x000fc20008010806 */
[----:B------:R-:W-:Y:S01]  /*ae50*/  FFMA.FTZ R109, R109, UR10, -R6 ;  /* 0x0000000a6d6d7c23 */ /* 0x000fe20008010806 */
[----:B------:R-:W-:-:S01]  /*ae60*/  FADD.FTZ R69, R13, R114 ;  /* 0x000000720d457221 */ /* 0x000fc20000010000 */
[----:B------:R-:W0:Y:S01]  /*ae70*/  MUFU.EX2 R14, R14 ;  /* 0x0000000e000e7308 */ /* 0x000e220000000800 */
[----:B-1----:R-:W-:-:S07]  /*ae80*/  FADD.FTZ R4, R10, R5 ;  /* 0x000000050a047221 */ /* 0x002fce0000010000 */
[----:B------:R-:W1:Y:S01]  /*ae90*/  MUFU.EX2 R15, R15 ;  /* 0x0000000f000f7308 */ /* 0x000e620000000800 */
[----:B--2---:R-:W-:-:S01]  /*aea0*/  FADD.FTZ R5, R11, R4 ;  /* 0x000000040b057221 */ /* 0x004fc20000010000 */
[----:B------:R-:W-:Y:S01]  /*aeb0*/  FFMA.FTZ R4, R72, UR10, -R6 ;  /* 0x0000000a48047c23 */ /* 0x000fe20008010806 */
[----:B------:R-:W-:-:S04]  /*aec0*/  FADD.FTZ R72, R20, R69 ;  /* 0x0000004514487221 */ /* 0x000fc80000010000 */
[----:B------:R-:W-:Y:S01]  /*aed0*/  FADD.FTZ R69, R21, R72 ;  /* 0x0000004815457221 */ /* 0x000fe20000010000 */
[----:B------:R-:W2:Y:S01]  /*aee0*/  MUFU.EX2 R24, R24 ;  /* 0x0000001800187308 */ /* 0x000ea20000000800 */
[----:B0-----:R-:W-:-:S01]  /*aef0*/  FADD.FTZ R114, R14, R5 ;  /* 0x000000050e727221 */ /* 0x001fc20000010000 */
[----:B------:R-:W-:Y:S01]  /*af00*/  FFMA.FTZ R72, R73, UR10, -R6 ;  /* 0x0000000a49487c23 */ /* 0x000fe20008010806 */
[----:B------:R-:W-:-:S01]  /*af10*/  FADD.FTZ R116, R26, R69 ;  /* 0x000000451a747221 */ /* 0x000fc20000010000 */
[----:B------:R-:W-:-:S03]  /*af20*/  FFMA.FTZ R69, R76, UR10, -R6 ;  /* 0x0000000a4c457c23 */ /* 0x000fc60008010806 */
[----:B------:R-:W-:Y:S01]  /*af30*/  FADD.FTZ R73, R27, R116 ;  /* 0x000000741b497221 */ /* 0x000fe20000010000 */
[----:B------:R-:W0:Y:S01]  /*af40*/  MUFU.EX2 R25, R25 ;  /* 0x0000001900197308 */ /* 0x000e220000000800 */
[----:B-1----:R-:W-:-:S02]  /*af50*/  FADD.FTZ R5, R15, R114 ;  /* 0x000000720f057221 */ /* 0x002fc40000010000 */
[----:B------:R-:W-:-:S04]  /*af60*/  FADD.FTZ R76, R30, R73 ;  /* 0x000000491e4c7221 */ /* 0x000fc80000010000 */
[----:B------:R-:W-:Y:S01]  /*af70*/  FADD.FTZ R73, R31, R76 ;  /* 0x0000004c1f497221 */ /* 0x000fe20000010000 */
        /* <DEDUP_REMOVED lines=8> */
[----:B--2---:R-:W-:-:S01]  /*b000*/  FADD.FTZ R5, R29, R114 ;  /* 0x000000721d057221 */ /* 0x004fc20000010000 */
[----:B------:R-:W-:Y:S01]  /*b010*/  FADD.FTZ R114, R34, R73 ;  /* 0x0000004922727221 */ /* 0x000fe20000010000 */
[----:B------:R-:W-:-:S03]  /*b020*/  FFMA.FTZ R73, R80, UR10, -R6 ;  /* 0x0000000a50497c23 */ /* 0x000fc60008010806 */
[----:B------:R-:W-:Y:S02]  /*b030*/  FADD.FTZ R77, R35, R114 ;  /* 0x00000072234d7221 */ /* 0x000fe40000010000 */
[----:B------:R-:W2:Y:S02]  /*b040*/  MUFU.EX2 R36, R36 ;  /* 0x0000002400247308 */ /* 0x000ea40000000800 */
[----:B------:R-:W-:-:S04]  /*b050*/  FADD.FTZ R80, R38, R77 ;  /* 0x0000004d26507221 */ /* 0x000fc80000010000 */
[----:B------:R-:W-:Y:S01]  /*b060*/  FADD.FTZ R77, R39, R80 ;  /* 0x00000050274d7221 */ /* 0x000fe20000010000 */
[----:B------:R-:W-:-:S01]  /*b070*/  FFMA.FTZ R80, R81, UR10, -R6 ;  /* 0x0000000a51507c23 */ /* 0x000fc20008010806 */
[----:B------:R-:W3:Y:S02]  /*b080*/  MUFU.EX2 R37, R37 ;  /* 0x0000002500257308 */ /* 0x000ee40000000800 */
[----:B------:R-:W-:-:S01]  /*b090*/  FADD.FTZ R114, R40, R77 ;  /* 0x0000004d28727221 */ /* 0x000fc20000010000 */
[----:B------:R-:W-:-:S03]  /*b0a0*/  FFMA.FTZ R77, R84, UR10, -R6 ;  /* 0x0000000a544d7c23 */ /* 0x000fc60008010806 */
[----:B------:R-:W-:Y:S02]  /*b0b0*/  FADD.FTZ R81, R45, R114 ;  /* 0x000000722d517221 */ /* 0x000fe40000010000 */
[----:B------:R-:W-:Y:S02]  /*b0c0*/  MUFU.EX2 R7, R61 ;  /* 0x0000003d00077308 */ /* 0x000fe40000000800 */
[----:B------:R-:W-:-:S04]  /*b0d0*/  FADD.FTZ R84, R44, R81 ;  /* 0x000000512c547221 */ /* 0x000fc80000010000 */
[----:B------:R-:W-:Y:S01]  /*b0e0*/  FADD.FTZ R81, R49, R84 ;  /* 0x0000005431517221 */ /* 0x000fe20000010000 */
[----:B------:R-:W-:-:S01]  /*b0f0*/  FFMA.FTZ R84, R85, UR10, -R6 ;  /* 0x0000000a55547c23 */ /* 0x000fc20008010806 */
[----:B------:R-:W-:Y:S02]  /*b100*/  MUFU.EX2 R61, R65 ;  /* 0x00000041003d7308 */ /* 0x000fe40000000800 */
[----:B------:R-:W-:-:S01]  /*b110*/  FADD.FTZ R114, R48, R81 ;  /* 0x0000005130727221 */ /* 0x000fc20000010000 */
[----:B------:R-:W-:-:S03]  /*b120*/  FFMA.FTZ R81, R89, UR10, -R6 ;  /* 0x0000000a59517c23 */ /* 0x000fc60008010806 */
[----:B------:R-:W-:Y:S02]  /*b130*/  FADD.FTZ R85, R55, R114 ;  /* 0x0000007237557221 */ /* 0x000fe40000010000 */
[----:B------:R-:W4:Y:S02]  /*b140*/  MUFU.EX2 R42, R42 ;  /* 0x0000002a002a7308 */ /* 0x000f240000000800 */
[----:B------:R-:W-:-:S04]  /*b150*/  FADD.FTZ R114, R54, R85 ;  /* 0x0000005536727221 */ /* 0x000fc80000010000 */
[----:B------:R-:W-:Y:S02]  /*b160*/  FADD.FTZ R85, R59, R114 ;  /* 0x000000723b557221 */ /* 0x000fe40000010000 */
[----:B------:R0:W-:Y:S02]  /*b170*/  MUFU.EX2 R65, R4 ;  /* 0x0000000400417308 */ /* 0x0001e40000000800 */
[----:B------:R-:W-:-:S01]  /*b180*/  FADD.FTZ R114, R58, R85 ;  /* 0x000000553a727221 */ /* 0x000fc20000010000 */
[----:B------:R-:W-:-:S05]  /*b190*/  FFMA.FTZ R85, R93, UR10, -R6 ;  /* 0x0000000a5d557c23 */ /* 0x000fca0008010806 */
[----:B------:R-:W5:Y:S01]  /*b1a0*/  MUFU.EX2 R43, R43 ;  /* 0x0000002b002b7308 */ /* 0x000f620000000800 */
[----:B0-----:R-:W-:-:S04]  /*b1b0*/  FADD.FTZ R4, R32, R5 ;  /* 0x0000000520047221 */ /* 0x001fc80000010000 */
[----:B-1----:R-:W-:-:S03]  /*b1c0*/  FADD.FTZ R5, R33, R4 ;  /* 0x0000000421057221 */ /* 0x002fc60000010000 */
[----:B------:R-:W0:Y:S01]  /*b1d0*/  MUFU.EX2 R46, R46 ;  /* 0x0000002e002e7308 */ /* 0x000e220000000800 */
[----:B--2---:R-:W-:-:S04]  /*b1e0*/  FADD.FTZ R4, R36, R5 ;  /* 0x0000000524047221 */ /* 0x004fc80000010000 */
[----:B---3--:R-:W-:-:S03]  /*b1f0*/  FADD.FTZ R5, R37, R4 ;  /* 0x0000000425057221 */ /* 0x008fc60000010000 */
[----:B------:R-:W1:Y:S01]  /*b200*/  MUFU.EX2 R47, R47 ;  /* 0x0000002f002f7308 */ /* 0x000e620000000800 */
[----:B----4-:R-:W-:-:S04]  /*b210*/  FADD.FTZ R4, R42, R5 ;  /* 0x000000052a047221 */ /* 0x010fc80000010000 */
[----:B-----5:R-:W-:-:S03]  /*b220*/  FADD.FTZ R5, R43, R4 ;  /* 0x000000042b057221 */ /* 0x020fc60000010000 */
        /* <DEDUP_REMOVED lines=13> */
[----:B0-----:R-:W-:-:S04]  /*b300*/  FADD.FTZ R4, R56, R5 ;  /* 0x0000000538047221 */ /* 0x001fc80000010000 */
[----:B------:R-:W-:-:S03]  /*b310*/  FADD.FTZ R5, R7, R4 ;  /* 0x0000000407057221 */ /* 0x000fc60000010000 */
        /* <DEDUP_REMOVED lines=9> */
[----:B--2---:R-:W-:-:S04]  /*b3b0*/  FADD.FTZ R89, R67, R114 ;  /* 0x0000007243597221 */ /* 0x004fc80000010000 */
[----:B------:R-:W-:Y:S01]  /*b3c0*/  FADD.FTZ R114, R66, R89 ;  /* 0x0000005942727221 */ /* 0x000fe20000010000 */
[----:B------:R-:W-:-:S02]  /*b3d0*/  FFMA.FTZ R89, R97, UR10, -R6 ;  /* 0x0000000a61597c23 */ /* 0x000fc40008010806 */
[----:B------:R-:W2:Y:S01]  /*b3e0*/  MUFU.EX2 R68, R68 ;  /* 0x0000004400447308 */ /* 0x000ea20000000800 */
[----:B0-----:R-:W-:-:S04]  /*b3f0*/  FADD.FTZ R4, R64, R5 ;  /* 0x0000000540047221 */ /* 0x001fc80000010000 */
[----:B------:R-:W-:-:S03]  /*b400*/  FADD.FTZ R5, R61, R4 ;  /* 0x000000043d057221 */ /* 0x000fc60000010000 */
[----:B------:R-:W0:Y:S01]  /*b410*/  MUFU.EX2 R75, R75 ;  /* 0x0000004b004b7308 */ /* 0x000e220000000800 */
[----:B-1----:R-:W-:-:S04]  /*b420*/  FADD.FTZ R93, R71, R114 ;  /* 0x00000072475d7221 */ /* 0x002fc80000010000 */
[----:B------:R-:W-:-:S03]  /*b430*/  FADD.FTZ R114, R70, R93 ;  /* 0x0000005d46727221 */ /* 0x000fc60000010000 */
[----:B------:R-:W1:Y:S01]  /*b440*/  MUFU.EX2 R72, R72 ;  /* 0x0000004800487308 */ /* 0x000e620000000800 */
[----:B--2---:R-:W-:-:S04]  /*b450*/  FADD.FTZ R4, R68, R5 ;  /* 0x0000000544047221 */ /* 0x004fc80000010000 */
[----:B------:R-:W-:-:S03]  /*b460*/  FADD.FTZ R5, R65, R4 ;  /* 0x0000000441057221 */ /* 0x000fc60000010000 */
[----:B------:R-:W2:Y:S01]  /*b470*/  MUFU.EX2 R69, R69 ;  /* 0x0000004500457308 */ /* 0x000ea20000000800 */
[----:B0-----:R-:W-:-:S04]  /*b480*/  FADD.FTZ R93, R75, R114 ;  /* 0x000000724b5d7221 */ /* 0x001fc80000010000 */
[----:B------:R-:W-:Y:S01]  /*b490*/  FADD.FTZ R114, R74, R93 ;  /* 0x0000005d4a727221 */ /* 0x000fe20000010000 */
[----:B------:R-:W-:-:S02]  /*b4a0*/  FFMA.FTZ R93, R101, UR10, -R6 ;  /* 0x0000000a655d7c23 */ /* 0x000fc40008010806 */
        /* <DEDUP_REMOVED lines=18> */
[----:B0-----:R-:W-:-:S01]  /*b5d0*/  FADD.FTZ R102, R82, R97 ;  /* 0x0000006152667221 */ /* 0x001fc20000010000 */
[----:B------:R-:W-:-:S03]  /*b5e0*/  FFMA.FTZ R97, R105, UR10, -R6 ;  /* 0x0000000a69617c23 */ /* 0x000fc60008010806 */
[----:B------:R-:W-:-:S03]  /*b5f0*/  FADD.FTZ R101, R87, R102 ;  /* 0x0000006657657221 */ /* 0x000fc60000010000 */
[----:B------:R-:W0:Y:S01]  /*b600*/  MUFU.EX2 R81, R81 ;  /* 0x0000005100517308 */ /* 0x000e220000000800 */
[----:B-1----:R-:W-:-:S01]  /*b610*/  FADD.FTZ R5, R77, R4 ;  /* 0x000000044d057221 */ /* 0x002fc20000010000 */
[----:B------:R-:W-:-:S06]  /*b620*/  FADD.FTZ R102, R88, R101 ;  /* 0x0000006558667221 */ /* 0x000fcc0000010000 */
[----:B------:R-:W1:Y:S01]  /*b630*/  MUFU.EX2 R91, R91 ;  /* 0x0000005b005b7308 */ /* 0x000e620000000800 */
[----:B--2---:R-:W-:-:S07]  /*b640*/  FADD.FTZ R4, R84, R5 ;  /* 0x0000000554047221 */ /* 0x004fce0000010000 */
[----:B------:R-:W2:Y:S01]  /*b650*/  MUFU.EX2 R90, R90 ;  /* 0x0000005a005a7308 */ /* 0x000ea20000000800 */
[----:B0-----:R-:W-:-:S07]  /*b660*/  FADD.FTZ R5, R81, R4 ;  /* 0x0000000451057221 */ /* 0x001fce0000010000 */
[----:B------:R-:W0:Y:S01]  /*b670*/  MUFU.EX2 R92, R92 ;  /* 0x0000005c005c7308 */ /* 0x000e220000000800 */
[----:B-1----:R-:W-:-:S01]  /*b680*/  FADD.FTZ R101, R91, R102 ;  /* 0x000000665b657221 */ /* 0x002fc20000010000 */
[--C-:B------:R-:W-:Y:S01]  /*b690*/  FFMA.FTZ R102, R106, UR10, -R6.reuse ;  /* 0x0000000a6a667c23 */ /* 0x100fe20008010806 */
[----:B------:R-:W-:-:S05]  /*b6a0*/  FFMA.FTZ R6, R111, UR10, -R6 ;  /* 0x0000000a6f067c23 */ /* 0x000fca0008010806 */
        /* <DEDUP_REMOVED lines=36> */
[----:B--2---:R-:W-:-:S03]  /*b8f0*/  FADD.FTZ R101, R116, R5 ;  /* 0x0000000574657221 */ /* 0x004fc60000010000 */
[----:B------:R-:W-:Y:S01]  /*b900*/  FADD.FTZ R5, R113, R4 ;  /* 0x0000000471057221 */ /* 0x000fe20000010000 */
[----:B0-----:R-:W-:-:S01]  /*b910*/  FADD.FTZ R4, R6, R101 ;  /* 0x0000006506047221 */ /* 0x001fc20000010000 */
[----:B------:R-:W-:Y:S06]  /*b920*/  @!P0 BRA `(.L_x_832) ;  /* 0x0000000000048947 */ /* 0x000fec0003800000 */
[----:B------:R-:W-:Y:S01]  /*b930*/  BPT.TRAP 0x1 ;  /* 0x000000040000795c */ /* 0x000fe20000300000 */
.L_x_832:
[----:B------:R-:W-:Y:S01]  /*b940*/  ULEA UR6, UR47, UR45, 0x3 ;  /* 0x0000002d2f067291 */ /* 0x000fe2000f8e183f */
[----:B------:R-:W-:Y:S01]  /*b950*/  ISETP.GT.AND P1, PT, R3, UR22, PT ;  /* 0x0000001603007c0c */ /* 0x000fe2000bf24270 */
[----:B------:R-:W-:Y:S01]  /*b960*/  UMOV UR37, UR24 ;  /* 0x0000001800257c82 */ /* 0x000fe20008000000 */
[----:B------:R-:W-:Y:S01]  /*b970*/  F2FP.SATFINITE.E4M3.F32.PACK_AB_MERGE_C R7, R62, R7, RZ ;  /* 0x000000073e07723e */ /* 0x000fe200048070ff */
[----:B------:R-:W-:Y:S01]  /*b980*/  UIADD3 UR6, UR6, 0x28860, URZ ;  /* 0x0002886006067890 */ /* 0x000fe2000fffe03f */
[----:B------:R-:W-:Y:S01]  /*b990*/  F2FP.SATFINITE.E4M3.F32.PACK_AB_MERGE_C R6, R6, R116, RZ ;  /* 0x000000740606723e */ /* 0x000fe200048070ff */
[----:B------:R-:W-:Y:S01]  /*b9a0*/  UMOV UR47, UR23 ;  /* 0x00000017002f7c82 */ /* 0x000fe20008000000 */
[----:B------:R-:W-:Y:S01]  /*b9b0*/  F2FP.SATFINITE.E4M3.F32.PACK_AB_MERGE_C R12, R13, R12, RZ ;  /* 0x0000000c0d0c723e */ /* 0x000fe200048070ff */
[----:B------:R-:W-:Y:S01]  /*b9c0*/  UPRMT UR6, UR43, 0x654, UR6 ;  /* 0x000006542b067896 */ /* 0x000fe20008000006 */
[----:B------:R-:W-:Y:S01]  /*b9d0*/  F2FP.SATFINITE.E4M3.F32.PACK_AB_MERGE_C R11, R14, R11, RZ ;  /* 0x0000000b0e0b723e */ /* 0x000fe200048070ff */
[-C--:B------:R-:W-:Y:S01]  /*b9e0*/  FMUL.FTZ R120, R120, R115.reuse ;  /* 0x0000007378787220 */ /* 0x080fe20000410000 */
[----:B------:R-:W-:Y:S01]  /*b9f0*/  F2FP.SATFINITE.E4M3.F32.PACK_AB_MERGE_C R26, R27, R26, RZ ;  /* 0x0000001a1b1a723e */ /* 0x000fe200048070ff */
[----:B------:R-:W-:Y:S01]  /*ba00*/  FMUL.FTZ R121, R121, R115 ;  /* 0x0000007379797220 */ /* 0x000fe20000410000 */
[----:B------:R-:W-:Y:S01]  /*ba10*/  F2FP.SATFINITE.E4M3.F32.PACK_AB_MERGE_C R25, R28, R25, RZ ;  /* 0x000000191c19723e */ /* 0x000fe200048070ff */
[-C--:B------:R-:W-:Y:S01]  /*ba20*/  FMUL.FTZ R124, R124, R115.reuse ;  /* 0x000000737c7c7220 */ /* 0x080fe20000410000 */
[----:B------:R-:W-:Y:S01]  /*ba30*/  F2FP.SATFINITE.E4M3.F32.PACK_AB_MERGE_C R34, R35, R34, RZ ;  /* 0x000000222322723e */ /* 0x000fe200048070ff */
[----:B------:R-:W-:Y:S01]  /*ba40*/  FMUL.FTZ R125, R125, R115 ;  /* 0x000000737d7d7220 */ /* 0x000fe20000410000 */
[----:B------:R-:W-:Y:S01]  /*ba50*/  F2FP.SATFINITE.E4M3.F32.PACK_AB_MERGE_C R33, R36, R33, RZ ;  /* 0x000000212421723e */ /* 0x000fe200048070ff */
[----:B------:R-:W-:Y:S01]  /*ba60*/  SYNCS.ARRIVE.TRANS64.RED.A1T0 RZ, [UR6], RZ ;  /* 0x000000ffffff79a7 */ /* 0x000fe20008100406 */
[----:B------:R-:W-:Y:S01]  /*ba70*/  F2FP.SATFINITE.E4M3.F32.PACK_AB_MERGE_C R40, R45, R40, RZ ;  /* 0x000000282d28723e */ /* 0x000fe200048070ff */
[----:B------:R-:W-:Y:S01]  /*ba80*/  FMUL.FTZ R128, R128, R115 ;  /* 0x0000007380807220 */ /* 0x000fe20000410000 */
[----:B------:R-:W-:Y:S01]  /*ba90*/  F2FP.SATFINITE.E4M3.F32.PACK_AB_MERGE_C R43, R46, R43, RZ ;  /* 0x0000002b2e2b723e */ /* 0x000fe200048070ff */
[-C--:B------:R-:W-:Y:S01]  /*baa0*/  FMUL.FTZ R129, R129, R115.reuse ;  /* 0x0000007381817220 */ /* 0x080fe20000410000 */
[----:B------:R-:W-:Y:S01]  /*bab0*/  F2FP.SATFINITE.E4M3.F32.PACK_AB_MERGE_C R48, R55, R48, RZ ;  /* 0x000000303730723e */ /* 0x000fe200048070ff */
[----:B------:R-:W-:Y:S01]  /*bac0*/  FMUL.FTZ R132, R132, R115 ;  /* 0x0000007384847220 */ /* 0x000fe20000410000 */
[----:B------:R-:W-:Y:S01]  /*bad0*/  F2FP.SATFINITE.E4M3.F32.PACK_AB_MERGE_C R51, R52, R51, RZ ;  /* 0x000000333433723e */ /* 0x000fe200048070ff */
[-C--:B------:R-:W-:Y:S01]  /*bae0*/  FMUL.FTZ R133, R133, R115.reuse ;  /* 0x0000007385857220 */ /* 0x080fe20000410000 */
        /* <DEDUP_REMOVED lines=24> */
[----:B------:R-:W-:Y:S01]  /*bc70*/  F2FP.SATFINITE.E4M3.F32.PACK_AB_MERGE_C R199, R56, R53, R7 ;  /* 0x0000003538c7723e */ /* 0x000fe20004807007 */
[----:B------:R-:W-:Y:S01]  /*bc80*/  FMUL.FTZ R160, R160, R115 ;  /* 0x00000073a0a07220 */ /* 0x000fe20000410000 */
[----:B------:R-:W-:Y:S01]  /*bc90*/  F2FP.SATFINITE.E4M3.F32.PACK_AB_MERGE_C R187, R102, R97, R6 ;  /* 0x0000006166bb723e */ /* 0x000fe20004807006 */
[-C--:B------:R-:W-:Y:S01]  /*bca0*/  FMUL.FTZ R161, R161, R115.reuse ;  /* 0x00000073a1a17220 */ /* 0x080fe20000410000 */
        /* <DEDUP_REMOVED lines=64> */
[----:B------:R-:W-:-:S02]  /*c0b0*/  VIADD R3, R3, 0xffffffff ;  /* 0xffffffff03037836 */ /* 0x000fc40000000000 */
[----:B------:R-:W-:Y:S02]  /*c0c0*/  IMAD.MOV.U32 R7, RZ, RZ, R9 ;  /* 0x000000ffff077224 */ /* 0x000fe400078e0009 */
[----:B------:R-:W-:Y:S01]  /*c0d0*/  IMAD.MOV.U32 R6, RZ, RZ, R8 ;  /* 0x000000ffff067224 */ /* 0x000fe200078e0008 */
[----:B------:R-:W-:Y:S06]  /*c0e0*/  @P1 BRA `(.L_x_833) ;  /* 0xffffffa800cc1947 */ /* 0x000fec000383ffff */
[----:B------:R-:W-:Y:S01]  /*c0f0*/  IMAD.MOV.U32 R7, RZ, RZ, R9 ;  /* 0x000000ffff077224 */ /* 0x000fe200078e0009 */
[----:B------:R-:W-:Y:S01]  /*c100*/  UMOV UR47, UR23 ;  /* 0x00000017002f7c82 */ /* 0x000fe20008000000 */
[----:B------:R-:W-:Y:S01]  /*c110*/  IMAD.MOV.U32 R6, RZ, RZ, R8 ;  /* 0x000000ffff067224 */ /* 0x000fe200078e0008 */
[----:B------:R-:W-:-:S06]  /*c120*/  UMOV UR37, UR24 ;  /* 0x0000001800257c82 */ /* 0x000fcc0008000000 */
.L_x_815:
[----:B------:R-:W-:Y:S01]  /*c130*/  ULDC UR6, c[0x0][0x448] ;  /* 0x0001120000067ab9 */ /* 0x000fe20000000800 */
[----:B------:R-:W-:Y:S01]  /*c140*/  IADD3 R86, R17, 0x1, -R86 ;  /* 0x0000000111567810 */ /* 0x000fe20007ffe856 */
[----:B------:R-:W-:Y:S01]  /*c150*/  UISETP.NE.AND UP0, UPT, UR6, 0x1, UPT ;  /* 0x000000010600788c */ /* 0x000fe2000bf05270 */
[----:B------:R-:W-:Y:S02]  /*c160*/  ULDC UR15, c[0x0][0x9e4] ;  /* 0x00027900000f7ab9 */ /* 0x000fe40000000800 */
[----:B------:R-:W-:Y:S01]  /*c170*/  R2UR UR14, R86 ;  /* 0x00000000560e72ca */ /* 0x000fe200000e0000 */
[----:B------:R-:W-:Y:S02]  /*c180*/  UISETP.GE.AND UP1, UPT, UR15, 0x1, UPT ;  /* 0x000000010f00788c */ /* 0x000fe4000bf26270 */
[----:B------:R-:W-:-:S04]  /*c190*/  UIADD3 UR11, UR39, 0x7f, URZ ;  /* 0x0000007f270b7890 */ /* 0x000fc8000fffe03f */
[----:B------:R-:W-:Y:S01]  /*c1a0*/  PLOP3.LUT P1, PT, PT, PT, UP1, 0x40, 0x0 ;  /* 0x000000000000781c */ /* 0x000fe20003f2e818 */
[----:B------:R-:W-:Y:S01]  /*c1b0*/  @UP0 ULDC UR6, c[0x0][0x44c] ;  /* 0x0001130000060ab9 */ /* 0x000fe20000000800 */
[----:B------:R-:W-:Y:S01]  /*c1c0*/  @UP0 ULDC UR18, c[0x0][0x450] ;  /* 0x0001140000120ab9 */ /* 0x000fe20000000800 */
[----:B------:R-:W-:-:S04]  /*c1d0*/  UIMAD.WIDE.U32 UR6, UR11, UR6, URZ ;  /* 0x000000060b0672a5 */ /* 0x000fc8000f8e003f */
[----:B------:R-:W-:-:S04]  /*c1e0*/  @UP0 USHF.R.U32.HI UR11, URZ, UR18, UR7 ;  /* 0x000000123f0b0299 */ /* 0x000fc80008011607 */
[----:B------:R-:W-:-:S03]  /*c1f0*/  UIADD3 UR11, UR14, UR11, URZ ;  /* 0x0000000b0e0b7290 */ /* 0x000fc6000fffe03f */
[----:B------:R-:W-:Y:S02]  /*c200*/  ULDC UR14, c[0x0][0x9dc] ;  /* 0x00027700000e7ab9 */ /* 0x000fe40000000800 */
[----:B------:R-:W-:Y:S01]  /*c210*/  UIADD3 UR14, UR11, -UR14, URZ ;  /* 0x8000000e0b0e7290 */ /* 0x000fe2000fffe03f */
[----:B------:R-:W-:Y:S11]  /*c220*/  @P1 BRA `(.L_x_834) ;  /* 0x0000000000441947 */ /* 0x000ff60003800000 */
[----:B------:R-:W-:-:S06]  /*c230*/  UISETP.GT.AND UP2, UPT, UR11, -0x1, UPT ;  /* 0xffffffff0b00788c */ /* 0x000fcc000bf44270 */
[----:B------:R-:W-:-:S13]  /*c240*/  PLOP3.LUT P1, PT, PT, PT, UP2, 0x80, 0x0 ;  /* 0x000000000000781c */ /* 0x000fda0003f2f028 */
[----:B------:R-:W-:Y:S05]  /*c250*/  @P1 BRA `(.L_x_835) ;  /* 0x00000000001c1947 */ /* 0x000fea0003800000 */
[----:B------:R-:W-:Y:S02]  /*c260*/  UISETP.NE.AND UP2, UPT, UR15, 0x1, UPT ;  /* 0x000000010f00788c */ /* 0x000fe4000bf45270 */
[----:B------:R-:W-:-:S09]  /*c270*/  ULOP3.LUT UR11, URZ, UR11, URZ, 0x33, !UPT ;  /* 0x0000000b3f0b7292 */ /* 0x000fd2000f8e333f */
[----:B------:R-:W-:Y:S02]  /*c280*/  @UP2 ULDC.64 UR18, c[0x0][0x9e8] ;  /* 0x00027a0000122ab9 */ /* 0x000fe40000000a00 */
[----:B------:R-:W-:-:S04]  /*c290*/  UIMAD.WIDE.U32 UR6, UR11, UR18, URZ ;  /* 0x000000120b0672a5 */ /* 0x000fc8000f8e003f */
[----:B------:R-:W-:-:S04]  /*c2a0*/  @UP2 USHF.R.U32.HI UR11, URZ, UR19, UR7 ;  /* 0x000000133f0b2299 */ /* 0x000fc80008011607 */
[----:B------:R-:W-:Y:S01]  /*c2b0*/  ULOP3.LUT UR11, URZ, UR11, URZ, 0x33, !UPT ;  /* 0x0000000b3f0b7292 */ /* 0x000fe2000f8e333f */
[----:B------:R-:W-:Y:S11]  /*c2c0*/  BRA `(.L_x_836) ;  /* 0x0000000000107947 */ /* 0x000ff60003800000 */
.L_x_835:
[----:B------:R-:W-:-:S11]  /*c2d0*/  UISETP.NE.AND UP2, UPT, UR15, 0x1, UPT ;  /* 0x000000010f00788c */ /* 0x000fd6000bf45270 */
[----:B------:R-:W-:Y:S02]  /*c2e0*/  @UP2 ULDC.64 UR18, c[0x0][0x9e8] ;  /* 0x00027a0000122ab9 */ /* 0x000fe40000000a00 */
[----:B------:R-:W-:-:S04]  /*c2f0*/  UIMAD.WIDE.U32 UR6, UR11, UR18, URZ ;  /* 0x000000120b0672a5 */ /* 0x000fc8000f8e003f */
[----:B------:R-:W-:-:S12]  /*c300*/  @UP2 USHF.R.U32.HI UR11, URZ, UR19, UR7 ;  /* 0x000000133f0b2299 */ /* 0x000fd80008011607 */
.L_x_836:
[----:B------:R-:W-:-:S04]  /*c310*/  UIMAD UR11, UR11, UR15, URZ ;  /* 0x0000000f0b0b72a4 */ /* 0x000fc8000f8e023f */
[----:B------:R-:W-:-:S04]  /*c320*/  UISETP.LT.AND UP2, UPT, UR14, UR11, UPT ;  /* 0x0000000b0e00728c */ /* 0x000fc8000bf41270 */
[----:B------:R-:W-:-:S12]  /*c330*/  USEL UR14, UR14, UR11, !UP2 ;  /* 0x0000000b0e0e7287 */ /* 0x000fd8000d000000 */
.L_x_834:
[----:B------:R-:W-:-:S04]  /*c340*/  UIADD3 UR6, UR14, 0xbf, URZ ;  /* 0x000000bf0e067890 */ /* 0x000fc8000fffe03f */
[----:B------:R-:W-:-:S04]  /*c350*/  UIMAD.WIDE UR6, UR6, 0x2aaaaaab, URZ ;  /* 0x2aaaaaab060678a5 */ /* 0x000fc8000f8e023f */
[----:B------:R-:W-:-:S04]  /*c360*/  USHF.R.U32.HI UR6, URZ, 0x1f, UR7 ;  /* 0x0000001f3f067899 */ /* 0x000fc80008011607 */
[----:B------:R-:W-:-:S04]  /*c370*/  ULEA.HI.SX32 UR6, UR7, UR6, 0x1b ;  /* 0x0000000607067291 */ /* 0x000fc8000f8fda3f */
[----:B------:R-:W-:-:S04]  /*c380*/  UISETP.LT.AND UP2, UPT, UR42, UR6, UPT ;  /* 0x000000062a00728c */ /* 0x000fc8000bf41270 */
[----:B------:R-:W-:-:S06]  /*c390*/  USEL UR22, UR42, UR6, !UP2 ;  /* 0x000000062a167287 */ /* 0x000fcc000d000000 */
[----:B------:R-:W-:-:S13]  /*c3a0*/  ISETP.GE.AND P1, PT, R3, UR22, PT ;  /* 0x0000001603007c0c */ /* 0x000fda000bf26270 */
[----:B------:R-:W-:Y:S05]  /*c3b0*/  @!P1 BRA `(.L_x_837) ;  /* 0x0000003000f49947 */ /* 0x000fea0003800000 */
[----:B------:R-:W-:Y:S01]  /*c3c0*/  IMAD.MOV.U32 R8, RZ, RZ, R7 ;  /* 0x000000ffff087224 */ /* 0x000fe200078e0007 */
[----:B------:R-:W-:Y:S01]  /*c3d0*/  UMOV UR25, UR37 ;  /* 0x0000002500197c82 */ /* 0x000fe20008000000 */
[----:B------:R-:W-:Y:S01]  /*c3e0*/  IMAD.MOV.U32 R9, RZ, RZ, R6 ;  /* 0x000000ffff097224 */ /* 0x000fe200078e0006 */
[----:B------:R-:W-:-:S06]  /*c3f0*/  ULDC UR23, c[0x0][0x988] ;  /* 0x0002620000177ab9 */ /* 0x000fcc0000000800 */
.L_x_847:
[----:B------:R-:W-:Y:S01]  /*c400*/  ISETP.NE.AND P2, PT, RZ, UR44, PT ;  /* 0x0000002cff007c0c */ /* 0x000fe2000bf45270 */
[----:B------:R-:W-:-:S04]  /*c410*/  UISETP.NE.AND UP2, UPT, UR47, 0x1, UPT ;  /* 0x000000012f00788c */ /* 0x000fc8000bf45270 */
[----:B------:R-:W-:-:S04]  /*c420*/  USEL UR37, URZ, 0x1, UP2 ;  /* 0x000000013f257887 */ /* 0x000fc80009000000 */
[----:B------:R-:W-:-:S04]  /*c430*/  ULOP3.LUT UR37, UR25, UR37, URZ, 0x3c, !UPT ;  /* 0x0000002519257292 */ /* 0x000fc8000f8e3c3f */
[----:B------:R-:W-:Y:S08]  /*c440*/  @P2 BRA `(.L_x_838) ;  /* 0x0000000000382947 */ /* 0x000ff00003800000 */
[----:B------:R-:W-:Y:S05]  /*c450*/  @!P0 BRA `(.L_x_839) ;  /* 0x0000000000048947 */ /* 0x000fea0003800000 */
[----:B------:R-:W-:Y:S01]  /*c460*/  BPT.TRAP 0x1 ;  /* 0x000000040000795c */ /* 0x000fe20000300000 */
.L_x_839:
        /* <DEDUP_REMOVED lines=9> */
.L_x_840:
[----:B-1----:R-:W-:Y:S05]  /*c500*/  @P1 BRA `(.L_x_838) ;  /* 0x0000000000081947 */ /* 0x002fea0003800000 */
[----:B------:R-:W1:Y:S02]  /*c510*/  SYNCS.PHASECHK.TRANS64.TRYWAIT P1, [UR6+0x28830], R6 ;  /* 0x02883006ff0075a7 */ /* 0x000e640008020146 */
[----:B-1----:R-:W-:Y:S05]  /*c520*/  @!P1 BRA `(.L_x_841) ;  /* 0x000000fc00049947 */ /* 0x002fea0003800000 */
.L_x_838:
[----:B-1----:R-:W1:Y:S01]  /*c530*/  S2R R7, SR_TID.X ;  /* 0x0000000000077919 */ /* 0x002e620000002100 */
[----:B------:R-:W-:Y:S01]  /*c540*/  UIADD3 UR24, UR47, 0x1, URZ ;  /* 0x000000012f187890 */ /* 0x000fe2000fffe03f */
[----:B------:R-:W-:Y:S01]  /*c550*/  UMOV UR19, 0x40000040 ;  /* 0x4000004000137882 */ /* 0x000fe20000000000 */
[----:B------:R-:W-:Y:S02]  /*c560*/  UMOV UR7, 0x40000040 ;  /* 0x4000004000077882 */ /* 0x000fe40000000000 */
[----:B------:R-:W-:Y:S01]  /*c570*/  UISETP.NE.AND UP2, UPT, UR24, 0x2, UPT ;  /* 0x000000021800788c */ /* 0x000fe2000bf45270 */
[----:B------:R-:W-:Y:S01]  /*c580*/  UMOV UR11, 0x40000040 ;  /* 0x40000040000b7882 */ /* 0x000fe20000000000 */
[----:B------:R-:W-:Y:S02]  /*c590*/  UMOV UR15, 0x40000040 ;  /* 0x40000040000f7882 */ /* 0x000fe40000000000 */
[----:B------:R-:W-:-:S04]  /*c5a0*/  USEL UR24, UR24, URZ, UP2 ;  /* 0x0000003f18187287 */ /* 0x000fc80009000000 */
[----:B------:R-:W-:-:S04]  /*c5b0*/  UIMAD UR18, UR24, 0x600, UR20 ;  /* 0x00000600181278a4 */ /* 0x000fc8000f8e0214 */
[----:B------:R-:W-:Y:S02]  /*c5c0*/  UIADD3 UR6, UR18, 0x2, URZ ;  /* 0x0000000212067890 */ /* 0x000fe4000fffe03f */
[----:B------:R-:W-:Y:S02]  /*c5d0*/  UIADD3 UR10, UR18, 0x4, URZ ;  /* 0x00000004120a7890 */ /* 0x000fe4000fffe03f */
[----:B------:R-:W-:Y:S01]  /*c5e0*/  UIADD3 UR14, UR18, 0x6, URZ ;  /* 0x00000006120e7890 */ /* 0x000fe2000fffe03f */
        /* <DEDUP_REMOVED lines=18> */
.L_x_843:
[----:B------:R-:W-:Y:S01]  /*c710*/  ULEA UR6, UR47, UR45, 0x3 ;  /* 0x0000002d2f067291 */ /* 0x000fe2000f8e183f */
[----:B------:R-:W-:-:S05]  /*c720*/  IMAD.U32 R6, RZ, RZ, UR25 ;  /* 0x00000019ff067e24 */ /* 0x000fca000f8e00ff */
[----:B------:R-:W-:-:S04]  /*c730*/  SHF.L.U32 R6, R6, 0x1f, RZ ;  /* 0x0000001f06067819 */ /* 0x000fc800000006ff */
[----:B------:R0:W1:Y:S01]  /*c740*/  SYNCS.PHASECHK.TRANS64.TRYWAIT P1, [UR6+0x28850], R6 ;  /* 0x02885006ff0075a7 */ /* 0x0000620008020146 */
[----:B------:R-:W-:Y:S05]  /*c750*/  @!P0 BRA `(.L_x_844) ;  /* 0x0000000000048947 */ /* 0x000fea0003800000 */
[----:B------:R-:W-:Y:S01]  /*c760*/  BPT.TRAP 0x1 ;  /* 0x000000040000795c */ /* 0x000fe20000300000 */
.L_x_844:
[----:B-1----:R-:W-:Y:S05]  /*c770*/  @P1 BRA `(.L_x_842) ;  /* 0x0000000000081947 */ /* 0x002fea0003800000 */
[----:B------:R-:W1:Y:S02]  /*c780*/  SYNCS.PHASECHK.TRANS64.TRYWAIT P1, [UR6+0x28850], R6 ;  /* 0x02885006ff0075a7 */ /* 0x000e640008020146 */
[----:B-1----:R-:W-:Y:S05]  /*c790*/  @!P1 BRA `(.L_x_845) ;  /* 0x000000f800809947 */ /* 0x002fea0003800000 */
.L_x_842:
[----:B------:R-:W-:Y:S01]  /*c7a0*/  UIADD3 UR6, UR45, 0x400, URZ ;  /* 0x000004002d067890 */ /* 0x000fe2000fffe03f */
[----:B------:R-:W-:Y:S01]  /*c7b0*/  WARPGROUP.ARRIVE ;  /* 0x00000000000079c5 */ /* 0x000fe20000000000 */
[----:B------:R-:W-:Y:S01]  /*c7c0*/  UMOV UR7, 0x80000020 ;  /* 0x8000002000077882 */ /* 0x000fe20000000000 */
[C---:B------:R-:W-:Y:S01]  /*c7d0*/  FMUL.FTZ R10, R0.reuse, R24 ;  /* 0x00000018000a7220 */ /* 0x040fe20000410000 */
[----:B------:R-:W-:Y:S01]  /*c7e0*/  USHF.R.U32.HI UR6, URZ, 0x4, UR6 ;  /* 0x000000043f067899 */ /* 0x000fe20008011606 */
[C---:B------:R-:W-:Y:S01]  /*c7f0*/  FMUL.FTZ R11, R0.reuse, R25 ;  /* 0x00000019000b7220 */ /* 0x040fe20000410000 */
[C---:B------:R-:W-:Y:S01]  /*c800*/  FMUL.FTZ R14, R0.reuse, R28 ;  /* 0x0000001c000e7220 */ /* 0x040fe20000410000 */
        /* <DEDUP_REMOVED lines=10> */
[----:B------:R-:W2:Y:S01]  /*c8b0*/  MUFU.TANH R11, R11 ;  /* 0x0000000b000b7308 */ /* 0x000ea20000002400 */
        /* <DEDUP_REMOVED lines=9> */
[----:B------:R-:W3:Y:S01]  /*c950*/  MUFU.TANH R14, R14 ;  /* 0x0000000e000e7308 */ /* 0x000ee20000002400 */
[----:B------:R-:W-:Y:S01]  /*c960*/  UMOV UR7, 0x80000020 ;  /* 0x8000002000077882 */ /* 0x000fe20000000000 */
[----:B01----:R-:W-:Y:S01]  /*c970*/  FMNMX.FTZ R6, R10, R9, !PT ;  /* 0x000000090a067209 */ /* 0x003fe20007810000 */
[C---:B------:R-:W-:Y:S01]  /*c980*/  FMUL.FTZ R83, R0.reuse, R91 ;  /* 0x0000005b00537220 */ /* 0x040fe20000410000 */
[C---:B------:R-:W-:Y:S01]  /*c990*/  FMUL.FTZ R29, R0.reuse, R37 ;  /* 0x00000025001d7220 */ /* 0x040fe20000410000 */
[C---:B------:R-:W-:Y:S01]  /*c9a0*/  FMUL.FTZ R37, R0.reuse, R45 ;  /* 0x0000002d00257220 */ /* 0x040fe20000410000 */
[C---:B------:R-:W-:Y:S01]  /*c9b0*/  FMUL.FTZ R45, R0.reuse, R53 ;  /* 0x00000035002d7220 */ /* 0x040fe20000410000 */
[----:B--2---:R-:W-:Y:S01]  /*c9c0*/  FMNMX.FTZ R91, R11, R6, !PT ;  /* 0x000000060b5b7209 */ /* 0x004fe20007810000 */
[----:B------:R-:W0:Y:S01]  /*c9d0*/  MUFU.TANH R15, R15 ;  /* 0x0000000f000f7308 */ /* 0x000e220000002400 */
[C---:B------:R-:W-:Y:S01]  /*c9e0*/  FMUL.FTZ R53, R0.reuse, R61 ;  /* 0x0000003d00357220 */ /* 0x040fe20000410000 */
[C---:B------:R-:W-:Y:S01]  /*c9f0*/  FMUL.FTZ R61, R0.reuse, R69 ;  /* 0x00000045003d7220 */ /* 0x040fe20000410000 */
[C---:B------:R-:W-:Y:S01]  /*ca00*/  FMUL.FTZ R13, R0.reuse, R26 ;  /* 0x0000001a000d7220 */ /* 0x040fe20000410000 */
[C---:B------:R-:W-:Y:S01]  /*ca10*/  FMUL.FTZ R32, R0.reuse, R40 ;  /* 0x0000002800207220 */ /* 0x040fe20000410000 */
[C---:B------:R-:W-:Y:S01]  /*ca20*/  FMUL.FTZ R36, R0.reuse, R44 ;  /* 0x0000002c00247220 */ /* 0x040fe20000410000 */
[C---:B------:R-:W-:Y:S01]  /*ca30*/  FMUL.FTZ R69, R0.reuse, R77 ;  /* 0x0000004d00457220 */ /* 0x040fe20000410000 */
[----:B------:R-:W-:Y:S01]  /*ca40*/  FMUL.FTZ R44, R0, R52 ;  /* 0x00000034002c7220 */ /* 0x000fe20000410000 */
[----:B------:R-:W1:Y:S01]  /*ca50*/  MUFU.TANH R24, R24 ;  /* 0x0000001800187308 */ /* 0x000e620000002400 */
[----:B---3--:R-:W-:Y:S01]  /*ca60*/  FMNMX.FTZ R6, R14, R91, !PT ;  /* 0x0000005b0e067209 */ /* 0x008fe20007810000 */
        /* <DEDUP_REMOVED lines=68> */
[----:B------:R-:W-:Y:S01]  /*ceb0*/  UMOV UR10, UR23 ;  /* 0x00000017000a7c82 */ /* 0x000fe20008000000 */
[----:B------:R-:W1:Y:S01]  /*cec0*/  S2R R217, SR_TID.X ;  /* 0x0000000000d97919 */ /* 0x000e620000002100 */
[----:B------:R-:W3:Y:S01]  /*ced0*/  MUFU.TANH R36, R36 ;  /* 0x0000002400247308 */ /* 0x000ee20000002400 */
[----:B--2---:R-:W-:Y:S01]  /*cee0*/  FMNMX.FTZ R95, R33, R94, !PT ;  /* 0x0000005e215f7209 */ /* 0x004fe20007810000 */
[----:B------:R-:W-:-:S06]  /*cef0*/  FMUL.FTZ R94, R0, R102 ;  /* 0x00000066005e7220 */ /* 0x000fcc0000410000 */
[----:B------:R-:W2:Y:S01]  /*cf00*/  MUFU.TANH R21, R21 ;  /* 0x0000001500157308 */ /* 0x000ea20000002400 */
[----:B0-----:R-:W-:-:S07]  /*cf10*/  FMNMX.FTZ R6, R20, R7, !PT ;  /* 0x0000000714067209 */ /* 0x001fce0007810000 */
[----:B------:R-:W0:Y:S01]  /*cf20*/  MUFU.TANH R37, R37 ;  /* 0x0000002500257308 */ /* 0x000e220000002400 */
[----:B---3--:R-:W-:Y:S01]  /*cf30*/  FMNMX.FTZ R96, R36, R95, !PT ;  /* 0x0000005f24607209 */ /* 0x008fe20007810000 */
[----:B------:R-:W-:-:S06]  /*cf40*/  FMUL.FTZ R95, R0, R103 ;  /* 0x00000067005f7220 */ /* 0x000fcc0000410000 */
[----:B------:R-:W3:Y:S01]  /*cf50*/  MUFU.TANH R26, R26 ;  /* 0x0000001a001a7308 */ /* 0x000ee20000002400 */
[----:B--2---:R-:W-:Y:S02]  /*cf60*/  FMNMX.FTZ R7, R21, R6, !PT ;  /* 0x0000000615077209 */ /* 0x004fe40007810000 */
[----:B-1----:R-:W-:-:S05]  /*cf70*/  SHF.R.U32.HI R217, RZ, 0x7, R217 ;  /* 0x00000007ffd97819 */ /* 0x002fca00000116d9 */
[----:B------:R-:W1:Y:S01]  /*cf80*/  MUFU.TANH R40, R40 ;  /* 0x0000002800287308 */ /* 0x000e620000002400 */
[----:B0-----:R-:W-:-:S07]  /*cf90*/  FMNMX.FTZ R97, R37, R96, !PT ;  /* 0x0000006025617209 */ /* 0x001fce0007810000 */
[----:B------:R-:W0:Y:S01]  /*cfa0*/  MUFU.TANH R27, R27 ;  /* 0x0000001b001b7308 */ /* 0x000e220000002400 */
[----:B---3--:R-:W-:-:S07]  /*cfb0*/  FMNMX.FTZ R6, R26, R7, !PT ;  /* 0x000000071a067209 */ /* 0x008fce0007810000 */
[----:B------:R-:W2:Y:S01]  /*cfc0*/  MUFU.TANH R41, R41 ;  /* 0x0000002900297308 */ /* 0x000ea20000002400 */
[----:B-1----:R-:W-:Y:S01]  /*cfd0*/  FMNMX.FTZ R96, R40, R97, !PT ;  /* 0x0000006128607209 */ /* 0x002fe20007810000 */
[----:B------:R-:W-:Y:S02]  /*cfe0*/  WARPGROUP.DEPBAR.LE gsb0, 0x0 ;  /* 0x00008000000079c5 */ /* 0x000fe40000010000 */
[----:B------:R-:W-:-:S04]  /*cff0*/  WARPGROUP.ARRIVE ;  /* 0x00000000000079c5 */ /* 0x000fc80000000000 */
[----:B------:R-:W1:Y:S01]  /*d000*/  MUFU.TANH R30, R30 ;  /* 0x0000001e001e7308 */ /* 0x000e620000002400 */
[----:B0-----:R-:W-:Y:S01]  /*d010*/  FMNMX.FTZ R7, R27, R6, !PT ;  /* 0x000000061b077209 */ /* 0x001fe20007810000 */
[----:B------:R-:W-:Y:S01]  /*d020*/  QGMMA.64x128x32.F32.E4M3.E4M3 R120, R200, gdesc[UR4], R120, gsb0 ;  /* 0x01e00004c8787df3 */ /* 0x000fe20008000878 */
[----:B------:R-:W-:Y:S01]  /*d030*/  UIADD3 UR6, UR11, 0x200, URZ ;  /* 0x000002000b067890 */ /* 0x000fe2000fffe03f */
[----:B------:R-:W-:-:S04]  /*d040*/  UMOV UR7, 0x80000020 ;  /* 0x8000002000077882 */ /* 0x000fc80000000000 */
[----:B------:R-:W0:Y:S01]  /*d050*/  MUFU.TANH R44, R44 ;  /* 0x0000002c002c7308 */ /* 0x000e220000002400 */
[----:B--2---:R-:W-:Y:S01]  /*d060*/  FMNMX.FTZ R97, R41, R96, !PT ;  /* 0x0000006029617209 */ /* 0x004fe20007810000 */
[----:B------:R-:W-:-:S06]  /*d070*/  FMUL.FTZ R96, R0, R104 ;  /* 0x0000006800607220 */ /* 0x000fcc0000410000 */
[----:B------:R-:W2:Y:S01]  /*d080*/  MUFU.TANH R31, R31 ;  /* 0x0000001f001f7308 */ /* 0x000ea20000002400 */
[----:B-1----:R-:W-:-:S07]  /*d090*/  FMNMX.FTZ R6, R30, R7, !PT ;  /* 0x000000071e067209 */ /* 0x002fce0007810000 */
[----:B------:R-:W1:Y:S01]  /*d0a0*/  MUFU.TANH R45, R45 ;  /* 0x0000002d002d7308 */ /* 0x000e620000002400 */
[----:B0-----:R-:W-:Y:S01]  /*d0b0*/  FMNMX.FTZ R98, R44, R97, !PT ;  /* 0x000000612c627209 */ /* 0x001fe20007810000 */
[----:B------:R-:W-:-:S06]  /*d0c0*/  FMUL.FTZ R97, R0, R105 ;  /* 0x0000006900617220 */ /* 0x000fcc0000410000 */
        /* <DEDUP_REMOVED lines=32> */
[----:B0-----:R-:W-:Y:S01]  /*d2d0*/  FMNMX.FTZ R6, R46, R7, !PT ;  /* 0x000000072e067209 */ /* 0x001fe20007810000 */
[----:B------:R-:W-:Y:S02]  /*d2e0*/  WARPGROUP.DEPBAR.LE gsb0, 0x0 ;  /* 0x00008000000079c5 */ /* 0x000fe40000010000 */
[----:B------:R-:W-:-:S04]  /*d2f0*/  WARPGROUP.ARRIVE ;  /* 0x00000000000079c5 */ /* 0x000fc80000000000 */
[----:B------:R-:W0:Y:S01]  /*d300*/  MUFU.TANH R61, R61 ;  /* 0x0000003d003d7308 */ /* 0x000e220000002400 */
[----:B--2---:R-:W-:Y:S01]  /*d310*/  FMNMX.FTZ R102, R60, R101, !PT ;  /* 0x000000653c667209 */ /* 0x004fe20007810000 */
[----:B------:R-:W-:Y:S01]  /*d320*/  QGMMA.64x128x32.F32.E4M3.E4M3 R120, R196, gdesc[UR4], R120, gsb0 ;  /* 0x01e00004c4787df3 */ /* 0x000fe20008000878 */
[----:B------:R-:W-:Y:S01]  /*d330*/  FMUL.FTZ R101, R0, R109 ;  /* 0x0000006d00657220 */ /* 0x000fe20000410000 */
[----:B------:R-:W-:Y:S01]  /*d340*/  UIADD3 UR6, UR11, 0x202, URZ ;  /* 0x000002020b067890 */ /* 0x000fe2000fffe03f */
[----:B------:R-:W-:-:S03]  /*d350*/  UMOV UR7, 0x80000020 ;  /* 0x8000002000077882 */ /* 0x000fc60000000000 */
        /* <DEDUP_REMOVED lines=39> */
[----:B--2---:R-:W-:Y:S01]  /*d5d0*/  FMNMX.FTZ R107, R77, R106, !PT ;  /* 0x0000006a4d6b7209 */ /* 0x004fe20007810000 */
[----:B------:R-:W-:Y:S02]  /*d5e0*/  WARPGROUP.DEPBAR.LE gsb0, 0x0 ;  /* 0x00008000000079c5 */ /* 0x000fe40000010000 */
[----:B------:R-:W-:-:S04]  /*d5f0*/  WARPGROUP.ARRIVE ;  /* 0x00000000000079c5 */ /* 0x000fc80000000000 */
[----:B------:R-:W2:Y:S01]  /*d600*/  MUFU.TANH R67, R67 ;  /* 0x0000004300437308 */ /* 0x000ea20000002400 */
[----:B-1----:R-:W-:Y:S01]  /*d610*/  FMNMX.FTZ R6, R66, R7, !PT ;  /* 0x0000000742067209 */ /* 0x002fe20007810000 */
[----:B------:R-:W-:Y:S01]  /*d620*/  QGMMA.64x128x32.F32.E4M3.E4M3 R120, R192, gdesc[UR4], R120, gsb0 ;  /* 0x01e00004c0787df3 */ /* 0x000fe20008000878 */
[----:B------:R-:W-:Y:S01]  /*d630*/  UIADD3 UR6, UR11, 0x400, URZ ;  /* 0x000004000b067890 */ /* 0x000fe2000fffe03f */
[----:B------:R-:W-:-:S04]  /*d640*/  UMOV UR7, 0x80000020 ;  /* 0x8000002000077882 */ /* 0x000fc80000000000 */
        /* <DEDUP_REMOVED lines=24> */
[----:B------:R-:W-:Y:S01]  /*d7d0*/  FMUL.FTZ R108, R0, R116 ;  /* 0x00000074006c7220 */ /* 0x000fe20000410000 */
[----:B------:R-:W-:-:S05]  /*d7e0*/  IMAD.U32 R116, RZ, RZ, UR24 ;  /* 0x00000018ff747e24 */ /* 0x000fca000f8e00ff */
        /* <DEDUP_REMOVED lines=15> */
[----:B------:R-:W-:Y:S02]  /*d8e0*/  WARPGROUP.DEPBAR.LE gsb0, 0x0 ;  /* 0x00008000000079c5 */ /* 0x000fe40000010000 */
[----:B------:R-:W-:-:S04]  /*d8f0*/  WARPGROUP.ARRIVE ;  /* 0x00000000000079c5 */ /* 0x000fc80000000000 */
[----:B------:R-:W1:Y:S01]  /*d900*/  MUFU.TANH R100, R100 ;  /* 0x0000006400647308 */ /* 0x000e620000002400 */
[----:B0-----:R-:W-:Y:S01]  /*d910*/  FMNMX.FTZ R111, R97, R110, !PT ;  /* 0x0000006e616f7209 */ /* 0x001fe20007810000 */
[----:B------:R-:W-:Y:S01]  /*d920*/  FMUL.FTZ R110, R0, R118 ;  /* 0x00000076006e7220 */ /* 0x000fe20000410000 */
[----:B------:R-:W-:Y:S01]  /*d930*/  QGMMA.64x128x32.F32.E4M3.E4M3 R120, R188, gdesc[UR4], R120, gsb0 ;  /* 0x01e00004bc787df3 */ /* 0x000fe20008000878 */
[----:B------:R-:W-:Y:S01]  /*d940*/  UIADD3 UR6, UR11, 0x402, URZ ;  /* 0x000004020b067890 */ /* 0x000fe2000fffe03f */
[----:B------:R-:W-:-:S03]  /*d950*/  UMOV UR7, 0x80000020 ;  /* 0x8000002000077882 */ /* 0x000fc60000000000 */
        /* <DEDUP_REMOVED lines=24> */
[----:B0-----:R-:W-:-:S05]  /*dae0*/  FMNMX.FTZ R112, R109, R112, !PT ;  /* 0x000000706d707209 */ /* 0x001fca0007810000 */
[----:B------:R-:W0:Y:S02]  /*daf0*/  SHFL.BFLY PT, R113, R112, 0x2, 0x1f ;  /* 0x0c401f0070717f89 */ /* 0x000e2400000e0000 */
[----:B------:R-:W3:Y:S01]  /*db00*/  MUFU.TANH R102, R102 ;  /* 0x0000006600667308 */ /* 0x000ee20000002400 */
[----:B--2---:R-:W-:-:S07]  /*db10*/  FMNMX.FTZ R6, R98, R7, !PT ;  /* 0x0000000762067209 */ /* 0x004fce0007810000 */
[----:B------:R-:W2:Y:S01]  /*db20*/  MUFU.TANH R103, R103 ;  /* 0x0000006700677308 */ /* 0x000ea20000002400 */
[----:B-1----:R-:W-:-:S07]  /*db30*/  FMNMX.FTZ R7, R99, R6, !PT ;  /* 0x0000000663077209 */ /* 0x002fce0007810000 */
[----:B------:R-:W1:Y:S01]  /*db40*/  MUFU.TANH R106, R106 ;  /* 0x0000006a006a7308 */ /* 0x000e620000002400 */
[----:B---3--:R-:W-:Y:S02]  /*db50*/  FMNMX.FTZ R6, R102, R7, !PT ;  /* 0x0000000766067209 */ /* 0x008fe40007810000 */
[----:B0-----:R-:W-:-:S05]  /*db60*/  FMNMX.FTZ R113, R112, R113, !PT ;  /* 0x0000007170717209 */ /* 0x001fca0007810000 */
[----:B------:R-:W0:Y:S01]  /*db70*/  MUFU.TANH R107, R107 ;  /* 0x0000006b006b7308 */ /* 0x000e220000002400 */
[----:B--2---:R-:W-:-:S07]  /*db80*/  FMNMX.FTZ R7, R103, R6, !PT ;  /* 0x0000000667077209 */ /* 0x004fce0007810000 */
[----:B------:R-:W2:Y:S01]  /*db90*/  MUFU.TANH R110, R110 ;  /* 0x0000006e006e7308 */ /* 0x000ea20000002400 */
[----:B-1----:R-:W-:-:S07]  /*dba0*/  FMNMX.FTZ R6, R106, R7, !PT ;  /* 0x000000076a067209 */ /* 0x002fce0007810000 */
[----:B------:R-:W1:Y:S01]  /*dbb0*/  MUFU.TANH R111, R111 ;  /* 0x0000006f006f7308 */ /* 0x000e620000002400 */
[----:B0-----:R-:W-:Y:S01]  /*dbc0*/  FMNMX.FTZ R7, R107, R6, !PT ;  /* 0x000000066b077209 */ /* 0x001fe20007810000 */
[----:B------:R-:W-:Y:S02]  /*dbd0*/  WARPGROUP.DEPBAR.LE gsb0, 0x0 ;  /* 0x00008000000079c5 */ /* 0x000fe40000010000 */
[----:B------:R-:W-:Y:S01]  /*dbe0*/  WARPGROUP.ARRIVE ;  /* 0x00000000000079c5 */ /* 0x000fe20000000000 */
[----:B--2---:R-:W-:-:S05]  /*dbf0*/  FMNMX.FTZ R6, R110, R7, !PT ;  /* 0x000000076e067209 */ /* 0x004fca0007810000 */
[----:B------:R-:W-:Y:S01]  /*dc00*/  QGMMA.64x128x32.F32.E4M3.E4M3 R120, R184, gdesc[UR4], R120, gsb0 ;  /* 0x01e00004b8787df3 */ /* 0x000fe20008000878 */
[----:B-1----:R-:W-:Y:S02]  /*dc10*/  FMNMX.FTZ R7, R111, R6, !PT ;  /* 0x000000066f077209 */ /* 0x002fe40007810000 */
[----:B------:R-:W0:Y:S04]  /*dc20*/  SHFL.BFLY PT, R6, R113, 0x1, 0x1f ;  /* 0x0c201f0071067f89 */ /* 0x000e2800000e0000 */
[----:B------:R-:W1:Y:S01]  /*dc30*/  SHFL.BFLY PT, R114, R7, 0x2, 0x1f ;  /* 0x0c401f0007727f89 */ /* 0x000e6200000e0000 */
[----:B0-----:R-:W-:Y:S01]  /*dc40*/  FMNMX.FTZ R6, R113, R6, !PT ;  /* 0x0000000671067209 */ /* 0x001fe20007810000 */
[----:B------:R-:W-:Y:S01]  /*dc50*/  IMAD.U32 R113, RZ, RZ, UR10 ;  /* 0x0000000aff717e24 */ /* 0x000fe2000f8e00ff */
[----:B-1----:R-:W-:-:S03]  /*dc60*/  FMNMX.FTZ R114, R7, R114, !PT ;  /* 0x0000007207727209 */ /* 0x002fc60007810000 */
[C---:B------:R-:W-:Y:S01]  /*dc70*/  FFMA.FTZ R112, R6.reuse, R113, -8 ;  /* 0xc100000006707423 */ /* 0x040fe20000010071 */
[----:B------:R-:W-:-:S03]  /*dc80*/  FADD.FTZ R9, -R6, R9 ;  /* 0x0000000906097221 */ /* 0x000fc60000010100 */
        /* <DEDUP_REMOVED lines=44> */
[----:B------:R-:W-:Y:S01]  /*df50*/  FMUL.FTZ R115, R9, UR10 ;  /* 0x0000000a09737c20 */ /* 0x000fe20008410000 */
[----:B------:R-:W-:-:S01]  /*df60*/  FFMA.FTZ R97, R100, UR10, -R112 ;  /* 0x0000000a64617c23 */ /* 0x000fc20008010870 */
[--C-:B------:R-:W-:Y:S01]  /*df70*/  FFMA.FTZ R100, R101, UR10, -R112.reuse ;  /* 0x0000000a65647c23 */ /* 0x100fe20008010870 */
[----:B------:R-:W-:-:S01]  /*df80*/  FFMA.FTZ R101, R104, UR10, -R112 ;  /* 0x0000000a68657c23 */ /* 0x000fc20008010870 */
[----:B------:R-:W-:-:S02]  /*df90*/  IMAD.U32 R114, RZ, RZ, UR10 ;  /* 0x0000000aff727e24 */ /* 0x000fc4000f8e00ff */
[----:B------:R-:W-:-:S01]  /*dfa0*/  FADD.FTZ R9, -R7, R8 ;  /* 0x0000000807097221 */ /* 0x000fc20000010100 */
[--C-:B------:R-:W-:Y:S01]  /*dfb0*/  FFMA.FTZ R104, R105, UR10, -R112.reuse ;  /* 0x0000000a69687c23 */ /* 0x100fe20008010870 */
[----:B------:R-:W-:Y:S01]  /*dfc0*/  MUFU.EX2 R8, R115 ;  /* 0x0000007300087308 */ /* 0x000fe20000000800 */
[----:B------:R-:W-:-:S01]  /*dfd0*/  FFMA.FTZ R105, R108, UR10, -R112 ;  /* 0x0000000a6c697c23 */ /* 0x000fc20008010870 */
[----:B------:R-:W-:Y:S01]  /*dfe0*/  FFMA.FTZ R108, R109, UR10, -R112 ;  /* 0x0000000a6d6c7c23 */ /* 0x000fe20008010870 */
[----:B------:R-:W-:-:S01]  /*dff0*/  FFMA.FTZ R109, R7, R114, -8 ;  /* 0xc1000000076d7423 */ /* 0x000fc20000010072 */
[----:B------:R-:W-:-:S03]  /*e000*/  FMUL.FTZ R9, R9, UR10 ;  /* 0x0000000a09097c20 */ /* 0x000fc60008410000 */
[--C-:B------:R-:W-:Y:S01]  /*e010*/  FFMA.FTZ R112, R13, UR10, -R109.reuse ;  /* 0x0000000a0d707c23 */ /* 0x100fe2000801086d */
        /* <DEDUP_REMOVED lines=44> */
[----:B------:R-:W-:Y:S01]  /*e2e0*/  FFMA.FTZ R99, R99, UR10, -R109 ;  /* 0x0000000a63637c23 */ /* 0x000fe2000801086d */
[----:B------:R-:W-:-:S02]  /*e2f0*/  WARPGROUP.DEPBAR.LE gsb0, 0x0 ;  /* 0x00008000000079c5 */ /* 0x000fc40000010000 */
[----:B------:R-:W-:Y:S01]  /*e300*/  FFMA.FTZ R110, R110, UR10, -R109 ;  /* 0x0000000a6e6e7c23 */ /* 0x000fe2000801086d */
[----:B------:R-:W0:Y:S01]  /*e310*/  MUFU.EX2 R25, R25 ;  /* 0x0000001900197308 */ /* 0x000e220000000800 */
[----:B-1----:R-:W-:-:S07]  /*e320*/  FADD.FTZ R115, R15, R114 ;  /* 0x000000720f737221 */ /* 0x002fce0000010000 */
[----:B------:R-:W1:Y:S01]  /*e330*/  MUFU.EX2 R28, R28 ;  /* 0x0000001c001c7308 */ /* 0x000e620000000800 */
[----:B--2---:R-:W-:-:S07]  /*e340*/  FADD.FTZ R74, R24, R115 ;  /* 0x00000073184a7221 */ /* 0x004fce0000010000 */
[----:B------:R-:W2:Y:S01]  /*e350*/  MUFU.EX2 R29, R29 ;  /* 0x0000001d001d7308 */ /* 0x000ea20000000800 */
[----:B0-----:R-:W-:-:S01]  /*e360*/  FADD.FTZ R115, R25, R74 ;  /* 0x0000004a19737221 */ /* 0x001fc20000010000 */
[----:B------:R-:W-:-:S06]  /*e370*/  FFMA.FTZ R74, R78, UR10, -R109 ;  /* 0x0000000a4e4a7c23 */ /* 0x000fcc000801086d */
[----:B------:R-:W-:Y:S01]  /*e380*/  MUFU.EX2 R9, R9 ;  /* 0x0000000900097308 */ /* 0x000fe20000000800 */
[----:B-1----:R-:W-:-:S07]  /*e390*/  FADD.FTZ R114, R28, R115 ;  /* 0x000000731c727221 */ /* 0x002fce0000010000 */
[----:B------:R-:W0:Y:S01]  /*e3a0*/  MUFU.EX2 R112, R112 ;  /* 0x0000007000707308 */ /* 0x000e220000000800 */
[----:B--2---:R-:W-:-:S07]  /*e3b0*/  FADD.FTZ R115, R29, R114 ;  /* 0x000000721d737221 */ /* 0x004fce0000010000 */
[----:B------:R-:W1:Y:S08]  /*e3c0*/  MUFU.EX2 R32, R32 ;  /* 0x0000002000207308 */ /* 0x000e700000000800 */
[----:B------:R-:W2:Y:S01]  /*e3d0*/  MUFU.EX2 R13, R13 ;  /* 0x0000000d000d7308 */ /* 0x000ea20000000800 */
[----:B0-----:R-:W-:-:S07]  /*e3e0*/  FFMA.FTZ R4, R9, R4, R112 ;  /* 0x0000000409047223 */ /* 0x001fce0000010070 */
        /* <DEDUP_REMOVED lines=118> */
[----:B------:R-:W-:Y:S02]  /*eb50*/  IADD3 R114, -R217, 0xb, RZ ;  /* 0x0000000bd9727810 */ /* 0x000fe40007ffe1ff */
[----:B------:R-:W1:Y:S04]  /*eb60*/  S2R R217, SR_TID.X ;  /* 0x0000000000d97919 */ /* 0x000e680000002100 */
[----:B------:R-:W3:Y:S01]  /*eb70*/  MUFU.EX2 R74, R74 ;  /* 0x0000004a004a7308 */ /* 0x000ee20000000800 */
[----:B--2---:R-:W-:-:S07]  /*eb80*/  FADD.FTZ R4, R70, R5 ;  /* 0x0000000546047221 */ /* 0x004fce0000010000 */
[----:B------:R-:W2:Y:S01]  /*eb90*/  MUFU.EX2 R79, R79 ;  /* 0x0000004f004f7308 */ /* 0x000ea20000000800 */
[----:B0-----:R-:W-:-:S07]  /*eba0*/  FADD.FTZ R5, R75, R4 ;  /* 0x000000044b057221 */ /* 0x001fce0000010000 */
[----:B------:R-:W0:Y:S01]  /*ebb0*/  MUFU.EX2 R78, R78 ;  /* 0x0000004e004e7308 */ /* 0x000e220000000800 */
[----:B---3--:R-:W-:-:S07]  /*ebc0*/  FADD.FTZ R4, R74, R5 ;  /* 0x000000054a047221 */ /* 0x008fce0000010000 */
[----:B------:R-:W3:Y:S01]  /*ebd0*/  MUFU.EX2 R83, R83 ;  /* 0x0000005300537308 */ /* 0x000ee20000000800 */
[----:B--2---:R-:W-:-:S01]  /*ebe0*/  FADD.FTZ R5, R79, R4 ;  /* 0x000000044f057221 */ /* 0x004fc20000010000 */
[----:B-1----:R-:W-:-:S06]  /*ebf0*/  LOP3.LUT P1, RZ, R217, 0x7f, RZ, 0xc0, !PT ;  /* 0x0000007fd9ff7812 */ /* 0x002fcc000782c0ff */
[----:B------:R-:W1:Y:S01]  /*ec00*/  MUFU.EX2 R82, R82 ;  /* 0x0000005200527308 */ /* 0x000e620000000800 */
[----:B0-----:R-:W-:-:S07]  /*ec10*/  FADD.FTZ R4, R78, R5 ;  /* 0x000000054e047221 */ /* 0x001fce0000010000 */
[----:B------:R-:W0:Y:S01]  /*ec20*/  MUFU.EX2 R87, R87 ;  /* 0x0000005700577308 */ /* 0x000e220000000800 */
[----:B---3--:R-:W-:-:S07]  /*ec30*/  FADD.FTZ R5, R83, R4 ;  /* 0x0000000453057221 */ /* 0x008fce0000010000 */
        /* <DEDUP_REMOVED lines=8> */
[--C-:B------:R-:W-:Y:S01]  /*ecc0*/  FFMA.FTZ R103, R107, UR10, -R109.reuse ;  /* 0x0000000a6b677c23 */ /* 0x100fe2000801086d */
[----:B------:R-:W-:-:S05]  /*ecd0*/  FFMA.FTZ R109, R111, UR10, -R109 ;  /* 0x0000000a6f6d7c23 */ /* 0x000fca000801086d */
        /* <DEDUP_REMOVED lines=10> */
[----:B------:R-:W-:-:S05]  /*ed80*/  @!P1 LEA R4, R116, UR45, 0x3 ;  /* 0x0000002d74049c11 */ /* 0x000fca000f8e18ff */
[----:B------:R-:W-:Y:S01]  /*ed90*/  @!P1 VIADD R4, R4, 0x28840 ;  /* 0x0002884004049836 */ /* 0x000fe20000000000 */
[----:B------:R-:W2:Y:S01]  /*eda0*/  MUFU.EX2 R96, R96 ;  /* 0x0000006000607308 */ /* 0x000ea20000000800 */
[----:B-1----:R-:W-:-:S01]  /*edb0*/  FADD.FTZ R107, R93, R106 ;  /* 0x0000006a5d6b7221 */ /* 0x002fc20000010000 */
[----:B------:R2:W-:Y:S06]  /*edc0*/  BAR.ARV R114, 0x100 ;  /* 0x000400720000751d */ /* 0x0005ec0000002000 */
[----:B------:R-:W1:Y:S01]  /*edd0*/  MUFU.EX2 R99, R99 ;  /* 0x0000006300637308 */ /* 0x000e620000000800 */
[----:B0-----:R-:W-:-:S01]  /*ede0*/  FADD.FTZ R106, R94, R5 ;  /* 0x000000055e6a7221 */ /* 0x001fc20000010000 */
[----:B------:R-:W-:-:S04]  /*edf0*/  @!P1 PRMT R4, RZ, 0x654, R4 ;  /* 0x00000654ff049816 */ /* 0x000fc80000000004 */
[----:B------:R0:W-:Y:S02]  /*ee00*/  @!P1 SYNCS.ARRIVE.TRANS64.RED.A1T0 RZ, [R4+URZ], RZ ;  /* 0x000000ff04ff99a7 */ /* 0x0001e4000810043f */
[----:B------:R-:W3:Y:S01]  /*ee10*/  MUFU.EX2 R97, R97 ;  /* 0x0000006100617308 */ /* 0x000ee20000000800 */
[----:B--2---:R-:W-:-:S07]  /*ee20*/  FADD.FTZ R114, R96, R107 ;  /* 0x0000006b60727221 */ /* 0x004fce0000010000 */
[----:B------:R-:W2:Y:S01]  /*ee30*/  MUFU.EX2 R98, R98 ;  /* 0x0000006200627308 */ /* 0x000ea20000000800 */
[----:B-1----:R-:W-:-:S07]  /*ee40*/  FADD.FTZ R5, R99, R106 ;  /* 0x0000006a63057221 */ /* 0x002fce0000010000 */
[----:B------:R-:W0:Y:S01]  /*ee50*/  MUFU.EX2 R100, R100 ;  /* 0x0000006400647308 */ /* 0x000e220000000800 */
[----:B---3--:R-:W-:-:S07]  /*ee60*/  FADD.FTZ R107, R97, R114 ;  /* 0x00000072616b7221 */ /* 0x008fce0000010000 */
        /* <DEDUP_REMOVED lines=19> */
[----:B0-----:R-:W-:Y:S01]  /*efa0*/  FADD.FTZ R4, R109, R4 ;  /* 0x000000046d047221 */ /* 0x001fe20000010000 */
[----:B------:R-:W-:Y:S06]  /*efb0*/  @!P0 BRA `(.L_x_846) ;  /* 0x0000000000048947 */ /* 0x000fec0003800000 */
[----:B------:R-:W-:Y:S01]  /*efc0*/  BPT.TRAP 0x1 ;  /* 0x000000040000795c */ /* 0x000fe20000300000 */
.L_x_846:
        /* <DEDUP_REMOVED lines=122> */
[----:B------:R-:W-:Y:S06]  /*f770*/  @P1 BRA `(.L_x_847) ;  /* 0xffffffcc00201947 */ /* 0x000fec000383ffff */
[----:B------:R-:W-:-:S05]  /*f780*/  UMOV UR47, UR24 ;  /* 0x00000018002f7c82 */ /* 0x000fca0008000000 */
.L_x_837:
[----:B------:R-:W-:-:S13]  /*f790*/  ISETP.GE.AND P1, PT, R3, UR42, PT ;  /* 0x0000002a03007c0c */ /* 0x000fda000bf26270 */
[----:B------:R-:W-:Y:S05]  /*f7a0*/  @!P1 BRA `(.L_x_848) ;  /* 0x0000005400609947 */ /* 0x000fea0003800000 */
[----:B------:R-:W-:Y:S01]  /*f7b0*/  IMAD.MOV.U32 R8, RZ, RZ, R7 ;  /* 0x000000ffff087224 */ /* 0x000fe200078e0007 */
[----:B------:R-:W-:Y:S01]  /*f7c0*/  UMOV UR27, UR37 ;  /* 0x00000025001b7c82 */ /* 0x000fe20008000000 */
[----:B------:R-:W-:Y:S01]  /*f7d0*/  IMAD.MOV.U32 R9, RZ, RZ, R6 ;  /* 0x000000ffff097224 */ /* 0x000fe200078e0006 */
[----:B------:R-:W-:Y:S01]  /*f7e0*/  ULDC UR24, c[0x0][0x9e4] ;  /* 0x0002790000187ab9 */ /* 0x000fe20000000800 */
[----:B------:R-:W-:Y:S01]  /*f7f0*/  ULDC UR25, c[0x0][0x288] ;  /* 0x0000a20000197ab9 */ /* 0x000fe20000000800 */
[----:B------:R-:W-:Y:S01]  /*f800*/  ULDC UR23, c[0x0][0x988] ;  /* 0x0002620000177ab9 */ /* 0x000fe20000000800 */
[----:B------:R-:W-:-:S05]  /*f810*/  ULDC UR26, c[0x0][0x9e0] ;  /* 0x00027800001a7ab9 */ /* 0x000fca0000000800 */
.L_x_866:
[----:B------:R-:W-:Y:S01]  /*f820*/  ISETP.NE.AND P2, PT, RZ, UR44, PT ;  /* 0x0000002cff007c0c */ /* 0x000fe2000bf45270 */
[----:B------:R-:W-:-:S04]  /*f830*/  UISETP.NE.AND UP2, UPT, UR47, 0x1, UPT ;  /* 0x000000012f00788c */ /* 0x000fc8000bf45270 */
[----:B------:R-:W-:-:S04]  /*f840*/  USEL UR37, URZ, 0x1, UP2 ;  /* 0x000000013f257887 */ /* 0x000fc80009000000 */
[----:B------:R-:W-:-:S04]  /*f850*/  ULOP3.LUT UR37, UR27, UR37, URZ, 0x3c, !UPT ;  /* 0x000000251b257292 */ /* 0x000fc8000f8e3c3f */
[----:B------:R-:W-:Y:S08]  /*f860*/  @P2 BRA `(.L_x_849) ;  /* 0x0000000000382947 */ /* 0x000ff00003800000 */
[----:B------:R-:W-:Y:S05]  /*f870*/  @!P0 BRA `(.L_x_850) ;  /* 0x0000000000048947 */ /* 0x000fea0003800000 */
[----:B------:R-:W-:Y:S01]  /*f880*/  BPT.TRAP 0x1 ;  /* 0x000000040000795c */ /* 0x000fe20000300000 */
.L_x_850:
        /* <DEDUP_REMOVED lines=9> */
.L_x_851:
[----:B-1----:R-:W-:Y:S05]  /*f920*/  @P1 BRA `(.L_x_849) ;  /* 0x0000000000081947 */ /* 0x002fea0003800000 */
[----:B------:R-:W1:Y:S02]  /*f930*/  SYNCS.PHASECHK.TRANS64.TRYWAIT P1, [UR6+0x28830], R6 ;  /* 0x02883006ff0075a7 */ /* 0x000e640008020146 */
[----:B-1----:R-:W-:Y:S05]  /*f940*/  @!P1 BRA `(.L_x_852) ;  /* 0x000000c8002c9947 */ /* 0x002fea0003800000 */
.L_x_849:
        /* <DEDUP_REMOVED lines=30> */
.L_x_854:
[----:B------:R-:W-:Y:S01]  /*fb30*/  ULEA UR6, UR47, UR45, 0x3 ;  /* 0x0000002d2f067291 */ /* 0x000fe2000f8e183f */
[----:B------:R-:W-:-:S05]  /*fb40*/  IMAD.U32 R6, RZ, RZ, UR27 ;  /* 0x0000001bff067e24 */ /* 0x000fca000f8e00ff */
[----:B------:R-:W-:-:S04]  /*fb50*/  SHF.L.U32 R6, R6, 0x1f, RZ ;  /* 0x0000001f06067819 */ /* 0x000fc800000006ff */
[----:B------:R0:W1:Y:S01]  /*fb60*/  SYNCS.PHASECHK.TRANS64.TRYWAIT P1, [UR6+0x28850], R6 ;  /* 0x02885006ff0075a7 */ /* 0x0000620008020146 */
[----:B------:R-:W-:Y:S05]  /*fb70*/  @!P0 BRA `(.L_x_855) ;  /* 0x0000000000048947 */ /* 0x000fea0003800000 */
[----:B------:R-:W-:Y:S01]  /*fb80*/  BPT.TRAP 0x1 ;  /* 0x000000040000795c */ /* 0x000fe20000300000 */
.L_x_855:
[----:B-1----:R-:W-:Y:S05]  /*fb90*/  @P1 BRA `(.L_x_853) ;  /* 0x0000000000081947 */ /* 0x002fea0003800000 */
[----:B------:R-:W1:Y:S02]  /*fba0*/  SYNCS.PHASECHK.TRANS64.TRYWAIT P1, [UR6+0x28850], R6 ;  /* 0x02885006ff0075a7 */ /* 0x000e640008020146 */
[----:B-1----:R-:W-:Y:S05]  /*fbb0*/  @!P1 BRA `(.L_x_856) ;  /* 0x000000c400a89947 */ /* 0x002fea0003800000 */
.L_x_853:
        /* <DEDUP_REMOVED lines=9> */
[----:B------:R-:W-:Y:S01]  /*fc50*/  PLOP3.LUT P1, PT, PT, PT, UP0, 0x80, 0x0 ;  /* 0x000000000000781c */ /* 0x000fe20003f2f008 */
[C---:B------:R-:W-:Y:S01]  /*fc60*/  FMUL.FTZ R50, R0.reuse, R58 ;  /* 0x0000003a00327220 */ /* 0x040fe20000410000 */
[C---:B------:R-:W-:Y:S01]  /*fc70*/  FMUL.FTZ R58, R0.reuse, R64 ;  /* 0x00000040003a7220 */ /* 0x040fe20000410000 */
[----:B------:R-:W-:Y:S01]  /*fc80*/  ULOP3.LUT UR6, UR6, 0x10000, URZ, 0xfc, !UPT ;  /* 0x0001000006067892 */ /* 0x000fe2000f8efc3f */
[C---:B------:R-:W-:Y:S01]  /*fc90*/  FMUL.FTZ R64, R0.reuse, R74 ;  /* 0x0000004a00407220 */ /* 0x040fe20000410000 */
[C---:B------:R-:W-:Y:S01]  /*fca0*/  FMUL.FTZ R74, R0.reuse, R80 ;  /* 0x00000050004a7220 */ /* 0x040fe20000410000 */
[C---:B------:R-:W-:Y:S01]  /*fcb0*/  FMUL.FTZ R80, R0.reuse, R90 ;  /* 0x0000005a00507220 */ /* 0x040fe20000410000 */
[----:B------:R-:W-:Y:S01]  /*fcc0*/  UIMAD UR10, UR47, 0x600, UR6 ;  /* 0x000006002f0a78a4 */ /* 0x000fe2000f8e0206 */
[----:B------:R-:W-:Y:S01]  /*fcd0*/  PLOP3.LUT P2, PT, PT, PT, UP0, 0x80, 0x0 ;  /* 0x000000000000781c */ /* 0x000fe20003f4f008 */
[C---:B------:R-:W-:Y:S01]  /*fce0*/  FMUL.FTZ R90, R0.reuse, R96 ;  /* 0x00000060005a7220 */ /* 0x040fe20000410000 */
[C---:B------:R-:W-:Y:S01]  /*fcf0*/  FMUL.FTZ R96, R0.reuse, R106 ;  /* 0x0000006a00607220 */ /* 0x040fe20000410000 */
[----:B------:R-:W-:Y:S01]  /*fd00*/  FMUL.FTZ R106, R0, R112 ;  /* 0x00000070006a7220 */ /* 0x000fe20000410000 */
[----:B------:R-:W-:-:S02]  /*fd10*/  VIADD R112, R19, UR39 ;  /* 0x0000002713707c36 */ /* 0x000fc40008000000 */
[C---:B------:R-:W-:Y:S01]  /*fd20*/  FMUL.FTZ R15, R0.reuse, R31 ;  /* 0x0000001f000f7220 */ /* 0x040fe20000410000 */
[----:B------:R-:W-:Y:S01]  /*fd30*/  UMOV UR6, UR10 ;  /* 0x0000000a00067c82 */ /* 0x000fe20008000000 */
[C---:B------:R-:W-:Y:S01]  /*fd40*/  FMUL.FTZ R31, R0.reuse, R41 ;  /* 0x00000029001f7220 */ /* 0x040fe20000410000 */
[----:B------:R-:W-:Y:S01]  /*fd50*/  QGMMA.64x128x32.F32.E4M3.E4M3 R120, R204, gdesc[UR4], R120, gsb0 ;  /* 0x01e00004cc787df3 */ /* 0x000fe20008000878 */
[----:B------:R-:W-:Y:S01]  /*fd60*/  UIADD3 UR6, UR10, 0x2, URZ ;  /* 0x000000020a067890 */ /* 0x000fe2000fffe03f */
[C---:B01----:R-:W-:Y:S01]  /*fd70*/  FMUL.FTZ R6, R0.reuse, R24 ;  /* 0x0000001800067220 */ /* 0x043fe20000410000 */
[----:B------:R-:W-:Y:S01]  /*fd80*/  UMOV UR7, 0x80000020 ;  /* 0x8000002000077882 */ /* 0x000fe20000000000 */
        /* <DEDUP_REMOVED lines=85> */
[----:B------:R-:W-:Y:S01]  /*102e0*/  @!P3 LEA R40, R40, UR45, 0x3 ;  /* 0x0000002d2828bc11 */ /* 0x000fe2000f8e18ff */
[----:B------:R-:W0:Y:S01]  /*102f0*/  MUFU.TANH R6, R6 ;  /* 0x0000000600067308 */ /* 0x000e220000002400 */
[----:B------:R-:W-:-:S03]  /*10300*/  SHF.R.U32.HI R217, RZ, 0x7, R217 ;  /* 0x00000007ffd97819 */ /* 0x000fc600000116d9 */
[----:B------:R-:W-:Y:S01]  /*10310*/  @!P3 VIADD R40, R40, 0x28840 ;  /* 0x000288402828b836 */ /* 0x000fe20000000000 */
[----:B------:R-:W-:-:S03]  /*10320*/  IADD3 R115, -R217, 0xb, RZ ;  /* 0x0000000bd9737810 */ /* 0x000fc60007ffe1ff */
[----:B------:R-:W1:Y:S01]  /*10330*/  MUFU.TANH R10, R10 ;  /* 0x0000000a000a7308 */ /* 0x000e620000002400 */
[----:B------:R-:W-:-:S07]  /*10340*/  @!P3 PRMT R40, RZ, 0x654, R40 ;  /* 0x00000654ff28b816 */ /* 0x000fce0000000028 */
[----:B------:R-:W2:Y:S08]  /*10350*/  MUFU.TANH R7, R7 ;  /* 0x0000000700077308 */ /* 0x000eb00000002400 */
[----:B------:R-:W3:Y:S08]  /*10360*/  MUFU.TANH R11, R11 ;  /* 0x0000000b000b7308 */ /* 0x000ef00000002400 */
[----:B------:R-:W4:Y:S08]  /*10370*/  MUFU.TANH R12, R12 ;  /* 0x0000000c000c7308 */ /* 0x000f300000002400 */
        /* <DEDUP_REMOVED lines=105> */
[----:B------:R-:W-:Y:S01]  /*10a10*/  @P2 SHF.R.U32.HI R112, RZ, UR6, R41 ;  /* 0x00000006ff702c19 */ /* 0x000fe20008011629 */
[----:B------:R-:W-:-:S04]  /*10a20*/  VIADD R41, R114, 0x1 ;  /* 0x0000000172297836 */ /* 0x000fc80000000000 */
[----:B------:R-:W-:Y:S02]  /*10a30*/  IMAD R110, R18, -0x2, R41 ;  /* 0xfffffffe126e7824 */ /* 0x000fe400078e0229 */
[----:B------:R-:W0:Y:S03]  /*10a40*/  MUFU.TANH R99, R99 ;  /* 0x0000006300637308 */ /* 0x000e260000002400 */
[C---:B------:R-:W-:Y:S01]  /*10a50*/  IADD3 R117, R110.reuse, -UR25, R17 ;  /* 0x800000196e757c10 */ /* 0x040fe2000fffe011 */
[----:B------:R-:W-:-:S04]  /*10a60*/  VIADD R110, R110, 0xffffffff ;  /* 0xffffffff6e6e7836 */ /* 0x000fc80000000000 */
[----:B------:R-:W0:Y:S01]  /*10a70*/  MUFU.TANH R102, R102 ;  /* 0x0000006600667308 */ /* 0x000e220000002400 */
[C---:B------:R-:W-:Y:S02]  /*10a80*/  VIADD R118, R117.reuse, UR26 ;  /* 0x0000001a75767c36 */ /* 0x040fe40008000000 */
[----:B------:R-:W-:-:S05]  /*10a90*/  VIADD R117, R117, UR21 ;  /* 0x0000001575757c36 */ /* 0x000fca0008000000 */
        /* <DEDUP_REMOVED lines=16> */
[----:B-1----:R-:W-:Y:S01]  /*10ba0*/  IMAD.IADD R115, R117, 0x1, R184 ;  /* 0x0000000175737824 */ /* 0x002fe200078e02b8 */
[----:B0-234-:R-:W-:Y:S06]  /*10bb0*/  @P1 BRA `(.L_x_857) ;  /* 0x0000000000541947 */ /* 0x01dfec0003800000 */
[----:B------:R-:W-:Y:S01]  /*10bc0*/  IADD3 R119, R17, -UR25, R184 ;  /* 0x8000001911777c10 */ /* 0x000fe2000fffe0b8 */
        /* <DEDUP_REMOVED lines=11> */
.L_x_859:
[----:B------:R-:W-:-:S05]  /*10c80*/  IMAD.U32 R184, RZ, RZ, UR24 ;  /* 0x00000018ffb87e24 */ /* 0x000fca000f8e00ff */
[----:B------:R-:W-:-:S13]  /*10c90*/  ISETP.NE.AND P1, PT, R184, 0x1, PT ;  /* 0x00000001b800780c */ /* 0x000fda0003f25270 */
[----:B------:R-:W0:Y:S02]  /*10ca0*/  @P1 LDC.64 R40, c[0x0][0x9e8] ;  /* 0x00027a00ff281b82 */ /* 0x000e240000000a00 */
[----:B0-----:R-:W-:-:S05]  /*10cb0*/  @P1 IMAD.HI.U32 R40, R119, R40, RZ ;  /* 0x0000002877281227 */ /* 0x001fca00078e00ff */
[----:B------:R-:W-:-:S07]  /*10cc0*/  @P1 SHF.R.U32.HI R119, RZ, R41, R40 ;  /* 0x00000029ff771219 */ /* 0x000fce0000011628 */
.L_x_860:
[----:B------:R-:W-:Y:S05]  /*10cd0*/  BSYNC B0 ;  /* 0x0000000000007941 */ /* 0x000fea0003800000 */
.L_x_858:
[----:B------:R-:W-:-:S05]  /*10ce0*/  IMAD R119, R119, R184, R110 ;  /* 0x000000b877777224 */ /* 0x000fca00078e026e */
[----:B------:R-:W-:Y:S02]  /*10cf0*/  VIADDMNMX R116, R119, R184, R116, PT ;  /* 0x000000b877747246 */ /* 0x000fe40003800174 */
[----:B------:R-:W-:-:S07]  /*10d00*/  VIMNMX R115, R115, R119, !PT ;  /* 0x0000007773737248 */ /* 0x000fce0007fe0100 */
.L_x_857:
        /* <DEDUP_REMOVED lines=295> */
.L_x_863:
[----:B------:R-:W-:-:S05]  /*11f80*/  IMAD.U32 R119, RZ, RZ, UR24 ;  /* 0x00000018ff777e24 */ /* 0x000fca000f8e00ff */
[----:B------:R-:W-:-:S13]  /*11f90*/  ISETP.NE.AND P6, PT, R119, 0x1, PT ;  /* 0x000000017700780c */ /* 0x000fda0003fc5270 */
[----:B------:R-:W0:Y:S02]  /*11fa0*/  @P6 LDC.64 R12, c[0x0][0x9e8] ;  /* 0x00027a00ff0c6b82 */ /* 0x000e240000000a00 */
[----:B0-----:R-:W-:-:S05]  /*11fb0*/  @P6 IMAD.HI.U32 R12, R115, R12, RZ ;  /* 0x0000000c730c6227 */ /* 0x001fca00078e00ff */
[----:B------:R-:W-:-:S07]  /*11fc0*/  @P6 SHF.R.U32.HI R115, RZ, R13, R12 ;  /* 0x0000000dff736219 */ /* 0x000fce000001160c */
.L_x_864:
[----:B------:R-:W-:Y:S05]  /*11fd0*/  BSYNC B0 ;  /* 0x0000000000007941 */ /* 0x000fea0003800000 */
.L_x_862:
[----:B------:R-:W-:-:S05]  /*11fe0*/  IMAD R110, R115, R119, R110 ;  /* 0x00000077736e7224 */ /* 0x000fca00078e026e */
[----:B------:R-:W-:Y:S02]  /*11ff0*/  VIADDMNMX R118, R110, R119, R118, PT ;  /* 0x000000776e767246 */ /* 0x000fe40003800176 */
[----:B------:R-:W-:-:S07]  /*12000*/  VIMNMX R117, R117, R110, !PT ;  /* 0x0000006e75757248 */ /* 0x000fce0007fe0100 */
.L_x_861:
[----:B------:R-:W-:Y:S01]  /*12010*/  ISETP.GT.AND P1, PT, R117, 0x1, !P1 ;  /* 0x000000017500780c */ /* 0x000fe20004f24270 */
[----:B------:R-:W-:Y:S01]  /*12020*/  UMOV UR10, UR23 ;  /* 0x00000017000a7c82 */ /* 0x000fe20008000000 */
[----:B------:R-:W-:Y:S01]  /*12030*/  LOP3.LUT P6, RZ, R2, 0x40, RZ, 0xc0, !PT ;  /* 0x0000004002ff7812 */ /* 0x000fe200078cc0ff */
[----:B------:R-:W-:Y:S01]  /*12040*/  IMAD.U32 R115, RZ, RZ, UR10 ;  /* 0x0000000aff737e24 */ /* 0x000fe2000f8e00ff */
        /* <DEDUP_REMOVED lines=126> */
[----:B------:R-:W-:Y:S02]  /*12830*/  ISETP.GT.AND P4, PT, R117, 0xb1, !P4 ;  /* 0x000000b17500780c */ /* 0x000fe40006784270 */
        /* <DEDUP_REMOVED lines=22> */
[----:B0-----:R-:W-:-:S02]  /*129a0*/  FMNMX.FTZ R6, R110, R13, !PT ;  /* 0x0000000d6e067209 */ /* 0x001fc40007810000 */
[----:B------:R-:W-:Y:S02]  /*129b0*/  ISETP.GT.AND P1, PT, R117, 0x59, !P1 ;  /* 0x000000597500780c */ /* 0x000fe40004f24270 */
[----:B------:R-:W-:Y:S02]  /*129c0*/  FSEL R107, R107, -INF , !P5 ;  /* 0xff8000006b6b7808 */ /* 0x000fe40006800000 */
        /* <DEDUP_REMOVED lines=78> */
[C---:B------:R-:W-:Y:S02]  /*12eb0*/  ISETP.GT.AND P1, PT, R117.reuse, RZ, !P6 ;  /* 0x000000ff7500720c */ /* 0x040fe40007724270 */
[----:B------:R-:W-:Y:S02]  /*12ec0*/  LOP3.LUT P6, RZ, R2, 0x400, RZ, 0xc0, !PT ;  /* 0x0000040002ff7812 */ /* 0x000fe400078cc0ff */
[----:B------:R-:W-:Y:S02]  /*12ed0*/  ISETP.LT.OR P1, PT, R118, 0x1, P1 ;  /* 0x000000017600780c */ /* 0x000fe40000f21670 */
[----:B------:R-:W-:Y:S02]  /*12ee0*/  ISETP.GT.AND P2, PT, R117, 0xb9, !P6 ;  /* 0x000000b97500780c */ /* 0x000fe40007744270 */
[----:B------:R-:W-:Y:S01]  /*12ef0*/  FSEL R13, R7, -INF , !P1 ;  /* 0xff800000070d7808 */ /* 0x000fe20004800000 */
[----:B------:R-:W-:-:S01]  /*12f00*/  FFMA.FTZ R7, R6, R115, -8 ;  /* 0xc100000006077423 */ /* 0x000fc20000010073 */
[----:B------:R-:W-:-:S02]  /*12f10*/  FSETP.NEU.FTZ.AND P1, PT, R6, -INF , PT ;  /* 0xff8000000600780b */ /* 0x000fc40003f3d000 */
[----:B------:R-:W-:Y:S02]  /*12f20*/  ISETP.LT.OR P2, PT, R118, 0xba, P2 ;  /* 0x000000ba7600780c */ /* 0x000fe40001741670 */
[----:B------:R-:W-:Y:S02]  /*12f30*/  FSEL R7, R7, RZ, P1 ;  /* 0x000000ff07077208 */ /* 0x000fe40000800000 */
[----:B------:R-:W-:-:S03]  /*12f40*/  FSEL R109, R109, -INF , !P2 ;  /* 0xff8000006d6d7808 */ /* 0x000fc60005000000 */
        /* <DEDUP_REMOVED lines=54> */
[----:B------:R-:W-:-:S02]  /*132b0*/  FMNMX.FTZ R119, R43, R54, !PT ;  /* 0x000000362b777209 */ /* 0x000fc40007810000 */
[----:B------:R-:W-:Y:S01]  /*132c0*/  FSEL R106, R6, RZ, P1 ;  /* 0x000000ff066a7208 */ /* 0x000fe20000800000 */
[----:B0-----:R-:W-:Y:S01]  /*132d0*/  FFMA.FTZ R110, R60, UR10, -R7 ;  /* 0x0000000a3c6e7c23 */ /* 0x001fe20008010807 */
[----:B------:R-:W-:Y:S01]  /*132e0*/  FMNMX.FTZ R54, R46, R119, !PT ;  /* 0x000000772e367209 */ /* 0x000fe20007810000 */
[----:B------:R-:W-:Y:S02]  /*132f0*/  MUFU.EX2 R12, R12 ;  /* 0x0000000c000c7308 */ /* 0x000fe40000000800 */
[----:B------:R-:W-:-:S01]  /*13300*/  FADD.FTZ R106, -R106, R9 ;  /* 0x000000096a6a7221 */ /* 0x000fc20000010100 */
[----:B------:R-:W-:-:S04]  /*13310*/  FMNMX.FTZ R119, R47, R54, !PT ;  /* 0x000000362f777209 */ /* 0x000fc80007810000 */
[----:B------:R-:W-:Y:S01]  /*13320*/  FMNMX.FTZ R58, R50, R119, !PT ;  /* 0x00000077323a7209 */ /* 0x000fe20007810000 */
[----:B------:R0:W-:Y:S03]  /*13330*/  MUFU.EX2 R54, R112 ;  /* 0x0000007000367308 */ /* 0x0001e60000000800 */
[----:B------:R-:W-:-:S04]  /*13340*/  FMNMX.FTZ R119, R51, R58, !PT ;  /* 0x0000003a33777209 */ /* 0x000fc80007810000 */
[----:B------:R-:W-:Y:S01]  /*13350*/  FMNMX.FTZ R58, R52, R119, !PT ;  /* 0x00000077343a7209 */ /* 0x000fe20007810000 */
[----:B------:R-:W-:Y:S01]  /*13360*/  MUFU.EX2 R115, R115 ;  /* 0x0000007300737308 */ /* 0x000fe20000000800 */
[----:B0-----:R-:W-:-:S02]  /*13370*/  FFMA.FTZ R112, R74, UR10, -R7 ;  /* 0x0000000a4a707c23 */ /* 0x001fc40008010807 */
[----:B------:R-:W-:-:S04]  /*13380*/  FMNMX.FTZ R119, R53, R58, !PT ;  /* 0x0000003a35777209 */ /* 0x000fc80007810000 */
[----:B------:R-:W-:Y:S01]  /*13390*/  FMNMX.FTZ R60, R56, R119, !PT ;  /* 0x00000077383c7209 */ /* 0x000fe20007810000 */
[----:B------:R0:W-:Y:S03]  /*133a0*/  MUFU.EX2 R58, R110 ;  /* 0x0000006e003a7308 */ /* 0x0001e60000000800 */
[----:B------:R-:W-:-:S04]  /*133b0*/  FMNMX.FTZ R60, R57, R60, !PT ;  /* 0x0000003c393c7209 */ /* 0x000fc80007810000 */
[----:B------:R-:W-:Y:S01]  /*133c0*/  FMNMX.FTZ R119, R61, R60, !PT ;  /* 0x0000003c3d777209 */ /* 0x000fe20007810000 */
[----:B------:R-:W-:-:S01]  /*133d0*/  FFMA.FTZ R60, R66, UR10, -R7 ;  /* 0x0000000a423c7c23 */ /* 0x000fc20008010807 */
[----:B0-----:R-:W-:Y:S01]  /*133e0*/  FFMA.FTZ R110, R70, UR10, -R7 ;  /* 0x0000000a466e7c23 */ /* 0x001fe20008010807 */
[----:B------:R-:W-:Y:S01]  /*133f0*/  MUFU.EX2 R10, R10 ;  /* 0x0000000a000a7308 */ /* 0x000fe20000000800 */
[----:B------:R-:W-:-:S04]  /*13400*/  FMNMX.FTZ R119, R62, R119, !PT ;  /* 0x000000773e777209 */ /* 0x000fc80007810000 */
[----:B------:R-:W-:-:S03]  /*13410*/  FMNMX.FTZ R66, R64, R119, !PT ;  /* 0x0000007740427209 */ /* 0x000fc60007810000 */
[----:B------:R-:W-:Y:S01]  /*13420*/  MUFU.EX2 R41, R41 ;  /* 0x0000002900297308 */ /* 0x000fe20000000800 */
[----:B------:R-:W-:-:S04]  /*13430*/  FMNMX.FTZ R119, R65, R66, !PT ;  /* 0x0000004241777209 */ /* 0x000fc80007810000 */
[----:B------:R-:W-:-:S03]  /*13440*/  FMNMX.FTZ R66, R68, R119, !PT ;  /* 0x0000007744427209 */ /* 0x000fc60007810000 */
[----:B------:R-:W-:Y:S01]  /*13450*/  MUFU.EX2 R20, R20 ;  /* 0x0000001400147308 */ /* 0x000fe20000000800 */
[----:B------:R-:W-:-:S04]  /*13460*/  FMNMX.FTZ R119, R69, R66, !PT ;  /* 0x0000004245777209 */ /* 0x000fc80007810000 */
[----:B------:R-:W-:-:S03]  /*13470*/  FMNMX.FTZ R70, R72, R119, !PT ;  /* 0x0000007748467209 */ /* 0x000fc60007810000 */
[----:B------:R0:W-:Y:S01]  /*13480*/  MUFU.EX2 R66, R110 ;  /* 0x0000006e00427308 */ /* 0x0001e20000000800 */
[----:B------:R-:W-:-:S04]  /*13490*/  FMNMX.FTZ R119, R73, R70, !PT ;  /* 0x0000004649777209 */ /* 0x000fc80007810000 */
[----:B------:R-:W-:-:S03]  /*134a0*/  FMNMX.FTZ R70, R76, R119, !PT ;  /* 0x000000774c467209 */ /* 0x000fc60007810000 */
[----:B------:R-:W-:Y:S01]  /*134b0*/  MUFU.EX2 R21, R21 ;  /* 0x0000001500157308 */ /* 0x000fe20000000800 */
[----:B------:R-:W-:Y:S01]  /*134c0*/  FMNMX.FTZ R119, R77, R70, !PT ;  /* 0x000000464d777209 */ /* 0x000fe20007810000 */
[----:B0-----:R-:W-:-:S03]  /*134d0*/  FFMA.FTZ R110, R78, UR10, -R7 ;  /* 0x0000000a4e6e7c23 */ /* 0x001fc60008010807 */
        /* <DEDUP_REMOVED lines=16> */
[----:B------:R-:W-:Y:S01]  /*135e0*/  FMNMX.FTZ R82, R100, R119, !PT ;  /* 0x0000007764527209 */ /* 0x000fe20007810000 */
[----:B------:R-:W-:-:S01]  /*135f0*/  FFMA.FTZ R119, R108, UR10, -R7 ;  /* 0x0000000a6c777c23 */ /* 0x000fc20008010807 */
[----:B------:R-:W-:Y:S01]  /*13600*/  IMAD.U32 R108, RZ, RZ, UR10 ;  /* 0x0000000aff6c7e24 */ /* 0x000fe2000f8e00ff */
[----:B------:R-:W-:Y:S01]  /*13610*/  MUFU.EX2 R27, R27 ;  /* 0x0000001b001b7308 */ /* 0x000fe20000000800 */
[----:B0-----:R-:W-:-:S01]  /*13620*/  FFMA.FTZ R112, R86, UR10, -R7 ;  /* 0x0000000a56707c23 */ /* 0x001fc20008010807 */
[----:B------:R-:W-:-:S04]  /*13630*/  FMNMX.FTZ R86, R101, R82, !PT ;  /* 0x0000005265567209 */ /* 0x000fc80007810000 */
[----:B------:R-:W-:Y:S02]  /*13640*/  FMNMX.FTZ R86, R103, R86, !PT ;  /* 0x0000005667567209 */ /* 0x000fe40007810000 */
[----:B------:R0:W-:Y:S02]  /*13650*/  MUFU.EX2 R82, R112 ;  /* 0x0000007000527308 */ /* 0x0001e40000000800 */
[----:B------:R-:W-:-:S04]  /*13660*/  FMNMX.FTZ R86, R105, R86, !PT ;  /* 0x0000005669567209 */ /* 0x000fc80007810000 */
[----:B------:R-:W-:Y:S02]  /*13670*/  FMNMX.FTZ R86, R107, R86, !PT ;  /* 0x000000566b567209 */ /* 0x000fe40007810000 */
[----:B------:R-:W-:Y:S02]  /*13680*/  MUFU.EX2 R30, R30 ;  /* 0x0000001e001e7308 */ /* 0x000fe40000000800 */
[----:B------:R-:W-:-:S05]  /*13690*/  FMNMX.FTZ R110, R109, R86, !PT ;  /* 0x000000566d6e7209 */ /* 0x000fca0007810000 */
[----:B------:R-:W0:Y:S01]  /*136a0*/  SHFL.BFLY PT, R117, R110, 0x2, 0x1f ;  /* 0x0c401f006e757f89 */ /* 0x000e2200000e0000 */
[----:B------:R-:W-:Y:S08]  /*136b0*/  MUFU.EX2 R31, R31 ;  /* 0x0000001f001f7308 */ /* 0x000ff00000000800 */
[----:B------:R-:W-:Y:S08]  /*136c0*/  MUFU.EX2 R34, R34 ;  /* 0x0000002200227308 */ /* 0x000ff00000000800 */
[----:B------:R-:W-:Y:S01]  /*136d0*/  MUFU.EX2 R35, R35 ;  /* 0x0000002300237308 */ /* 0x000fe20000000800 */
[----:B0-----:R-:W-:Y:S01]  /*136e0*/  FMNMX.FTZ R112, R110, R117, !PT ;  /* 0x000000756e707209 */ /* 0x001fe20007810000 */
[--C-:B------:R-:W-:Y:S01]  /*136f0*/  FFMA.FTZ R117, R104, UR10, -R7.reuse ;  /* 0x0000000a68757c23 */ /* 0x100fe20008010807 */
[----:B------:R-:W-:-:S01]  /*13700*/  FFMA.FTZ R104, R111, UR10, -R7 ;  /* 0x0000000a6f687c23 */ /* 0x000fc20008010807 */
[----:B------:R-:W-:-:S04]  /*13710*/  FMUL.FTZ R111, R106, UR10 ;  /* 0x0000000a6a6f7c20 */ /* 0x000fc80008410000 */
[----:B------:R-:W-:Y:S01]  /*13720*/  MUFU.EX2 R38, R38 ;  /* 0x0000002600267308 */ /* 0x000fe20000000800 */
[----:B------:R-:W0:Y:S07]  /*13730*/  SHFL.BFLY PT, R185, R112, 0x1, 0x1f ;  /* 0x0c201f0070b97f89 */ /* 0x000e2e00000e0000 */
[----:B------:R-:W1:Y:S08]  /*13740*/  MUFU.EX2 R111, R111 ;  /* 0x0000006f006f7308 */ /* 0x000e700000000800 */
[----:B------:R-:W-:Y:S08]  /*13750*/  MUFU.EX2 R39, R39 ;  /* 0x0000002700277308 */ /* 0x000ff00000000800 */
[----:B------:R-:W-:Y:S01]  /*13760*/  MUFU.EX2 R45, R45 ;  /* 0x0000002d002d7308 */ /* 0x000fe20000000800 */
[----:B0-----:R-:W-:-:S04]  /*13770*/  FMNMX.FTZ R7, R112, R185, !PT ;  /* 0x000000b970077209 */ /* 0x001fc80007810000 */
[C---:B------:R-:W-:Y:S01]  /*13780*/  FSETP.NEU.FTZ.AND P1, PT, R7.reuse, -INF , PT ;  /* 0xff8000000700780b */ /* 0x040fe20003f3d000 */
[----:B------:R-:W-:-:S02]  /*13790*/  FFMA.FTZ R108, R7, R108, -8 ;  /* 0xc1000000076c7423 */ /* 0x000fc4000001006c */
[----:B------:R-:W-:Y:S03]  /*137a0*/  MUFU.EX2 R49, R49 ;  /* 0x0000003100317308 */ /* 0x000fe60000000800 */
[----:B------:R-:W-:-:S05]  /*137b0*/  FSEL R106, R108, RZ, P1 ;  /* 0x000000ff6c6a7208 */ /* 0x000fca0000800000 */
        /* <DEDUP_REMOVED lines=21> */
[----:B------:R-:W-:Y:S01]  /*13910*/  FSEL R57, R7, RZ, P1 ;  /* 0x000000ff07397208 */ /* 0x000fe20000800000 */
[--C-:B------:R-:W-:Y:S01]  /*13920*/  FFMA.FTZ R13, R13, UR10, -R106.reuse ;  /* 0x0000000a0d0d7c23 */ /* 0x100fe2000801086a */
[----:B------:R-:W-:Y:S01]  /*13930*/  MUFU.EX2 R108, R108 ;  /* 0x0000006c006c7308 */ /* 0x000fe20000000800 */
[----:B------:R-:W-:-:S01]  /*13940*/  FFMA.FTZ R112, R61, UR10, -R106 ;  /* 0x0000000a3d707c23 */ /* 0x000fc2000801086a */
[----:B------:R-:W-:Y:S01]  /*13950*/  FFMA.FTZ R61, R64, UR10, -R106 ;  /* 0x0000000a403d7c23 */ /* 0x000fe2000801086a */
[----:B------:R-:W-:-:S01]  /*13960*/  FADD.FTZ R57, -R57, R8 ;  /* 0x0000000839397221 */ /* 0x000fc20000010100 */
[----:B------:R-:W-:Y:S01]  /*13970*/  FFMA.FTZ R64, R68, UR10, -R106 ;  /* 0x0000000a44407c23 */ /* 0x000fe2000801086a */
[----:B-1----:R-:W-:-:S01]  /*13980*/  FFMA.FTZ R68, R111, R5, R12 ;  /* 0x000000056f447223 */ /* 0x002fc2000001000c */
[----:B------:R-:W-:Y:S01]  /*13990*/  FFMA.FTZ R101, R101, UR10, -R106 ;  /* 0x0000000a65657c23 */ /* 0x000fe2000801086a */
[----:B------:R-:W-:Y:S01]  /*139a0*/  FMUL.FTZ R110, R57, UR10 ;  /* 0x0000000a396e7c20 */ /* 0x000fe20008410000 */
[----:B------:R-:W-:Y:S01]  /*139b0*/  MUFU.EX2 R13, R13 ;  /* 0x0000000d000d7308 */ /* 0x000fe20000000800 */
[----:B------:R-:W-:-:S01]  /*139c0*/  FADD.FTZ R113, R115, R68 ;  /* 0x0000004473717221 */ /* 0x000fc20000010000 */
[--C-:B------:R-:W-:Y:S01]  /*139d0*/  FFMA.FTZ R57, R62, UR10, -R106.reuse ;  /* 0x0000000a3e397c23 */ /* 0x100fe2000801086a */
[----:B------:R-:W-:-:S01]  /*139e0*/  FFMA.FTZ R62, R65, UR10, -R106 ;  /* 0x0000000a413e7c23 */ /* 0x000fc2000801086a */
[----:B------:R-:W-:Y:S01]  /*139f0*/  FFMA.FTZ R65, R69, UR10, -R106 ;  /* 0x0000000a45417c23 */ /* 0x000fe2000801086a */
[----:B------:R-:W-:-:S01]  /*13a00*/  FADD.FTZ R68, R10, R113 ;  /* 0x000000710a447221 */ /* 0x000fc20000010000 */
[----:B------:R-:W-:-:S02]  /*13a10*/  FFMA.FTZ R107, R107, UR10, -R106 ;  /* 0x0000000a6b6b7c23 */ /* 0x000fc4000801086a */
[----:B------:R-:W0:Y:S01]  /*13a20*/  MUFU.EX2 R110, R110 ;  /* 0x0000006e006e7308 */ /* 0x000e220000000800 */
[----:B------:R-:W-:-:S01]  /*13a30*/  FADD.FTZ R69, R41, R68 ;  /* 0x0000004429457221 */ /* 0x000fc20000010000 */
[----:B------:R-:W-:-:S03]  /*13a40*/  FFMA.FTZ R68, R72, UR10, -R106 ;  /* 0x0000000a48447c23 */ /* 0x000fc6000801086a */
[----:B------:R-:W-:Y:S01]  /*13a50*/  FADD.FTZ R72, R20, R69 ;  /* 0x0000004514487221 */ /* 0x000fe20000010000 */
[----:B------:R-:W-:-:S02]  /*13a60*/  FFMA.FTZ R69, R73, UR10, -R106 ;  /* 0x0000000a49457c23 */ /* 0x000fc4000801086a */
[----:B------:R-:W1:Y:S01]  /*13a70*/  MUFU.EX2 R11, R11 ;  /* 0x0000000b000b7308 */ /* 0x000e620000000800 */
[----:B------:R-:W-:-:S04]  /*13a80*/  FADD.FTZ R113, R21, R72 ;  /* 0x0000004815717221 */ /* 0x000fc80000010000 */
[----:B------:R-:W-:-:S03]  /*13a90*/  FADD.FTZ R72, R26, R113 ;  /* 0x000000711a487221 */ /* 0x000fc60000010000 */
[----:B------:R-:W2:Y:S01]  /*13aa0*/  MUFU.EX2 R14, R14 ;  /* 0x0000000e000e7308 */ /* 0x000ea20000000800 */
[----:B0-----:R-:W-:-:S01]  /*13ab0*/  FFMA.FTZ R5, R110, R4, R13 ;  /* 0x000000046e057223 */ /* 0x001fc2000001000d */
[----:B------:R-:W-:Y:S01]  /*13ac0*/  FADD.FTZ R73, R27, R72 ;  /* 0x000000481b497221 */ /* 0x000fe20000010000 */
[----:B------:R-:W-:-:S02]  /*13ad0*/  FFMA.FTZ R72, R76, UR10, -R106 ;  /* 0x0000000a4c487c23 */ /* 0x000fc4000801086a */
[----:B------:R-:W-:Y:S01]  /*13ae0*/  FADD.FTZ R4, R108, R5 ;  /* 0x000000056c047221 */ /* 0x000fe20000010000 */
[----:B------:R-:W-:-:S01]  /*13af0*/  FADD.FTZ R76, R30, R73 ;  /* 0x000000491e4c7221 */ /* 0x000fc20000010000 */
[----:B------:R-:W-:Y:S01]  /*13b00*/  FFMA.FTZ R73, R77, UR10, -R106 ;  /* 0x0000000a4d497c23 */ /* 0x000fe2000801086a */
[----:B------:R-:W0:Y:S01]  /*13b10*/  MUFU.EX2 R15, R15 ;  /* 0x0000000f000f7308 */ /* 0x000e220000000800 */
[----:B-1----:R-:W-:-:S01]  /*13b20*/  FADD.FTZ R5, R11, R4 ;  /* 0x000000040b057221 */ /* 0x002fc20000010000 */
[----:B------:R-:W-:-:S04]  /*13b30*/  FADD.FTZ R113, R31, R76 ;  /* 0x0000004c1f717221 */ /* 0x000fc80000010000 */
[----:B------:R-:W-:Y:S02]  /*13b40*/  FADD.FTZ R76, R34, R113 ;  /* 0x00000071224c7221 */ /* 0x000fe40000010000 */
[----:B------:R-:W1:Y:S01]  /*13b50*/  MUFU.EX2 R24, R24 ;  /* 0x0000001800187308 */ /* 0x000e620000000800 */
[----:B--2---:R-:W-:-:S01]  /*13b60*/  FADD.FTZ R4, R14, R5 ;  /* 0x000000050e047221 */ /* 0x004fc20000010000 */
[----:B------:R-:W-:Y:S01]  /*13b70*/  FADD.FTZ R77, R35, R76 ;  /* 0x0000004c234d7221 */ /* 0x000fe20000010000 */
[----:B------:R-:W-:-:S03]  /*13b80*/  FFMA.FTZ R76, R80, UR10, -R106 ;  /* 0x0000000a504c7c23 */ /* 0x000fc6000801086a */
[----:B------:R-:W-:Y:S01]  /*13b90*/  FADD.FTZ R80, R38, R77 ;  /* 0x0000004d26507221 */ /* 0x000fe20000010000 */
[----:B------:R-:W-:-:S01]  /*13ba0*/  FFMA.FTZ R77, R81, UR10, -R106 ;  /* 0x0000000a514d7c23 */ /* 0x000fc2000801086a */
[----:B------:R-:W2:Y:S01]  /*13bb0*/  MUFU.EX2 R25, R25 ;  /* 0x0000001900197308 */ /* 0x000ea20000000800 */
[----:B0-----:R-:W-:-:S01]  /*13bc0*/  FADD.FTZ R5, R15, R4 ;  /* 0x000000040f057221 */ /* 0x001fc20000010000 */
[----:B------:R-:W-:-:S04]  /*13bd0*/  FADD.FTZ R113, R39, R80 ;  /* 0x0000005027717221 */ /* 0x000fc80000010000 */
[----:B------:R-:W-:Y:S02]  /*13be0*/  FADD.FTZ R80, R40, R113 ;  /* 0x0000007128507221 */ /* 0x000fe40000010000 */
[----:B------:R-:W0:Y:S01]  /*13bf0*/  MUFU.EX2 R28, R28 ;  /* 0x0000001c001c7308 */ /* 0x000e220000000800 */
[----:B-1----:R-:W-:-:S01]  /*13c00*/  FADD.FTZ R4, R24, R5 ;  /* 0x0000000518047221 */ /* 0x002fc20000010000 */
[----:B------:R-:W-:Y:S01]  /*13c10*/  FADD.FTZ R81, R45, R80 ;  /* 0x000000502d517221 */ /* 0x000fe20000010000 */
[----:B------:R-:W-:-:S03]  /*13c20*/  FFMA.FTZ R80, R84, UR10, -R106 ;  /* 0x0000000a54507c23 */ /* 0x000fc6000801086a */
[----:B------:R-:W-:Y:S01]  /*13c30*/  FADD.FTZ R84, R44, R81 ;  /* 0x000000512c547221 */ /* 0x000fe20000010000 */
[----:B------:R-:W-:-:S01]  /*13c40*/  FFMA.FTZ R81, R85, UR10, -R106 ;  /* 0x0000000a55517c23 */ /* 0x000fc2000801086a */
[----:B------:R-:W1:Y:S01]  /*13c50*/  MUFU.EX2 R29, R29 ;  /* 0x0000001d001d7308 */ /* 0x000e620000000800 */
[----:B--2---:R-:W-:-:S01]  /*13c60*/  FADD.FTZ R5, R25, R4 ;  /* 0x0000000419057221 */ /* 0x004fc20000010000 */
[----:B------:R-:W-:-:S04]  /*13c70*/  FADD.FTZ R113, R49, R84 ;  /* 0x0000005431717221 */ /* 0x000fc80000010000 */
[----:B------:R-:W-:Y:S02]  /*13c80*/  FADD.FTZ R84, R48, R113 ;  /* 0x0000007130547221 */ /* 0x000fe40000010000 */
        /* <DEDUP_REMOVED lines=26> */
[----:B------:R-:W-:-:S03]  /*13e30*/  FFMA.FTZ R84, R88, UR10, -R106 ;  /* 0x0000000a58547c23 */ /* 0x000fc6000801086a */
[----:B------:R-:W-:Y:S01]  /*13e40*/  FADD.FTZ R88, R54, R85 ;  /* 0x0000005536587221 */ /* 0x000fe20000010000 */
[----:B------:R-:W-:-:S01]  /*13e50*/  FFMA.FTZ R85, R89, UR10, -R106 ;  /* 0x0000000a59557c23 */ /* 0x000fc2000801086a */
[----:B------:R-:W-:Y:S01]  /*13e60*/  FFMA.FTZ R89, R93, UR10, -R106 ;  /* 0x0000000a5d597c23 */ /* 0x000fe2000801086a */
        /* <DEDUP_REMOVED lines=21> */
[----:B-1----:R-:W-:-:S04]  /*13fc0*/  FADD.FTZ R113, R67, R92 ;  /* 0x0000005c43717221 */ /* 0x002fc80000010000 */
[----:B------:R-:W-:-:S03]  /*13fd0*/  FADD.FTZ R4, R66, R113 ;  /* 0x0000007142047221 */ /* 0x000fc60000010000 */
        /* <DEDUP_REMOVED lines=8> */
[----:B--2---:R-:W-:-:S01]  /*14060*/  FADD.FTZ R93, R65, R92 ;  /* 0x0000005c415d7221 */ /* 0x004fc20000010000 */
[----:B------:R-:W-:-:S06]  /*14070*/  FFMA.FTZ R92, R96, UR10, -R106 ;  /* 0x0000000a605c7c23 */ /* 0x000fcc000801086a */
[----:B------:R-:W2:Y:S01]  /*14080*/  MUFU.EX2 R69, R69 ;  /* 0x0000004500457308 */ /* 0x000ea20000000800 */
[----:B0-----:R-:W-:-:S01]  /*14090*/  FADD.FTZ R96, R68, R93 ;  /* 0x0000005d44607221 */ /* 0x001fc20000010000 */
[----:B------:R-:W-:-:S06]  /*140a0*/  FFMA.FTZ R93, R99, UR10, -R106 ;  /* 0x0000000a635d7c23 */ /* 0x000fcc000801086a */
        /* <DEDUP_REMOVED lines=35> */
[--C-:B------:R-:W-:Y:S01]  /*142e0*/  FFMA.FTZ R100, R105, UR10, -R106.reuse ;  /* 0x0000000a69647c23 */ /* 0x100fe2000801086a */
[----:B------:R-:W-:-:S05]  /*142f0*/  FFMA.FTZ R106, R109, UR10, -R106 ;  /* 0x0000000a6d6a7c23 */ /* 0x000fca000801086a */
        /* <DEDUP_REMOVED lines=34> */
[----:B0-----:R-:W-:-:S03]  /*14520*/  FADD.FTZ R103, R114, R5 ;  /* 0x0000000572677221 */ /* 0x001fc60000010000 */
[----:B------:R-:W-:Y:S01]  /*14530*/  FADD.FTZ R5, R9, R4 ;  /* 0x0000000409057221 */ /* 0x000fe20000010000 */
[----:B-1----:R-:W-:-:S01]  /*14540*/  FADD.FTZ R4, R106, R103 ;  /* 0x000000676a047221 */ /* 0x002fc20000010000 */
[----:B------:R-:W-:Y:S06]  /*14550*/  @!P0 BRA `(.L_x_865) ;  /* 0x0000000000048947 */ /* 0x000fec0003800000 */
[----:B------:R-:W-:Y:S01]  /*14560*/  BPT.TRAP 0x1 ;  /* 0x000000040000795c */ /* 0x000fe20000300000 */
.L_x_865:
        /* <DEDUP_REMOVED lines=50> */
[----:B------:R-:W-:Y:S01]  /*14890*/  FMUL.FTZ R157, R157, R111 ;  /* 0x0000006f9d9d7220 */ /* 0x000fe20000410000 */
[----:B------:R-:W-:Y:S01]  /*148a0*/  F2FP.SATFINITE.E4M3.F32.PACK_AB_MERGE_C R199, R56, R53, R8 ;  /* 0x0000003538c7723e */ /* 0x000fe20004807008 */
[-C--:B------:R-:W-:Y:S01]  /*148b0*/  FMUL.FTZ R160, R160, R111.reuse ;  /* 0x0000006fa0a07220 */ /* 0x080fe20000410000 */
        /* <DEDUP_REMOVED lines=70> */
[----:B------:R-:W-:-:S05]  /*14d20*/  UMOV UR47, UR22 ;  /* 0x00000016002f7c82 */ /* 0x000fca0008000000 */
.L_x_848:
[----:B------:R-:W-:Y:S06]  /*14d30*/  BAR.ARV 0x8, 0x180 ;  /* 0x0206000000007b1d */ /* 0x000fec0000002000 */
[----:B------:R-:W-:Y:S05]  /*14d40*/  @!P0 BRA `(.L_x_867) ;  /* 0x0000000000048947 */ /* 0x000fea0003800000 */
[----:B------:R-:W-:Y:S01]  /*14d50*/  BPT.TRAP 0x1 ;  /* 0x000000040000795c */ /* 0x000fe20000300000 */
.L_x_867:
[----:B------:R-:W-:Y:S01]  /*14d60*/  ULEA UR9, UR47, UR45, 0x3 ;  /* 0x0000002d2f097291 */ /* 0x000fe2000f8e183f */
[----:B------:R-:W-:-:S05]  /*14d70*/  IMAD.U32 R0, RZ, RZ, UR37 ;  /* 0x00000025ff007e24 */ /* 0x000fca000f8e00ff */
[----:B------:R-:W-:-:S04]  /*14d80*/  SHF.L.U32 R0, R0, 0x1f, RZ ;  /* 0x0000001f00007819 */ /* 0x000fc800000006ff */
[----:B------:R0:W1:Y:S01]  /*14d90*/  SYNCS.PHASECHK.TRANS64.TRYWAIT P1, [UR9+0x28850], R0 ;  /* 0x02885000ff0075a7 */ /* 0x0000620008020149 */
[----:B------:R-:W-:Y:S05]  /*14da0*/  @!P0 BRA `(.L_x_868) ;  /* 0x0000000000048947 */ /* 0x000fea0003800000 */
[----:B------:R-:W-:Y:S01]  /*14db0*/  BPT.TRAP 0x1 ;  /* 0x000000040000795c */ /* 0x000fe20000300000 */
.L_x_868:
[----:B-1----:R-:W-:Y:S05]  /*14dc0*/  @P1 BRA `(.L_x_869) ;  /* 0x0000000000081947 */ /* 0x002fea0003800000 */
[----:B------:R-:W1:Y:S02]  /*14dd0*/  SYNCS.PHASECHK.TRANS64.TRYWAIT P1, [UR9+0x28850], R0 ;  /* 0x02885000ff0075a7 */ /* 0x000e640008020149 */
[----:B-1----:R-:W-:Y:S05]  /*14de0*/  @!P1 BRA `(.L_x_870) ;  /* 0x0000007400349947 */ /* 0x002fea0003800000 */
.L_x_869:
[----:B------:R-:W-:Y:S01]  /*14df0*/  UIADD3 UR45, UR45, 0x400, URZ ;  /* 0x000004002d2d7890 */ /* 0x000fe2000fffe03f */
[----:B------:R-:W-:Y:S01]  /*14e00*/  WARPGROUP.ARRIVE ;  /* 0x00000000000079c5 */ /* 0x000fe20000000000 */
[----:B------:R-:W-:Y:S01]  /*14e10*/  UMOV UR7, 0x80000020 ;  /* 0x8000002000077882 */ /* 0x000fe20000000000 */
[----:B------:R-:W-:Y:S01]  /*14e20*/  ULDC.64 UR12, c[0x0][0x9a0] ;  /* 0x00026800000c7ab9 */ /* 0x000fe20000000a00 */
[----:B------:R-:W-:Y:S01]  /*14e30*/  USHF.R.U32.HI UR45, URZ, 0x4, UR45 ;  /* 0x000000043f2d7899 */ /* 0x000fe2000801162d */
[----:B------:R-:W-:Y:S01]  /*14e40*/  IMAD.MOV.U32 R10, RZ, RZ, 0x3f800000 ;  /* 0x3f800000ff0a7424 */ /* 0x000fe200078e00ff */
[----:B------:R-:W-:Y:S02]  /*14e50*/  UISETP.NE.U32.AND UP0, UPT, UR12, URZ, UPT ;  /* 0x0000003f0c00728c */ /* 0x000fe4000bf05070 */
[----:B------:R-:W-:Y:S02]  /*14e60*/  ULOP3.LUT UR45, UR45, 0x3fff, URZ, 0xc0, !UPT ;  /* 0x00003fff2d2d7892 */ /* 0x000fe4000f8ec03f */
[----:B------:R-:W-:-:S02]  /*14e70*/  UISETP.NE.AND.EX UP0, UPT, UR13, URZ, UPT, UP0 ;  /* 0x0000003f0d00728c */ /* 0x000fc4000bf05300 */
[----:B------:R-:W-:-:S04]  /*14e80*/  ULOP3.LUT UR8, UR45, 0x10000, URZ, 0xfc, !UPT ;  /* 0x000100002d087892 */ /* 0x000fc8000f8efc3f */
[----:B------:R-:W-:Y:S01]  /*14e90*/  UIMAD UR8, UR47, 0x600, UR8 ;  /* 0x000006002f0878a4 */ /* 0x000fe2000f8e0208 */
[----:B------:R-:W-:-:S03]  /*14ea0*/  PLOP3.LUT P1, PT, PT, PT, UP0, 0x80, 0x0 ;  /* 0x000000000000781c */ /* 0x000fc60003f2f008 */
[----:B------:R-:W-:Y:S01]  /*14eb0*/  UIADD3 UR4, UR8, 0x2, URZ ;  /* 0x0000000208047890 */ /* 0x000fe2000fffe03f */
[----:B------:R-:W-:Y:S02]  /*14ec0*/  @UP0 ULDC.64 UR14, c[0x0][0x9c8] ;  /* 0x00027200000e0ab9 */ /* 0x000fe40000000a00 */
[----:B------:R-:W-:-:S06]  /*14ed0*/  UMOV UR6, UR8 ;  /* 0x0000000800067c82 */ /* 0x000fcc0008000000 */
[----:B------:R-:W-:Y:S01]  /*14ee0*/  QGMMA.64x128x32.F32.E4M3.E4M3 R120, R204, gdesc[UR4], R120, gsb0 ;  /* 0x01e00004cc787df3 */ /* 0x000fe20008000878 */
[----:B------:R-:W-:Y:S01]  /*14ef0*/  UMOV UR7, 0x80000020 ;  /* 0x8000002000077882 */ /* 0x000fe20000000000 */
[----:B------:R-:W-:Y:S01]  /*14f00*/  UMOV UR6, UR4 ;  /* 0x0000000400067c82 */ /* 0x000fe20008000000 */
[----:B------:R-:W-:Y:S01]  /*14f10*/  UIADD3 UR4, UR8, 0x200, URZ ;  /* 0x0000020008047890 */ /* 0x000fe2000fffe03f */
[----:B------:R-:W-:Y:S02]  /*14f20*/  WARPGROUP.DEPBAR.LE gsb0, 0x0 ;  /* 0x00008000000079c5 */ /* 0x000fe40000010000 */
[----:B------:R-:W-:-:S06]  /*14f30*/  WARPGROUP.ARRIVE ;  /* 0x00000000000079c5 */ /* 0x000fcc0000000000 */
[----:B------:R-:W-:Y:S01]  /*14f40*/  QGMMA.64x128x32.F32.E4M3.E4M3 R120, R200, gdesc[UR4], R120, gsb0 ;  /* 0x01e00004c8787df3 */ /* 0x000fe20008000878 */
[----:B------:R-:W-:Y:S01]  /*14f50*/  UMOV UR6, UR4 ;  /* 0x0000000400067c82 */ /* 0x000fe20008000000 */
[----:B------:R-:W-:Y:S01]  /*14f60*/  UMOV UR7, 0x80000020 ;  /* 0x8000002000077882 */ /* 0x000fe20000000000 */
[----:B------:R-:W-:Y:S01]  /*14f70*/  @UP0 UIMAD.WIDE.U32 UR4, UR40, UR14, URZ ;  /* 0x0000000e280402a5 */ /* 0x000fe2000f8e003f */
[----:B------:R-:W-:Y:S02]  /*14f80*/  WARPGROUP.DEPBAR.LE gsb0, 0x0 ;  /* 0x00008000000079c5 */ /* 0x000fe40000010000 */
[----:B------:R-:W-:-:S06]  /*14f90*/  WARPGROUP.ARRIVE ;  /* 0x00000000000079c5 */ /* 0x000fcc0000000000 */
[----:B------:R-:W-:Y:S01]  /*14fa0*/  QGMMA.64x128x32.F32.E4M3.E4M3 R120, R196, gdesc[UR4], R120, gsb0 ;  /* 0x01e00004c4787df3 */ /* 0x000fe20008000878 */
[----:B------:R-:W-:Y:S02]  /*14fb0*/  @UP0 USHF.R.S32.HI UR6, URZ, 0x1f, UR40 ;  /* 0x0000001f3f060899 */ /* 0x000fe40008011428 */
[----:B------:R-:W-:Y:S02]  /*14fc0*/  @UP0 USHF.R.S32.HI UR7, URZ, 0x1f, UR41 ;  /* 0x0000001f3f070899 */ /* 0x000fe40008011429 */
[----:B------:R-:W-:-:S04]  /*14fd0*/  @UP0 UIMAD UR6, UR6, UR14, URZ ;  /* 0x0000000e060602a4 */ /* 0x000fc8000f8e023f */
[----:B------:R-:W-:-:S03]  /*14fe0*/  @UP0 UIMAD UR6, UR40, UR15, UR6 ;  /* 0x0000000f280602a4 */ /* 0x000fc6000f8e0206 */
[----:B------:R-:W-:Y:S01]  /*14ff0*/  @UP0 ULDC.64 UR14, c[0x0][0x9d0] ;  /* 0x00027400000e0ab9 */ /* 0x000fe20000000a00 */
[----:B------:R-:W-:Y:S02]  /*15000*/  @UP0 UIADD3 UR5, UR5, UR6, URZ ;  /* 0x0000000605050290 */ /* 0x000fe4000fffe03f */
[----:B------:R-:W-:Y:S02]  /*15010*/  @UP0 UIMAD UR6, UR7, UR14, URZ ;  /* 0x0000000e070602a4 */ /* 0x000fe4000f8e023f */
[----:B------:R-:W-:Y:S02]  /*15020*/  @UP0 UIMAD.WIDE.U32 UR4, UR41, UR14, UR4 ;  /* 0x0000000e290402a5 */ /* 0x000fe4000f8e0004 */
[----:B------:R-:W-:-:S04]  /*15030*/  @UP0 UIMAD UR6, UR41, UR15, UR6 ;  /* 0x0000000f290602a4 */ /* 0x000fc8000f8e0206 */
[----:B------:R-:W-:Y:S02]  /*15040*/  @UP0 UIADD3 UR5, UR5, UR6, URZ ;  /* 0x0000000605050290 */ /* 0x000fe4000fffe03f */
[----:B------:R-:W-:-:S04]  /*15050*/  @UP0 ULEA UR6, UP1, UR4, UR12, 0x2 ;  /* 0x0000000c04060291 */ /* 0x000fc8000f82103f */
[----:B------:R-:W-:Y:S02]  /*15060*/  @UP0 ULEA.HI.X UR7, UR4, UR13, UR5, 0x2, UP1 ;  /* 0x0000000d04070291 */ /* 0x000fe400088f1405 */
[----:B------:R-:W-:Y:S01]  /*15070*/  UIADD3 UR4, UR8, 0x202, URZ ;  /* 0x0000020208047890 */ /* 0x000fe2000fffe03f */
[----:B------:R-:W-:-:S03]  /*15080*/  IMAD.U32 R8, RZ, RZ, UR6 ;  /* 0x00000006ff087e24 */ /* 0x000fc6000f8e00ff */
[----:B------:R-:W-:Y:S01]  /*15090*/  IMAD.U32 R9, RZ, RZ, UR7 ;  /* 0x00000007ff097e24 */ /* 0x000fe2000f8e00ff */
[----:B------:R-:W-:Y:S02]  /*150a0*/  UMOV UR7, 0x80000020 ;  /* 0x8000002000077882 */ /* 0x000fe40000000000 */
[----:B------:R-:W-:Y:S02]  /*150b0*/  UMOV UR6, UR4 ;  /* 0x0000000400067c82 */ /* 0x000fe40008000000 */
[----:B------:R2:W3:Y:S01]  /*150c0*/  @P1 LDG.E R10, desc[UR48][R8.64] ;  /* 0x00000030080a1981 */ /* 0x0004e2000c1e1900 */
[----:B------:R-:W-:Y:S02]  /*150d0*/  WARPGROUP.DEPBAR.LE gsb0, 0x0 ;  /* 0x00008000000079c5 */ /* 0x000fe40000010000 */
[----:B------:R-:W-:-:S06]  /*150e0*/  WARPGROUP.ARRIVE ;  /* 0x00000000000079c5 */ /* 0x000fcc0000000000 */
[----:B------:R-:W-:Y:S01]  /*150f0*/  QGMMA.64x128x32.F32.E4M3.E4M3 R120, R192, gdesc[UR4], R120, gsb0 ;  /* 0x01e00004c0787df3 */ /* 0x000fe20008000878 */
[----:B------:R-:W-:Y:S01]  /*15100*/  UIADD3 UR4, UR8, 0x400, URZ ;  /* 0x0000040008047890 */ /* 0x000fe2000fffe03f */
[----:B------:R-:W-:-:S06]  /*15110*/  UMOV UR7, 0x80000020 ;  /* 0x8000002000077882 */ /* 0x000fcc0000000000 */
[----:B------:R-:W-:Y:S01]  /*15120*/  UMOV UR6, UR4 ;  /* 0x0000000400067c82 */ /* 0x000fe20008000000 */
[----:B------:R-:W-:Y:S01]  /*15130*/  UIADD3 UR8, UR8, 0x402, URZ ;  /* 0x0000040208087890 */ /* 0x000fe2000fffe03f */
[----:B01----:R-:W0:Y:S04]  /*15140*/  SHFL.BFLY PT, R0, R5, 0x2, 0x1f ;  /* 0x0c401f0005007f89 */ /* 0x003e2800000e0000 */
[----:B------:R-:W1:Y:S01]  /*15150*/  SHFL.BFLY PT, R11, R4, 0x2, 0x1f ;  /* 0x0c401f00040b7f89 */ /* 0x000e6200000e0000 */
[----:B------:R-:W-:Y:S02]  /*15160*/  WARPGROUP.DEPBAR.LE gsb0, 0x0 ;  /* 0x00008000000079c5 */ /* 0x000fe40000010000 */
[----:B------:R-:W-:-:S06]  /*15170*/  WARPGROUP.ARRIVE ;  /* 0x00000000000079c5 */ /* 0x000fcc0000000000 */
[----:B------:R-:W-:Y:S01]  /*15180*/  QGMMA.64x128x32.F32.E4M3.E4M3 R120, R188, gdesc[UR4], R120, gsb0 ;  /* 0x01e00004bc787df3 */ /* 0x000fe20008000878 */
[----:B------:R-:W-:Y:S01]  /*15190*/  UMOV UR6, UR8 ;  /* 0x0000000800067c82 */ /* 0x000fe20008000000 */
[----:B------:R-:W-:Y:S01]  /*151a0*/  UMOV UR7, 0x80000020 ;  /* 0x8000002000077882 */ /* 0x000fe20000000000 */
[----:B0-----:R-:W-:-:S01]  /*151b0*/  FADD.FTZ R0, R0, R5 ;  /* 0x0000000500007221 */ /* 0x001fc20000010000 */
[----:B-1----:R-:W-:-:S04]  /*151c0*/  FADD.FTZ R11, R11, R4 ;  /* 0x000000040b0b7221 */ /* 0x002fc80000010000 */
[----:B------:R-:W0:Y:S04]  /*151d0*/  SHFL.BFLY PT, R3, R0, 0x1, 0x1f ;  /* 0x0c201f0000037f89 */ /* 0x000e2800000e0000 */
[----:B--2---:R-:W1:Y:S01]  /*151e0*/  SHFL.BFLY PT, R8, R11, 0x1, 0x1f ;  /* 0x0c201f000b087f89 */ /* 0x004e6200000e0000 */
[----:B------:R-:W-:Y:S02]  /*151f0*/  IMAD.MOV.U32 R5, RZ, RZ, RZ ;  /* 0x000000ffff057224 */ /* 0x000fe400078e00ff */
[----:B0-----:R-:W-:Y:S01]  /*15200*/  FADD.FTZ R9, R0, R3 ;  /* 0x0000000300097221 */ /* 0x001fe20000010000 */
[----:B-1----:R-:W-:-:S04]  /*15210*/  FADD.FTZ R12, R11, R8 ;  /* 0x000000080b0c7221 */ /* 0x002fc80000010000 */
        /* <DEDUP_REMOVED lines=29> */
.L_x_871:
[----:B------:R-:W-:Y:S01]  /*153f0*/  UIADD3 UR4, UR9, 0x28860, URZ ;  /* 0x0002886009047890 */ /* 0x000fe2000fffe03f */
[-C--:B------:R-:W-:Y:S01]  /*15400*/  FMUL.FTZ R45, R120, R5.reuse ;  /* 0x00000005782d7220 */ /* 0x080fe20000410000 */
[----:B------:R-:W-:Y:S01]  /*15410*/  UIADD3 UR47, UR47, 0x1, URZ ;  /* 0x000000012f2f7890 */ /* 0x000fe2000fffe03f */
[-C--:B------:R-:W-:Y:S01]  /*15420*/  FMUL.FTZ R44, R121, R5.reuse ;  /* 0x00000005792c7220 */ /* 0x080fe20000410000 */
[----:B------:R-:W-:Y:S01]  /*15430*/  UPRMT UR4, UR43, 0x654, UR4 ;  /* 0x000006542b047896 */ /* 0x000fe20008000004 */
[-C--:B------:R-:W-:Y:S01]  /*15440*/  FMUL.FTZ R124, R124, R5.reuse ;  /* 0x000000057c7c7220 */ /* 0x080fe20000410000 */
[----:B------:R-:W-:Y:S01]  /*15450*/  UISETP.NE.AND UP0, UPT, UR47, 0x2, UPT ;  /* 0x000000022f00788c */ /* 0x000fe2000bf05270 */
[-C--:B------:R-:W-:Y:S01]  /*15460*/  FMUL.FTZ R125, R125, R5.reuse ;  /* 0x000000057d7d7220 */ /* 0x080fe20000410000 */
[-C--:B------:R-:W-:Y:S01]  /*15470*/  FMUL.FTZ R41, R128, R5.reuse ;  /* 0x0000000580297220 */ /* 0x080fe20000410000 */
[-C--:B------:R-:W-:Y:S01]  /*15480*/  FMUL.FTZ R40, R129, R5.reuse ;  /* 0x0000000581287220 */ /* 0x080fe20000410000 */
[-C--:B------:R-:W-:Y:S01]  /*15490*/  FMUL.FTZ R132, R132, R5.reuse ;  /* 0x0000000584847220 */ /* 0x080fe20000410000 */
[-C--:B------:R-:W-:Y:S01]  /*154a0*/  FMUL.FTZ R133, R133, R5.reuse ;  /* 0x0000000585857220 */ /* 0x080fe20000410000 */
[-C--:B------:R-:W-:Y:S01]  /*154b0*/  FMUL.FTZ R37, R136, R5.reuse ;  /* 0x0000000588257220 */ /* 0x080fe20000410000 */
[----:B------:R-:W-:Y:S01]  /*154c0*/  SYNCS.ARRIVE.TRANS64.RED.A1T0 RZ, [UR4], RZ ;  /* 0x000000ffffff79a7 */ /* 0x000fe20008100404 */
[----:B------:R-:W-:Y:S01]  /*154d0*/  USEL UR4, URZ, 0x1, UP0 ;  /* 0x000000013f047887 */ /* 0x000fe20008000000 */
        /* <DEDUP_REMOVED lines=58> */
[----:B------:R-:W-:-:S12]  /*15880*/  ULOP3.LUT UR37, UR37, UR4, URZ, 0x3c, !UPT ;  /* 0x0000000425257292 */ /* 0x000fd8000f8e3c3f */
.L_x_797:
[----:B------:R-:W0:Y:S01]  /*15890*/  S2R R5, SR_CgaCtaId ;  /* 0x0000000000057919 */ /* 0x000e220000008800 */
[----:B------:R-:W-:Y:S01]  /*158a0*/  MOV R4, 0x400 ;  /* 0x0000040000047802 */ /* 0x000fe20000000f00 */
[----:B------:R-:W-:Y:S01]  /*158b0*/  BSSY B0, `(.L_x_872) ;  /* 0x0000230000007945 */ /* 0x000fe20003800000 */
[----:B------:R-:W-:Y:S02]  /*158c0*/  BAR.SYNC.DEFER_BLOCKING 0x5, 0x180 ;  /* 0x0146000000007b1d */ /* 0x000fe40000010000 */
[----:B0-----:R-:W-:-:S05]  /*158d0*/  LEA R4, R5, R4, 0x18 ;  /* 0x0000000405047211 */ /* 0x001fca00078ec0ff */
[----:B------:R-:W0:Y:S02]  /*158e0*/  LDS R5, [R4+0x288d0] ;  /* 0x0288d00004057984 */ /* 0x000e240000000800 */
[----:B0-----:R-:W-:Y:S01]  /*158f0*/  R2UR UR4, R5 ;  /* 0x00000000050472ca */ /* 0x001fe200000e0000 */
[----:B------:R-:W-:Y:S06]  /*15900*/  BAR.ARV 0x4, 0x180 ;  /* 0x0106000000007b1d */ /* 0x000fec0000002000 */
[----:B------:R-:W-:Y:S08]  /*15910*/  @P0 BRA `(.L_x_873) ;  /* 0x0000001800500947 */ /* 0x000ff00003800000 */
[----:B------:R-:W0:Y:S01]  /*15920*/  S2R R46, SR_TID.X ;  /* 0x00000000002e7919 */ /* 0x000e220000002100 */
[----:B------:R-:W-:Y:S01]  /*15930*/  ULDC.64 UR6, c[0x4][0x38] ;  /* 0x01000e0000067ab9 */ /* 0x000fe20000000a00 */
[----:B------:R-:W1:Y:S01]  /*15940*/  S2R R17, SR_SWINHI ;  /* 0x0000000000117919 */ /* 0x000e620000002f00 */
        /* <DEDUP_REMOVED lines=11> */
[----:B------:R-:W-:Y:S02]  /*15a00*/  F2FP.BF16.F32.PACK_AB R20, R167, R20 ;  /* 0x00000014a714723e */ /* 0x000fe400000010ff */
[----:B------:R-:W-:Y:S02]  /*15a10*/  F2FP.BF16.F32.PACK_AB R13, R174, R13 ;  /* 0x0000000dae0d723e */ /* 0x000fe400000010ff */
[----:B------:R-:W-:Y:S01]  /*15a20*/  F2FP.BF16.F32.PACK_AB R12, R175, R12 ;  /* 0x0000000caf0c723e */ /* 0x000fe200000010ff */
[----:B0-----:R-:W-:Y:S01]  /*15a30*/  IMAD.SHL.U32 R5, R46, 0x4, RZ ;  /* 0x000000042e057824 */ /* 0x001fe200078e00ff */
        /* <DEDUP_REMOVED lines=12> */
[----:B------:R-:W-:Y:S01]  /*15b00*/  VIADD R59, R19, UR39 ;  /* 0x00000027133b7c36 */ /* 0x000fe20008000000 */
[----:B------:R-:W-:Y:S02]  /*15b10*/  LOP3.LUT R5, R5, 0xc, RZ, 0xc0, !PT ;  /* 0x0000000c05057812 */ /* 0x000fe400078ec0ff */
[----:B------:R-:W-:Y:S02]  /*15b20*/  F2FP.BF16.F32.PACK_AB R45, R124, R45 ;  /* 0x0000002d7c2d723e */ /* 0x000fe400000010ff */
[----:B------:R-:W-:-:S02]  /*15b30*/  F2FP.BF16.F32.PACK_AB R44, R125, R44 ;  /* 0x0000002c7d2c723e */ /* 0x000fc400000010ff */
[----:B------:R-:W-:Y:S02]  /*15b40*/  F2FP.BF16.F32.PACK_AB R39, R134, R39 ;  /* 0x000000278627723e */ /* 0x000fe400000010ff */
[----:B------:R-:W-:Y:S02]  /*15b50*/  F2FP.BF16.F32.PACK_AB R38, R135, R38 ;  /* 0x000000268726723e */ /* 0x000fe400000010ff */
[----:B------:R-:W-:Y:S02]  /*15b60*/  F2FP.BF16.F32.PACK_AB R37, R140, R37 ;  /* 0x000000258c25723e */ /* 0x000fe400000010ff */
[----:B------:R-:W-:Y:S01]  /*15b70*/  F2FP.BF16.F32.PACK_AB R36, R141, R36 ;  /* 0x000000248d24723e */ /* 0x000fe200000010ff */
[----:B------:R-:W-:Y:S01]  /*15b80*/  USHF.R.S32.HI UR12, URZ, 0x1f, UR41 ;  /* 0x0000001f3f0c7899 */ /* 0x000fe20008011429 */
[----:B------:R-:W-:Y:S01]  /*15b90*/  BAR.SYNC.DEFER_BLOCKING 0x1, 0x100 ;  /* 0x0044000000007b1d */ /* 0x000fe20000010000 */
[----:B------:R-:W-:-:S05]  /*15ba0*/  IADD3 R6, P0, R5, UR6, RZ ;  /* 0x0000000605067c10 */ /* 0x000fca000ff1e0ff */
[----:B------:R-:W-:Y:S01]  /*15bb0*/  IMAD.X R7, RZ, RZ, UR7, P0 ;  /* 0x00000007ff077e24 */ /* 0x000fe200080e06ff */
[----:B------:R-:W-:Y:S01]  /*15bc0*/  ULDC.64 UR8, c[0x0][0xb90] ;  /* 0x0002e40000087ab9 */ /* 0x000fe20000000a00 */
[----:B------:R-:W-:Y:S01]  /*15bd0*/  USHF.R.S32.HI UR13, URZ, 0x1f, UR40 ;  /* 0x0000001f3f0d7899 */ /* 0x000fe20008011428 */
[----:B------:R-:W-:Y:S02]  /*15be0*/  ULDC.64 UR10, c[0x0][0xb98] ;  /* 0x0002e600000a7ab9 */ /* 0x000fe40000000a00 */
[----:B------:R0:W2:Y:S01]  /*15bf0*/  LDG.E.CONSTANT R5, desc[UR48][R6.64] ;  /* 0x0000003006057981 */ /* 0x0000a2000c1e9900 */
[----:B------:R-:W-:Y:S02]  /*15c00*/  UIMAD UR5, UR12, UR8, URZ ;  /* 0x000000080c0572a4 */ /* 0x000fe4000f8e023f */
[----:B------:R-:W-:Y:S02]  /*15c10*/  UIMAD.WIDE.U32 UR6, UR41, UR8, URZ ;  /* 0x00000008290672a5 */ /* 0x000fe4000f8e003f */
[----:B------:R-:W-:-:S02]  /*15c20*/  UIMAD UR5, UR41, UR9, UR5 ;  /* 0x00000009290572a4 */ /* 0x000fc4000f8e0205 */
[----:B------:R-:W-:Y:S02]  /*15c30*/  UIMAD UR8, UR13, UR10, URZ ;  /* 0x0000000a0d0872a4 */ /* 0x000fe4000f8e023f */
[----:B------:R-:W-:Y:S01]  /*15c40*/  UIADD3 UR7, UR7, UR5, URZ ;  /* 0x0000000507077290 */ /* 0x000fe2000fffe03f */
[----:B0-----:R-:W-:Y:S01]  /*15c50*/  LOP3.LUT P0, R6, R46, 0x3, RZ, 0xc0, !PT ;  /* 0x000000032e067812 */ /* 0x001fe2000780c0ff */
[----:B------:R-:W-:Y:S02]  /*15c60*/  UIMAD UR8, UR40, UR11, UR8 ;  /* 0x0000000b280872a4 */ /* 0x000fe4000f8e0208 */
[----:B------:R-:W-:Y:S01]  /*15c70*/  UIMAD.WIDE.U32 UR6, UR40, UR10, UR6 ;  /* 0x0000000a280672a5 */ /* 0x000fe2000f8e0006 */
[----:B------:R-:W-:Y:S01]  /*15c80*/  ISETP.EQ.OR P0, PT, R6, 0x3, !P0 ;  /* 0x000000030600780c */ /* 0x000fe20004702670 */
[----:B------:R-:W-:Y:S01]  /*15c90*/  ULDC UR5, c[0x0][0xa88] ;  /* 0x0002a20000057ab9 */ /* 0x000fe20000000800 */
[----:B------:R-:W-:Y:S02]  /*15ca0*/  MOV R6, R4 ;  /* 0x0000000400067202 */ /* 0x000fe40000000f00 */
[----:B-1----:R-:W-:Y:S01]  /*15cb0*/  MOV R7, R17 ;  /* 0x0000001100077202 */ /* 0x002fe20000000f00 */
[----:B------:R-:W-:Y:S01]  /*15cc0*/  ULDC.64 UR10, c[0x0][0xaf0] ;  /* 0x0002bc00000a7ab9 */ /* 0x000fe20000000a00 */
[----:B------:R-:W-:Y:S01]  /*15cd0*/  SEL R88, R31, R30, P0 ;  /* 0x0000001e1f587207 */ /* 0x000fe20000000000 */
[----:B------:R-:W0:Y:S01]  /*15ce0*/  LDC R17, c[0x0][0xbe8] ;  /* 0x0002fa00ff117b82 */ /* 0x000e220000000800 */
[----:B------:R-:W-:Y:S01]  /*15cf0*/  SEL R90, R30, R31, P0 ;  /* 0x0000001f1e5a7207 */ /* 0x000fe20000000000 */
[----:B------:R-:W-:Y:S01]  /*15d00*/  IMAD.WIDE R8, R213, 0x2, R6 ;  /* 0x00000002d5087825 */ /* 0x000fe200078e0206 */
[----:B------:R-:W-:-:S02]  /*15d10*/  SEL R84, R35, R34, P0 ;  /* 0x0000002223547207 */ /* 0x000fc40000000000 */
[----:B------:R-:W-:Y:S01]  /*15d20*/  SEL R86, R34, R35, P0 ;  /* 0x0000002322567207 */ /* 0x000fe20000000000 */
[----:B------:R-:W-:Y:S01]  /*15d30*/  IMAD R31, R209, 0x40, R22 ;  /* 0x00000040d11f7824 */ /* 0x000fe200078e0216 */
[C---:B------:R-:W-:Y:S02]  /*15d40*/  IADD3 R35, P6, R8.reuse, 0x4060, RZ ;  /* 0x0000406008237810 */ /* 0x040fe40007fde0ff */
[----:B------:R-:W-:Y:S01]  /*15d50*/  SEL R56, R33, R32, P0 ;  /* 0x0000002021387207 */ /* 0x000fe20000000000 */
[----:B------:R-:W-:Y:S01]  /*15d60*/  IMAD.WIDE R30, R31, 0x2, R6 ;  /* 0x000000021f1e7825 */ /* 0x000fe200078e0206 */
[----:B------:R-:W-:Y:S02]  /*15d70*/  IADD3 R7, P2, R8, 0x20, RZ ;  /* 0x0000002008077810 */ /* 0x000fe40007f5e0ff */
[----:B------:R-:W-:Y:S02]  /*15d80*/  SEL R58, R32, R33, P0 ;  /* 0x00000021203a7207 */ /* 0x000fe40000000000 */
[----:B------:R-:W-:Y:S01]  /*15d90*/  LOP3.LUT R34, R35, 0x380, RZ, 0xc0, !PT ;  /* 0x0000038023227812 */ /* 0x000fe200078ec0ff */
[----:B------:R-:W-:Y:S01]  /*15da0*/  IMAD.X R33, RZ, RZ, R9, P2 ;  /* 0x000000ffff217224 */ /* 0x000fe200010e0609 */
[----:B------:R-:W-:-:S02]  /*15db0*/  SEL R76, R43, R42, P0 ;  /* 0x0000002a2b4c7207 */ /* 0x000fc40000000000 */
[----:B------:R-:W-:Y:S02]  /*15dc0*/  SEL R78, R42, R43, P0 ;  /* 0x0000002b2a4e7207 */ /* 0x000fe40000000000 */
[----:B------:R-:W-:Y:S02]  /*15dd0*/  SEL R96, R21, R20, P0 ;  /* 0x0000001415607207 */ /* 0x000fe40000000000 */
[----:B------:R-:W-:Y:S01]  /*15de0*/  SEL R98, R20, R21, P0 ;  /* 0x0000001514627207 */ /* 0x000fe20000000000 */
[----:B0-----:R-:W-:Y:S01]  /*15df0*/  IMAD R73, R17, UR5, RZ ;  /* 0x0000000511497c24 */ /* 0x001fe2000f8e02ff */
[----:B------:R-:W-:Y:S02]  /*15e00*/  LOP3.LUT R43, R8, 0x380, RZ, 0xc0, !PT ;  /* 0x00000380082b7812 */ /* 0x000fe400078ec0ff */
[----:B------:R-:W-:Y:S02]  /*15e10*/  IADD3 R21, P2, R30, 0x2000, RZ ;  /* 0x000020001e157810 */ /* 0x000fe40007f5e0ff */
[----:B------:R-:W-:-:S02]  /*15e20*/  SHF.R.U64 R34, R34, 0x3, RZ ;  /* 0x0000000322227819 */ /* 0x000fc400000012ff */
[----:B------:R-:W-:Y:S02]  /*15e30*/  SEL R100, R13, R12, P0 ;  /* 0x0000000c0d647207 */ /* 0x000fe40000000000 */
[----:B------:R-:W-:Y:S02]  /*15e40*/  SEL R102, R12, R13, P0 ;  /* 0x0000000d0c667207 */ /* 0x000fe40000000000 */
[----:B------:R-:W-:Y:S02]  /*15e50*/  SHF.R.U64 R43, R43, 0x3, RZ ;  /* 0x000000032b2b7819 */ /* 0x000fe400000012ff */
[----:B------:R-:W-:Y:S02]  /*15e60*/  LOP3.LUT R20, R21, 0x380, RZ, 0xc0, !PT ;  /* 0x0000038015147812 */ /* 0x000fe400078ec0ff */
[----:B------:R-:W-:Y:S02]  /*15e70*/  IADD3 R13, P3, R8, 0x4000, RZ ;  /* 0x00004000080d7810 */ /* 0x000fe40007f7e0ff */
[----:B------:R-:W-:Y:S01]  /*15e80*/  LOP3.LUT R34, R34, R35, RZ, 0x3c, !PT ;  /* 0x0000002322227212 */ /* 0x000fe200078e3cff */
[----:B------:R-:W-:Y:S01]  /*15e90*/  IMAD.X R35, RZ, RZ, R9, P6 ;  /* 0x000000ffff237224 */ /* 0x000fe200030e0609 */
[----:B------:R-:W-:-:S02]  /*15ea0*/  SEL R68, R15, R14, P0 ;  /* 0x0000000e0f447207 */ /* 0x000fc40000000000 */
[----:B------:R-:W-:Y:S02]  /*15eb0*/  SEL R70, R14, R15, P0 ;  /* 0x0000000f0e467207 */ /* 0x000fe40000000000 */
[----:B------:R-:W-:Y:S02]  /*15ec0*/  SEL R72, R11, R10, P0 ;  /* 0x0000000a0b487207 */ /* 0x000fe40000000000 */
[----:B------:R-:W-:Y:S02]  /*15ed0*/  SEL R74, R10, R11, P0 ;  /* 0x0000000b0a4a7207 */ /* 0x000fe40000000000 */
[C---:B------:R-:W-:Y:S02]  /*15ee0*/  IADD3 R15, P5, R8.reuse, 0x4040, RZ ;  /* 0x00004040080f7810 */ /* 0x040fe40007fbe0ff */
[C---:B------:R-:W-:Y:S02]  /*15ef0*/  IADD3 R12, P4, R8.reuse, 0x4020, RZ ;  /* 0x00004020080c7810 */ /* 0x040fe40007f9e0ff */
[----:B------:R-:W-:-:S02]  /*15f00*/  IADD3 R10, P1, R8, 0x60, RZ ;  /* 0x00000060080a7810 */ /* 0x000fc40007f3e0ff */
[----:B------:R-:W-:Y:S02]  /*15f10*/  IADD3 R11, P6, R8, 0x40, RZ ;  /* 0x00000040080b7810 */ /* 0x000fe40007fde0ff */
[----:B------:R-:W-:Y:S01]  /*15f20*/  LOP3.LUT R42, R43, R8, RZ, 0x3c, !PT ;  /* 0x000000082b2a7212 */ /* 0x000fe200078e3cff */
[----:B------:R-:W-:Y:S01]  /*15f30*/  IMAD.MOV.U32 R43, RZ, RZ, R9 ;  /* 0x000000ffff2b7224 */ /* 0x000fe200078e0009 */
[----:B------:R-:W-:Y:S02]  /*15f40*/  SHF.R.U64 R20, R20, 0x3, RZ ;  /* 0x0000000314147819 */ /* 0x000fe400000012ff */
[----:B------:R-:W-:Y:S02]  /*15f50*/  LOP3.LUT R8, R13, 0x380, RZ, 0xc0, !PT ;  /* 0x000003800d087812 */ /* 0x000fe400078ec0ff */
[----:B------:R-:W-:Y:S01]  /*15f60*/  LOP3.LUT R20, R20, R21, RZ, 0x3c, !PT ;  /* 0x0000001514147212 */ /* 0x000fe200078e3cff */
[----:B------:R-:W-:Y:S01]  /*15f70*/  IMAD.X R21, RZ, RZ, R31, P2 ;  /* 0x000000ffff157224 */ /* 0x000fe200010e061f */
[----:B------:R-:W-:-:S02]  /*15f80*/  LOP3.LUT R6, R7, 0x380, RZ, 0xc0, !PT ;  /* 0x0000038007067812 */ /* 0x000fc400078ec0ff */
[----:B------:R-:W-:Y:S02]  /*15f90*/  SHF.R.U64 R8, R8, 0x3, RZ ;  /* 0x0000000308087819 */ /* 0x000fe400000012ff */
[----:B------:R-:W-:Y:S02]  /*15fa0*/  ISETP.NE.AND P2, PT, R17, 0x1, PT ;  /* 0x000000011100780c */ /* 0x000fe40003f45270 */
[----:B------:R-:W-:Y:S02]  /*15fb0*/  SEL R48, R41, R40, P0 ;  /* 0x0000002829307207 */ /* 0x000fe40000000000 */
[----:B------:R-:W-:Y:S01]  /*15fc0*/  SEL R50, R40, R41, P0 ;  /* 0x0000002928327207 */ /* 0x000fe20000000000 */
[----:B------:R-:W-:Y:S01]  /*15fd0*/  IMAD.X R41, RZ, RZ, R9, P3 ;  /* 0x000000ffff297224 */ /* 0x000fe200018e0609 */
[----:B------:R-:W-:Y:S02]  /*15fe0*/  SHF.R.U64 R6, R6, 0x3, RZ ;  /* 0x0000000306067819 */ /* 0x000fe400000012ff */
[----:B------:R-:W-:-:S02]  /*15ff0*/  LOP3.LUT R40, R8, R13, RZ, 0x3c, !PT ;  /* 0x0000000d08287212 */ /* 0x000fc400078e3cff */
[----:B------:R-:W-:Y:S02]  /*16000*/  LOP3.LUT R8, R10, 0x380, RZ, 0xc0, !PT ;  /* 0x000003800a087812 */ /* 0x000fe400078ec0ff */
[----:B------:R-:W-:Y:S02]  /*16010*/  LOP3.LUT R32, R6, R7, RZ, 0x3c, !PT ;  /* 0x0000000706207212 */ /* 0x000fe400078e3cff */
[----:B------:R-:W-:Y:S02]  /*16020*/  SHF.R.U64 R7, R8, 0x3, RZ ;  /* 0x0000000308077819 */ /* 0x000fe400000012ff */
[----:B------:R-:W-:Y:S02]  /*16030*/  SEL R92, R27, R26, P0 ;  /* 0x0000001a1b5c7207 */ /* 0x000fe40000000000 */
[----:B------:R-:W-:Y:S01]  /*16040*/  SEL R94, R26, R27, P0 ;  /* 0x0000001b1a5e7207 */ /* 0x000fe20000000000 */
[----:B------:R-:W-:Y:S01]  /*16050*/  IMAD.X R27, RZ, RZ, R9, P1 ;  /* 0x000000ffff1b7224 */ /* 0x000fe200008e0609 */
[----:B------:R-:W-:-:S02]  /*16060*/  LOP3.LUT R26, R7, R10, RZ, 0x3c, !PT ;  /* 0x0000000a071a7212 */ /* 0x000fc400078e3cff */
[----:B------:R-:W-:Y:S02]  /*16070*/  MOV R75, R34 ;  /* 0x00000022004b7202 */ /* 0x000fe40000000f00 */
[----:B------:R-:W0:Y:S01]  /*16080*/  @P2 LDC R34, c[0x0][0xbec] ;  /* 0x0002fb00ff222b82 */ /* 0x000e220000000800 */
[----:B------:R-:W-:Y:S02]  /*16090*/  MOV R83, R26 ;  /* 0x0000001a00537202 */ /* 0x000fe40000000f00 */
[----:B------:R-:W-:Y:S02]  /*160a0*/  LOP3.LUT R6, R11, 0x380, RZ, 0xc0, !PT ;  /* 0x000003800b067812 */ /* 0x000fe400078ec0ff */
[----:B------:R-:W-:Y:S02]  /*160b0*/  SEL R64, R25, R24, P0 ;  /* 0x0000001819407207 */ /* 0x000fe40000000000 */
[----:B------:R-:W-:Y:S01]  /*160c0*/  SEL R66, R24, R25, P0 ;  /* 0x0000001918427207 */ /* 0x000fe20000000000 */
[----:B------:R-:W1:Y:S01]  /*160d0*/  @P2 LDC R26, c[0x0][0xbf0] ;  /* 0x0002fc00ff1a2b82 */ /* 0x000e620000000800 */
[----:B------:R-:W-:Y:S01]  /*160e0*/  SHF.R.U64 R6, R6, 0x3, RZ ;  /* 0x0000000306067819 */ /* 0x000fe200000012ff */
[----:B------:R-:W-:Y:S01]  /*160f0*/  IMAD.X R25, RZ, RZ, R9, P6 ;  /* 0x000000ffff197224 */ /* 0x000fe200030e0609 */
[----:B------:R-:W-:-:S02]  /*16100*/  SEL R60, R29, R28, P0 ;  /* 0x0000001c1d3c7207 */ /* 0x000fc40000000000 */
[----:B------:R-:W-:Y:S02]  /*16110*/  SEL R62, R28, R29, P0 ;  /* 0x0000001d1c3e7207 */ /* 0x000fe40000000000 */
[----:B------:R-:W-:Y:S02]  /*16120*/  IADD3 R29, P6, R30, 0x1000, RZ ;  /* 0x000010001e1d7810 */ /* 0x000fe40007fde0ff */
[----:B------:R-:W-:Y:S02]  /*16130*/  LOP3.LUT R24, R6, R11, RZ, 0x3c, !PT ;  /* 0x0000000b06187212 */ /* 0x000fe400078e3cff */
[----:B------:R-:W-:Y:S02]  /*16140*/  LOP3.LUT R28, R29, 0x380, RZ, 0xc0, !PT ;  /* 0x000003801d1c7812 */ /* 0x000fe400078ec0ff */
[----:B------:R-:W-:Y:S02]  /*16150*/  MOV R63, R42 ;  /* 0x0000002a003f7202 */ /* 0x000fe40000000f00 */
[----:B------:R-:W-:Y:S01]  /*16160*/  MOV R42, R24 ;  /* 0x00000018002a7202 */ /* 0x000fe20000000f00 */
[----:B0-----:R-:W-:Y:S01]  /*16170*/  @P2 IMAD.HI.U32 R25, R59, R34, RZ ;  /* 0x000000223b192227 */ /* 0x001fe200078e00ff */
[----:B------:R-:W-:-:S02]  /*16180*/  SEL R46, R45, R44, P0 ;  /* 0x0000002c2d2e7207 */ /* 0x000fc40000000000 */
[----:B------:R-:W-:Y:S01]  /*16190*/  SEL R44, R44, R45, P0 ;  /* 0x0000002d2c2c7207 */ /* 0x000fe20000000000 */
[----:B------:R-:W-:Y:S01]  /*161a0*/  IMAD.MOV.U32 R24, RZ, RZ, R59 ;  /* 0x000000ffff187224 */ /* 0x000fe200078e003b */
[----:B------:R-:W-:Y:S02]  /*161b0*/  LOP3.LUT R14, R15, 0x380, RZ, 0xc0, !PT ;  /* 0x000003800f0e7812 */ /* 0x000fe400078ec0ff */
[----:B------:R-:W-:Y:S02]  /*161c0*/  SHF.R.U64 R28, R28, 0x3, RZ ;  /* 0x000000031c1c7819 */ /* 0x000fe400000012ff */
[----:B------:R-:W-:Y:S02]  /*161d0*/  SEL R52, R37, R36, P0 ;  /* 0x0000002425347207 */ /* 0x000fe40000000000 */
[----:B------:R-:W-:Y:S01]  /*161e0*/  SEL R54, R36, R37, P0 ;  /* 0x0000002524367207 */ /* 0x000fe20000000000 */
[----:B------:R-:W-:Y:S01]  /*161f0*/  IMAD.X R37, RZ, RZ, R9, P5 ;  /* 0x000000ffff257224 */ /* 0x000fe200028e0609 */
[----:B------:R-:W-:-:S02]  /*16200*/  SEL R80, R39, R38, P0 ;  /* 0x0000002627507207 */ /* 0x000fc40000000000 */
[----:B------:R-:W-:Y:S01]  /*16210*/  SEL R82, R38, R39, P0 ;  /* 0x0000002726527207 */ /* 0x000fe20000000000 */
[----:B------:R-:W-:Y:S01]  /*16220*/  IMAD.X R39, RZ, RZ, R9, P4 ;  /* 0x000000ffff277224 */ /* 0x000fe200020e0609 */
[----:B------:R-:W-:Y:S02]  /*16230*/  LOP3.LUT R9, R12, 0x380, RZ, 0xc0, !PT ;  /* 0x000003800c097812 */ /* 0x000fe400078ec0ff */
[----:B------:R-:W-:Y:S02]  /*16240*/  SHF.R.U64 R14, R14, 0x3, RZ ;  /* 0x000000030e0e7819 */ /* 0x000fe400000012ff */
[----:B------:R-:W-:Y:S01]  /*16250*/  LOP3.LUT R28, R28, R29, RZ, 0x3c, !PT ;  /* 0x0000001d1c1c7212 */ /* 0x000fe200078e3cff */
[----:B------:R-:W-:Y:S01]  /*16260*/  IMAD.X R29, RZ, RZ, R31, P6 ;  /* 0x000000ffff1d7224 */ /* 0x000fe200030e061f */
[----:B-1----:R-:W-:Y:S02]  /*16270*/  @P2 SHF.R.U32.HI R24, RZ, R26, R25 ;  /* 0x0000001aff182219 */ /* 0x002fe40000011619 */
[----:B------:R-:W-:-:S02]  /*16280*/  MOV R61, R32 ;  /* 0x00000020003d7202 */ /* 0x000fc40000000f00 */
[----:B------:R-:W-:Y:S01]  /*16290*/  IADD3 R45, P6, R30, 0x7000, RZ ;  /* 0x000070001e2d7810 */ /* 0x000fe20007fde0ff */
[----:B------:R-:W-:Y:S01]  /*162a0*/  IMAD.MOV R32, RZ, RZ, -R24 ;  /* 0x000000ffff207224 */ /* 0x000fe200078e0a18 */
[----:B------:R-:W-:Y:S02]  /*162b0*/  SHF.R.U64 R9, R9, 0x3, RZ ;  /* 0x0000000309097819 */ /* 0x000fe400000012ff */
[----:B------:R-:W-:Y:S01]  /*162c0*/  LOP3.LUT R36, R14, R15, RZ, 0x3c, !PT ;  /* 0x0000000f0e247212 */ /* 0x000fe200078e3cff */
[----:B------:R-:W-:Y:S01]  /*162d0*/  IMAD R59, R17, R32, R59 ;  /* 0x00000020113b7224 */ /* 0x000fe200078e023b */
[----:B------:R-:W-:Y:S02]  /*162e0*/  SEL R104, R182, R183, P0 ;  /* 0x000000b7b6687207 */ /* 0x000fe40000000000 */
[----:B------:R-:W-:Y:S02]  /*162f0*/  IADD3 R15, P1, R30, 0x3000, RZ ;  /* 0x000030001e0f7810 */ /* 0x000fe40007f3e0ff */
[----:B------:R-:W-:-:S02]  /*16300*/  LOP3.LUT R6, R45, 0x380, RZ, 0xc0, !PT ;  /* 0x000003802d067812 */ /* 0x000fc400078ec0ff */
[----:B------:R-:W-:Y:S02]  /*16310*/  LOP3.LUT R38, R9, R12, RZ, 0x3c, !PT ;  /* 0x0000000c09267212 */ /* 0x000fe400078e3cff */
[----:B------:R-:W-:Y:S02]  /*16320*/  MOV R77, R36 ;  /* 0x00000024004d7202 */ /* 0x000fe40000000f00 */
[----:B------:R-:W-:Y:S02]  /*16330*/  LOP3.LUT R14, R15, 0x380, RZ, 0xc0, !PT ;  /* 0x000003800f0e7812 */ /* 0x000fe400078ec0ff */
[----:B------:R-:W-:Y:S02]  /*16340*/  SHF.R.U64 R6, R6, 0x3, RZ ;  /* 0x0000000306067819 */ /* 0x000fe400000012ff */
[----:B------:R-:W-:Y:S02]  /*16350*/  MOV R79, R38 ;  /* 0x00000026004f7202 */ /* 0x000fe40000000f00 */
[----:B------:R-:W-:-:S02]  /*16360*/  SEL R182, R183, R182, P0 ;  /* 0x000000b6b7b67207 */ /* 0x000fc40000000000 */
[----:B------:R-:W-:Y:S02]  /*16370*/  SHF.R.U64 R14, R14, 0x3, RZ ;  /* 0x000000030e0e7819 */ /* 0x000fe400000012ff */
[----:B------:R-:W-:Y:S02]  /*16380*/  LOP3.LUT R6, R6, R45, RZ, 0x3c, !PT ;  /* 0x0000002d06067212 */ /* 0x000fe400078e3cff */
        /* <DEDUP_REMOVED lines=11> */
[----:B------:R-:W-:Y:S01]  /*16440*/  SHF.R.S32.HI R36, RZ, 0x1f, R59 ;  /* 0x0000001fff247819 */ /* 0x000fe2000001143b */
[----:B------:R-:W-:Y:S01]  /*16450*/  IMAD.WIDE.U32 R40, R59, UR6, R40 ;  /* 0x000000063b287c25 */ /* 0x000fe2000f8e0028 */
[----:B------:R-:W-:Y:S02]  /*16460*/  LOP3.LUT R12, R13, 0x380, RZ, 0xc0, !PT ;  /* 0x000003800d0c7812 */ /* 0x000fe400078ec0ff */
[----:B------:R-:W-:Y:S01]  /*16470*/  LOP3.LUT R10, R11, 0x380, RZ, 0xc0, !PT ;  /* 0x000003800b0a7812 */ /* 0x000fe200078ec0ff */
[----:B------:R-:W-:Y:S01]  /*16480*/  IMAD R36, R36, UR6, RZ ;  /* 0x0000000624247c24 */ /* 0x000fe2000f8e02ff */
[----:B------:R-:W-:-:S02]  /*16490*/  SHF.R.U64 R12, R12, 0x3, RZ ;  /* 0x000000030c0c7819 */ /* 0x000fc400000012ff */
[----:B------:R-:W-:Y:S01]  /*164a0*/  LOP3.LUT P1, RZ, R210, 0x3, RZ, 0xc0, !PT ;  /* 0x00000003d2ff7812 */ /* 0x000fe2000782c0ff */
[----:B------:R-:W-:Y:S01]  /*164b0*/  IMAD R59, R59, UR7, R36 ;  /* 0x000000073b3b7c24 */ /* 0x000fe2000f8e0224 */
[----:B------:R-:W-:Y:S01]  /*164c0*/  SHF.R.U64 R10, R10, 0x3, RZ ;  /* 0x000000030a0a7819 */ /* 0x000fe200000012ff */
[----:B------:R-:W-:Y:S01]  /*164d0*/  ULDC.64 UR6, c[0x0][0xb50] ;  /* 0x0002d40000067ab9 */ /* 0x000fe20000000a00 */
[----:B------:R-:W-:Y:S01]  /*164e0*/  LOP3.LUT R12, R12, R13, RZ, 0x3c, !PT ;  /* 0x0000000d0c0c7212 */ /* 0x000fe200078e3cff */
[--C-:B------:R-:W-:Y:S01]  /*164f0*/  IMAD.X R13, RZ, RZ, R31.reuse, P3 ;  /* 0x000000ffff0d7224 */ /* 0x100fe200018e061f */
[----:B------:R-:W-:Y:S01]  /*16500*/  LOP3.LUT R10, R10, R11, RZ, 0x3c, !PT ;  /* 0x0000000b0a0a7212 */ /* 0x000fe200078e3cff */
[----:B------:R-:W-:Y:S01]  /*16510*/  IMAD.X R11, RZ, RZ, R31, P4 ;  /* 0x000000ffff0b7224 */ /* 0x000fe200020e061f */
[C---:B------:R-:W-:Y:S02]  /*16520*/  IADD3 R9, P5, R30.reuse, 0x6000, RZ ;  /* 0x000060001e097810 */ /* 0x040fe40007fbe0ff */
[----:B------:R-:W-:-:S02]  /*16530*/  LOP3.LUT R7, R30, 0x380, RZ, 0xc0, !PT ;  /* 0x000003801e077812 */ /* 0x000fc400078ec0ff */
[----:B--2---:R-:W-:Y:S01]  /*16540*/  LOP3.LUT R35, R5, 0x2, RZ, 0x3c, !PT ;  /* 0x0000000205237812 */ /* 0x004fe200078e3cff */
        /* <DEDUP_REMOVED lines=15> */
[----:B------:R-:W-:Y:S01]  /*16640*/  SHFL.IDX PT, R104, R104, R5, 0x1c1f ;  /* 0x001c1f0568687589 */ /* 0x000fe200000e0000 */
[----:B------:R-:W-:Y:S01]  /*16650*/  UIMAD UR5, UR12, UR8, URZ ;  /* 0x000000080c0572a4 */ /* 0x000fe2000f8e023f */
[----:B------:R-:W-:-:S02]  /*16660*/  LOP3.LUT R8, R9, 0x380, RZ, 0xc0, !PT ;  /* 0x0000038009087812 */ /* 0x000fc400078ec0ff */
[----:B------:R0:W1:Y:S01]  /*16670*/  SHFL.IDX PT, R25, R44, R35, 0x1c1f ;  /* 0x001c1f232c197589 */ /* 0x00006200000e0000 */
[----:B------:R-:W-:-:S03]  /*16680*/  SHF.R.U64 R7, R7, 0x3, RZ ;  /* 0x0000000307077819 */ /* 0x000fc600000012ff */
[----:B------:R-:W2:Y:S04]  /*16690*/  SHFL.IDX PT, R27, R50, R35, 0x1c1f ;  /* 0x001c1f23321b7589 */ /* 0x000ea800000e0000 */
[----:B------:R-:W3:Y:S04]  /*166a0*/  SHFL.IDX PT, R33, R78, R35, 0x1c1f ;  /* 0x001c1f234e217589 */ /* 0x000ee800000e0000 */
[----:B------:R-:W4:Y:S01]  /*166b0*/  SHFL.IDX PT, R37, R82, R35, 0x1c1f ;  /* 0x001c1f2352257589 */ /* 0x000f2200000e0000 */
[----:B0-----:R-:W-:-:S03]  /*166c0*/  VIADD R44, R212, UR39 ;  /* 0x00000027d42c7c36 */ /* 0x001fc60008000000 */
[----:B------:R-:W-:Y:S04]  /*166d0*/  SHFL.IDX PT, R39, R86, R35, 0x1c1f ;  /* 0x001c1f2356277589 */ /* 0x000fe800000e0000 */
[----:B------:R-:W0:Y:S01]  /*166e0*/  SHFL.IDX PT, R5, R54, R35, 0x1c1f ;  /* 0x001c1f2336057589 */ /* 0x000e2200000e0000 */
[----:B------:R-:W-:-:S03]  /*166f0*/  ISETP.GE.OR P3, PT, R44, R73, P1 ;  /* 0x000000492c00720c */ /* 0x000fc60000f66670 */
[----:B------:R-:W-:Y:S01]  /*16700*/  SHFL.IDX PT, R43, R58, R35, 0x1c1f ;  /* 0x001c1f233a2b7589 */ /* 0x000fe200000e0000 */
[----:B-1----:R-:W-:Y:S02]  /*16710*/  SEL R24, R46, R25, P0 ;  /* 0x000000192e187207 */ /* 0x002fe40000000000 */
[----:B------:R-:W-:Y:S01]  /*16720*/  SEL R26, R25, R46, P0 ;  /* 0x0000002e191a7207 */ /* 0x000fe20000000000 */
[----:B------:R-:W-:Y:S01]  /*16730*/  SHFL.IDX PT, R53, R90, R35, 0x1c1f ;  /* 0x001c1f235a357589 */ /* 0x000fe200000e0000 */
[----:B--2---:R-:W-:Y:S02]  /*16740*/  SEL R32, R48, R27, P0 ;  /* 0x0000001b30207207 */ /* 0x004fe40000000000 */
[----:B------:R-:W-:Y:S01]  /*16750*/  SEL R34, R27, R48, P0 ;  /* 0x000000301b227207 */ /* 0x000fe20000000000 */
[----:B------:R-:W-:Y:S01]  /*16760*/  SHFL.IDX PT, R45, R62, R35, 0x1c1f ;  /* 0x001c1f233e2d7589 */ /* 0x000fe200000e0000 */
[----:B---3--:R-:W-:Y:S02]  /*16770*/  SEL R25, R76, R33, P0 ;  /* 0x000000214c197207 */ /* 0x008fe40000000000 */
[----:B------:R-:W-:Y:S01]  /*16780*/  SEL R27, R33, R76, P0 ;  /* 0x0000004c211b7207 */ /* 0x000fe20000000000 */
[----:B------:R-:W1:Y:S01]  /*16790*/  SHFL.IDX PT, R47, R66, R35, 0x1c1f ;  /* 0x001c1f23422f7589 */ /* 0x000e6200000e0000 */
[----:B----4-:R-:W-:-:S03]  /*167a0*/  SEL R33, R80, R37, P0 ;  /* 0x0000002550217207 */ /* 0x010fc60000000000 */
[----:B------:R-:W-:Y:S04]  /*167b0*/  SHFL.IDX PT, R55, R94, R35, 0x1c1f ;  /* 0x001c1f235e377589 */ /* 0x000fe800000e0000 */
[----:B------:R-:W-:Y:S01]  /*167c0*/  SHFL.IDX PT, R57, R98, R35, 0x1c1f ;  /* 0x001c1f2362397589 */ /* 0x000fe200000e0000 */
[----:B0-----:R-:W-:Y:S02]  /*167d0*/  SEL R36, R52, R5, P0 ;  /* 0x0000000534247207 */ /* 0x001fe40000000000 */
[----:B------:R-:W-:Y:S01]  /*167e0*/  SEL R38, R5, R52, P0 ;  /* 0x0000003405267207 */ /* 0x000fe20000000000 */
[----:B------:R-:W0:Y:S01]  /*167f0*/  SHFL.IDX PT, R67, R102, R35, 0x1c1f ;  /* 0x001c1f2366437589 */ /* 0x000e2200000e0000 */
[----:B------:R-:W-:Y:S01]  /*16800*/  IMAD.IADD R5, R41, 0x1, R59 ;  /* 0x0000000129057824 */ /* 0x000fe200078e023b */
[----:B------:R-:W-:-:S02]  /*16810*/  LEA R41, P4, R40, UR6, 0x2 ;  /* 0x0000000628297c11 */ /* 0x000fc4000f8810ff */
[----:B------:R-:W2:Y:S04]  /*16820*/  SHFL.IDX PT, R49, R70, R35, 0x1c1f ;  /* 0x001c1f2346317589 */ /* 0x000ea800000e0000 */
[----:B------:R-:W3:Y:S01]  /*16830*/  SHFL.IDX PT, R71, R182, R35, 0x1c1f ;  /* 0x001c1f23b6477589 */ /* 0x000ee200000e0000 */
[----:B------:R-:W-:-:S03]  /*16840*/  LEA.HI.X R5, R40, UR7, R5, 0x2, P4 ;  /* 0x0000000728057c11 */ /* 0x000fc6000a0f1405 */
[----:B------:R4:W3:Y:S01]  /*16850*/  SHFL.IDX PT, R51, R74, R35, 0x1c1f ;  /* 0x001c1f234a337589 */ /* 0x0008e200000e0000 */
[----:B-1----:R-:W-:Y:S01]  /*16860*/  SEL R46, R47, R64, P0 ;  /* 0x000000402f2e7207 */ /* 0x002fe20000000000 */
[----:B------:R-:W-:Y:S01]  /*16870*/  UIMAD UR5, UR41, UR9, UR5 ;  /* 0x00000009290572a4 */ /* 0x000fe2000f8e0205 */
[----:B------:R-:W-:Y:S01]  /*16880*/  SHF.R.U64 R8, R8, 0x3, RZ ;  /* 0x0000000308087819 */ /* 0x000fe200000012ff */
[----:B------:R1:W-:Y:S01]  /*16890*/  STSM.16.M88.4 [R63], R24 ;  /* 0x000000183f007844 */ /* 0x0003e20000000200 */
[----:B------:R-:W-:-:S03]  /*168a0*/  LOP3.LUT R30, R7, R30, RZ, 0x3c, !PT ;  /* 0x0000001e071e7212 */ /* 0x000fc600078e3cff */
[----:B------:R-:W-:Y:S01]  /*168b0*/  SHFL.IDX PT, R62, R41, 0x1, 0x1c1f ;  /* 0x003c1f00293e7f89 */ /* 0x000fe200000e0000 */
[----:B0-----:R-:W-:-:S03]  /*168c0*/  SEL R65, R100, R67, P0 ;  /* 0x0000004364417207 */ /* 0x001fc60000000000 */
[----:B------:R-:W-:Y:S01]  /*168d0*/  SHFL.IDX PT, R63, R5, 0x1, 0x1c1f ;  /* 0x003c1f00053f7f89 */ /* 0x000fe200000e0000 */
[----:B----4-:R-:W-:Y:S02]  /*168e0*/  SEL R35, R37, R80, P0 ;  /* 0x0000005025237207 */ /* 0x010fe40000000000 */
[----:B--2---:R-:W-:Y:S02]  /*168f0*/  SEL R66, R49, R68, P0 ;  /* 0x0000004431427207 */ /* 0x004fe40000000000 */
[----:B---3--:R-:W-:Y:S01]  /*16900*/  SEL R69, R104, R71, P0 ;  /* 0x0000004768457207 */ /* 0x008fe20000000000 */
[----:B-1----:R-:W-:Y:S01]  /*16910*/  VIADD R24, R44, 0x8 ;  /* 0x000000082c187836 */ /* 0x002fe20000000000 */
[----:B------:R-:W-:Y:S01]  /*16920*/  SEL R37, R84, R39, P0 ;  /* 0x0000002754257207 */ /* 0x000fe20000000000 */
[----:B------:R0:W-:Y:S01]  /*16930*/  STSM.16.M88.4 [R61], R32 ;  /* 0x000000203d007844 */ /* 0x0001e20000000200 */
[----:B------:R-:W-:Y:S01]  /*16940*/  SEL R39, R39, R84, P0 ;  /* 0x0000005427277207 */ /* 0x000fe20000000000 */
[----:B------:R-:W-:Y:S01]  /*16950*/  UIMAD.WIDE.U32 UR6, UR41, UR8, URZ ;  /* 0x00000008290672a5 */ /* 0x000fe2000f8e003f */
[----:B------:R-:W-:Y:S01]  /*16960*/  ISETP.GE.OR P1, PT, R24, R73, P1 ;  /* 0x000000491800720c */ /* 0x000fe20000f26670 */
[----:B------:R-:W-:Y:S01]  /*16970*/  SHFL.IDX PT, R61, R5, RZ, 0x1c1f ;  /* 0x001c1fff053d7589 */ /* 0x000fe200000e0000 */
[----:B------:R-:W-:Y:S01]  /*16980*/  SEL R24, R56, R43, P0 ;  /* 0x0000002b38187207 */ /* 0x000fe20000000000 */
[----:B------:R-:W-:Y:S01]  /*16990*/  IMAD.X R7, RZ, RZ, R31, P6 ;  /* 0x000000ffff077224 */ /* 0x000fe200030e061f */
[----:B------:R-:W-:Y:S01]  /*169a0*/  SEL R26, R43, R56, P0 ;  /* 0x000000382b1a7207 */ /* 0x000fe20000000000 */
[----:B------:R-:W-:Y:S01]  /*169b0*/  STSM.16.M88.4 [R42], R36 ;  /* 0x000000242a007844 */ /* 0x000fe20000000200 */
[----:B------:R-:W-:-:S02]  /*169c0*/  SEL R25, R88, R53, P0 ;  /* 0x0000003558197207 */ /* 0x000fc40000000000 */
[----:B------:R-:W-:Y:S02]  /*169d0*/  SEL R27, R53, R88, P0 ;  /* 0x00000058351b7207 */ /* 0x000fe40000000000 */
[----:B------:R-:W-:Y:S02]  /*169e0*/  SEL R44, R64, R47, P0 ;  /* 0x0000002f402c7207 */ /* 0x000fe40000000000 */
[----:B------:R-:W-:Y:S01]  /*169f0*/  SEL R47, R57, R96, P0 ;  /* 0x00000060392f7207 */ /* 0x000fe20000000000 */
[----:B------:R-:W-:Y:S01]  /*16a00*/  STSM.16.M88.4 [R83], R24 ;  /* 0x0000001853007844 */ /* 0x000fe20000000200 */
[----:B0-----:R-:W-:Y:S02]  /*16a10*/  SEL R32, R60, R45, P0 ;  /* 0x0000002d3c207207 */ /* 0x001fe40000000000 */
[----:B------:R-:W-:Y:S02]  /*16a20*/  SEL R34, R45, R60, P0 ;  /* 0x0000003c2d227207 */ /* 0x000fe40000000000 */
[----:B------:R-:W-:Y:S01]  /*16a30*/  SEL R33, R92, R55, P0 ;  /* 0x000000375c217207 */ /* 0x000fe20000000000 */
[----:B------:R-:W0:Y:S01]  /*16a40*/  SHFL.IDX PT, R60, R41, RZ, 0x1c1f ;  /* 0x001c1fff293c7589 */ /* 0x000e2200000e0000 */
[----:B------:R-:W-:-:S02]  /*16a50*/  SEL R35, R55, R92, P0 ;  /* 0x0000005c37237207 */ /* 0x000fc40000000000 */
[----:B------:R-:W-:Y:S02]  /*16a60*/  SEL R45, R96, R57, P0 ;  /* 0x00000039602d7207 */ /* 0x000fe40000000000 */
[----:B------:R-:W-:Y:S01]  /*16a70*/  SEL R64, R68, R49, P0 ;  /* 0x0000003144407207 */ /* 0x000fe20000000000 */
[----:B------:R-:W-:Y:S01]  /*16a80*/  STSM.16.M88.4 [R81], R32 ;  /* 0x0000002051007844 */ /* 0x000fe20000000200 */
[----:B------:R-:W-:Y:S02]  /*16a90*/  SEL R67, R67, R100, P0 ;  /* 0x0000006443437207 */ /* 0x000fe40000000000 */
[----:B------:R-:W-:Y:S01]  /*16aa0*/  SEL R68, R72, R51, P0 ;  /* 0x0000003348447207 */ /* 0x000fe20000000000 */
[----:B------:R-:W-:Y:S01]  /*16ab0*/  STSM.16.M88.4 [R79], R44 ;  /* 0x0000002c4f007844 */ /* 0x000fe20000000200 */
[----:B------:R-:W-:Y:S02]  /*16ac0*/  SEL R70, R51, R72, P0 ;  /* 0x0000004833467207 */ /* 0x000fe40000000000 */
[----:B------:R-:W-:Y:S01]  /*16ad0*/  SEL R71, R71, R104, P0 ;  /* 0x0000006847477207 */ /* 0x000fe20000000000 */
[----:B------:R1:W-:Y:S01]  /*16ae0*/  STSM.16.M88.4 [R77], R64 ;  /* 0x000000404d007844 */ /* 0x0003e20000000200 */
[----:B------:R-:W-:Y:S01]  /*16af0*/  LOP3.LUT R8, R8, R9, RZ, 0x3c, !PT ;  /* 0x0000000908087212 */ /* 0x000fe200078e3cff */
[----:B------:R-:W-:Y:S01]  /*16b00*/  UIMAD UR8, UR13, UR10, URZ ;  /* 0x0000000a0d0872a4 */ /* 0x000fe2000f8e023f */
[----:B------:R-:W-:Y:S01]  /*16b10*/  IMAD.X R9, RZ, RZ, R31, P5 ;  /* 0x000000ffff097224 */ /* 0x000fe200028e061f */
[----:B------:R-:W-:Y:S01]  /*16b20*/  STSM.16.M88.4 [R75], R68 ;  /* 0x000000444b007844 */ /* 0x000fe20000000200 */
[----:B------:R-:W-:Y:S08]  /*16b30*/  BAR.SYNC.DEFER_BLOCKING 0x1, 0x100 ;  /* 0x0044000000007b1d */ /* 0x000ff00000010000 */
[----:B-1----:R-:W1:Y:S01]  /*16b40*/  @P2 LDC R64, c[0x0][0xbec] ;  /* 0x0002fb00ff402b82 */ /* 0x002e620000000800 */
[----:B0-----:R0:W-:Y:S04]  /*16b50*/  @!P3 ST.E desc[UR48][R60.64], R3 ;  /* 0x000000033c00b985 */ /* 0x0011e8000c101930 */
[----:B------:R2:W-:Y:S01]  /*16b60*/  @!P1 ST.E desc[UR48][R62.64], R0 ;  /* 0x000000003e009985 */ /* 0x0005e2000c101930 */
[----:B------:R-:W-:-:S02]  /*16b70*/  UIADD3 UR7, UR7, UR5, URZ ;  /* 0x0000000507077290 */ /* 0x000fc4000fffe03f */
[----:B0-----:R-:W0:Y:S01]  /*16b80*/  @P2 LDC R61, c[0x0][0xbf0] ;  /* 0x0002fc00ff3d2b82 */ /* 0x001e220000000800 */
[----:B--2---:R-:W-:Y:S01]  /*16b90*/  IMAD R0, R208, 0x20, R209 ;  /* 0x00000020d0007824 */ /* 0x004fe200078e02d1 */
[----:B------:R2:W5:Y:S03]  /*16ba0*/  LD.E.128 R44, desc[UR48][R8.64] ;  /* 0x00000030082c7980 */ /* 0x000566000c101d00 */
[----:B------:R-:W-:Y:S01]  /*16bb0*/  VIADD R5, R0, UR39 ;  /* 0x0000002700057c36 */ /* 0x000fe20008000000 */
[----:B------:R3:W5:Y:S03]  /*16bc0*/  LD.E.128 R32, desc[UR48][R6.64] ;  /* 0x0000003006207980 */ /* 0x000766000c101d00 */
[----:B-1----:R-:W-:Y:S01]  /*16bd0*/  @P2 IMAD.HI.U32 R0, R5, R64, RZ ;  /* 0x0000004005002227 */ /* 0x002fe200078e00ff */
[----:B------:R-:W-:Y:S01]  /*16be0*/  UIMAD UR5, UR40, UR11, UR8 ;  /* 0x0000000b280572a4 */ /* 0x000fe2000f8e0208 */
[----:B------:R-:W5:Y:S02]  /*16bf0*/  LD.E.128 R48, desc[UR48][R30.64] ;  /* 0x000000301e307980 */ /* 0x000f64000c101d00 */
[----:B------:R-:W-:Y:S01]  /*16c00*/  IMAD.MOV.U32 R3, RZ, RZ, R5 ;  /* 0x000000ffff037224 */ /* 0x000fe200078e0005 */
[----:B------:R-:W-:Y:S01]  /*16c10*/  UIMAD.WIDE.U32 UR40, UR40, UR10, UR6 ;  /* 0x0000000a282872a5 */ /* 0x000fe2000f8e0006 */
[----:B------:R-:W5:Y:S02]  /*16c20*/  LD.E.128 R40, desc[UR48][R28.64] ;  /* 0x000000301c287980 */ /* 0x000f64000c101d00 */
[----:B------:R-:W-:-:S02]  /*16c30*/  ULDC.64 UR6, c[0x0][0xae0] ;  /* 0x0002b80000067ab9 */ /* 0x000fc40000000a00 */
[----:B------:R-:W5:Y:S01]  /*16c40*/  LD.E.128 R36, desc[UR48][R20.64] ;  /* 0x0000003014247980 */ /* 0x000f62000c101d00 */
[----:B0-----:R-:W-:Y:S01]  /*16c50*/  @P2 SHF.R.U32.HI R3, RZ, R61, R0 ;  /* 0x0000003dff032219 */ /* 0x001fe20000011600 */
[----:B------:R-:W-:Y:S02]  /*16c60*/  UIADD3 UR5, UR41, UR5, URZ ;  /* 0x0000000529057290 */ /* 0x000fe4000fffe03f */
[----:B------:R-:W5:Y:S01]  /*16c70*/  LD.E.128 R24, desc[UR48][R14.64] ;  /* 0x000000300e187980 */ /* 0x000f62000c101d00 */
[--C-:B------:R-:W-:Y:S01]  /*16c80*/  SHF.R.S32.HI R0, RZ, 0x1f, R3.reuse ;  /* 0x0000001fff007819 */ /* 0x100fe20000011403 */
[----:B--2---:R-:W-:Y:S02]  /*16c90*/  IMAD.MOV R8, RZ, RZ, -R3 ;  /* 0x000000ffff087224 */ /* 0x004fe400078e0a03 */
[----:B------:R-:W5:Y:S01]  /*16ca0*/  LD.E.128 R56, desc[UR48][R12.64] ;  /* 0x000000300c387980 */ /* 0x000f62000c101d00 */
[----:B---3--:R-:W-:Y:S02]  /*16cb0*/  IMAD.U32 R7, RZ, RZ, UR41 ;  /* 0x00000029ff077e24 */ /* 0x008fe4000f8e00ff */
[----:B------:R-:W-:Y:S01]  /*16cc0*/  IMAD R0, R0, UR6, RZ ;  /* 0x0000000600007c24 */ /* 0x000fe2000f8e02ff */
[----:B------:R0:W5:Y:S01]  /*16cd0*/  LD.E.128 R52, desc[UR48][R10.64] ;  /* 0x000000300a347980 */ /* 0x000162000c101d00 */
[----:B------:R-:W-:-:S02]  /*16ce0*/  IMAD R17, R17, R8, R5 ;  /* 0x0000000811117224 */ /* 0x000fc400078e0205 */
[----:B------:R-:W-:Y:S01]  /*16cf0*/  IMAD.U32 R6, RZ, RZ, UR40 ;  /* 0x00000028ff067e24 */ /* 0x000fe2000f8e00ff */
[----:B------:R-:W-:Y:S01]  /*16d00*/  @!PT LDS RZ, [RZ] ;  /* 0x00000000fffff984 */ /* 0x000fe20000000800 */
[----:B------:R-:W-:Y:S01]  /*16d10*/  @!PT LDS RZ, [RZ] ;  /* 0x00000000fffff984 */ /* 0x000fe20000000800 */
[----:B------:R-:W-:Y:S01]  /*16d20*/  @!PT LDS RZ, [RZ] ;  /* 0x00000000fffff984 */ /* 0x000fe20000000800 */
[----:B------:R-:W-:Y:S01]  /*16d30*/  @!PT LDS RZ, [RZ] ;  /* 0x00000000fffff984 */ /* 0x000fe20000000800 */
[----:B------:R1:W-:Y:S06]  /*16d40*/  MEMBAR.ALL.CTA ;  /* 0x0000000000007992 */ /* 0x0003ec0000008000 */
[----:B-1----:R-:W1:Y:S01]  /*16d50*/  FENCE.VIEW.ASYNC.S ;  /* 0x00000000000073c6 */ /* 0x002e620000000000 */
[----:B------:R-:W-:Y:S02]  /*16d60*/  IMAD.U32 R7, RZ, RZ, UR5 ;  /* 0x00000005ff077e24 */ /* 0x000fe4000f8e00ff */
[C---:B------:R-:W-:Y:S01]  /*16d70*/  IMAD R5, R3.reuse, UR7, R0 ;  /* 0x0000000703057c24 */ /* 0x040fe2000f8e0200 */
[----:B------:R-:W-:Y:S01]  /*16d80*/  SHF.R.S32.HI R0, RZ, 0x1f, R17 ;  /* 0x0000001fff007819 */ /* 0x000fe20000011411 */
[----:B------:R-:W-:Y:S01]  /*16d90*/  IMAD.WIDE.U32 R6, R3, UR6, R6 ;  /* 0x0000000603067c25 */ /* 0x000fe2000f8e0006 */
[----:B------:R-:W-:-:S03]  /*16da0*/  ULDC.64 UR6, c[0x0][0xad8] ;  /* 0x0002b60000067ab9 */ /* 0x000fc60000000a00 */
[----:B------:R-:W-:Y:S02]  /*16db0*/  IMAD.IADD R7, R7, 0x1, R5 ;  /* 0x0000000107077824 */ /* 0x000fe400078e0205 */
[----:B------:R-:W-:Y:S02]  /*16dc0*/  IMAD R8, R0, UR6, RZ ;  /* 0x0000000600087c24 */ /* 0x000fe4000f8e02ff */
[----:B0-----:R-:W-:Y:S02]  /*16dd0*/  VIADD R10, R209, UR39 ;  /* 0x00000027d10a7c36 */ /* 0x001fe40008000000 */
[C---:B------:R-:W-:Y:S02]  /*16de0*/  IMAD R3, R17.reuse, UR7, R8 ;  /* 0x0000000711037c24 */ /* 0x040fe4000f8e0208 */
[----:B------:R-:W-:Y:S01]  /*16df0*/  IMAD.WIDE.U32 R6, R17, UR6, R6 ;  /* 0x0000000611067c25 */ /* 0x000fe2000f8e0006 */
[----:B------:R-:W-:Y:S01]  /*16e00*/  ISETP.GE.AND P2, PT, R10, R73, PT ;  /* 0x000000490a00720c */ /* 0x000fe20003f46270 */
[----:B------:R-:W-:-:S02]  /*16e10*/  ULDC.64 UR6, c[0x0][0xa80] ;  /* 0x0002a00000067ab9 */ /* 0x000fc40000000a00 */
[----:B------:R-:W-:Y:S01]  /*16e20*/  VIADD R0, R10, 0x20 ;  /* 0x000000200a007836 */ /* 0x000fe20000000000 */
[----:B------:R-:W-:Y:S01]  /*16e30*/  LEA R8, P3, R6, UR6, 0x1 ;  /* 0x0000000606087c11 */ /* 0x000fe2000f8608ff */
[----:B------:R-:W-:Y:S02]  /*16e40*/  IMAD.IADD R3, R7, 0x1, R3 ;  /* 0x0000000107037824 */ /* 0x000fe400078e0203 */
[----:B------:R-:W-:Y:S01]  /*16e50*/  VIADD R4, R4, 0x28820 ;  /* 0x0002882004047836 */ /* 0x000fe20000000000 */
[-C--:B------:R-:W-:Y:S01]  /*16e60*/  ISETP.GE.AND P0, PT, R0, R73.reuse, PT ;  /* 0x000000490000720c */ /* 0x080fe20003f06270 */
[----:B------:R-:W-:Y:S01]  /*16e70*/  VIADD R0, R10, 0x40 ;  /* 0x000000400a007836 */ /* 0x000fe20000000000 */
[----:B------:R-:W-:Y:S02]  /*16e80*/  LEA.HI.X R3, R6, UR7, R3, 0x1, P3 ;  /* 0x0000000706037c11 */ /* 0x000fe400098f0c03 */
[----:B------:R-:W-:Y:S01]  /*16e90*/  PRMT R4, RZ, 0x654, R4 ;  /* 0x00000654ff047816 */ /* 0x000fe20000000004 */
[----:B-1----:R0:W1:Y:S01]  /*16ea0*/  SHFL.IDX PT, R6, R8, RZ, 0x181f ;  /* 0x00181fff08067589 */ /* 0x00206200000e0000 */
        /* <DEDUP_REMOVED lines=8> */
[CC--:B01----:R-:W-:Y:S02]  /*16f30*/  @!P2 LEA R4, P4, R22.reuse, R6.reuse, 0x1 ;  /* 0x000000061604a211 */ /* 0x0c3fe400078808ff */
[C---:B------:R-:W-:Y:S02]  /*16f40*/  @!P3 LEA R6, P5, R23.reuse, R6, 0x1 ;  /* 0x000000061706b211 */ /* 0x040fe400078a08ff */
[-C--:B--2---:R-:W-:Y:S02]  /*16f50*/  @!P2 LEA.HI.X R5, R22, R0.reuse, R215, 0x1, P4 ;  /* 0x000000001605a211 */ /* 0x084fe400020f0cd7 */
[----:B------:R-:W-:-:S03]  /*16f60*/  @!P3 LEA.HI.X R7, R23, R0, R214, 0x1, P5 ;  /* 0x000000001707b211 */ /* 0x000fc600028f0cd6 */
[----:B-----5:R3:W-:Y:S04]  /*16f70*/  @!P2 ST.E.128 desc[UR48][R4.64], R48 ;  /* 0x000000300400a985 */ /* 0x0207e8000c101d30 */
[----:B------:R3:W-:Y:S02]  /*16f80*/  @!P3 ST.E.128 desc[UR48][R6.64], R56 ;  /* 0x000000380600b985 */ /* 0x0007e4000c101d30 */
.L_x_875:
[----:B------:R-:W-:Y:S05]  /*16f90*/  BSYNC B1 ;  /* 0x0000000000017941 */ /* 0x000fea0003800000 */
.L_x_874:
[----:B--2---:R2:W4:Y:S01]  /*16fa0*/  SHFL.IDX PT, R0, R3, 0x1, 0x181f ;  /* 0x00381f0003007f89 */ /* 0x00452200000e0000 */
[----:B------:R-:W-:Y:S03]  /*16fb0*/  BSSY B1, `(.L_x_876) ;  /* 0x000000c000017945 */ /* 0x000fe60003800000 */
[----:B-1-3--:R2:W1:Y:S01]  /*16fc0*/  SHFL.IDX PT, R6, R8, 0x1, 0x181f ;  /* 0x00381f0008067f89 */ /* 0x00a46200000e0000 */
[----:B------:R-:W-:Y:S05]  /*16fd0*/  @P0 BRA `(.L_x_877) ;  /* 0x0000000000240947 */ /* 0x000fea0003800000 */
[----:B------:R-:W-:Y:S02]  /*16fe0*/  ULDC UR5, c[0x0][0xac8] ;  /* 0x0002b20000057ab9 */ /* 0x000fe40000000800 */
[----:B------:R-:W-:Y:S02]  /*16ff0*/  ISETP.GE.AND P3, PT, R22, UR5, PT ;  /* 0x0000000516007c0c */ /* 0x000fe4000bf66270 */
[----:B------:R-:W-:-:S11]  /*17000*/  ISETP.GE.AND P4, PT, R23, UR5, PT ;  /* 0x0000000517007c0c */ /* 0x000fd6000bf86270 */
[CC--:B01----:R-:W-:Y:S02]  /*17010*/  @!P3 LEA R4, P0, R22.reuse, R6.reuse, 0x1 ;  /* 0x000000061604b211 */ /* 0x0c3fe400078008ff */
[C---:B------:R-:W-:Y:S02]  /*17020*/  @!P4 LEA R6, P2, R23.reuse, R6, 0x1 ;  /* 0x000000061706c211 */ /* 0x040fe400078408ff */
[-C--:B----4-:R-:W-:Y:S02]  /*17030*/  @!P3 LEA.HI.X R5, R22, R0.reuse, R215, 0x1, P0 ;  /* 0x000000001605b211 */ /* 0x090fe400000f0cd7 */
[----:B------:R-:W-:-:S03]  /*17040*/  @!P4 LEA.HI.X R7, R23, R0, R214, 0x1, P2 ;  /* 0x000000001707c211 */ /* 0x000fc600010f0cd6 */
[----:B-----5:R3:W-:Y:S04]  /*17050*/  @!P3 ST.E.128 desc[UR48][R4.64], R40 ;  /* 0x000000280400b985 */ /* 0x0207e8000c101d30 */
[----:B------:R3:W-:Y:S02]  /*17060*/  @!P4 ST.E.128 desc[UR48][R6.64], R52 ;  /* 0x000000340600c985 */ /* 0x0007e4000c101d30 */
.L_x_877:
[----:B------:R-:W-:Y:S05]  /*17070*/  BSYNC B1 ;  /* 0x0000000000017941 */ /* 0x000fea0003800000 */
.L_x_876:
[----:B----4-:R4:W0:Y:S01]  /*17080*/  SHFL.IDX PT, R0, R3, 0x2, 0x181f ;  /* 0x00581f0003007f89 */ /* 0x01082200000e0000 */
        /* <DEDUP_REMOVED lines=8> */
[-C--:B------:R-:W-:Y:S02]  /*17110*/  @!P2 LEA.HI.X R5, R22, R0.reuse, R215, 0x1, P0 ;  /* 0x000000001605a211 */ /* 0x080fe400000f0cd7 */
[----:B------:R-:W-:-:S03]  /*17120*/  @!P3 LEA.HI.X R7, R23, R0, R214, 0x1, P1 ;  /* 0x000000001707b211 */ /* 0x000fc600008f0cd6 */
[----:B-----5:R3:W-:Y:S04]  /*17130*/  @!P2 ST.E.128 desc[UR48][R4.64], R36 ;  /* 0x000000240400a985 */ /* 0x0207e8000c101d30 */
[----:B------:R3:W-:Y:S02]  /*17140*/  @!P3 ST.E.128 desc[UR48][R6.64], R44 ;  /* 0x0000002c0600b985 */ /* 0x0007e4000c101d30 */
.L_x_879:
[----:B------:R-:W-:Y:S05]  /*17150*/  BSYNC B1 ;  /* 0x0000000000017941 */ /* 0x000fea0003800000 */
.L_x_878:
[----:B0-----:R-:W-:Y:S01]  /*17160*/  VIADD R0, R10, 0x60 ;  /* 0x000000600a007836 */ /* 0x001fe20000000000 */
[----:B--2-4-:R-:W0:Y:S04]  /*17170*/  SHFL.IDX PT, R3, R3, 0x3, 0x181f ;  /* 0x00781f0003037f89 */ /* 0x014e2800000e0000 */
[----:B------:R-:W-:Y:S01]  /*17180*/  ISETP.GE.AND P0, PT, R0, R73, PT ;  /* 0x000000490000720c */ /* 0x000fe20003f06270 */
[----:B------:R-:W2:-:S12]  /*17190*/  SHFL.IDX PT, R8, R8, 0x3, 0x181f ;  /* 0x00781f0008087f89 */ /* 0x000e9800000e0000 */
[----:B------:R-:W-:Y:S05]  /*171a0*/  @P0 BRA `(.L_x_880) ;  /* 0x0000000800800947 */ /* 0x000fea0003800000 */
[----:B------:R-:W-:Y:S02]  /*171b0*/  ULDC UR5, c[0x0][0xac8] ;  /* 0x0002b20000057ab9 */ /* 0x000fe40000000800 */
[----:B------:R-:W-:-:S13]  /*171c0*/  ISETP.GE.AND P1, PT, R22, UR5, PT ;  /* 0x0000000516007c0c */ /* 0x000fda000bf26270 */
[----:B--23--:R-:W-:-:S04]  /*171d0*/  @!P1 LEA R4, P0, R22, R8, 0x1 ;  /* 0x0000000816049211 */ /* 0x00cfc800078008ff */
[----:B0-----:R-:W-:Y:S02]  /*171e0*/  @!P1 LEA.HI.X R5, R22, R3, R215, 0x1, P0 ;  /* 0x0000000316059211 */ /* 0x001fe400000f0cd7 */
[----:B------:R-:W-:-:S03]  /*171f0*/  ISETP.GE.AND P0, PT, R23, UR5, PT ;  /* 0x0000000517007c0c */ /* 0x000fc6000bf06270 */
[----:B-----5:R0:W-:Y:S10]  /*17200*/  @!P1 ST.E.128 desc[UR48][R4.64], R24 ;  /* 0x0000001804009985 */ /* 0x0201f4000c101d30 */
[----:B------:R-:W-:Y:S05]  /*17210*/  @P0 BRA `(.L_x_880) ;  /* 0x0000000800640947 */ /* 0x000fea0003800000 */
[----:B0-----:R-:W-:-:S04]  /*17220*/  LEA R4, P0, R23, R8, 0x1 ;  /* 0x0000000817047211 */ /* 0x001fc800078008ff */
[----:B------:R-:W-:-:S05]  /*17230*/  LEA.HI.X R5, R23, R3, R214, 0x1, P0 ;  /* 0x0000000317057211 */ /* 0x000fca00000f0cd6 */
[----:B------:R0:W-:Y:S01]  /*17240*/  ST.E.128 desc[UR48][R4.64], R32 ;  /* 0x0000002004007985 */ /* 0x0001e2000c101d30 */
[----:B------:R-:W-:Y:S05]  /*17250*/  BRA `(.L_x_880) ;  /* 0x0000000800547947 */ /* 0x000fea0003800000 */
.L_x_873:
[----:B------:R-:W0:Y:S01]  /*17260*/  LDC R10, c[0x0][0xbe8] ;  /* 0x0002fa00ff0a7b82 */ /* 0x000e220000000800 */
[----:B------:R-:W-:Y:S01]  /*17270*/  ISETP.GE.AND P0, PT, R216, 0x80, PT ;  /* 0x00000080d800780c */ /* 0x000fe20003f06270 */
[----:B------:R-:W-:Y:S01]  /*17280*/  USHF.R.S32.HI UR8, URZ, 0x1f, UR41 ;  /* 0x0000001f3f087899 */ /* 0x000fe20008011429 */
[----:B------:R-:W-:Y:S01]  /*17290*/  BSSY B1, `(.L_x_881) ;  /* 0x000002f000017945 */ /* 0x000fe20003800000 */
[----:B------:R-:W-:Y:S01]  /*172a0*/  USHF.R.S32.HI UR9, URZ, 0x1f, UR40 ;  /* 0x0000001f3f097899 */ /* 0x000fe20008011428 */
[----:B------:R-:W-:Y:S01]  /*172b0*/  IMAD R8, R208, 0x20, R209 ;  /* 0x00000020d0087824 */ /* 0x000fe200078e02d1 */
[----:B0-----:R-:W-:-:S13]  /*172c0*/  ISETP.NE.AND P1, PT, R10, 0x1, PT ;  /* 0x000000010a00780c */ /* 0x001fda0003f25270 */
[----:B------:R-:W0:Y:S08]  /*172d0*/  @P1 LDC R9, c[0x0][0xbec] ;  /* 0x0002fb00ff091b82 */ /* 0x000e300000000800 */
[----:B------:R-:W1:Y:S01]  /*172e0*/  @P1 LDC R11, c[0x0][0xbf0] ;  /* 0x0002fc00ff0b1b82 */ /* 0x000e620000000800 */
[----:B------:R-:W-:Y:S05]  /*172f0*/  @P0 BRA `(.L_x_882) ;  /* 0x0000000000a00947 */ /* 0x000fea0003800000 */
[----:B------:R-:W2:Y:S01]  /*17300*/  S2R R0, SR_TID.X ;  /* 0x0000000000007919 */ /* 0x000ea20000002100 */
[----:B------:R-:W3:Y:S01]  /*17310*/  LDC R5, c[0x0][0xbe8] ;  /* 0x0002fa00ff057b82 */ /* 0x000ee20000000800 */
[----:B------:R-:W-:Y:S01]  /*17320*/  IMAD.U32 R6, RZ, RZ, UR39 ;  /* 0x00000027ff067e24 */ /* 0x000fe2000f8e00ff */
[----:B------:R-:W-:Y:S02]  /*17330*/  ULDC UR5, c[0x0][0xa88] ;  /* 0x0002a20000057ab9 */ /* 0x000fe40000000800 */
[----:B---3--:R-:W-:Y:S02]  /*17340*/  IMAD R3, R5, UR5, RZ ;  /* 0x0000000505037c24 */ /* 0x008fe4000f8e02ff */
[----:B--2---:R-:W-:-:S04]  /*17350*/  IADD3 R6, R6, -0x80, R0 ;  /* 0xffffff8006067810 */ /* 0x004fc80007ffe000 */
[----:B------:R-:W-:-:S13]  /*17360*/  ISETP.GE.AND P0, PT, R6, R3, PT ;  /* 0x000000030600720c */ /* 0x000fda0003f06270 */
[----:B------:R-:W-:Y:S05]  /*17370*/  @P0 BRA `(.L_x_882) ;  /* 0x0000000000800947 */ /* 0x000fea0003800000 */
[----:B------:R-:W-:Y:S01]  /*17380*/  ISETP.NE.AND P0, PT, R5, 0x1, PT ;  /* 0x000000010500780c */ /* 0x000fe20003f05270 */
[----:B------:R-:W-:Y:S01]  /*17390*/  ULDC.64 UR10, c[0x0][0xb90] ;  /* 0x0002e400000a7ab9 */ /* 0x000fe20000000a00 */
[----:B------:R-:W-:Y:S01]  /*173a0*/  IMAD.MOV.U32 R4, RZ, RZ, R6 ;  /* 0x000000ffff047224 */ /* 0x000fe200078e0006 */
[----:B------:R-:W-:Y:S02]  /*173b0*/  UIMAD UR5, UR8, UR10, URZ ;  /* 0x0000000a080572a4 */ /* 0x000fe4000f8e023f */
[----:B------:R-:W-:Y:S02]  /*173c0*/  UIMAD.WIDE.U32 UR6, UR41, UR10, URZ ;  /* 0x0000000a290672a5 */ /* 0x000fe4000f8e003f */
[----:B------:R-:W-:-:S03]  /*173d0*/  UIMAD UR5, UR41, UR11, UR5 ;  /* 0x0000000b290572a4 */ /* 0x000fc6000f8e0205 */
[----:B------:R-:W-:Y:S01]  /*173e0*/  ULDC.64 UR10, c[0x0][0xb98] ;  /* 0x0002e600000a7ab9 */ /* 0x000fe20000000a00 */
[----:B------:R-:W-:Y:S02]  /*173f0*/  UIADD3 UR7, UR7, UR5, URZ ;  /* 0x0000000507077290 */ /* 0x000fe4000fffe03f */
[----:B------:R-:W2:Y:S01]  /*17400*/  @P0 LDC R3, c[0x0][0xbec] ;  /* 0x0002fb00ff030b82 */ /* 0x000ea20000000800 */
[----:B------:R-:W-:Y:S02]  /*17410*/  UIMAD UR5, UR9, UR10, URZ ;  /* 0x0000000a090572a4 */ /* 0x000fe4000f8e023f */
[----:B------:R-:W-:Y:S02]  /*17420*/  UIMAD.WIDE.U32 UR6, UR40, UR10, UR6 ;  /* 0x0000000a280672a5 */ /* 0x000fe4000f8e0006 */
[----:B------:R-:W-:-:S03]  /*17430*/  UIMAD UR5, UR40, UR11, UR5 ;  /* 0x0000000b280572a4 */ /* 0x000fc6000f8e0205 */
[----:B------:R-:W3:Y:S01]  /*17440*/  @P0 LDC R7, c[0x0][0xbf0] ;  /* 0x0002fc00ff070b82 */ /* 0x000ee20000000800 */
[----:B------:R-:W-:Y:S01]  /*17450*/  ULDC.64 UR10, c[0x0][0xb88] ;  /* 0x0002e200000a7ab9 */ /* 0x000fe20000000a00 */
[----:B--2---:R-:W-:-:S05]  /*17460*/  @P0 IMAD.HI.U32 R0, R6, R3, RZ ;  /* 0x0000000306000227 */ /* 0x004fca00078e00ff */
[----:B---3--:R-:W-:-:S05]  /*17470*/  @P0 SHF.R.U32.HI R4, RZ, R7, R0 ;  /* 0x00000007ff040219 */ /* 0x008fca0000011600 */
[----:B------:R-:W-:-:S04]  /*17480*/  IMAD.MOV R3, RZ, RZ, -R4 ;  /* 0x000000ffff037224 */ /* 0x000fc800078e0a04 */
[----:B------:R-:W-:Y:S01]  /*17490*/  IMAD R3, R5, R3, R6 ;  /* 0x0000000305037224 */ /* 0x000fe200078e0206 */
[----:B------:R-:W-:Y:S01]  /*174a0*/  SHF.R.S32.HI R5, RZ, 0x1f, R4 ;  /* 0x0000001fff057819 */ /* 0x000fe20000011404 */
[----:B------:R-:W-:Y:S01]  /*174b0*/  IMAD.U32 R6, RZ, RZ, UR5 ;  /* 0x00000005ff067e24 */ /* 0x000fe2000f8e00ff */
[----:B------:R-:W-:Y:S02]  /*174c0*/  IADD3 R4, P0, R4, UR6, RZ ;  /* 0x0000000604047c10 */ /* 0x000fe4000ff1e0ff */
[----:B------:R-:W-:Y:S02]  /*174d0*/  SHF.R.S32.HI R0, RZ, 0x1f, R3 ;  /* 0x0000001fff007819 */ /* 0x000fe40000011403 */
[----:B------:R-:W-:Y:S01]  /*174e0*/  IADD3.X R5, R5, UR7, R6, P0, !PT ;  /* 0x0000000705057c10 */ /* 0x000fe200087fe406 */
[----:B------:R-:W-:Y:S02]  /*174f0*/  ULDC.64 UR6, c[0x0][0xb50] ;  /* 0x0002d40000067ab9 */ /* 0x000fe40000000a00 */
[----:B------:R-:W-:-:S02]  /*17500*/  IMAD R0, R0, UR10, RZ ;  /* 0x0000000a00007c24 */ /* 0x000fc4000f8e02ff */
[----:B------:R-:W-:-:S04]  /*17510*/  IMAD.WIDE.U32 R4, R3, UR10, R4 ;  /* 0x0000000a03047c25 */ /* 0x000fc8000f8e0004 */
[----:B------:R-:W-:Y:S01]  /*17520*/  IMAD R7, R3, UR11, R0 ;  /* 0x0000000b03077c24 */ /* 0x000fe2000f8e0200 */
[----:B------:R-:W-:-:S03]  /*17530*/  LEA R6, P0, R4, UR6, 0x2 ;  /* 0x0000000604067c11 */ /* 0x000fc6000f8010ff */
[----:B------:R-:W-:-:S05]  /*17540*/  IMAD.IADD R3, R5, 0x1, R7 ;  /* 0x0000000105037824 */ /* 0x000fca00078e0207 */
[----:B------:R-:W-:Y:S01]  /*17550*/  LEA.HI.X R7, R4, UR7, R3, 0x2, P0 ;  /* 0x0000000704077c11 */ /* 0x000fe200080f1403 */
[----:B------:R-:W-:-:S05]  /*17560*/  IMAD.MOV.U32 R3, RZ, RZ, -0x800000 ;  /* 0xff800000ff037424 */ /* 0x000fca00078e00ff */
[----:B------:R2:W-:Y:S02]  /*17570*/  STG.E desc[UR48][R6.64], R3 ;  /* 0x0000000306007986 */ /* 0x0005e4000c101930 */
.L_x_882:
[----:B------:R-:W-:Y:S05]  /*17580*/  BSYNC B1 ;  /* 0x0000000000017941 */ /* 0x000fea0003800000 */
.L_x_881:
[----:B------:R-:W-:Y:S01]  /*17590*/  ULDC.64 UR10, c[0x0][0xae8] ;  /* 0x0002ba00000a7ab9 */ /* 0x000fe20000000a00 */
[----:B------:R-:W-:Y:S01]  /*175a0*/  VIADD R8, R8, UR39 ;  /* 0x0000002708087c36 */ /* 0x000fe20008000000 */
[----:B------:R-:W-:Y:S01]  /*175b0*/  UIMAD UR5, UR8, UR10, URZ ;  /* 0x0000000a080572a4 */ /* 0x000fe2000f8e023f */
[----:B------:R-:W-:Y:S01]  /*175c0*/  BSSY B1, `(.L_x_883) ;  /* 0x0000034000017945 */ /* 0x000fe20003800000 */
[----:B------:R-:W-:Y:S01]  /*175d0*/  UIMAD.WIDE.U32 UR6, UR41, UR10, URZ ;  /* 0x0000000a290672a5 */ /* 0x000fe2000f8e003f */
[----:B0-----:R-:W-:Y:S01]  /*175e0*/  @P1 IMAD.HI.U32 R0, R8, R9, RZ ;  /* 0x0000000908001227 */ /* 0x001fe200078e00ff */
[----:B------:R-:W-:-:S03]  /*175f0*/  UIMAD UR5, UR41, UR11, UR5 ;  /* 0x0000000b290572a4 */ /* 0x000fc6000f8e0205 */
[----:B------:R-:W-:Y:S01]  /*17600*/  ULDC.64 UR10, c[0x0][0xaf0] ;  /* 0x0002bc00000a7ab9 */ /* 0x000fe20000000a00 */
[----:B------:R-:W-:Y:S01]  /*17610*/  UIADD3 UR7, UR7, UR5, URZ ;  /* 0x0000000507077290 */ /* 0x000fe2000fffe03f */
[----:B--2---:R-:W-:Y:S01]  /*17620*/  IMAD.MOV.U32 R3, RZ, RZ, R8 ;  /* 0x000000ffff037224 */ /* 0x004fe200078e0008 */
[----:B------:R-:W-:Y:S01]  /*17630*/  UIMAD UR5, UR9, UR10, URZ ;  /* 0x0000000a090572a4 */ /* 0x000fe2000f8e023f */
[----:B-1----:R-:W-:-:S03]  /*17640*/  @P1 SHF.R.U32.HI R3, RZ, R11, R0 ;  /* 0x0000000bff031219 */ /* 0x002fc60000011600 */
[----:B------:R-:W-:Y:S01]  /*17650*/  UIMAD UR5, UR40, UR11, UR5 ;  /* 0x0000000b280572a4 */ /* 0x000fe2000f8e0205 */
[--C-:B------:R-:W-:Y:S01]  /*17660*/  SHF.R.S32.HI R0, RZ, 0x1f, R3.reuse ;  /* 0x0000001fff007819 */ /* 0x100fe20000011403 */
[----:B------:R-:W-:Y:S01]  /*17670*/  UIMAD.WIDE.U32 UR40, UR40, UR10, UR6 ;  /* 0x0000000a282872a5 */ /* 0x000fe2000f8e0006 */
[----:B------:R-:W-:Y:S02]  /*17680*/  IMAD.MOV R7, RZ, RZ, -R3 ;  /* 0x000000ffff077224 */ /* 0x000fe400078e0a03 */
[----:B------:R-:W-:Y:S01]  /*17690*/  ULDC.64 UR6, c[0x0][0xae0] ;  /* 0x0002b80000067ab9 */ /* 0x000fe20000000a00 */
[----:B------:R-:W-:Y:S01]  /*176a0*/  UIADD3 UR5, UR41, UR5, URZ ;  /* 0x0000000529057290 */ /* 0x000fe2000fffe03f */
[----:B------:R-:W-:Y:S02]  /*176b0*/  IMAD R0, R0, UR6, RZ ;  /* 0x0000000600007c24 */ /* 0x000fe4000f8e02ff */
[----:B------:R-:W-:Y:S02]  /*176c0*/  IMAD R7, R10, R7, R8 ;  /* 0x000000070a077224 */ /* 0x000fe400078e0208 */
[----:B------:R-:W-:-:S02]  /*176d0*/  IMAD.U32 R5, RZ, RZ, UR41 ;  /* 0x00000029ff057e24 */ /* 0x000fc4000f8e00ff */
[----:B------:R-:W-:Y:S02]  /*176e0*/  IMAD.U32 R4, RZ, RZ, UR40 ;  /* 0x00000028ff047e24 */ /* 0x000fe4000f8e00ff */
[----:B------:R-:W-:Y:S01]  /*176f0*/  IMAD.U32 R5, RZ, RZ, UR5 ;  /* 0x00000005ff057e24 */ /* 0x000fe2000f8e00ff */
[----:B------:R-:W-:Y:S01]  /*17700*/  ULDC UR5, c[0x0][0xa88] ;  /* 0x0002a20000057ab9 */ /* 0x000fe20000000800 */
[C---:B------:R-:W-:Y:S01]  /*17710*/  IMAD R9, R3.reuse, UR7, R0 ;  /* 0x0000000703097c24 */ /* 0x040fe2000f8e0200 */
[----:B------:R-:W-:Y:S01]  /*17720*/  SHF.R.S32.HI R0, RZ, 0x1f, R7 ;  /* 0x0000001fff007819 */ /* 0x000fe20000011407 */
[----:B------:R-:W-:Y:S01]  /*17730*/  IMAD.WIDE.U32 R4, R3, UR6, R4 ;  /* 0x0000000603047c25 */ /* 0x000fe2000f8e0004 */
[----:B------:R-:W-:-:S03]  /*17740*/  ULDC.64 UR6, c[0x0][0xad8] ;  /* 0x0002b60000067ab9 */ /* 0x000fc60000000a00 */
[----:B------:R-:W-:Y:S02]  /*17750*/  IMAD.IADD R5, R5, 0x1, R9 ;  /* 0x0000000105057824 */ /* 0x000fe400078e0209 */
[----:B------:R-:W-:Y:S02]  /*17760*/  IMAD R6, R0, UR6, RZ ;  /* 0x0000000600067c24 */ /* 0x000fe4000f8e02ff */
[----:B------:R-:W-:Y:S02]  /*17770*/  VIADD R8, R209, UR39 ;  /* 0x00000027d1087c36 */ /* 0x000fe40008000000 */
[----:B------:R-:W-:Y:S02]  /*17780*/  IMAD R9, R10, UR5, RZ ;  /* 0x000000050a097c24 */ /* 0x000fe4000f8e02ff */
[C---:B------:R-:W-:Y:S02]  /*17790*/  IMAD R3, R7.reuse, UR7, R6 ;  /* 0x0000000707037c24 */ /* 0x040fe4000f8e0206 */
[----:B------:R-:W-:Y:S01]  /*177a0*/  IMAD.WIDE.U32 R4, R7, UR6, R4 ;  /* 0x0000000607047c25 */ /* 0x000fe2000f8e0004 */
[----:B------:R-:W-:Y:S01]  /*177b0*/  ISETP.GE.AND P2, PT, R8, R9, PT ;  /* 0x000000090800720c */ /* 0x000fe20003f46270 */
[----:B------:R-:W-:-:S02]  /*177c0*/  ULDC.64 UR6, c[0x0][0xa80] ;  /* 0x0002a00000067ab9 */ /* 0x000fc40000000a00 */
        /* <DEDUP_REMOVED lines=19> */
.L_x_884:
[----:B------:R-:W-:Y:S05]  /*17900*/  BSYNC B1 ;  /* 0x0000000000017941 */ /* 0x000fea0003800000 */
.L_x_883:
        /* <DEDUP_REMOVED lines=13> */
.L_x_886:
[----:B------:R-:W-:Y:S05]  /*179e0*/  BSYNC B1 ;  /* 0x0000000000017941 */ /* 0x000fea0003800000 */
.L_x_885:
        /* <DEDUP_REMOVED lines=13> */
.L_x_888:
[----:B------:R-:W-:Y:S05]  /*17ac0*/  BSYNC B1 ;  /* 0x0000000000017941 */ /* 0x000fea0003800000 */
.L_x_887:
[----:B------:R-:W-:Y:S01]  /*17ad0*/  VIADD R3, R8, 0x60 ;  /* 0x0000006008037836 */ /* 0x000fe20000000000 */
[----:B0-----:R0:W0:Y:S04]  /*17ae0*/  SHFL.IDX PT, R0, R7, 0x3, 0x181f ;  /* 0x00781f0007007f89 */ /* 0x00102800000e0000 */
[----:B------:R-:W-:Y:S01]  /*17af0*/  ISETP.GE.AND P0, PT, R3, R9, PT ;  /* 0x000000090300720c */ /* 0x000fe20003f06270 */
[----:B-1-3--:R1:W3:-:S12]  /*17b00*/  SHFL.IDX PT, R4, R6, 0x3, 0x181f ;  /* 0x00781f0006047f89 */ /* 0x00a2d800000e0000 */
[----:B-1----:R-:W-:Y:S05]  /*17b10*/  @P0 BRA `(.L_x_880) ;  /* 0x0000000000240947 */ /* 0x002fea0003800000 */
[----:B------:R-:W-:Y:S02]  /*17b20*/  ULDC UR5, c[0x0][0xac8] ;  /* 0x0002b20000057ab9 */ /* 0x000fe40000000800 */
[----:B------:R-:W-:Y:S02]  /*17b30*/  ISETP.GE.AND P2, PT, R22, UR5, PT ;  /* 0x0000000516007c0c */ /* 0x000fe4000bf46270 */
[----:B------:R-:W-:-:S11]  /*17b40*/  ISETP.GE.AND P3, PT, R23, UR5, PT ;  /* 0x0000000517007c0c */ /* 0x000fd6000bf66270 */
[CC--:B--234-:R-:W-:Y:S02]  /*17b50*/  @!P2 LEA R6, P0, R22.reuse, R4.reuse, 0x1 ;  /* 0x000000041606a211 */ /* 0x0dcfe400078008ff */
[C---:B------:R-:W-:Y:S02]  /*17b60*/  @!P3 LEA R4, P1, R23.reuse, R4, 0x1 ;  /* 0x000000041704b211 */ /* 0x040fe400078208ff */
[-C--:B0-----:R-:W-:Y:S02]  /*17b70*/  @!P2 LEA.HI.X R7, R22, R0.reuse, R215, 0x1, P0 ;  /* 0x000000001607a211 */ /* 0x081fe400000f0cd7 */
[----:B------:R-:W-:-:S03]  /*17b80*/  @!P3 LEA.HI.X R5, R23, R0, R214, 0x1, P1 ;  /* 0x000000001705b211 */ /* 0x000fc600008f0cd6 */
[----:B------:R1:W-:Y:S04]  /*17b90*/  @!P2 ST.E.128 desc[UR48][R6.64], RZ ;  /* 0x000000ff0600a985 */ /* 0x0003e8000c101d30 */
[----:B------:R1:W-:Y:S02]  /*17ba0*/  @!P3 ST.E.128 desc[UR48][R4.64], RZ ;  /* 0x000000ff0400b985 */ /* 0x0003e4000c101d30 */
.L_x_880:
[----:B------:R-:W-:Y:S05]  /*17bb0*/  BSYNC B0 ;  /* 0x0000000000007941 */ /* 0x000fea0003800000 */
.L_x_872:
[----:B------:R-:W-:Y:S02]  /*17bc0*/  ULDC UR5, c[0x0][0xc38] ;  /* 0x00030e0000057ab9 */ /* 0x000fe40000000800 */
[----:B------:R-:W-:-:S06]  /*17bd0*/  UISETP.GE.AND UP0, UPT, UR4, UR5, UPT ;  /* 0x000000050400728c */ /* 0x000fcc000bf06270 */
[----:B------:R-:W-:-:S13]  /*17be0*/  PLOP3.LUT P0, PT, PT, PT, UP0, 0x80, 0x0 ;  /* 0x000000000000781c */ /* 0x000fda0003f0f008 */
[----:B------:R-:W-:Y:S05]  /*17bf0*/  @!P0 BRA `(.L_x_889) ;  /* 0xfffffe9000688947 */ /* 0x000fea000383ffff */
[----:B------:R-:W-:Y:S05]  /*17c00*/  EXIT ;  /* 0x000000000000794d */ /* 0x000fea0003800000 */
.L_x_787:
[----:B------:R-:W-:-:S08]  /*17c10*/  NOP ;  /* 0x0000000000007918 */ /* 0x000fd00000000000 */
[----:B------:R-:W0:-:S00]  /*17c20*/  USETMAXREG.DEALLOC.CTAPOOL 0x18 ;  /* 0x00000018000079c8 */ /* 0x000e0000080e0500 */
[----:B0-----:R-:W-:-:S06]  /*17c30*/  LOP3.LUT R0, R0, 0x3, RZ, 0xc0, !PT ;  /* 0x0000000300007812 */ /* 0x001fcc00078ec0ff */
[----:B------:R-:W0:Y:S01]  /*17c40*/  S2UR UR6, SR_CTAID.X ;  /* 0x00000000000679c3 */ /* 0x000e220000002500 */
[----:B------:R-:W-:Y:S01]  /*17c50*/  LOP3.LUT R16, R16, 0xfffffffb, RZ, 0xc0, !PT ;  /* 0xfffffffb10107812 */ /* 0x000fe200078ec0ff */
[----:B------:R-:W-:Y:S04]  /*17c60*/  STL [R1+0x4], RZ ;  /* 0x000004ff01007387 */ /* 0x000fe80000100800 */
[----:B------:R-:W1:Y:S04]  /*17c70*/  SHFL.IDX PT, R0, R0, RZ, 0x1f ;  /* 0x00001fff00007589 */ /* 0x000e6800000e0000 */
[----:B------:R2:W-:Y:S01]  /*17c80*/  STL [R1+0x24], RZ ;  /* 0x000024ff01007387 */ /* 0x0005e20000100800 */
[----:B-1----:R-:W-:-:S02]  /*17c90*/  ISETP.NE.AND P0, PT, R0, RZ, PT ;  /* 0x000000ff0000720c */ /* 0x002fc40003f05270 */
[----:B------:R-:W0:Y:S11]  /*17ca0*/  LDC R0, c[0x0][0xc38] ;  /* 0x00030e00ff007b82 */ /* 0x000e360000000800 */
[----:B------:R-:W-:Y:S01]  /*17cb0*/  @P0 LOP3.LUT R16, R16, 0x4, RZ, 0xfc, !PT ;  /* 0x0000000410100812 */ /* 0x000fe200078efcff */
[----:B------:R-:W-:Y:S06]  /*17cc0*/  @P0 BAR.ARV 0x4, 0x180 ;  /* 0x0106000000000b1d */ /* 0x000fec0000002000 */
[----:B0-----:R-:W-:Y:S01]  /*17cd0*/  ISETP.LE.AND P0, PT, R0, UR6, PT ;  /* 0x0000000600007c0c */ /* 0x001fe2000bf03270 */
[----:B------:R-:W-:-:S05]  /*17ce0*/  IMAD.MOV.U32 R0, RZ, RZ, 0x1 ;  /* 0x00000001ff007424 */ /* 0x000fca00078e00ff */
[----:B------:R2:W-:Y:S07]  /*17cf0*/  STL [R1+0x8], R0 ;  /* 0x0000080001007387 */ /* 0x0005ee0000100800 */
[----:B------:R-:W-:Y:S05]  /*17d00*/  @P0 BRA `(.L_x_890) ;  /* 0x0000003c00a00947 */ /* 0x000fea0003800000 */
[----:B------:R-:W2:Y:S01]  /*17d10*/  S2R R4, SR_TID.X ;  /* 0x0000000000047919 */ /* 0x000ea20000002100 */
[----:B------:R-:W0:Y:S01]  /*17d20*/  S2UR UR5, SR_CgaCtaId ;  /* 0x00000000000579c3 */ /* 0x000e220000008800 */
[----:B------:R-:W-:Y:S01]  /*17d30*/  UMOV UR4, 0x400 ;  /* 0x0000040000047882 */ /* 0x000fe20000000000 */
[----:B------:R-:W-:Y:S01]  /*17d40*/  ULDC UR43, c[0x0][0xc] ;  /* 0x00000300002b7ab9 */ /* 0x000fe20000000800 */
[----:B------:R-:W-:Y:S02]  /*17d50*/  ULOP3.LUT UR39, UR38, 0x1, URZ, 0xfc, !UPT ;  /* 0x0000000126277892 */ /* 0x000fe4000f8efc3f */
[----:B------:R-:W-:Y:S01]  /*17d60*/  ULOP3.LUT UR45, UR38, 0x2, URZ, 0xfc, !UPT ;  /* 0x00000002262d7892 */ /* 0x000fe2000f8efc3f */
[----:B------:R-:W-:Y:S01]  /*17d70*/  ULDC.64 UR46, c[0x0][0x198] ;  /* 0x00006600002e7ab9 */ /* 0x000fe20000000a00 */
[----:B0-----:R-:W-:Y:S01]  /*17d80*/  ULEA UR4, UR5, UR4, 0x18 ;  /* 0x0000000405047291 */ /* 0x001fe2000f8ec03f */
[C---:B--2---:R-:W-:Y:S01]  /*17d90*/  IMAD.SHL.U32 R0, R4.reuse, 0x40, RZ ;  /* 0x0000004004007824 */ /* 0x044fe200078e00ff */
[C---:B------:R-:W-:Y:S01]  /*17da0*/  LOP3.LUT R6, R4.reuse, 0x7f, RZ, 0xc0, !PT ;  /* 0x0000007f04067812 */ /* 0x040fe200078ec0ff */
[C---:B------:R-:W-:Y:S01]  /*17db0*/  IMAD.SHL.U32 R3, R4.reuse, 0x8, RZ ;  /* 0x0000000804037824 */ /* 0x040fe200078e00ff */
[----:B------:R-:W-:-:S02]  /*17dc0*/  LOP3.LUT P0, RZ, R4, 0x4, RZ, 0xc0, !PT ;  /* 0x0000000404ff7812 */ /* 0x000fc4000780c0ff */
[----:B------:R-:W-:-:S04]  /*17dd0*/  LOP3.LUT R2, R0, 0x180, RZ, 0xc0, !PT ;  /* 0x0000018000027812 */ /* 0x000fc800078ec0ff */
[----:B------:R-:W-:-:S04]  /*17de0*/  LOP3.LUT R2, R2, 0x10, R4, 0xf8, !PT ;  /* 0x0000001002027812 */ /* 0x000fc800078ef804 */
[----:B------:R-:W-:Y:S02]  /*17df0*/  LOP3.LUT R5, R2, 0x30, R3, 0x78, !PT ;  /* 0x0000003002057812 */ /* 0x000fe400078e7803 */
[----:B------:R-:W-:Y:S02]  /*17e00*/  SHF.R.U32.HI R3, RZ, 0x5, R6 ;  /* 0x00000005ff037819 */ /* 0x000fe40000011606 */
        /* <DEDUP_REMOVED lines=12> */
[----:B------:R-:W-:Y:S01]  /*17ed0*/  LOP3.LUT R2, R0, 0x3f0, RZ, 0xc0, !PT ;  /* 0x000003f000027812 */ /* 0x000fe200078ec0ff */
[----:B------:R-:W-:Y:S02]  /*17ee0*/  IMAD.MOV.U32 R4, RZ, RZ, 0x20 ;  /* 0x00000020ff047424 */ /* 0x000fe400078e00ff */
[----:B------:R0:W-:Y:S01]  /*17ef0*/  STL [R1+0x18], R5 ;  /* 0x0000180501007387 */ /* 0x0001e20000100800 */
[----:B------:R-:W-:Y:S01]  /*17f00*/  LOP3.LUT R3, R2, 0x70, R3, 0x78, !PT ;  /* 0x0000007002037812 */ /* 0x000fe200078e7803 */
[----:B------:R-:W-:Y:S01]  /*17f10*/  IMAD.SHL.U32 R2, R6, 0x10, RZ ;  /* 0x0000001006027824 */ /* 0x000fe200078e00ff */
[----:B------:R-:W-:-:S04]  /*17f20*/  SEL R4, R4, 0xffffffe0, !P0 ;  /* 0xffffffe004047807 */ /* 0x000fc80004000000 */
[----:B------:R-:W-:Y:S01]  /*17f30*/  LOP3.LUT R2, R3, 0x400, R2, 0xf8, !PT ;  /* 0x0000040003027812 */ /* 0x000fe200078ef802 */
[----:B------:R-:W-:Y:S01]  /*17f40*/  IMAD.MOV.U32 R3, RZ, RZ, 0x40 ;  /* 0x00000040ff037424 */ /* 0x000fe200078e00ff */
[----:B0-----:R-:W-:-:S04]  /*17f50*/  SHF.R.U32.HI R5, RZ, 0x3, R6 ;  /* 0x00000003ff057819 */ /* 0x001fc80000011606 */
[----:B------:R-:W-:Y:S01]  /*17f60*/  SEL R3, R3, 0xffffffc0, !P0 ;  /* 0xffffffc003037807 */ /* 0x000fe20004000000 */
[----:B------:R-:W-:Y:S01]  /*17f70*/  IMAD.U32 R3, RZ, RZ, UR4 ;  /* 0x00000004ff037e24 */ /* 0x000fe2000f8e00ff */
[----:B------:R-:W-:Y:S01]  /*17f80*/  LOP3.LUT R0, R5, 0x70, R0, 0xf8, !PT ;  /* 0x0000007005007812 */ /* 0x000fe200078ef800 */
[----:B------:R-:W-:Y:S02]  /*17f90*/  IMAD.U32 R0, RZ, RZ, UR6 ;  /* 0x00000006ff007e24 */ /* 0x000fe4000f8e00ff */
[----:B------:R-:W-:Y:S01]  /*17fa0*/  IMAD.IADD R2, R3, 0x1, R2 ;  /* 0x0000000103027824 */ /* 0x000fe200078e0202 */
[----:B------:R-:W-:Y:S04]  /*17fb0*/  STL [R1], R3 ;  /* 0x0000000301007387 */ /* 0x000fe80000100800 */
[----:B------:R-:W-:Y:S04]  /*17fc0*/  STL [R1+0x20], R2 ;  /* 0x0000200201007387 */ /* 0x000fe80000100800 */
[----:B------:R-:W-:Y:S04]  /*17fd0*/  STL [R1+0x24], RZ ;  /* 0x000024ff01007387 */ /* 0x000fe80000100800 */
[----:B------:R0:W-:Y:S04]  /*17fe0*/  STL [R1+0x1c], R0 ;  /* 0x00001c0001007387 */ /* 0x0001e80000100800 */
[----:B------:R1:W-:Y:S01]  /*17ff0*/  STL [R1+0x4], RZ ;  /* 0x000004ff01007387 */ /* 0x0003e20000100800 */
[----:B0-----:R-:W-:-:S05]  /*18000*/  IMAD.MOV.U32 R0, RZ, RZ, 0x1 ;  /* 0x00000001ff007424 */ /* 0x001fca00078e00ff */
[----:B------:R1:W-:Y:S02]  /*18010*/  STL [R1+0x8], R0 ;  /* 0x0000080001007387 */ /* 0x0003e40000100800 */
.L_x_955:
[----:B-1----:R-:W2:Y:S01]  /*18020*/  LDL R0, [R1+0x1c] ;  /* 0x00001c0001007983 */ /* 0x002ea20000100800 */
[----:B------:R-:W-:Y:S02]  /*18030*/  ULDC UR8, c[0x0][0xc60] ;  /* 0x0003180000087ab9 */ /* 0x000fe40000000800 */
[----:B------:R-:W-:-:S11]  /*18040*/  UISETP.NE.AND UP0, UPT, UR8, 0x1, UPT ;  /* 0x000000010800788c */ /* 0x000fd6000bf05270 */
[----:B------:R-:W-:Y:S01]  /*18050*/  @UP0 ULDC UR4, c[0x0][0xc64] ;  /* 0x0003190000040ab9 */ /* 0x000fe20000000800 */
[----:B------:R-:W-:Y:S01]  /*18060*/  @UP0 ULDC UR9, c[0x0][0xc68] ;  /* 0x00031a0000090ab9 */ /* 0x000fe20000000800 */
[C---:B--2---:R-:W-:Y:S02]  /*18070*/  R2UR UR7, R0.reuse ;  /* 0x00000000000772ca */ /* 0x044fe400000e0000 */
[----:B------:R-:W-:-:S11]  /*18080*/  R2UR UR6, R0 ;  /* 0x00000000000672ca */ /* 0x000fd600000e0000 */
[----:B------:R-:W-:-:S04]  /*18090*/  UIMAD.WIDE.U32 UR4, UR7, UR4, URZ ;  /* 0x00000004070472a5 */ /* 0x000fc8000f8e003f */
[----:B------:R-:W-:-:S03]  /*180a0*/  @UP0 USHF.R.U32.HI UR7, URZ, UR9, UR5 ;  /* 0x000000093f070299 */ /* 0x000fc60008011605 */
[----:B------:R-:W-:Y:S02]  /*180b0*/  ULDC UR4, c[0x0][0xc78] ;  /* 0x00031e0000047ab9 */ /* 0x000fe40000000800 */
[----:B------:R-:W-:Y:S02]  /*180c0*/  UISETP.GE.AND UP0, UPT, UR7, UR4, UPT ;  /* 0x000000040700728c */ /* 0x000fe4000bf06270 */
[----:B------:R-:W-:-:S04]  /*180d0*/  UIADD3 UR4, -UR7, URZ, URZ ;  /* 0x0000003f07047290 */ /* 0x000fc8000fffe13f */
[----:B------:R-:W-:Y:S01]  /*180e0*/  PLOP3.LUT P0, PT, PT, PT, UP0, 0x80, 0x0 ;  /* 0x000000000000781c */ /* 0x000fe20003f0f008 */
[----:B------:R-:W-:-:S12]  /*180f0*/  UIMAD UR8, UR8, UR4, UR6 ;  /* 0x00000004080872a4 */ /* 0x000fd8000f8e0206 */
[----:B------:R-:W-:Y:S05]  /*18100*/  @!P0 BRA `(.L_x_891) ;  /* 0x0000000000208947 */ /* 0x000fea0003800000 */
        /* <DEDUP_REMOVED lines=8> */
.L_x_891:
[----:B------:R-:W-:Y:S01]  /*18190*/  ULDC UR9, c[0x0][0xc54] ;  /* 0x0003150000097ab9 */ /* 0x000fe20000000800 */
[----:B------:R-:W-:Y:S01]  /*181a0*/  UMOV UR6, UR8 ;  /* 0x0000000800067c82 */ /* 0x000fe20008000000 */
[----:B------:R-:W-:-:S11]  /*181b0*/  UISETP.NE.AND UP0, UPT, UR9, 0x1, UPT ;  /* 0x000000010900788c */ /* 0x000fd6000bf05270 */
[----:B------:R-:W-:Y:S02]  /*181c0*/  @UP0 ULDC.64 UR10, c[0x0][0xc58] ;  /* 0x00031600000a0ab9 */ /* 0x000fe40000000a00 */
[----:B------:R-:W-:-:S04]  /*181d0*/  UIMAD.WIDE.U32 UR4, UR8, UR10, URZ ;  /* 0x0000000a080472a5 */ /* 0x000fc8000f8e003f */
[----:B------:R-:W-:-:S04]  /*181e0*/  @UP0 USHF.R.U32.HI UR6, URZ, UR11, UR5 ;  /* 0x0000000b3f060299 */ /* 0x000fc80008011605 */
[----:B------:R-:W-:-:S12]  /*181f0*/  UIMAD UR4, UR6, UR9, URZ ;  /* 0x00000009060472a4 */ /* 0x000fd8000f8e023f */
.L_x_892:
[----:B------:R-:W-:Y:S02]  /*18200*/  UIADD3 UR4, UR8, -UR4, URZ ;  /* 0x8000000408047290 */ /* 0x000fe4000fffe03f */
[----:B------:R-:W-:Y:S01]  /*18210*/  ULOP3.LUT UR5, URZ, UR6, URZ, 0x33, !UPT ;  /* 0x000000063f057292 */ /* 0x000fe2000f8e333f */
[----:B------:R-:W-:Y:S01]  /*18220*/  ULDC UR14, c[0x0][0xc48] ;  /* 0x00031200000e7ab9 */ /* 0x000fe20000000800 */
[----:B------:R-:W-:Y:S01]  /*18230*/  ULDC UR8, c[0x0][0x448] ;  /* 0x0001120000087ab9 */ /* 0x000fe20000000800 */
[----:B------:R-:W-:Y:S01]  /*18240*/  ULDC UR42, c[0x0][0xc3c] ;  /* 0x00030f00002a7ab9 */ /* 0x000fe20000000800 */
[----:B------:R-:W-:Y:S02]  /*18250*/  UISETP.NE.AND UP2, UPT, UR14, 0x1, UPT ;  /* 0x000000010e00788c */ /* 0x000fe4000bf45270 */
[----:B------:R-:W-:Y:S02]  /*18260*/  UISETP.NE.AND UP1, UPT, UR8, 0x1, UPT ;  /* 0x000000010800788c */ /* 0x000fe4000bf25270 */
[----:B------:R-:W-:Y:S01]  /*18270*/  UIADD3 UR42, UR5, UR42, URZ ;  /* 0x0000002a052a7290 */ /* 0x000fe2000fffe03f */
[----:B------:R-:W-:Y:S01]  /*18280*/  ULDC.64 UR10, c[0x0][0x418] ;  /* 0x00010600000a7ab9 */ /* 0x000fe20000000a00 */
[----:B------:R-:W-:Y:S01]  /*18290*/  ULDC UR13, c[0x0][0xc54] ;  /* 0x00031500000d7ab9 */ /* 0x000fe20000000800 */
[----:B------:R-:W-:-:S02]  /*182a0*/  UISETP.NE.U32.AND UP0, UPT, UR10, URZ, UPT ;  /* 0x0000003f0a00728c */ /* 0x000fc4000bf05070 */
[----:B------:R-:W-:Y:S02]  /*182b0*/  UIMAD UR13, UR7, UR13, UR4 ;  /* 0x0000000d070d72a4 */ /* 0x000fe4000f8e0204 */
[----:B------:R-:W-:Y:S01]  /*182c0*/  USHF.L.U32 UR42, UR42, 0x7, URZ ;  /* 0x000000072a2a7899 */ /* 0x000fe2000800063f */
[----:B------:R-:W-:Y:S01]  /*182d0*/  ULDC.64 UR4, c[0x0][0x9e0] ;  /* 0x0002780000047ab9 */ /* 0x000fe20000000a00 */
[----:B------:R-:W-:Y:S02]  /*182e0*/  UISETP.NE.AND.EX UP0, UPT, UR11, URZ, UPT, UP0 ;  /* 0x0000003f0b00728c */ /* 0x000fe4000bf05300 */
[----:B------:R-:W-:Y:S02]  /*182f0*/  UISETP.GE.AND UP3, UPT, UR5, 0x1, UPT ;  /* 0x000000010500788c */ /* 0x000fe4000bf66270 */
[----:B------:R-:W-:Y:S01]  /*18300*/  UIADD3 UR12, UR42, 0x7f, URZ ;  /* 0x0000007f2a0c7890 */ /* 0x000fe2000fffe03f */
[----:B------:R-:W-:Y:S01]  /*18310*/  ULDC UR10, c[0x0][0x424] ;  /* 0x00010900000a7ab9 */ /* 0x000fe20000000800 */
[----:B------:R-:W-:Y:S01]  /*18320*/  ULDC UR6, c[0x0][0x288] ;  /* 0x0000a20000067ab9 */ /* 0x000fe20000000800 */
[----:B------:R-:W-:Y:S01]  /*18330*/  @UP2 ULDC UR8, c[0x0][0xc4c] ;  /* 0x0003130000082ab9 */ /* 0x000fe20000000800 */
[----:B------:R-:W-:Y:S01]  /*18340*/  @UP1 ULDC UR11, c[0x0][0x44c] ;  /* 0x00011300000b1ab9 */ /* 0x000fe20000000800 */
[----:B------:R-:W-:Y:S01]  /*18350*/  USEL UR15, UR10, 0x1, UP0 ;  /* 0x000000010a0f7887 */ /* 0x000fe20008000000 */
[----:B------:R-:W-:Y:S01]  /*18360*/  PLOP3.LUT P1, PT, PT, PT, UP3, 0x80, 0x0 ;  /* 0x000000000000781c */ /* 0x000fe20003f2f038 */
[----:B------:R-:W-:-:S02]  /*18370*/  UIADD3 UR16, -UR6, 0x1, URZ ;  /* 0x0000000106107890 */ /* 0x000fc4000fffe13f */
[----:B------:R-:W-:Y:S02]  /*18380*/  UIMAD.WIDE.U32 UR8, UR13, UR8, URZ ;  /* 0x000000080d0872a5 */ /* 0x000fe4000f8e003f */
[----:B------:R-:W-:Y:S01]  /*18390*/  UIMAD.WIDE.U32 UR10, UR12, UR11, URZ ;  /* 0x0000000b0c0a72a5 */ /* 0x000fe2000f8e003f */
[----:B------:R-:W-:Y:S01]  /*183a0*/  ULDC UR7, c[0x0][0x2f0] ;  /* 0x0000bc0000077ab9 */ /* 0x000fe20000000800 */
[----:B------:R-:W-:Y:S01]  /*183b0*/  @UP2 ULDC UR17, c[0x0][0xc50] ;  /* 0x0003140000112ab9 */ /* 0x000fe20000000800 */
[----:B------:R-:W-:Y:S01]  /*183c0*/  @UP1 ULDC UR18, c[0x0][0x450] ;  /* 0x0001140000121ab9 */ /* 0x000fe20000000800 */
[----:B------:R-:W-:Y:S01]  /*183d0*/  UMOV UR44, UR13 ;  /* 0x0000000d002c7c82 */ /* 0x000fe20008000000 */
[----:B------:R-:W-:Y:S02]  /*183e0*/  UIMAD UR16, UR15, UR7, UR16 ;  /* 0x000000070f1072a4 */ /* 0x000fe4000f8e0210 */
[----:B------:R-:W-:Y:S02]  /*183f0*/  @UP2 USHF.R.U32.HI UR44, URZ, UR17, UR9 ;  /* 0x000000113f2c2299 */ /* 0x000fe40008011609 */
[----:B------:R-:W-:-:S02]  /*18400*/  @UP1 USHF.R.U32.HI UR12, URZ, UR18, UR11 ;  /* 0x000000123f0c1299 */ /* 0x000fc4000801160b */
[----:B------:R-:W-:Y:S02]  /*18410*/  UIADD3 UR36, -UR44, URZ, URZ ;  /* 0x0000003f2c247290 */ /* 0x000fe4000fffe13f */
[----:B------:R-:W-:Y:S02]  /*18420*/  UIADD3 UR12, UR16, UR12, URZ ;  /* 0x0000000c100c7290 */ /* 0x000fe4000fffe03f */
[----:B------:R-:W-:Y:S02]  /*18430*/  UIMAD UR36, UR14, UR36, UR13 ;  /* 0x000000240e2472a4 */ /* 0x000fe4000f8e020d */
[----:B------:R-:W-:Y:S01]  /*18440*/  UIADD3 UR4, UR12, UR4, URZ ;  /* 0x000000040c047290 */ /* 0x000fe2000fffe03f */
[----:B------:R-:W-:Y:S11]  /*18450*/  @!P1 BRA `(.L_x_893) ;  /* 0x0000000000449947 */ /* 0x000ff60003800000 */
        /* <DEDUP_REMOVED lines=10> */
.L_x_894:
[----:B------:R-:W-:-:S11]  /*18500*/  UISETP.NE.AND UP0, UPT, UR5, 0x1, UPT ;  /* 0x000000010500788c */ /* 0x000fd6000bf05270 */
[----:B------:R-:W-:Y:S02]  /*18510*/  @UP0 ULDC.64 UR12, c[0x0][0x9e8] ;  /* 0x00027a00000c0ab9 */ /* 0x000fe40000000a00 */
[----:B------:R-:W-:-:S04]  /*18520*/  UIMAD.WIDE.U32 UR8, UR10, UR12, URZ ;  /* 0x0000000c0a0872a5 */ /* 0x000fc8000f8e003f */
[----:B------:R-:W-:-:S12]  /*18530*/  @UP0 USHF.R.U32.HI UR10, URZ, UR13, UR9 ;  /* 0x0000000d3f0a0299 */ /* 0x000fd80008011609 */
.L_x_895:
[----:B------:R-:W-:-:S04]  /*18540*/  UIMAD UR10, UR10, UR5, UR5 ;  /* 0x000000050a0a72a4 */ /* 0x000fc8000f8e0205 */
[----:B------:R-:W-:-:S04]  /*18550*/  UISETP.LT.AND UP0, UPT, UR4, UR10, UPT ;  /* 0x0000000a0400728c */ /* 0x000fc8000bf01270 */
[----:B------:R-:W-:-:S12]  /*18560*/  USEL UR4, UR4, UR10, UP0 ;  /* 0x0000000a04047287 */ /* 0x000fd80008000000 */
.L_x_893:
[----:B------:R-:W-:Y:S02]  /*18570*/  UIMAD UR8, UR15, UR7, 0xbf ;  /* 0x000000bf0f0874a4 */ /* 0x000fe4000f8e0207 */
[----:B------:R-:W-:Y:S02]  /*18580*/  UIADD3 UR10, UR4, 0xbf, URZ ;  /* 0x000000bf040a7890 */ /* 0x000fe4000fffe03f */
[----:B------:R-:W-:Y:S02]  /*18590*/  UIMAD.WIDE UR8, UR8, 0x2aaaaaab, URZ ;  /* 0x2aaaaaab080878a5 */ /* 0x000fe4000f8e023f */
[----:B------:R-:W-:Y:S01]  /*185a0*/  UIMAD.WIDE UR10, UR10, 0x2aaaaaab, URZ ;  /* 0x2aaaaaab0a0a78a5 */ /* 0x000fe2000f8e023f */
[----:B------:R-:W-:Y:S01]  /*185b0*/  @UP1 ULDC UR12, c[0x0][0x44c] ;  /* 0x00011300000c1ab9 */ /* 0x000fe20000000800 */
[----:B------:R-:W-:Y:S02]  /*185c0*/  UIMAD UR7, UR15, UR7, -UR6 ;  /* 0x000000070f0772a4 */ /* 0x000fe4000f8e0a06 */
[----:B------:R-:W-:-:S02]  /*185d0*/  UIMAD.WIDE.U32 UR12, UR42, UR12, URZ ;  /* 0x0000000c2a0c72a5 */ /* 0x000fc4000f8e003f */
[----:B------:R-:W-:Y:S02]  /*185e0*/  USHF.R.U32.HI UR6, URZ, 0x1f, UR9 ;  /* 0x0000001f3f067899 */ /* 0x000fe40008011609 */
[----:B------:R-:W-:Y:S01]  /*185f0*/  USHF.R.U32.HI UR4, URZ, 0x1f, UR11 ;  /* 0x0000001f3f047899 */ /* 0x000fe2000801160b */
[----:B------:R-:W-:Y:S01]  /*18600*/  @UP1 ULDC UR16, c[0x0][0x450] ;  /* 0x0001140000101ab9 */ /* 0x000fe20000000800 */
[----:B------:R-:W-:Y:S01]  /*18610*/  UMOV UR14, UR42 ;  /* 0x0000002a000e7c82 */ /* 0x000fe20008000000 */
[----:B------:R-:W-:Y:S02]  /*18620*/  @UP1 USHF.R.U32.HI UR14, URZ, UR16, UR13 ;  /* 0x000000103f0e1299 */ /* 0x000fe4000801160d */
[----:B------:R-:W-:Y:S02]  /*18630*/  ULEA.HI.SX32 UR9, UR9, UR6, 0x1b ;  /* 0x0000000609097291 */ /* 0x000fe4000f8fda3f */
[----:B------:R-:W-:Y:S02]  /*18640*/  ULEA.HI.SX32 UR4, UR11, UR4, 0x1b ;  /* 0x000000040b047291 */ /* 0x000fe4000f8fda3f */
[----:B------:R-:W-:-:S02]  /*18650*/  UIADD3 UR6, UR7, UR14, URZ ;  /* 0x0000000e07067290 */ /* 0x000fc4000fffe03f */
[----:B------:R-:W-:Y:S01]  /*18660*/  UISETP.LT.AND UP0, UPT, UR9, UR4, UPT ;  /* 0x000000040900728c */ /* 0x000fe2000bf01270 */
[----:B------:R-:W-:Y:S02]  /*18670*/  ULDC UR8, c[0x0][0x9dc] ;  /* 0x0002770000087ab9 */ /* 0x000fe40000000800 */
[----:B------:R-:W-:Y:S02]  /*18680*/  UIADD3 UR8, UR6, -UR8, URZ ;  /* 0x8000000806087290 */ /* 0x000fe4000fffe03f */
[----:B------:R-:W-:Y:S01]  /*18690*/  USEL UR41, UR9, UR4, UP0 ;  /* 0x0000000409297287 */ /* 0x000fe20008000000 */
[----:B------:R-:W-:Y:S11]  /*186a0*/  @!P1 BRA `(.L_x_896) ;  /* 0x0000000000489947 */ /* 0x000ff60003800000 */
[----:B------:R-:W-:Y:S02]  /*186b0*/  UMOV UR4, UR6 ;  /* 0x0000000600047c82 */ /* 0x000fe40008000000 */
        /* <DEDUP_REMOVED lines=10> */
.L_x_897:
[----:B------:R-:W-:-:S11]  /*18760*/  UISETP.NE.AND UP0, UPT, UR5, 0x1, UPT ;  /* 0x000000010500788c */ /* 0x000fd6000bf05270 */
[----:B------:R-:W-:Y:S02]  /*18770*/  @UP0 ULDC.64 UR10, c[0x0][0x9e8] ;  /* 0x00027a00000a0ab9 */ /* 0x000fe40000000a00 */
[----:B------:R-:W-:-:S04]  /*18780*/  UIMAD.WIDE.U32 UR6, UR4, UR10, URZ ;  /* 0x0000000a040672a5 */ /* 0x000fc8000f8e003f */
[----:B------:R-:W-:-:S12]  /*18790*/  @UP0 USHF.R.U32.HI UR4, URZ, UR11, UR7 ;  /* 0x0000000b3f040299 */ /* 0x000fd80008011607 */
.L_x_898:
[----:B------:R-:W-:-:S04]  /*187a0*/  UIMAD UR4, UR4, UR5, URZ ;  /* 0x00000005040472a4 */ /* 0x000fc8000f8e023f */
[----:B------:R-:W-:-:S04]  /*187b0*/  UISETP.LT.AND UP0, UPT, UR8, UR4, UPT ;  /* 0x000000040800728c */ /* 0x000fc8000bf01270 */
[----:B------:R-:W-:-:S12]  /*187c0*/  USEL UR8, UR8, UR4, !UP0 ;  /* 0x0000000408087287 */ /* 0x000fd8000c000000 */
.L_x_896:
[----:B------:R-:W-:Y:S01]  /*187d0*/  UIMAD.WIDE UR4, UR8, 0x2aaaaaab, URZ ;  /* 0x2aaaaaab080478a5 */ /* 0x000fe2000f8e023f */
[----:B------:R-:W-:Y:S03]  /*187e0*/  BSSY B7, `(.L_x_899) ;  /* 0x000031e000077945 */ /* 0x000fe60003800000 */
[----:B------:R-:W-:-:S04]  /*187f0*/  USHF.R.U32.HI UR4, URZ, 0x1f, UR5 ;  /* 0x0000001f3f047899 */ /* 0x000fc80008011605 */
[----:B------:R-:W-:-:S04]  /*18800*/  ULEA.HI.SX32 UR4, UR5, UR4, 0x1b ;  /* 0x0000000405047291 */ /* 0x000fc8000f8fda3f */
[----:B------:R-:W-:-:S04]  /*18810*/  UISETP.LT.AND UP0, UPT, URZ, UR4, UPT ;  /* 0x000000043f00728c */ /* 0x000fc8000bf01270 */
[----:B------:R-:W-:-:S04]  /*18820*/  USEL UR40, URZ, UR4, !UP0 ;  /* 0x000000043f287287 */ /* 0x000fc8000c000000 */
[----:B------:R-:W-:-:S06]  /*18830*/  UISETP.GT.AND UP0, UPT, UR41, UR40, UPT ;  /* 0x000000282900728c */ /* 0x000fcc000bf04270 */
[----:B------:R-:W-:-:S13]  /*18840*/  PLOP3.LUT P0, PT, PT, PT, UP0, 0x80, 0x0 ;  /* 0x000000000000781c */ /* 0x000fda0003f0f008 */
[----:B------:R-:W-:Y:S05]  /*18850*/  @P0 BRA `(.L_x_900) ;  /* 0x0000000000480947 */ /* 0x000fea0003800000 */
[----:B------:R-:W0:Y:S02]  /*18860*/  S2R R0, SR_TID.X ;  /* 0x0000000000007919 */ /* 0x000e240000002100 */
[----:B0-----:R-:W-:-:S04]  /*18870*/  LOP3.LUT R0, R0, 0x7f, RZ, 0xc0, !PT ;  /* 0x0000007f00007812 */ /* 0x001fc800078ec0ff */
[----:B------:R-:W-:-:S13]  /*18880*/  ISETP.NE.AND P0, PT, R0, RZ, PT ;  /* 0x000000ff0000720c */ /* 0x000fda0003f05270 */
[----:B------:R-:W-:Y:S05]  /*18890*/  @P0 BRA `(.L_x_901) ;  /* 0x0000003000480947 */ /* 0x000fea0003800000 */
[----:B------:R-:W0:Y:S01]  /*188a0*/  S2R R3, SR_LANEID ;  /* 0x0000000000037919 */ /* 0x000e220000000000 */
[----:B------:R-:W-:Y:S02]  /*188b0*/  VOTEU.ANY UR4, UPT, PT ;  /* 0x0000000000047886 */ /* 0x000fe400038e0100 */
[----:B------:R-:W0:Y:S08]  /*188c0*/  FLO.U32 R0, UR4 ;  /* 0x0000000400007d00 */ /* 0x000e3000080e0000 */
[----:B------:R-:W1:Y:S01]  /*188d0*/  POPC R5, UR4 ;  /* 0x0000000400057d09 */ /* 0x000e620008000000 */
[----:B0-----:R-:W-:-:S02]  /*188e0*/  ISETP.EQ.U32.AND P1, PT, R0, R3, PT ;  /* 0x000000030000720c */ /* 0x001fc40003f22070 */
[----:B------:R-:W1:Y:S11]  /*188f0*/  LDC.64 R2, c[0x0][0xc80] ;  /* 0x00032000ff027b82 */ /* 0x000e760000000a00 */
        /* <DEDUP_REMOVED lines=8> */
.L_x_900:
[----:B------:R-:W2:Y:S01]  /*18980*/  LDL R18, [R1] ;  /* 0x0000000001127983 */ /* 0x000ea20000100800 */
[----:B------:R-:W-:Y:S01]  /*18990*/  BSSY B6, `(.L_x_902) ;  /* 0x0000014000067945 */ /* 0x000fe20003800000 */
[----:B--2---:R-:W-:-:S05]  /*189a0*/  VIADD R0, R18, 0x1c400 ;  /* 0x0001c40012007836 */ /* 0x004fca0000000000 */
        /* <DEDUP_REMOVED lines=18> */
.L_x_903:
[----:B------:R-:W-:Y:S05]  /*18ad0*/  BSYNC B6 ;  /* 0x0000000000067941 */ /* 0x000fea0003800000 */
.L_x_902:
[----:B------:R-:W-:Y:S01]  /*18ae0*/  VIADD R0, R18, 0xc400 ;  /* 0x0000c40012007836 */ /* 0x000fe20000000000 */
[----:B------:R-:W-:Y:S01]  /*18af0*/  LOP3.LUT R16, R16, 0xfffffffe, RZ, 0xc0, !PT ;  /* 0xfffffffe10107812 */ /* 0x000fe200078ec0ff */
[----:B------:R-:W-:Y:S03]  /*18b00*/  BSSY B6, `(.L_x_904) ;  /* 0x0000014000067945 */ /* 0x000fe60003800000 */
[----:B------:R-:W-:-:S13]  /*18b10*/  LOP3.LUT P0, RZ, R0, 0x3ff, RZ, 0xc0, !PT ;  /* 0x000003ff00ff7812 */ /* 0x000fda000780c0ff */
[----:B------:R-:W-:Y:S01]  /*18b20*/  @P0 LOP3.LUT R16, R16, 0x1, RZ, 0xfc, !PT ;  /* 0x0000000110100812 */ /* 0x000fe200078efcff */
[----:B------:R-:W-:Y:S06]  /*18b30*/  @!P0 BRA `(.L_x_905) ;  /* 0x0000000000408947 */ /* 0x000fec0003800000 */
        /* <DEDUP_REMOVED lines=16> */
.L_x_905:
[----:B------:R-:W-:Y:S05]  /*18c40*/  BSYNC B6 ;  /* 0x0000000000067941 */ /* 0x000fea0003800000 */
.L_x_904:
        /* <DEDUP_REMOVED lines=20> */
.L_x_907:
[----:B------:R-:W-:Y:S05]  /*18d90*/  BSYNC B6 ;  /* 0x0000000000067941 */ /* 0x000fea0003800000 */
.L_x_906:
        /* <DEDUP_REMOVED lines=19> */
.L_x_909:
[----:B------:R-:W-:Y:S05]  /*18ed0*/  BSYNC B6 ;  /* 0x0000000000067941 */ /* 0x000fea0003800000 */
.L_x_908:
[----:B------:R-:W-:Y:S01]  /*18ee0*/  ULDC.64 UR4, c[0x0][0x9f8] ;  /* 0x00027e0000047ab9 */ /* 0x000fe20000000a00 */
[----:B------:R-:W-:Y:S01]  /*18ef0*/  IMAD.U32 R8, RZ, RZ, UR44 ;  /* 0x0000002cff087e24 */ /* 0x000fe2000f8e00ff */
[----:B------:R-:W-:-:S04]  /*18f00*/  UISETP.NE.U32.AND UP0, UPT, UR4, URZ, UPT ;  /* 0x0000003f0400728c */ /* 0x000fc8000bf05070 */
[----:B------:R-:W-:-:S06]  /*18f10*/  UISETP.NE.AND.EX UP0, UPT, UR5, URZ, UPT, UP0 ;  /* 0x0000003f0500728c */ /* 0x000fcc000bf05300 */
[----:B------:R-:W-:-:S05]  /*18f20*/  PLOP3.LUT P0, PT, PT, PT, UP0, 0x80, 0x0 ;  /* 0x000000000000781c */ /* 0x000fca0003f0f008 */
[----:B------:R-:W-:Y:S02]  /*18f30*/  @UP0 ULDC.64 UR4, c[0x0][0x9f8] ;  /* 0x00027e0000040ab9 */ /* 0x000fe40000000a00 */
[----:B------:R-:W-:-:S06]  /*18f40*/  @UP0 UIMAD.WIDE UR4, UR44, 0x4, UR4 ;  /* 0x000000042c0408a5 */ /* 0x000fcc000f8e0204 */
[----:B------:R-:W-:Y:S02]  /*18f50*/  IMAD.U32 R2, RZ, RZ, UR4 ;  /* 0x00000004ff027e24 */ /* 0x000fe4000f8e00ff */
[----:B------:R-:W-:-:S05]  /*18f60*/  IMAD.U32 R3, RZ, RZ, UR5 ;  /* 0x00000005ff037e24 */ /* 0x000fca000f8e00ff */
[----:B------:R0:W2:Y:S01]  /*18f70*/  @P0 LDG.E R8, desc[UR48][R2.64] ;  /* 0x0000003002080981 */ /* 0x0000a2000c1e1900 */
[----:B------:R-:W-:Y:S01]  /*18f80*/  UMOV UR4, 0xffffffff ;  /* 0xffffffff00047882 */ /* 0x000fe20000000000 */
[----:B------:R-:W-:Y:S01]  /*18f90*/  LOP3.LUT R16, R16, 0xfffffffe, RZ, 0xc0, !PT ;  /* 0xfffffffe10107812 */ /* 0x000fe200078ec0ff */
[----:B------:R-:W1:Y:S01]  /*18fa0*/  S2R R19, SR_TID.X ;  /* 0x0000000000137919 */ /* 0x000e620000002100 */
[----:B0-----:R-:W0:Y:S02]  /*18fb0*/  LDC.64 R2, c[0x0][0x418] ;  /* 0x00010600ff027b82 */ /* 0x001e240000000a00 */
[----:B0-----:R-:W-:Y:S02]  /*18fc0*/  ISETP.NE.U32.AND P0, PT, R2, RZ, PT ;  /* 0x000000ff0200720c */ /* 0x001fe40003f05070 */
[----:B-1----:R-:W-:Y:S02]  /*18fd0*/  SHF.R.U32.HI R19, RZ, 0x5, R19 ;  /* 0x00000005ff137819 */ /* 0x002fe40000011613 */
[----:B------:R-:W-:-:S02]  /*18fe0*/  ISETP.NE.AND.EX P1, PT, R3, RZ, PT, P0 ;  /* 0x000000ff0300720c */ /* 0x000fc40003f25300 */
[----:B------:R-:W-:-:S11]  /*18ff0*/  LOP3.LUT R19, R19, 0x3, RZ, 0xc0, !PT ;  /* 0x0000000313137812 */ /* 0x000fd600078ec0ff */
[----:B------:R-:W-:Y:S02]  /*19000*/  @P1 LOP3.LUT R16, R16, 0x1, RZ, 0xfc, !PT ;  /* 0x0000000110101812 */ /* 0x000fe400078efcff */
[----:B--2---:R-:W-:Y:S01]  /*19010*/  SHF.R.S32.HI R9, RZ, 0x1f, R8 ;  /* 0x0000001fff097819 */ /* 0x004fe20000011408 */
[----:B------:R0:W-:Y:S01]  /*19020*/  STL [R1+0xc], R8 ;  /* 0x00000c0801007387 */ /* 0x0001e20000100800 */
[----:B------:R-:W-:-:S03]  /*19030*/  SEL R17, R8, RZ, !P1 ;  /* 0x000000ff08117207 */ /* 0x000fc60004800000 */
[----:B------:R0:W-:Y:S01]  /*19040*/  STL [R1+0x10], R9 ;  /* 0x0000100901007387 */ /* 0x0001e20000100800 */
[----:B------:R-:W-:Y:S05]  /*19050*/  BRA.DIV UR4, `(.L_x_910) ;  /* 0x0000003204b07947 */ /* 0x000fea000b800000 */
[----:B------:R1:W2:Y:S02]  /*19060*/  SHFL.IDX PT, R14, R19, RZ, 0x1f ;  /* 0x00001fff130e7589 */ /* 0x0002a400000e0000 */
.L_x_974:
[----:B--2---:R-:W-:Y:S02]  /*19070*/  ISETP.NE.AND P0, PT, R14, RZ, PT ;  /* 0x000000ff0e00720c */ /* 0x004fe40003f05270 */
[----:B------:R-:W-:Y:S02]  /*19080*/  PLOP3.LUT P2, PT, PT, PT, PT, 0x8, 0x0 ;  /* 0x000000000000781c */ /* 0x000fe40003f4e170 */
[----:B------:R-:W-:-:S11]  /*19090*/  LOP3.LUT R16, R16, 0xfffffffd, RZ, 0xc0, !PT ;  /* 0xfffffffd10107812 */ /* 0x000fd600078ec0ff */
[----:B------:R-:W-:Y:S01]  /*190a0*/  @P2 LOP3.LUT R16, R16, 0x2, RZ, 0xfc, !PT ;  /* 0x0000000210102812 */ /* 0x000fe200078efcff */
[----:B------:R-:W-:Y:S06]  /*190b0*/  @P0 BRA `(.L_x_911) ;  /* 0x0000000400540947 */ /* 0x000fec0003800000 */
[----:B------:R-:W-:-:S06]  /*190c0*/  UIADD3 UR4, UR41, -0x1, URZ ;  /* 0xffffffff29047890 */ /* 0x000fcc000fffe03f */
[----:B------:R-:W-:Y:S01]  /*190d0*/  IMAD.U32 R0, RZ, RZ, UR4 ;  /* 0x00000004ff007e24 */ /* 0x000fe2000f8e00ff */
[----:B------:R-:W-:-:S03]  /*190e0*/  UMOV UR4, 0xffffffff ;  /* 0xffffffff00047882 */ /* 0x000fc60000000000 */
[----:B------:R-:W-:Y:S05]  /*190f0*/  BRA.DIV UR4, `(.L_x_912) ;  /* 0x0000003204a87947 */ /* 0x000fea000b800000 */
[----:B------:R-:W-:-:S13]  /*19100*/  ELECT P6, URZ, PT ;  /* 0x00000000003f782f */ /* 0x000fda00038c0000 */
.L_x_977:
[----:B------:R-:W-:Y:S05]  /*19110*/  @!P6 BRA `(.L_x_911) ;  /* 0x00000004003ce947 */ /* 0x000fea0003800000 */
[----:B------:R-:W-:Y:S01]  /*19120*/  IMAD.MOV.U32 R17, RZ, RZ, R8 ;  /* 0x000000ffff117224 */ /* 0x000fe200078e0008 */
[----:B------:R-:W-:Y:S06]  /*19130*/  @!P1 BRA `(.L_x_913) ;  /* 0x0000000000449947 */ /* 0x000fec0003800000 */
[----:B------:R-:W2:Y:S01]  /*19140*/  LDC R7, c[0x0][0x43c] ;  /* 0x00010f00ff077b82 */ /* 0x000ea20000000800 */
[----:B------:R-:W-:Y:S01]  /*19150*/  ULDC.64 UR4, c[0x0][0x428] ;  /* 0x00010a0000047ab9 */ /* 0x000fe20000000a00 */
[----:B--2---:R-:W-:-:S13]  /*19160*/  ISETP.NE.AND P0, PT, R7, 0x1, PT ;  /* 0x000000010700780c */ /* 0x004fda0003f05270 */
[----:B------:R-:W2:Y:S02]  /*19170*/  @P0 LDC.64 R4, c[0x0][0x440] ;  /* 0x00011000ff040b82 */ /* 0x000ea40000000a00 */
[----:B--2---:R-:W-:-:S04]  /*19180*/  @P0 IMAD.HI.U32 R6, R0, R4, RZ ;  /* 0x0000000400060227 */ /* 0x004fc800078e00ff */
        /* <DEDUP_REMOVED lines=12> */
.L_x_913:
[----:B------:R-:W3:Y:S04]  /*19250*/  LDL R4, [R1+0x4] ;  /* 0x0000040001047983 */ /* 0x000ee80000100800 */
[----:B--2---:R-:W2:Y:S01]  /*19260*/  LDL R3, [R1+0x8] ;  /* 0x0000080001037983 */ /* 0x004ea20000100800 */
[----:B------:R-:W4:Y:S02]  /*19270*/  S2R R2, SR_TID.X ;  /* 0x0000000000027919 */ /* 0x000f240000002100 */
[----:B----4-:R-:W-:-:S04]  /*19280*/  LOP3.LUT R2, R2, 0x7f, RZ, 0xc0, !PT ;  /* 0x0000007f02027812 */ /* 0x010fc800078ec0ff */
[----:B------:R-:W-:Y:S01]  /*19290*/  ISETP.NE.AND P0, PT, R2, RZ, PT ;  /* 0x000000ff0200720c */ /* 0x000fe20003f05270 */
[----:B---3--:R-:W-:Y:S01]  /*192a0*/  IMAD R4, R4, 0x8, R18 ;  /* 0x0000000804047824 */ /* 0x008fe200078e0212 */
[----:B--2---:R-:W-:-:S04]  /*192b0*/  SHF.L.U32 R3, R3, 0x1f, RZ ;  /* 0x0000001f03037819 */ /* 0x004fc800000006ff */
[----:B------:R-:W2:Y:S02]  /*192c0*/  SYNCS.PHASECHK.TRANS64.TRYWAIT P1, [R4+URZ+0x28880], R3 ;  /* 0x02888003040075a7 */ /* 0x000ea4000802017f */
[----:B--2---:R-:W-:Y:S05]  /*192d0*/  @!P1 BRA `(.L_x_914) ;  /* 0x0000003000509947 */ /* 0x004fea0003800000 */
.L_x_978:
        /* <DEDUP_REMOVED lines=8> */
.L_x_915:
[----:B------:R-:W3:Y:S04]  /*19360*/  LDL R5, [R1] ;  /* 0x0000000001057983 */ /* 0x000ee80000100800 */
[----:B------:R-:W3:Y:S01]  /*19370*/  LDL R2, [R1+0x4] ;  /* 0x0000040001027983 */ /* 0x000ee20000100800 */
[----:B------:R-:W-:Y:S01]  /*19380*/  R2UR UR33, R4 ;  /* 0x00000000042172ca */ /* 0x000fe200000e0000 */
[----:B------:R-:W-:Y:S01]  /*19390*/  IMAD R0, R0, 0xc0, RZ ;  /* 0x000000c000007824 */ /* 0x000fe200078e02ff */
[----:B-----5:R-:W-:Y:S01]  /*193a0*/  R2UR UR37, R17 ;  /* 0x00000000112572ca */ /* 0x020fe200000e0000 */
[----:B------:R-:W-:Y:S01]  /*193b0*/  UIADD3 UR4, UP0, UR46, 0x470, URZ ;  /* 0x000004702e047890 */ /* 0x000fe2000ff1e03f */
[----:B------:R-:W-:Y:S02]  /*193c0*/  UMOV UR6, 0x0 ;  /* 0x0000000000067882 */ /* 0x000fe40000000000 */
[----:B------:R-:W-:Y:S01]  /*193d0*/  R2UR UR35, R0 ;  /* 0x00000000002372ca */ /* 0x000fe200000e0000 */
[----:B------:R-:W-:Y:S01]  /*193e0*/  UIADD3.X UR5, URZ, UR47, URZ, UP0, !UPT ;  /* 0x0000002f3f057290 */ /* 0x000fe200087fe43f */
[----:B------:R-:W-:Y:S01]  /*193f0*/  UMOV UR7, 0x14f00000 ;  /* 0x14f0000000077882 */ /* 0x000fe20000000000 */
[----:B------:R-:W-:-:S04]  /*19400*/  UMOV UR34, URZ ;  /* 0x0000003f00227c82 */ /* 0x000fc80008000000 */
[----:B------:R-:W-:Y:S01]  /*19410*/  UIADD3 UR33, UR33, 0x28870, URZ ;  /* 0x0002887021217890 */ /* 0x000fe2000fffe03f */
[----:B---3--:R-:W-:-:S05]  /*19420*/  IMAD R2, R2, 0x6000, R5 ;  /* 0x0000600002027824 */ /* 0x008fca00078e0205 */
[----:B------:R-:W-:-:S13]  /*19430*/  R2UR UR32, R2 ;  /* 0x00000000022072ca */ /* 0x000fda00000e0000 */
[----:B------:R-:W-:-:S09]  /*19440*/  UIADD3 UR32, UR32, 0xc400, URZ ;  /* 0x0000c40020207890 */ /* 0x000fd2000fffe03f */
[----:B------:R3:W-:Y:S01]  /*19450*/  UTMALDG.4D [UR32], [UR4], desc[UR6] ;  /* 0x00000620040075b4 */ /* 0x0007e20008019000 */
[----:B------:R-:W4:Y:S02]  /*19460*/  SYNCS.PHASECHK.TRANS64.TRYWAIT P1, [R4+URZ+0x28840], R3 ;  /* 0x02884003040075a7 */ /* 0x000f24000802017f */
[----:B---34-:R-:W-:Y:S05]  /*19470*/  @!P1 BRA `(.L_x_916) ;  /* 0x0000002c00fc9947 */ /* 0x018fea0003800000 */
.L_x_979:
        /* <DEDUP_REMOVED lines=8> */
.L_x_917:
[----:B------:R-:W-:Y:S01]  /*19500*/  R2UR UR8, R2 ;  /* 0x00000000020872ca */ /* 0x000fe200000e0000 */
[----:B------:R-:W-:Y:S01]  /*19510*/  UIADD3 UR4, UP0, UR46, 0x370, URZ ;  /* 0x000003702e047890 */ /* 0x000fe2000ff1e03f */
[----:B------:R-:W-:Y:S01]  /*19520*/  R2UR UR9, R4 ;  /* 0x00000000040972ca */ /* 0x000fe200000e0000 */
[----:B------:R-:W-:Y:S01]  /*19530*/  UMOV UR6, 0x0 ;  /* 0x0000000000067882 */ /* 0x000fe20000000000 */
[----:B------:R-:W-:Y:S01]  /*19540*/  R2UR UR11, R0 ;  /* 0x00000000000b72ca */ /* 0x000fe200000e0000 */
[----:B------:R-:W-:Y:S01]  /*19550*/  UIADD3.X UR5, URZ, UR47, URZ, UP0, !UPT ;  /* 0x0000002f3f057290 */ /* 0x000fe200087fe43f */
[----:B------:R-:W-:Y:S01]  /*19560*/  R2UR UR13, R17 ;  /* 0x00000000110d72ca */ /* 0x000fe200000e0000 */
[----:B------:R-:W-:Y:S01]  /*19570*/  UMOV UR7, 0x14f00000 ;  /* 0x14f0000000077882 */ /* 0x000fe20000000000 */
[----:B------:R-:W-:Y:S01]  /*19580*/  UMOV UR10, URZ ;  /* 0x0000003f000a7c82 */ /* 0x000fe20008000000 */
[----:B------:R-:W-:Y:S01]  /*19590*/  UMOV UR12, UR36 ;  /* 0x00000024000c7c82 */ /* 0x000fe20008000000 */
[----:B------:R-:W-:-:S02]  /*195a0*/  PLOP3.LUT P0, PT, PT, PT, PT, 0x80, 0x0 ;  /* 0x000000000000781c */ /* 0x000fc40003f0f070 */
[----:B------:R-:W-:Y:S01]  /*195b0*/  LOP3.LUT R16, R16, 0xfffffffd, RZ, 0xc0, !PT ;  /* 0xfffffffd10107812 */ /* 0x000fe200078ec0ff */
[----:B------:R-:W-:Y:S02]  /*195c0*/  UIADD3 UR8, UR8, 0x1c400, URZ ;  /* 0x0001c40008087890 */ /* 0x000fe4000fffe03f */
[----:B------:R-:W-:-:S08]  /*195d0*/  UIADD3 UR9, UR9, 0x28830, URZ ;  /* 0x0002883009097890 */ /* 0x000fd0000fffe03f */
[----:B------:R-:W-:Y:S01]  /*195e0*/  @P0 LOP3.LUT R16, R16, 0x2, RZ, 0xfc, !PT ;  /* 0x0000000210100812 */ /* 0x000fe200078efcff */
[----:B------:R4:W-:Y:S02]  /*195f0*/  UTMALDG.4D [UR8], [UR4], desc[UR6] ;  /* 0x00000608040075b4 */ /* 0x0009e40008019000 */
[----:B----4-:R-:W-:-:S04]  /*19600*/  NOP ;  /* 0x0000000000007918 */ /* 0x010fc80000000000 */
.L_x_911:
[----:B------:R-:W4:Y:S01]  /*19610*/  LDL R18, [R1] ;  /* 0x0000000001127983 */ /* 0x000f220000100800 */
[----:B------:R-:W-:Y:S05]  /*19620*/  WARPSYNC.ALL ;  /* 0x0000000000007948 */ /* 0x000fea0003800000 */
[----:B------:R-:W-:Y:S01]  /*19630*/  BSSY B6, `(.L_x_918) ;  /* 0x0000015000067945 */ /* 0x000fe20003800000 */
[----:B------:R-:W-:Y:S01]  /*19640*/  BAR.SYNC.DEFER_BLOCKING 0x8, 0x180 ;  /* 0x0206000000007b1d */ /* 0x000fe20000010000 */
[----:B----4-:R-:W-:-:S05]  /*19650*/  VIADD R0, R18, 0x18400 ;  /* 0x0001840012007836 */ /* 0x010fca0000000000 */
[----:B------:R-:W-:-:S13]  /*19660*/  LOP3.LUT P0, RZ, R0, 0x3ff, RZ, 0xc0, !PT ;  /* 0x000003ff00ff7812 */ /* 0x000fda000780c0ff */
[----:B------:R-:W-:Y:S05]  /*19670*/  @!P0 BRA `(.L_x_919) ;  /* 0x0000000000408947 */ /* 0x000fea0003800000 */
[----:B------:R-:W-:Y:S01]  /*19680*/  MOV R2, 0x0 ;  /* 0x0000000000027802 */ /* 0x000fe20000000f00 */
[----:B------:R-:W-:Y:S01]  /*19690*/  ULDC.64 UR6, c[0x4][0xc0] ;  /* 0x0100300000067ab9 */ /* 0x000fe20000000a00 */
[----:B------:R-:W-:Y:S01]  /*196a0*/  ULDC.64 UR8, c[0x4][0xc8] ;  /* 0x0100320000087ab9 */ /* 0x000fe20000000a00 */
[----:B------:R-:W-:Y:S01]  /*196b0*/  ULDC.64 UR4, c[0x4][0x28] ;  /* 0x01000a0000047ab9 */ /* 0x000fe20000000a00 */
[----:B--23--:R-:W-:Y:S02]  /*196c0*/  IMAD.U32 R4, RZ, RZ, UR6 ;  /* 0x00000006ff047e24 */ /* 0x00cfe4000f8e00ff */
[----:B------:R-:W2:Y:S01]  /*196d0*/  LDC.64 R2, c[0x4][R2] ;  /* 0x0100000002027b82 */ /* 0x000ea20000000a00 */
[----:B------:R-:W-:Y:S02]  /*196e0*/  IMAD.U32 R5, RZ, RZ, UR7 ;  /* 0x00000007ff057e24 */ /* 0x000fe4000f8e00ff */
[----:B------:R-:W-:Y:S02]  /*196f0*/  IMAD.U32 R6, RZ, RZ, UR8 ;  /* 0x00000008ff067e24 */ /* 0x000fe4000f8e00ff */
[----:B------:R-:W-:-:S02]  /*19700*/  IMAD.U32 R7, RZ, RZ, UR9 ;  /* 0x00000009ff077e24 */ /* 0x000fc4000f8e00ff */
[----:B------:R-:W-:Y:S02]  /*19710*/  IMAD.U32 R10, RZ, RZ, UR4 ;  /* 0x00000004ff0a7e24 */ /* 0x000fe4000f8e00ff */
[----:B------:R-:W-:Y:S02]  /*19720*/  IMAD.U32 R11, RZ, RZ, UR5 ;  /* 0x00000005ff0b7e24 */ /* 0x000fe4000f8e00ff */
[----:B0-----:R-:W-:Y:S02]  /*19730*/  IMAD.MOV.U32 R8, RZ, RZ, 0x70 ;  /* 0x00000070ff087424 */ /* 0x001fe400078e00ff */
[----:B------:R-:W-:Y:S02]  /*19740*/  IMAD.MOV.U32 R12, RZ, RZ, 0x1 ;  /* 0x00000001ff0c7424 */ /* 0x000fe400078e00ff */
[----:B------:R-:W-:-:S07]  /*19750*/  IMAD.MOV.U32 R13, RZ, RZ, RZ ;  /* 0x000000ffff0d7224 */ /* 0x000fce00078e00ff */
[----:B------:R-:W-:-:S07]  /*19760*/  LEPC R20, `(.L_x_919) ;  /* 0x000000001014794e */ /* 0x000fce0000000000 */
[----:B-12---:R-:W-:Y:S05]  /*19770*/  CALL.ABS.NOINC R2 ;  /* 0x0000000002007343 */ /* 0x006fea0003c00000 */
.L_x_919:
[----:B------:R-:W-:Y:S05]  /*19780*/  BSYNC B6 ;  /* 0x0000000000067941 */ /* 0x000fea0003800000 */
.L_x_918:
[----:B------:R4:W5:Y:S01]  /*19790*/  LDL R10, [R1+0x20] ;  /* 0x00002000010a7983 */ /* 0x0009620000100800 */
[----:B------:R-:W0:Y:S01]  /*197a0*/  LDC R7, c[0x0][0x448] ;  /* 0x00011200ff077b82 */ /* 0x000e220000000800 */
[----:B------:R-:W1:Y:S01]  /*197b0*/  S2R R2, SR_TID.X ;  /* 0x0000000000027919 */ /* 0x000e620000002100 */
[----:B------:R-:W-:Y:S01]  /*197c0*/  USHF.R.S32.HI UR4, URZ, 0x1f, UR36 ;  /* 0x0000001f3f047899 */ /* 0x000fe20008011424 */
[----:B------:R-:W-:Y:S01]  /*197d0*/  ULDC.64 UR8, c[0x0][0x2d8] ;  /* 0x0000b60000087ab9 */ /* 0x000fe20000000a00 */
[----:B0-----:R-:W-:Y:S02]  /*197e0*/  ISETP.NE.AND P0, PT, R7, 0x1, PT ;  /* 0x000000010700780c */ /* 0x001fe40003f05270 */
[C---:B-1----:R-:W-:Y:S01]  /*197f0*/  LOP3.LUT R19, R2.reuse, 0x7f, RZ, 0xc0, !PT ;  /* 0x0000007f02137812 */ /* 0x042fe200078ec0ff */
[----:B------:R-:W-:-:S10]  /*19800*/  IMAD.SHL.U32 R2, R2, 0x10, RZ ;  /* 0x0000001002027824 */ /* 0x000fd400078e00ff */
[----:B--23--:R-:W0:Y:S01]  /*19810*/  @P0 LDC R3, c[0x0][0x44c] ;  /* 0x00011300ff030b82 */ /* 0x00ce220000000800 */
[----:B------:R-:W-:Y:S01]  /*19820*/  SHF.R.U32.HI R19, RZ, 0x3, R19 ;  /* 0x00000003ff137819 */ /* 0x000fe20000011613 */
[----:B------:R-:W-:-:S03]  /*19830*/  UIMAD UR6, UR4, UR8, URZ ;  /* 0x00000008040672a4 */ /* 0x000fc6000f8e023f */
[----:B------:R-:W-:-:S03]  /*19840*/  LOP3.LUT R2, R19, 0x70, R2, 0xf8, !PT ;  /* 0x0000007013027812 */ /* 0x000fc600078ef802 */
[----:B------:R-:W1:Y:S01]  /*19850*/  @P0 LDC R0, c[0x0][0x450] ;  /* 0x00011400ff000b82 */ /* 0x000e620000000800 */
[----:B------:R-:W-:Y:S01]  /*19860*/  UIMAD.WIDE.U32 UR4, UR36, UR8, URZ ;  /* 0x00000008240472a5 */ /* 0x000fe2000f8e003f */
[----:B------:R-:W-:Y:S01]  /*19870*/  VIADD R2, R2, UR42 ;  /* 0x0000002a02027c36 */ /* 0x000fe20008000000 */
[----:B------:R-:W-:Y:S02]  /*19880*/  UIMAD UR6, UR36, UR9, UR6 ;  /* 0x00000009240672a4 */ /* 0x000fe4000f8e0206 */
[----:B------:R-:W-:Y:S02]  /*19890*/  USHF.R.S32.HI UR7, URZ, 0x1f, UR44 ;  /* 0x0000001f3f077899 */ /* 0x000fe4000801142c */
[----:B------:R-:W-:Y:S01]  /*198a0*/  UIADD3 UR5, UR5, UR6, URZ ;  /* 0x0000000605057290 */ /* 0x000fe2000fffe03f */
[----:B------:R-:W-:Y:S01]  /*198b0*/  IMAD.MOV.U32 R6, RZ, RZ, R2 ;  /* 0x000000ffff067224 */ /* 0x000fe200078e0002 */
[----:B------:R-:W-:Y:S01]  /*198c0*/  ULDC.64 UR8, c[0x0][0x2e0] ;  /* 0x0000b80000087ab9 */ /* 0x000fe20000000a00 */
[----:B------:R-:W2:Y:S01]  /*198d0*/  S2R R8, SR_TID.X ;  /* 0x0000000000087919 */ /* 0x000ea20000002100 */
[----:B0-----:R-:W-:Y:S01]  /*198e0*/  @P0 IMAD.HI.U32 R3, R2, R3, RZ ;  /* 0x0000000302030227 */ /* 0x001fe200078e00ff */
[----:B------:R-:W-:-:S02]  /*198f0*/  UIMAD.WIDE.U32 UR4, UR44, UR8, UR4 ;  /* 0x000000082c0472a5 */ /* 0x000fc4000f8e0004 */
[----:B------:R-:W-:Y:S02]  /*19900*/  UIMAD UR6, UR7, UR8, URZ ;  /* 0x00000008070672a4 */ /* 0x000fe4000f8e023f */
[----:B-1----:R-:W-:Y:S02]  /*19910*/  @P0 SHF.R.U32.HI R6, RZ, R0, R3 ;  /* 0x00000000ff060219 */ /* 0x002fe40000011603 */
[----:B------:R-:W-:Y:S01]  /*19920*/  UIMAD UR6, UR44, UR9, UR6 ;  /* 0x000000092c0672a4 */ /* 0x000fe2000f8e0206 */
[----:B------:R-:W-:Y:S02]  /*19930*/  IMAD.U32 R4, RZ, RZ, UR4 ;  /* 0x00000004ff047e24 */ /* 0x000fe4000f8e00ff */
[----:B------:R-:W-:Y:S01]  /*19940*/  IMAD.MOV R0, RZ, RZ, -R6 ;  /* 0x000000ffff007224 */ /* 0x000fe200078e0a06 */
[----:B------:R-:W-:-:S03]  /*19950*/  UIADD3 UR6, UR5, UR6, URZ ;  /* 0x0000000605067290 */ /* 0x000fc6000fffe03f */
[----:B------:R-:W-:Y:S02]  /*19960*/  IMAD R0, R7, R0, R2 ;  /* 0x0000000007007224 */ /* 0x000fe400078e0202 */
[----:B------:R-:W-:Y:S01]  /*19970*/  IMAD.MOV.U32 R2, RZ, RZ, R4 ;  /* 0x000000ffff027224 */ /* 0x000fe200078e0004 */
[----:B------:R-:W-:Y:S01]  /*19980*/  SHF.R.S32.HI R4, RZ, 0x1f, R6 ;  /* 0x0000001fff047819 */ /* 0x000fe20000011406 */
[----:B------:R-:W-:Y:S01]  /*19990*/  IMAD.U32 R5, RZ, RZ, UR5 ;  /* 0x00000005ff057e24 */ /* 0x000fe2000f8e00ff */
[----:B------:R-:W-:Y:S01]  /*199a0*/  ULDC.64 UR4, c[0x0][0x2d0] ;  /* 0x0000b40000047ab9 */ /* 0x000fe20000000a00 */
[----:B------:R-:W-:Y:S01]  /*199b0*/  IMAD.U32 R3, RZ, RZ, UR6 ;  /* 0x00000006ff037e24 */ /* 0x000fe2000f8e00ff */
[----:B------:R-:W-:Y:S01]  /*199c0*/  ULDC UR6, c[0x0][0x2b8] ;  /* 0x0000ae0000067ab9 */ /* 0x000fe20000000800 */
[----:B------:R-:W-:Y:S02]  /*199d0*/  IMAD R4, R4, UR4, RZ ;  /* 0x0000000404047c24 */ /* 0x000fe4000f8e02ff */
[----:B------:R-:W-:-:S04]  /*199e0*/  IMAD.WIDE.U32 R2, R6, UR4, R2 ;  /* 0x0000000406027c25 */ /* 0x000fc8000f8e0002 */
[----:B------:R-:W-:Y:S01]  /*199f0*/  IMAD R4, R6, UR5, R4 ;  /* 0x0000000506047c24 */ /* 0x000fe2000f8e0204 */
[----:B------:R-:W-:-:S03]  /*19a00*/  ULDC.64 UR4, c[0x0][0x2c8] ;  /* 0x0000b20000047ab9 */ /* 0x000fc60000000a00 */
[----:B------:R-:W-:Y:S01]  /*19a10*/  IMAD.IADD R3, R3, 0x1, R4 ;  /* 0x0000000103037824 */ /* 0x000fe200078e0204 */
[----:B------:R-:W-:Y:S01]  /*19a20*/  SHF.R.S32.HI R4, RZ, 0x1f, R0 ;  /* 0x0000001fff047819 */ /* 0x000fe20000011400 */
[----:B--2---:R-:W-:Y:S02]  /*19a30*/  IMAD.SHL.U32 R19, R8, 0x10, RZ ;  /* 0x0000001008137824 */ /* 0x004fe400078e00ff */
[----:B------:R-:W-:-:S04]  /*19a40*/  IMAD.WIDE.U32 R2, R0, UR4, R2 ;  /* 0x0000000400027c25 */ /* 0x000fc8000f8e0002 */
[----:B------:R-:W-:Y:S01]  /*19a50*/  IMAD R4, R4, UR4, RZ ;  /* 0x0000000404047c24 */ /* 0x000fe2000f8e02ff */
[----:B------:R-:W-:-:S03]  /*19a60*/  LOP3.LUT R19, R19, 0x70, RZ, 0xc0, !PT ;  /* 0x0000007013137812 */ /* 0x000fc600078ec0ff */
[----:B------:R-:W-:Y:S01]  /*19a70*/  IMAD R4, R0, UR5, R4 ;  /* 0x0000000500047c24 */ /* 0x000fe2000f8e0204 */
[----:B------:R-:W-:Y:S02]  /*19a80*/  ULDC.64 UR4, c[0x0][0x280] ;  /* 0x0000a00000047ab9 */ /* 0x000fe40000000a00 */
[----:B------:R-:W-:Y:S01]  /*19a90*/  IADD3 R0, P1, R2, UR4, RZ ;  /* 0x0000000402007c10 */ /* 0x000fe2000ff3e0ff */
[----:B------:R-:W-:Y:S01]  /*19aa0*/  UMOV UR4, 0xffffffff ;  /* 0xffffffff00047882 */ /* 0x000fe20000000000 */
[----:B------:R-:W-:Y:S02]  /*19ab0*/  ISETP.GE.AND P0, PT, R19, UR6, PT ;  /* 0x0000000613007c0c */ /* 0x000fe4000bf06270 */
[----:B------:R-:W-:Y:S01]  /*19ac0*/  IADD3.X R2, R3, UR5, R4, P1, !PT ;  /* 0x0000000503027c10 */ /* 0x000fe20008ffe404 */
[----:B----4-:R-:W-:Y:S10]  /*19ad0*/  BRA.DIV UR4, `(.L_x_920) ;  /* 0x0000002a04787947 */ /* 0x010ff4000b800000 */
[----:B------:R-:W0:Y:S01]  /*19ae0*/  S2R R6, SR_TID.X ;  /* 0x0000000000067919 */ /* 0x000e220000002100 */
[----:B------:R-:W-:Y:S02]  /*19af0*/  ULDC UR4, c[0x0][0x288] ;  /* 0x0000a20000047ab9 */ /* 0x000fe40000000800 */
[----:B------:R-:W-:Y:S01]  /*19b00*/  IMAD R3, R7, UR4, RZ ;  /* 0x0000000407037c24 */ /* 0x000fe2000f8e02ff */
[----:B------:R-:W-:Y:S04]  /*19b10*/  SHFL.IDX PT, R8, R0, 0x1, 0x181f ;  /* 0x00381f0000087f89 */ /* 0x000fe800000e0000 */
[----:B------:R-:W-:Y:S01]  /*19b20*/  SHFL.IDX PT, R9, R2, 0x1, 0x181f ;  /* 0x00381f0002097f89 */ /* 0x000fe200000e0000 */
[----:B0-----:R-:W-:-:S04]  /*19b30*/  LOP3.LUT R6, R6, 0x7f, RZ, 0xc0, !PT ;  /* 0x0000007f06067812 */ /* 0x001fc800078ec0ff */
[----:B------:R-:W-:-:S05]  /*19b40*/  SHF.R.U32.HI R6, RZ, 0x3, R6 ;  /* 0x00000003ff067819 */ /* 0x000fca0000011606 */
[----:B------:R-:W-:Y:S02]  /*19b50*/  VIADD R4, R6, UR42 ;  /* 0x0000002a06047c36 */ /* 0x000fe40008000000 */
[----:B------:R-:W0:Y:S02]  /*19b60*/  SHFL.IDX PT, R6, R0, RZ, 0x181f ;  /* 0x00181fff00067589 */ /* 0x000e2400000e0000 */
[C---:B------:R-:W-:Y:S01]  /*19b70*/  VIADD R5, R4.reuse, 0x10 ;  /* 0x0000001004057836 */ /* 0x040fe20000000000 */
[----:B------:R-:W-:-:S04]  /*19b80*/  ISETP.GE.AND P3, PT, R4, R3, PT ;  /* 0x000000030400720c */ /* 0x000fc80003f66270 */
[----:B------:R-:W-:Y:S02]  /*19b90*/  ISETP.GE.AND P1, PT, R5, R3, PT ;  /* 0x000000030500720c */ /* 0x000fe40003f26270 */
[----:B------:R-:W1:Y:S07]  /*19ba0*/  SHFL.IDX PT, R5, R2, RZ, 0x181f ;  /* 0x00181fff02057589 */ /* 0x000e6e00000e0000 */
[----:B0-----:R-:W-:-:S05]  /*19bb0*/  @!P3 IADD3 R6, P2, R19, R6, RZ ;  /* 0x000000061306b210 */ /* 0x001fca0007f5e0ff */
[----:B-1----:R-:W-:-:S04]  /*19bc0*/  @!P3 IMAD.X R5, RZ, RZ, R5, P2 ;  /* 0x000000ffff05b224 */ /* 0x002fc800010e0605 */
[----:B------:R-:W-:Y:S02]  /*19bd0*/  @!P3 IMAD.MOV.U32 R7, RZ, RZ, R5 ;  /* 0x000000ffff07b224 */ /* 0x000fe400078e0005 */
[----:B------:R-:W-:-:S03]  /*19be0*/  VIADD R5, R4, 0x20 ;  /* 0x0000002004057836 */ /* 0x000fc60000000000 */
[----:B-----5:R0:W-:Y:S02]  /*19bf0*/  @!P3 LDGSTS.E.BYPASS.LTC128B.128 [R10+0x18400], desc[UR48][R6.64], !P0 ;  /* 0x18400000060abfae */ /* 0x0201e4000c101d70 */
[----:B0-----:R-:W-:-:S05]  /*19c00*/  @!P1 IADD3 R6, P2, R19, R8, RZ ;  /* 0x0000000813069210 */ /* 0x001fca0007f5e0ff */
[----:B------:R-:W-:-:S05]  /*19c10*/  @!P1 IMAD.X R7, RZ, RZ, R9, P2 ;  /* 0x000000ffff079224 */ /* 0x000fca00010e0609 */
[----:B------:R0:W-:Y:S01]  /*19c20*/  @!P1 LDGSTS.E.BYPASS.LTC128B.128 [R10+0x18c00], desc[UR48][R6.64], !P0 ;  /* 0x18c00000060a9fae */ /* 0x0001e2000c101d70 */
[----:B------:R-:W-:-:S03]  /*19c30*/  ISETP.GE.AND P1, PT, R5, R3, PT ;  /* 0x000000030500720c */ /* 0x000fc60003f26270 */
[----:B------:R-:W-:Y:S04]  /*19c40*/  SHFL.IDX PT, R5, R2, 0x2, 0x181f ;  /* 0x00581f0002057f89 */ /* 0x000fe800000e0000 */
[----:B0-----:R-:W0:Y:S06]  /*19c50*/  SHFL.IDX PT, R6, R0, 0x2, 0x181f ;  /* 0x00581f0000067f89 */ /* 0x001e2c00000e0000 */
[----:B0-----:R-:W-:-:S05]  /*19c60*/  @!P1 IADD3 R6, P2, R19, R6, RZ ;  /* 0x0000000613069210 */ /* 0x001fca0007f5e0ff */
[----:B------:R-:W-:-:S04]  /*19c70*/  @!P1 IMAD.X R5, RZ, RZ, R5, P2 ;  /* 0x000000ffff059224 */ /* 0x000fc800010e0605 */
[----:B------:R-:W-:Y:S02]  /*19c80*/  @!P1 IMAD.MOV.U32 R7, RZ, RZ, R5 ;  /* 0x000000ffff079224 */ /* 0x000fe400078e0005 */
[----:B------:R-:W-:-:S03]  /*19c90*/  VIADD R5, R4, 0x30 ;  /* 0x0000003004057836 */ /* 0x000fc60000000000 */
[----:B------:R0:W-:Y:S02]  /*19ca0*/  @!P1 LDGSTS.E.BYPASS.LTC128B.128 [R10+0x19400], desc[UR48][R6.64], !P0 ;  /* 0x19400000060a9fae */ /* 0x0001e4000c101d70 */
[----:B------:R-:W-:Y:S02]  /*19cb0*/  ISETP.GE.AND P1, PT, R5, R3, PT ;  /* 0x000000030500720c */ /* 0x000fe40003f26270 */
[----:B------:R-:W-:Y:S04]  /*19cc0*/  SHFL.IDX PT, R5, R2, 0x3, 0x181f ;  /* 0x00781f0002057f89 */ /* 0x000fe800000e0000 */
[----:B0-----:R-:W0:Y:S07]  /*19cd0*/  SHFL.IDX PT, R6, R0, 0x3, 0x181f ;  /* 0x00781f0000067f89 */ /* 0x001e2e00000e0000 */
        /* <DEDUP_REMOVED lines=23> */
[----:B0-----:R-:W0:Y:S04]  /*19e50*/  SHFL.IDX PT, R6, R0, 0x6, 0x181f ;  /* 0x00d81f0000067f89 */ /* 0x001e2800000e0000 */
[----:B------:R-:W1:Y:S03]  /*19e60*/  SHFL.IDX PT, R0, R0, 0x7, 0x181f ;  /* 0x00f81f0000007f89 */ /* 0x000e6600000e0000 */
[----:B0-----:R-:W-:-:S05]  /*19e70*/  @!P1 IADD3 R6, P2, R19, R6, RZ ;  /* 0x0000000613069210 */ /* 0x001fca0007f5e0ff */
[----:B------:R-:W-:-:S04]  /*19e80*/  @!P1 IMAD.X R5, RZ, RZ, R5, P2 ;  /* 0x000000ffff059224 */ /* 0x000fc800010e0605 */
[----:B------:R-:W-:Y:S02]  /*19e90*/  @!P1 IMAD.MOV.U32 R7, RZ, RZ, R5 ;  /* 0x000000ffff079224 */ /* 0x000fe400078e0005 */
[----:B------:R0:W2:Y:S04]  /*19ea0*/  SHFL.IDX PT, R5, R2, 0x7, 0x181f ;  /* 0x00f81f0002057f89 */ /* 0x0000a800000e0000 */
[----:B-1----:R0:W-:Y:S02]  /*19eb0*/  @!P1 LDGSTS.E.BYPASS.LTC128B.128 [R10+0x1b400], desc[UR48][R6.64], !P0 ;  /* 0x1b400000060a9fae */ /* 0x0021e4000c101d70 */
.L_x_996:
[----:B------:R-:W-:-:S05]  /*19ec0*/  VIADD R4, R4, 0x70 ;  /* 0x0000007004047836 */ /* 0x000fca0000000000 */
[----:B------:R-:W-:-:S13]  /*19ed0*/  ISETP.GE.AND P1, PT, R4, R3, PT ;  /* 0x000000030400720c */ /* 0x000fda0003f26270 */
[----:B0-----:R-:W-:-:S05]  /*19ee0*/  @!P1 IADD3 R2, P2, R19, R0, RZ ;  /* 0x0000000013029210 */ /* 0x001fca0007f5e0ff */
[----:B--2---:R-:W-:-:S05]  /*19ef0*/  @!P1 IMAD.X R3, RZ, RZ, R5, P2 ;  /* 0x000000ffff039224 */ /* 0x004fca00010e0605 */
[----:B------:R-:W-:Y:S01]  /*19f00*/  @!PT LDS RZ, [RZ] ;  /* 0x00000000fffff984 */ /* 0x000fe20000000800 */
[----:B------:R-:W-:Y:S01]  /*19f10*/  @!PT LDS RZ, [RZ] ;  /* 0x00000000fffff984 */ /* 0x000fe20000000800 */
[----:B------:R-:W-:Y:S01]  /*19f20*/  @!PT LDS RZ, [RZ] ;  /* 0x00000000fffff984 */ /* 0x000fe20000000800 */
[----:B------:R0:W-:Y:S01]  /*19f30*/  @!P1 LDGSTS.E.BYPASS.LTC128B.128 [R10+0x1bc00], desc[UR48][R2.64], !P0 ;  /* 0x1bc00000020a9fae */ /* 0x0001e2000c101d70 */
[----:B------:R-:W-:Y:S01]  /*19f40*/  PLOP3.LUT P0, PT, PT, PT, PT, 0x80, 0x0 ;  /* 0x000000000000781c */ /* 0x000fe20003f0f070 */
[----:B------:R-:W-:-:S12]  /*19f50*/  NOP ;  /* 0x0000000000007918 */ /* 0x000fd80000000000 */
.L_x_921:
[----:B0-----:R-:W2:Y:S01]  /*19f60*/  LDL R2, [R1] ;  /* 0x0000000001027983 */ /* 0x001ea20000100800 */
        /* <DEDUP_REMOVED lines=16> */
[----:B------:R-:W1:Y:S03]  /*1a070*/  SYNCS.PHASECHK.TRANS64.TRYWAIT P0, [R2+URZ+0x28820], R0 ;  /* 0x02882000020075a7 */ /* 0x000e66000800017f */
[----:B01----:R-:W-:Y:S05]  /*1a080*/  @!P0 BRA `(.L_x_923) ;  /* 0x0000002c00808947 */ /* 0x003fea0003800000 */
.L_x_997:
[----:B------:R-:W-:Y:S05]  /*1a090*/  BSYNC B0 ;  /* 0x0000000000007941 */ /* 0x000fea0003800000 */
.L_x_922:
[----:B------:R-:W-:-:S04]  /*1a0a0*/  UIADD3 UR4, UR41, -0x2, URZ ;  /* 0xfffffffe29047890 */ /* 0x000fc8000fffe03f */
[----:B------:R-:W-:-:S06]  /*1a0b0*/  UISETP.GE.AND UP0, UPT, UR4, UR40, UPT ;  /* 0x000000280400728c */ /* 0x000fcc000bf06270 */
[----:B------:R-:W-:-:S13]  /*1a0c0*/  PLOP3.LUT P0, PT, PT, PT, UP0, 0x80, 0x0 ;  /* 0x000000000000781c */ /* 0x000fda0003f0f008 */
[----:B------:R-:W-:Y:S05]  /*1a0d0*/  @!P0 BRA `(.L_x_924) ;  /* 0x0000000c00d48947 */ /* 0x000fea0003800000 */
[----:B0-----:R0:W5:Y:S04]  /*1a0e0*/  LDL.LU R0, [R1+0x4] ;  /* 0x0000040001007983 */ /* 0x0011680000300800 */
[----:B------:R0:W5:Y:S01]  /*1a0f0*/  LDL.LU R6, [R1+0x8] ;  /* 0x0000080001067983 */ /* 0x0001620000300800 */
[----:B------:R-:W-:-:S07]  /*1a100*/  IMAD.U32 R19, RZ, RZ, UR4 ;  /* 0x00000004ff137e24 */ /* 0x000fce000f8e00ff */
.L_x_944:
[----:B--2--5:R-:W-:Y:S01]  /*1a110*/  VIADD R3, R0, 0x1 ;  /* 0x0000000100037836 */ /* 0x024fe20000000000 */
[----:B------:R-:W-:Y:S01]  /*1a120*/  LOP3.LUT P1, RZ, R16, 0x2, RZ, 0xc0, !PT ;  /* 0x0000000210ff7812 */ /* 0x000fe2000782c0ff */
[----:B------:R-:W-:Y:S05]  /*1a130*/  YIELD ;  /* 0x0000000000007946 */ /* 0x000fea0003800000 */
[----:B------:R-:W-:Y:S01]  /*1a140*/  ISETP.NE.AND P0, PT, R3, 0x2, PT ;  /* 0x000000020300780c */ /* 0x000fe20003f05270 */
[----:B------:R-:W-:Y:S03]  /*1a150*/  BSSY B0, `(.L_x_925) ;  /* 0x000006b000007945 */ /* 0x000fe60003800000 */
[----:B------:R-:W-:-:S02]  /*1a160*/  SEL R2, RZ, 0x1, P0 ;  /* 0x00000001ff027807 */ /* 0x000fc40000000000 */
[----:B------:R-:W-:Y:S02]  /*1a170*/  SEL R9, R3, RZ, P0 ;  /* 0x000000ff03097207 */ /* 0x000fe40000000000 */
[----:B------:R-:W-:-:S05]  /*1a180*/  LOP3.LUT R8, R6, R2, RZ, 0x3c, !PT ;  /* 0x0000000206087212 */ /* 0x000fca00078e3cff */
[----:B------:R1:W-:Y:S04]  /*1a190*/  STL [R1+0x8], R8 ;  /* 0x0000080801007387 */ /* 0x0003e80000100800 */
[----:B------:R1:W-:Y:S01]  /*1a1a0*/  STL [R1+0x4], R9 ;  /* 0x0000040901007387 */ /* 0x0003e20000100800 */
[----:B------:R-:W-:Y:S05]  /*1a1b0*/  @!P1 BRA `(.L_x_926) ;  /* 0x0000000400909947 */ /* 0x000fea0003800000 */
[----:B------:R-:W-:Y:S01]  /*1a1c0*/  LOP3.LUT P1, RZ, R16, 0x1, RZ, 0xc0, !PT ;  /* 0x0000000110ff7812 */ /* 0x000fe2000782c0ff */
[----:B------:R-:W-:-:S12]  /*1a1d0*/  IMAD.MOV.U32 R7, RZ, RZ, R19 ;  /* 0x000000ffff077224 */ /* 0x000fd800078e0013 */
[----:B------:R-:W-:Y:S05]  /*1a1e0*/  @!P1 BRA `(.L_x_927) ;  /* 0x0000000000509947 */ /* 0x000fea0003800000 */
[----:B------:R-:W2:Y:S01]  /*1a1f0*/  LDL R10, [R1+0x10] ;  /* 0x00001000010a7983 */ /* 0x000ea20000100800 */
[----:B------:R-:W3:Y:S01]  /*1a200*/  LDC R7, c[0x0][0x43c] ;  /* 0x00010f00ff077b82 */ /* 0x000ee20000000800 */
[----:B------:R-:W-:Y:S02]  /*1a210*/  ULDC.64 UR4, c[0x0][0x428] ;  /* 0x00010a0000047ab9 */ /* 0x000fe40000000a00 */
[----:B------:R-:W4:Y:S01]  /*1a220*/  LDL R5, [R1+0xc] ;  /* 0x00000c0001057983 */ /* 0x000f220000100800 */
[----:B---3--:R-:W-:-:S13]  /*1a230*/  ISETP.NE.AND P0, PT, R7, 0x1, PT ;  /* 0x000000010700780c */ /* 0x008fda0003f05270 */
[----:B------:R-:W3:Y:S02]  /*1a240*/  @P0 LDC.64 R2, c[0x0][0x440] ;  /* 0x00011000ff020b82 */ /* 0x000ee40000000a00 */
[----:B---3--:R-:W-:-:S04]  /*1a250*/  @P0 IMAD.HI.U32 R4, R19, R2, RZ ;  /* 0x0000000213040227 */ /* 0x008fc800078e00ff */
[----:B------:R-:W-:Y:S01]  /*1a260*/  IMAD.MOV.U32 R2, RZ, RZ, R19 ;  /* 0x000000ffff027224 */ /* 0x000fe200078e0013 */
[----:B------:R-:W-:-:S05]  /*1a270*/  @P0 SHF.R.U32.HI R2, RZ, R3, R4 ;  /* 0x00000003ff020219 */ /* 0x000fca0000011604 */
[----:B------:R-:W-:-:S04]  /*1a280*/  IMAD.MOV R3, RZ, RZ, -R2 ;  /* 0x000000ffff037224 */ /* 0x000fc800078e0a02 */
[----:B------:R-:W-:Y:S01]  /*1a290*/  IMAD R7, R7, R3, R19 ;  /* 0x0000000307077224 */ /* 0x000fe200078e0213 */
[----:B------:R-:W-:Y:S01]  /*1a2a0*/  SHF.R.S32.HI R3, RZ, 0x1f, R2 ;  /* 0x0000001fff037819 */ /* 0x000fe20000011402 */
[----:B--2---:R-:W-:-:S04]  /*1a2b0*/  IMAD R4, R10, UR4, RZ ;  /* 0x000000040a047c24 */ /* 0x004fc8000f8e02ff */
[C---:B----4-:R-:W-:Y:S02]  /*1a2c0*/  IMAD R4, R5.reuse, UR5, R4 ;  /* 0x0000000505047c24 */ /* 0x050fe4000f8e0204 */
[----:B------:R-:W-:Y:S01]  /*1a2d0*/  IMAD.WIDE.U32 R2, R5, UR4, R2 ;  /* 0x0000000405027c25 */ /* 0x000fe2000f8e0002 */
[----:B------:R-:W-:-:S03]  /*1a2e0*/  ULDC.64 UR4, c[0x0][0x418] ;  /* 0x0001060000047ab9 */ /* 0x000fc60000000a00 */
[----:B------:R-:W-:Y:S01]  /*1a2f0*/  IMAD.IADD R3, R4, 0x1, R3 ;  /* 0x0000000104037824 */ /* 0x000fe200078e0203 */
[----:B------:R-:W-:-:S04]  /*1a300*/  LEA R4, P0, R2, UR4, 0x2 ;  /* 0x0000000402047c11 */ /* 0x000fc8000f8010ff */
[----:B------:R-:W-:-:S05]  /*1a310*/  LEA.HI.X R5, R2, UR5, R3, 0x2, P0 ;  /* 0x0000000502057c11 */ /* 0x000fca00080f1403 */
[----:B------:R2:W5:Y:S04]  /*1a320*/  LDG.E R17, desc[UR48][R4.64] ;  /* 0x0000003004117981 */ /* 0x000568000c1e1900 */
.L_x_927:
[----:B------:R-:W2:Y:S01]  /*1a330*/  LDL R3, [R1] ;  /* 0x0000000001037983 */ /* 0x000ea20000100800 */
[----:B------:R-:W3:Y:S01]  /*1a340*/  S2R R2, SR_TID.X ;  /* 0x0000000000027919 */ /* 0x000ee20000002100 */
[----:B------:R-:W-:Y:S01]  /*1a350*/  BSSY B1, `(.L_x_928) ;  /* 0x0000007000017945 */ /* 0x000fe20003800000 */
[----:B---3--:R-:W-:-:S04]  /*1a360*/  LOP3.LUT R2, R2, 0x7f, RZ, 0xc0, !PT ;  /* 0x0000007f02027812 */ /* 0x008fc800078ec0ff */
[----:B------:R-:W-:Y:S01]  /*1a370*/  ISETP.NE.AND P1, PT, R2, RZ, PT ;  /* 0x000000ff0200720c */ /* 0x000fe20003f25270 */
[----:B--2---:R-:W-:Y:S01]  /*1a380*/  IMAD R4, R9, 0x8, R3 ;  /* 0x0000000809047824 */ /* 0x004fe200078e0203 */
[----:B------:R-:W-:-:S04]  /*1a390*/  SHF.L.U32 R3, R8, 0x1f, RZ ;  /* 0x0000001f08037819 */ /* 0x000fc800000006ff */
[----:B------:R-:W2:Y:S02]  /*1a3a0*/  SYNCS.PHASECHK.TRANS64.TRYWAIT P0, [R4+URZ+0x28880], R3 ;  /* 0x02888003040075a7 */ /* 0x000ea4000800017f */
[----:B--2---:R-:W-:Y:S05]  /*1a3b0*/  @!P0 BRA `(.L_x_929) ;  /* 0x0000002800cc8947 */ /* 0x004fea0003800000 */
.L_x_998:
[----:B------:R-:W-:Y:S05]  /*1a3c0*/  BSYNC B1 ;  /* 0x0000000000017941 */ /* 0x000fea0003800000 */
.L_x_928:
[----:B------:R-:W-:Y:S04]  /*1a3d0*/  BSSY B1, `(.L_x_930) ;  /* 0x0000009000017945 */ /* 0x000fe80003800000 */
        /* <DEDUP_REMOVED lines=8> */
.L_x_931:
[----:B------:R-:W-:Y:S05]  /*1a460*/  BSYNC B1 ;  /* 0x0000000000017941 */ /* 0x000fea0003800000 */
.L_x_930:
[----:B------:R-:W3:Y:S04]  /*1a470*/  LDL R5, [R1] ;  /* 0x0000000001057983 */ /* 0x000ee80000100800 */
[----:B------:R-:W3:Y:S01]  /*1a480*/  LDL R2, [R1+0x4] ;  /* 0x0000040001027983 */ /* 0x000ee20000100800 */
[----:B-1----:R-:W-:Y:S01]  /*1a490*/  IMAD.MOV.U32 R9, RZ, RZ, RZ ;  /* 0x000000ffff097224 */ /* 0x002fe200078e00ff */
[----:B------:R-:W-:Y:S01]  /*1a4a0*/  UIADD3 UR4, UP0, UR46, 0x470, URZ ;  /* 0x000004702e047890 */ /* 0x000fe2000ff1e03f */
[----:B------:R-:W-:Y:S01]  /*1a4b0*/  PLOP3.LUT P0, PT, PT, PT, PT, 0x80, 0x0 ;  /* 0x000000000000781c */ /* 0x000fe20003f0f070 */
[----:B------:R-:W-:Y:S01]  /*1a4c0*/  UMOV UR6, 0x0 ;  /* 0x0000000000067882 */ /* 0x000fe20000000000 */
[----:B------:R-:W-:Y:S01]  /*1a4d0*/  UMOV UR7, 0x14f00000 ;  /* 0x14f0000000077882 */ /* 0x000fe20000000000 */
[----:B------:R-:W-:Y:S01]  /*1a4e0*/  R2UR UR10, R9 ;  /* 0x00000000090a72ca */ /* 0x000fe200000e0000 */
[----:B------:R-:W-:Y:S01]  /*1a4f0*/  UIADD3.X UR5, URZ, UR47, URZ, UP0, !UPT ;  /* 0x0000002f3f057290 */ /* 0x000fe200087fe43f */
[----:B---3--:R-:W-:-:S02]  /*1a500*/  IMAD R2, R2, 0x6000, R5 ;  /* 0x0000600002027824 */ /* 0x008fc400078e0205 */
[----:B------:R-:W-:Y:S02]  /*1a510*/  IMAD R5, R7, 0xc0, RZ ;  /* 0x000000c007057824 */ /* 0x000fe400078e02ff */
[----:B------:R-:W-:Y:S02]  /*1a520*/  VIADD R7, R4, 0x28870 ;  /* 0x0002887004077836 */ /* 0x000fe40000000000 */
[----:B------:R-:W-:-:S07]  /*1a530*/  VIADD R8, R2, 0xc400 ;  /* 0x0000c40002087836 */ /* 0x000fce0000000000 */
.L_x_932:
        /* <DEDUP_REMOVED lines=13> */
.L_x_999:
[----:B------:R-:W-:Y:S05]  /*1a610*/  BSYNC B1 ;  /* 0x0000000000017941 */ /* 0x000fea0003800000 */
.L_x_933:
        /* <DEDUP_REMOVED lines=11> */
.L_x_936:
[----:B------:R-:W-:Y:S05]  /*1a6d0*/  BSYNC B1 ;  /* 0x0000000000017941 */ /* 0x000fea0003800000 */
.L_x_935:
        /* <DEDUP_REMOVED lines=8> */
.L_x_937:
        /* <DEDUP_REMOVED lines=10> */
.L_x_926:
[----:B------:R-:W-:Y:S05]  /*1a800*/  BSYNC B0 ;  /* 0x0000000000007941 */ /* 0x000fea0003800000 */
.L_x_925:
[----:B------:R-:W-:-:S06]  /*1a810*/  UISETP.NE.AND UP0, UPT, UR39, 0x3, UPT ;  /* 0x000000032700788c */ /* 0x000fcc000bf05270 */
[----:B------:R-:W-:-:S13]  /*1a820*/  PLOP3.LUT P0, PT, PT, PT, UP0, 0x80, 0x0 ;  /* 0x000000000000781c */ /* 0x000fda0003f0f008 */
[----:B------:R-:W-:Y:S05]  /*1a830*/  @!P0 BRA `(.L_x_938) ;  /* 0x0000000000048947 */ /* 0x000fea0003800000 */
[----:B------:R-:W-:Y:S01]  /*1a840*/  BPT.TRAP 0x1 ;  /* 0x000000040000795c */ /* 0x000fe20000300000 */
.L_x_938:
[----:B------:R-:W2:Y:S01]  /*1a850*/  LDL R3, [R1] ;  /* 0x0000000001037983 */ /* 0x000ea20000100800 */
        /* <DEDUP_REMOVED lines=8> */
.L_x_1000:
[----:B------:R-:W-:Y:S05]  /*1a8e0*/  BSYNC B0 ;  /* 0x0000000000007941 */ /* 0x000fea0003800000 */
.L_x_939:
[----:B------:R-:W-:Y:S05]  /*1a8f0*/  @!P0 BRA `(.L_x_941) ;  /* 0x0000000000048947 */ /* 0x000fea0003800000 */
[----:B------:R-:W-:Y:S01]  /*1a900*/  BPT.TRAP 0x1 ;  /* 0x000000040000795c */ /* 0x000fe20000300000 */
.L_x_941:
[----:B--2---:R-:W-:Y:S01]  /*1a910*/  SHF.L.U32 R2, R6, 0x1f, RZ ;  /* 0x0000001f06027819 */ /* 0x004fe200000006ff */
[----:B------:R-:W-:-:S03]  /*1a920*/  IMAD R0, R0, 0x6000, RZ ;  /* 0x0000600000007824 */ /* 0x000fc600078e02ff */
[----:B------:R-:W2:Y:S02]  /*1a930*/  SYNCS.PHASECHK.TRANS64.TRYWAIT P1, [R20+URZ+0x28860], R2 ;  /* 0x02886002140075a7 */ /* 0x000ea4000802017f */
[----:B--2---:R-:W-:Y:S05]  /*1a940*/  @!P1 BRA `(.L_x_942) ;  /* 0x0000002400a49947 */ /* 0x004fea0003800000 */
.L_x_1001:
[----:B------:R-:W2:Y:S04]  /*1a950*/  LDL R4, [R1+0x18] ;  /* 0x0000180001047983 */ /* 0x000ea80000100800 */
[----:B------:R-:W3:Y:S04]  /*1a960*/  LDL R3, [R1] ;  /* 0x0000000001037983 */ /* 0x000ee80000100800 */
[----:B------:R-:W4:Y:S01]  /*1a970*/  LDL R12, [R1+0x14] ;  /* 0x00001400010c7983 */ /* 0x000f220000100800 */
[----:B-1----:R-:W1:Y:S01]  /*1a980*/  S2R R9, SR_TID.X ;  /* 0x0000000000097919 */ /* 0x002e620000002100 */
[----:B------:R-:W-:Y:S05]  /*1a990*/  WARPSYNC.ALL ;  /* 0x0000000000007948 */ /* 0x000fea0003800000 */
[----:B------:R-:W-:Y:S01]  /*1a9a0*/  IMAD.MOV.U32 R13, RZ, RZ, 0x40 ;  /* 0x00000040ff0d7424 */ /* 0x000fe200078e00ff */
[----:B-1----:R-:W-:-:S04]  /*1a9b0*/  LOP3.LUT P1, RZ, R9, 0x4, RZ, 0xc0, !PT ;  /* 0x0000000409ff7812 */ /* 0x002fc8000782c0ff */
[----:B------:R-:W-:Y:S02]  /*1a9c0*/  SEL R13, R13, 0xffffffc0, !P1 ;  /* 0xffffffc00d0d7807 */ /* 0x000fe40004800000 */
[----:B--2---:R-:W-:-:S05]  /*1a9d0*/  LOP3.LUT R2, R0, R4, RZ, 0xfc, !PT ;  /* 0x0000000400027212 */ /* 0x004fca00078efcff */
[----:B---3--:R-:W-:-:S05]  /*1a9e0*/  IMAD.IADD R2, R3, 0x1, R2 ;  /* 0x0000000103027824 */ /* 0x008fca00078e0202 */
[----:B------:R-:W1:Y:S01]  /*1a9f0*/  LDSM.16.MT88.4 R4, [R2+0xc400] ;  /* 0x00c400000204783b */ /* 0x000e620000004200 */
[----:B------:R-:W-:Y:S01]  /*1aa00*/  IMAD.IADD R18, R13, 0x1, R2 ;  /* 0x000000010d127824 */ /* 0x000fe200078e0202 */
[----:B----4-:R-:W-:Y:S02]  /*1aa10*/  IADD3 R0, R3, R0, R12 ;  /* 0x0000000003007210 */ /* 0x010fe40007ffe00c */
[C-C-:B-1----:R-:W-:Y:S02]  /*1aa20*/  PRMT R8, R4.reuse, 0x6420, R5.reuse ;  /* 0x0000642004087816 */ /* 0x142fe40000000005 */
[----:B------:R-:W-:Y:S02]  /*1aa30*/  PRMT R9, R4, 0x7531, R5 ;  /* 0x0000753104097816 */ /* 0x000fe40000000005 */
[C-C-:B------:R-:W-:Y:S02]  /*1aa40*/  PRMT R10, R6.reuse, 0x6420, R7.reuse ;  /* 0x00006420060a7816 */ /* 0x140fe40000000007 */
[----:B------:R-:W-:-:S02]  /*1aa50*/  PRMT R11, R6, 0x7531, R7 ;  /* 0x00007531060b7816 */ /* 0x000fc40000000007 */
[----:B------:R-:W1:Y:S04]  /*1aa60*/  LDSM.16.MT88.4 R4, [R18+0xc400] ;  /* 0x00c400001204783b */ /* 0x000e680000004200 */
[----:B------:R1:W-:Y:S02]  /*1aa70*/  STSM.16.M88.4 [R0+0x400], R8 ;  /* 0x0004000800007844 */ /* 0x0003e40000000200 */
[C-C-:B-1----:R-:W-:Y:S02]  /*1aa80*/  PRMT R8, R4.reuse, 0x6420, R5.reuse ;  /* 0x0000642004087816 */ /* 0x142fe40000000005 */
[----:B------:R-:W-:Y:S02]  /*1aa90*/  PRMT R9, R4, 0x7531, R5 ;  /* 0x0000753104097816 */ /* 0x000fe40000000005 */
[----:B------:R-:W-:-:S02]  /*1aaa0*/  PRMT R10, R6, 0x6420, R7 ;  /* 0x00006420060a7816 */ /* 0x000fc40000000007 */
[----:B------:R-:W-:-:S05]  /*1aab0*/  PRMT R11, R6, 0x7531, R7 ;  /* 0x00007531060b7816 */ /* 0x000fca0000000007 */
[----:B------:R-:W-:Y:S04]  /*1aac0*/  STSM.16.M88.4 [R0+0x1400], R8 ;  /* 0x0014000800007844 */ /* 0x000fe80000000200 */
[----:B------:R-:W1:Y:S01]  /*1aad0*/  LDSM.16.MT88.4 R4, [R2+0xd400] ;  /* 0x00d400000204783b */ /* 0x000e620000004200 */
[----:B------:R-:W2:Y:S01]  /*1aae0*/  S2R R3, SR_TID.X ;  /* 0x0000000000037919 */ /* 0x000ea20000002100 */
[C-C-:B-1----:R-:W-:Y:S02]  /*1aaf0*/  PRMT R12, R4.reuse, 0x6420, R5.reuse ;  /* 0x00006420040c7816 */ /* 0x142fe40000000005 */
[----:B------:R-:W-:Y:S02]  /*1ab00*/  PRMT R13, R4, 0x7531, R5 ;  /* 0x00007531040d7816 */ /* 0x000fe40000000005 */
[----:B------:R-:W-:-:S02]  /*1ab10*/  PRMT R14, R6, 0x6420, R7 ;  /* 0x00006420060e7816 */ /* 0x000fc40000000007 */
[----:B------:R-:W-:Y:S02]  /*1ab20*/  PRMT R15, R6, 0x7531, R7 ;  /* 0x00007531060f7816 */ /* 0x000fe40000000007 */
[----:B------:R-:W1:Y:S01]  /*1ab30*/  LDSM.16.MT88.4 R4, [R18+0xd400] ;  /* 0x00d400001204783b */ /* 0x000e620000004200 */
[----:B--2---:R-:W-:Y:S01]  /*1ab40*/  LOP3.LUT P1, RZ, R3, 0x4, RZ, 0xc0, !PT ;  /* 0x0000000403ff7812 */ /* 0x004fe2000782c0ff */
[----:B------:R-:W-:-:S05]  /*1ab50*/  IMAD.MOV.U32 R3, RZ, RZ, 0x20 ;  /* 0x00000020ff037424 */ /* 0x000fca00078e00ff */
[----:B------:R-:W-:-:S04]  /*1ab60*/  SEL R3, R3, 0xffffffe0, !P1 ;  /* 0xffffffe003037807 */ /* 0x000fc80004800000 */
[----:B------:R-:W-:-:S05]  /*1ab70*/  IADD3 R3, R3, 0x400, R0 ;  /* 0x0000040003037810 */ /* 0x000fca0007ffe000 */
[----:B------:R-:W-:Y:S01]  /*1ab80*/  STSM.16.M88.4 [R3], R12 ;  /* 0x0000000c03007844 */ /* 0x000fe20000000200 */
        /* <DEDUP_REMOVED lines=61> */
.L_x_943:
        /* <DEDUP_REMOVED lines=10> */
[C---:B------:R-:W-:Y:S01]  /*1b000*/  ISETP.GT.AND P0, PT, R19.reuse, UR40, PT ;  /* 0x0000002813007c0c */ /* 0x040fe2000bf04270 */
[----:B------:R-:W-:-:S12]  /*1b010*/  VIADD R19, R19, 0xffffffff ;  /* 0xffffffff13137836 */ /* 0x000fd80000000000 */
[----:B----4-:R-:W-:Y:S05]  /*1b020*/  @P0 BRA `(.L_x_944) ;  /* 0xfffffff000380947 */ /* 0x010fea000383ffff */
.L_x_924:
[----:B0-----:R-:W0:Y:S01]  /*1b030*/  S2R R2, SR_TID.X ;  /* 0x0000000000027919 */ /* 0x001e220000002100 */
[----:B------:R-:W-:Y:S01]  /*1b040*/  BSSY B0, `(.L_x_945) ;  /* 0x0000011000007945 */ /* 0x000fe20003800000 */
[----:B0-----:R-:W-:-:S04]  /*1b050*/  LOP3.LUT R2, R2, 0x7f, RZ, 0xc0, !PT ;  /* 0x0000007f02027812 */ /* 0x001fc800078ec0ff */
[----:B------:R-:W-:-:S13]  /*1b060*/  ISETP.NE.AND P0, PT, R2, RZ, PT ;  /* 0x000000ff0200720c */ /* 0x000fda0003f05270 */
[----:B------:R-:W-:Y:S05]  /*1b070*/  @P0 BRA `(.L_x_946) ;  /* 0x0000000000340947 */ /* 0x000fea0003800000 */
[----:B--2---:R-:W0:Y:S01]  /*1b080*/  S2R R3, SR_LANEID ;  /* 0x0000000000037919 */ /* 0x004e220000000000 */
[----:B------:R-:W-:Y:S02]  /*1b090*/  VOTEU.ANY UR4, UPT, PT ;  /* 0x0000000000047886 */ /* 0x000fe400038e0100 */
[----:B-----5:R-:W0:Y:S08]  /*1b0a0*/  FLO.U32 R0, UR4 ;  /* 0x0000000400007d00 */ /* 0x020e3000080e0000 */
        /* <DEDUP_REMOVED lines=9> */
[----:B------:R0:W-:Y:S02]  /*1b140*/  STL [R1+0x1c], R0 ;  /* 0x00001c0001007387 */ /* 0x0001e40000100800 */
.L_x_946:
[----:B------:R-:W-:Y:S05]  /*1b150*/  BSYNC B0 ;  /* 0x0000000000007941 */ /* 0x000fea0003800000 */
.L_x_945:
[----:B------:R-:W-:-:S06]  /*1b160*/  UISETP.NE.AND UP0, UPT, UR39, 0x3, UPT ;  /* 0x000000032700788c */ /* 0x000fcc000bf05270 */
[----:B------:R-:W-:-:S13]  /*1b170*/  PLOP3.LUT P1, PT, PT, PT, UP0, 0x80, 0x0 ;  /* 0x000000000000781c */ /* 0x000fda0003f2f008 */
[----:B------:R-:W-:Y:S05]  /*1b180*/  @!P1 BRA `(.L_x_947) ;  /* 0x0000000000049947 */ /* 0x000fea0003800000 */
[----:B------:R-:W-:Y:S01]  /*1b190*/  BPT.TRAP 0x1 ;  /* 0x000000040000795c */ /* 0x000fe20000300000 */
.L_x_947:
[----:B--2---:R-:W2:Y:S04]  /*1b1a0*/  LDL R3, [R1+0x8] ;  /* 0x0000080001037983 */ /* 0x004ea80000100800 */
[----:B------:R-:W3:Y:S04]  /*1b1b0*/  LDL R4, [R1] ;  /* 0x0000000001047983 */ /* 0x000ee80000100800 */
[----:B------:R-:W3:Y:S01]  /*1b1c0*/  LDL R2, [R1+0x4] ;  /* 0x0000040001027983 */ /* 0x000ee20000100800 */
[----:B0----5:R-:W-:Y:S01]  /*1b1d0*/  IMAD.U32 R0, RZ, RZ, UR45 ;  /* 0x0000002dff007e24 */ /* 0x021fe2000f8e00ff */
[----:B------:R-:W-:Y:S04]  /*1b1e0*/  BSSY B0, `(.L_x_948) ;  /* 0x0000007000007945 */ /* 0x000fe80003800000 */
[----:B------:R-:W-:-:S02]  /*1b1f0*/  ISETP.NE.AND P2, PT, R0, 0x3, PT ;  /* 0x000000030000780c */ /* 0x000fc40003f45270 */
[----:B--2---:R-:W-:-:S04]  /*1b200*/  LOP3.LUT R3, R3, 0x1, RZ, 0x3c, !PT ;  /* 0x0000000103037812 */ /* 0x004fc800078e3cff */
[----:B------:R-:W-:Y:S01]  /*1b210*/  SHF.L.U32 R3, R3, 0x1f, RZ ;  /* 0x0000001f03037819 */ /* 0x000fe200000006ff */
[----:B---3--:R-:W-:-:S04]  /*1b220*/  IMAD R18, R2, 0x8, R4 ;  /* 0x0000000802127824 */ /* 0x008fc800078e0204 */
[----:B------:R-:W0:Y:S02]  /*1b230*/  SYNCS.PHASECHK.TRANS64.TRYWAIT P1, [R18+URZ+0x28870], R3 ;  /* 0x02887003120075a7 */ /* 0x000e24000802017f */
[----:B0-----:R-:W-:Y:S05]  /*1b240*/  @!P1 BRA `(.L_x_949) ;  /* 0x0000001c00789947 */ /* 0x001fea0003800000 */
.L_x_1002:
[----:B------:R-:W-:Y:S05]  /*1b250*/  BSYNC B0 ;  /* 0x0000000000007941 */ /* 0x000fea0003800000 */
.L_x_948:
[----:B------:R-:W-:Y:S05]  /*1b260*/  @!P2 BRA `(.L_x_950) ;  /* 0x000000000004a947 */ /* 0x000fea0003800000 */
[----:B------:R-:W-:Y:S01]  /*1b270*/  BPT.TRAP 0x1 ;  /* 0x000000040000795c */ /* 0x000fe20000300000 */
.L_x_950:
[----:B------:R-:W0:Y:S02]  /*1b280*/  LDL R0, [R1+0x8] ;  /* 0x0000080001007983 */ /* 0x000e240000100800 */
[----:B0-----:R-:W-:-:S04]  /*1b290*/  SHF.L.U32 R3, R0, 0x1f, RZ ;  /* 0x0000001f00037819 */ /* 0x001fc800000006ff */
[----:B------:R-:W0:Y:S02]  /*1b2a0*/  SYNCS.PHASECHK.TRANS64.TRYWAIT P1, [R18+URZ+0x28860], R3 ;  /* 0x02886003120075a7 */ /* 0x000e24000802017f */
[----:B0-----:R-:W-:Y:S05]  /*1b2b0*/  @!P1 BRA `(.L_x_951) ;  /* 0x0000001c00709947 */ /* 0x001fea0003800000 */
.L_x_1003:
[----:B------:R-:W2:Y:S04]  /*1b2c0*/  LDL R19, [R1+0x4] ;  /* 0x0000040001137983 */ /* 0x000ea80000100800 */
[----:B------:R-:W3:Y:S04]  /*1b2d0*/  LDL R2, [R1+0x18] ;  /* 0x0000180001027983 */ /* 0x000ee80000100800 */
[----:B------:R-:W4:Y:S04]  /*1b2e0*/  LDL R12, [R1] ;  /* 0x00000000010c7983 */ /* 0x000f280000100800 */
[----:B------:R-:W5:Y:S01]  /*1b2f0*/  LDL R13, [R1+0x14] ;  /* 0x00001400010d7983 */ /* 0x000f620000100800 */
[----:B------:R-:W1:Y:S01]  /*1b300*/  S2R R9, SR_TID.X ;  /* 0x0000000000097919 */ /* 0x000e620000002100 */
[----:B------:R-:W-:Y:S05]  /*1b310*/  WARPSYNC.ALL ;  /* 0x0000000000007948 */ /* 0x000fea0003800000 */
[----:B------:R-:W-:Y:S01]  /*1b320*/  IMAD.MOV.U32 R14, RZ, RZ, 0x40 ;  /* 0x00000040ff0e7424 */ /* 0x000fe200078e00ff */
[----:B-1----:R-:W-:-:S04]  /*1b330*/  LOP3.LUT P1, RZ, R9, 0x4, RZ, 0xc0, !PT ;  /* 0x0000000409ff7812 */ /* 0x002fc8000782c0ff */
[----:B------:R-:W-:Y:S01]  /*1b340*/  SEL R14, R14, 0xffffffc0, !P1 ;  /* 0xffffffc00e0e7807 */ /* 0x000fe20004800000 */
[----:B0-----:R-:W-:Y:S02]  /*1b350*/  IMAD.MOV.U32 R3, RZ, RZ, 0x20 ;  /* 0x00000020ff037424 */ /* 0x001fe400078e00ff */
[----:B--2---:R-:W-:-:S05]  /*1b360*/  IMAD R0, R19, 0x6000, RZ ;  /* 0x0000600013007824 */ /* 0x004fca00078e02ff */
[----:B---3--:R-:W-:-:S05]  /*1b370*/  LOP3.LUT R2, R0, R2, RZ, 0xfc, !PT ;  /* 0x0000000200027212 */ /* 0x008fca00078efcff */
[----:B----4-:R-:W-:-:S05]  /*1b380*/  IMAD.IADD R2, R12, 0x1, R2 ;  /* 0x000000010c027824 */ /* 0x010fca00078e0202 */
[----:B------:R-:W0:Y:S01]  /*1b390*/  LDSM.16.MT88.4 R4, [R2+0xc400] ;  /* 0x00c400000204783b */ /* 0x000e220000004200 */
[----:B------:R-:W-:Y:S01]  /*1b3a0*/  IMAD.IADD R17, R14, 0x1, R2 ;  /* 0x000000010e117824 */ /* 0x000fe200078e0202 */
[----:B-----5:R-:W-:Y:S02]  /*1b3b0*/  IADD3 R0, R12, R0, R13 ;  /* 0x000000000c007210 */ /* 0x020fe40007ffe00d */
[C-C-:B0-----:R-:W-:Y:S02]  /*1b3c0*/  PRMT R8, R4.reuse, 0x6420, R5.reuse ;  /* 0x0000642004087816 */ /* 0x141fe40000000005 */
[----:B------:R-:W-:Y:S02]  /*1b3d0*/  PRMT R9, R4, 0x7531, R5 ;  /* 0x0000753104097816 */ /* 0x000fe40000000005 */
[C-C-:B------:R-:W-:Y:S02]  /*1b3e0*/  PRMT R10, R6.reuse, 0x6420, R7.reuse ;  /* 0x00006420060a7816 */ /* 0x140fe40000000007 */
[----:B------:R-:W-:-:S02]  /*1b3f0*/  PRMT R11, R6, 0x7531, R7 ;  /* 0x00007531060b7816 */ /* 0x000fc40000000007 */
[----:B------:R-:W0:Y:S04]  /*1b400*/  LDSM.16.MT88.4 R4, [R17+0xc400] ;  /* 0x00c400001104783b */ /* 0x000e280000004200 */
[----:B------:R0:W-:Y:S01]  /*1b410*/  STSM.16.M88.4 [R0+0x400], R8 ;  /* 0x0004000800007844 */ /* 0x0001e20000000200 */
[----:B------:R-:W1:Y:S01]  /*1b420*/  S2R R14, SR_TID.X ;  /* 0x00000000000e7919 */ /* 0x000e620000002100 */
[C-C-:B0-----:R-:W-:Y:S02]  /*1b430*/  PRMT R8, R4.reuse, 0x6420, R5.reuse ;  /* 0x0000642004087816 */ /* 0x141fe40000000005 */
[----:B------:R-:W-:Y:S02]  /*1b440*/  PRMT R9, R4, 0x7531, R5 ;  /* 0x0000753104097816 */ /* 0x000fe40000000005 */
[----:B------:R-:W-:-:S02]  /*1b450*/  PRMT R10, R6, 0x6420, R7 ;  /* 0x00006420060a7816 */ /* 0x000fc40000000007 */
[----:B------:R-:W-:-:S05]  /*1b460*/  PRMT R11, R6, 0x7531, R7 ;  /* 0x00007531060b7816 */ /* 0x000fca0000000007 */
[----:B------:R-:W-:Y:S04]  /*1b470*/  STSM.16.M88.4 [R0+0x1400], R8 ;  /* 0x0014000800007844 */ /* 0x000fe80000000200 */
[----:B------:R-:W0:Y:S01]  /*1b480*/  LDSM.16.MT88.4 R4, [R2+0xd400] ;  /* 0x00d400000204783b */ /* 0x000e220000004200 */
[----:B-1----:R-:W-:Y:S02]  /*1b490*/  LOP3.LUT P1, RZ, R14, 0x4, RZ, 0xc0, !PT ;  /* 0x000000040eff7812 */ /* 0x002fe4000782c0ff */
[C-C-:B0-----:R-:W-:Y:S02]  /*1b4a0*/  PRMT R12, R4.reuse, 0x6420, R5.reuse ;  /* 0x00006420040c7816 */ /* 0x141fe40000000005 */
[----:B------:R-:W-:Y:S02]  /*1b4b0*/  PRMT R13, R4, 0x7531, R5 ;  /* 0x00007531040d7816 */ /* 0x000fe40000000005 */
[----:B------:R-:W-:-:S02]  /*1b4c0*/  PRMT R14, R6, 0x6420, R7 ;  /* 0x00006420060e7816 */ /* 0x000fc40000000007 */
[----:B------:R-:W-:Y:S02]  /*1b4d0*/  PRMT R15, R6, 0x7531, R7 ;  /* 0x00007531060f7816 */ /* 0x000fe40000000007 */
[----:B------:R-:W0:Y:S01]  /*1b4e0*/  LDSM.16.MT88.4 R4, [R17+0xd400] ;  /* 0x00d400001104783b */ /* 0x000e220000004200 */
[----:B------:R-:W-:-:S04]  /*1b4f0*/  SEL R3, R3, 0xffffffe0, !P1 ;  /* 0xffffffe003037807 */ /* 0x000fc80004800000 */
[----:B------:R-:W-:-:S05]  /*1b500*/  IADD3 R3, R3, 0x400, R0 ;  /* 0x0000040003037810 */ /* 0x000fca0007ffe000 */
[----:B------:R-:W-:Y:S01]  /*1b510*/  STSM.16.M88.4 [R3], R12 ;  /* 0x0000000c03007844 */ /* 0x000fe20000000200 */
[C-C-:B0-----:R-:W-:Y:S02]  /*1b520*/  PRMT R8, R4.reuse, 0x6420, R5.reuse ;  /* 0x0000642004087816 */ /* 0x141fe40000000005 */
        /* <DEDUP_REMOVED lines=60> */
.L_x_952:
[----:B-1----:R-:W2:Y:S01]  /*1b8f0*/  LDL.LU R3, [R1+0x8] ;  /* 0x0000080001037983 */ /* 0x002ea20000300800 */
[----:B0-----:R-:W-:Y:S01]  /*1b900*/  SYNCS.ARRIVE.TRANS64.A1T0 RZ, [R18+URZ+0x28850], RZ ;  /* 0x028850ff12ff79a7 */ /* 0x001fe2000810003f */
[----:B------:R-:W-:-:S05]  /*1b910*/  @!P0 VIADD R0, R18, 0x28880 ;  /* 0x0002888012008836 */ /* 0x000fca0000000000 */
[----:B------:R-:W-:Y:S01]  /*1b920*/  @!P0 PRMT R0, RZ, 0x654, R0 ;  /* 0x00000654ff008816 */ /* 0x000fe20000000000 */
[----:B------:R-:W-:Y:S06]  /*1b930*/  BAR.SYNC.DEFER_BLOCKING 0x2, 0x80 ;  /* 0x0082000000007b1d */ /* 0x000fec0000010000 */
[----:B------:R0:W-:Y:S02]  /*1b940*/  @!P0 SYNCS.ARRIVE.TRANS64.RED.A1T0 RZ, [R0+URZ], RZ ;  /* 0x000000ff00ff89a7 */ /* 0x0001e4000810043f */
[----:B0-----:R-:W-:-:S05]  /*1b950*/  VIADD R0, R19, 0x1 ;  /* 0x0000000113007836 */ /* 0x001fca0000000000 */
[----:B------:R-:W-:-:S04]  /*1b960*/  ISETP.NE.AND P1, PT, R0, 0x2, PT ;  /* 0x000000020000780c */ /* 0x000fc80003f25270 */
[----:B------:R-:W-:Y:S02]  /*1b970*/  SEL R2, RZ, 0x1, P1 ;  /* 0x00000001ff027807 */ /* 0x000fe40000800000 */
[----:B------:R-:W-:-:S05]  /*1b980*/  SEL R0, R0, RZ, P1 ;  /* 0x000000ff00007207 */ /* 0x000fca0000800000 */
[----:B------:R0:W-:Y:S01]  /*1b990*/  STL [R1+0x4], R0 ;  /* 0x0000040001007387 */ /* 0x0001e20000100800 */
[----:B--2---:R-:W-:-:S05]  /*1b9a0*/  LOP3.LUT R3, R3, R2, RZ, 0x3c, !PT ;  /* 0x0000000203037212 */ /* 0x004fca00078e3cff */
[----:B------:R0:W-:Y:S02]  /*1b9b0*/  STL [R1+0x8], R3 ;  /* 0x0000080301007387 */ /* 0x0001e40000100800 */
.L_x_901:
[----:B------:R-:W-:Y:S05]  /*1b9c0*/  BSYNC B7 ;  /* 0x0000000000077941 */ /* 0x000fea0003800000 */
.L_x_899:
[----:B01----:R0:W5:Y:S04]  /*1b9d0*/  LDL R0, [R1] ;  /* 0x0000000001007983 */ /* 0x0031680000100800 */
[----:B------:R0:W5:Y:S01]  /*1b9e0*/  LDL R2, [R1+0x1c] ;  /* 0x00001c0001027983 */ /* 0x0001620000100800 */
[----:B------:R-:W-:-:S13]  /*1b9f0*/  LOP3.LUT P1, RZ, R16, 0x4, RZ, 0xc0, !PT ;  /* 0x0000000410ff7812 */ /* 0x000fda000782c0ff */
[----:B0-----:R-:W-:Y:S05]  /*1ba00*/  @!P1 BRA `(.L_x_953) ;  /* 0x0000000000289947 */ /* 0x001fea0003800000 */
[----:B------:R-:W0:Y:S08]  /*1ba10*/  S2UR UR5, SR_CgaCtaId ;  /* 0x00000000000579c3 */ /* 0x000e300000008800 */
[----:B------:R-:W-:Y:S06]  /*1ba20*/  BAR.SYNC.DEFER_BLOCKING 0x5, 0x180 ;  /* 0x0146000000007b1d */ /* 0x000fec0000010000 */
[----:B------:R-:W-:-:S02]  /*1ba30*/  UMOV UR4, 0x400 ;  /* 0x0000040000047882 */ /* 0x000fc40000000000 */
[----:B0-----:R-:W-:-:S06]  /*1ba40*/  ULEA UR4, UR5, UR4, 0x18 ;  /* 0x0000000405047291 */ /* 0x001fcc000f8ec03f */
[----:B-----5:R-:W-:-:S05]  /*1ba50*/  IMAD.U32 R0, RZ, RZ, UR4 ;  /* 0x00000004ff007e24 */ /* 0x020fca000f8e00ff */
[----:B------:R-:W0:Y:S04]  /*1ba60*/  LDS R2, [R0+0x288d0] ;  /* 0x0288d00000027984 */ /* 0x000e280000000800 */
[----:B------:R1:W-:Y:S04]  /*1ba70*/  STL [R1], R0 ;  /* 0x0000000001007387 */ /* 0x0003e80000100800 */
[----:B0-----:R1:W-:Y:S01]  /*1ba80*/  STL [R1+0x1c], R2 ;  /* 0x00001c0201007387 */ /* 0x0013e20000100800 */
[----:B------:R-:W-:Y:S06]  /*1ba90*/  BAR.ARV 0x4, 0x180 ;  /* 0x0106000000007b1d */ /* 0x000fec0000002000 */
[----:B------:R-:W-:Y:S05]  /*1baa0*/  BRA `(.L_x_954) ;  /* 0x0000000000287947 */ /* 0x000fea0003800000 */
.L_x_953:
[----:B------:R-:W0:Y:S01]  /*1bab0*/  @!P0 S2R R3, SR_CgaCtaId ;  /* 0x0000000000038919 */ /* 0x000e220000008800 */
[----:B-----5:R-:W-:Y:S01]  /*1bac0*/  IMAD.MOV.U32 R4, RZ, RZ, R0 ;  /* 0x000000ffff047224 */ /* 0x020fe200078e0000 */
[----:B------:R-:W-:Y:S01]  /*1bad0*/  @!P0 MOV R0, 0x400 ;  /* 0x0000040000008802 */ /* 0x000fe20000000f00 */
[----:B------:R-:W-:Y:S03]  /*1bae0*/  BAR.SYNC.DEFER_BLOCKING 0x4, 0x180 ;  /* 0x0106000000007b1d */ /* 0x000fe60000010000 */
[----:B0-----:R-:W-:-:S03]  /*1baf0*/  @!P0 LEA R4, R3, R0, 0x18 ;  /* 0x0000000003048211 */ /* 0x001fc600078ec0ff */
[----:B------:R-:W0:Y:S04]  /*1bb00*/  SHFL.IDX PT, R0, R2, RZ, 0x1f ;  /* 0x00001fff02007589 */ /* 0x000e2800000e0000 */
[----:B------:R2:W-:Y:S04]  /*1bb10*/  @!P0 STL [R1], R4 ;  /* 0x0000000401008387 */ /* 0x0005e80000100800 */
[----:B------:R2:W-:Y:S04]  /*1bb20*/  @!P0 STS [R4+0x288d0], R2 ;  /* 0x0288d00204008388 */ /* 0x0005e80000000800 */
[----:B0-----:R2:W-:Y:S01]  /*1bb30*/  STL [R1+0x1c], R0 ;  /* 0x00001c0001007387 */ /* 0x0015e20000100800 */
[----:B------:R-:W-:Y:S06]  /*1bb40*/  BAR.ARV 0x5, 0x180 ;  /* 0x0146000000007b1d */ /* 0x000fec0000002000 */
.L_x_954:
[----:B-12---:R-:W2:Y:S01]  /*1bb50*/  LDL R0, [R1+0x1c] ;  /* 0x00001c0001007983 */ /* 0x006ea20000100800 */
[----:B------:R-:W-:Y:S02]  /*1bb60*/  ULDC UR4, c[0x0][0xc38] ;  /* 0x00030e0000047ab9 */ /* 0x000fe40000000800 */
[----:B--2---:R-:W-:-:S13]  /*1bb70*/  ISETP.GE.AND P0, PT, R0, UR4, PT ;  /* 0x0000000400007c0c */ /* 0x004fda000bf06270 */
[----:B------:R-:W-:Y:S05]  /*1bb80*/  @!P0 BRA `(.L_x_955) ;  /* 0xffffffc400248947 */ /* 0x000fea000383ffff */
.L_x_890:
[----:B--2---:R-:W2:Y:S01]  /*1bb90*/  LDL.LU R0, [R1+0x24] ;  /* 0x0000240001007983 */ /* 0x004ea20000300800 */
[----:B------:R-:W-:Y:S01]  /*1bba0*/  BSSY B0, `(.L_x_956) ;  /* 0x000000b000007945 */ /* 0x000fe20003800000 */
[----:B------:R-:W0:Y:S01]  /*1bbb0*/  S2R R5, SR_CgaCtaId ;  /* 0x0000000000057919 */ /* 0x000e220000008800 */
        /* <DEDUP_REMOVED lines=9> */
.L_x_1004:
[----:B------:R-:W-:Y:S05]  /*1bc50*/  BSYNC B0 ;  /* 0x0000000000007941 */ /* 0x000fea0003800000 */
.L_x_956:
[----:B------:R-:W-:-:S03]  /*1bc60*/  UMOV UR4, 0xffffffff ;  /* 0xffffffff00047882 */ /* 0x000fc60000000000 */
[----:B------:R-:W-:Y:S05]  /*1bc70*/  BRA.DIV UR4, `(.L_x_958) ;  /* 0x0000001604287947 */ /* 0x000fea000b800000 */
[----:B------:R-:W1:Y:S02]  /*1bc80*/  S2R R2, SR_TID.X ;  /* 0x0000000000027919 */ /* 0x000e640000002100 */
[----:B-1----:R-:W-:-:S04]  /*1bc90*/  SHF.R.U32.HI R2, RZ, 0x5, R2 ;  /* 0x00000005ff027819 */ /* 0x002fc80000011602 */
[----:B------:R-:W-:-:S05]  /*1bca0*/  LOP3.LUT R2, R2, 0x3, RZ, 0xc0, !PT ;  /* 0x0000000302027812 */ /* 0x000fca00078ec0ff */
[----:B------:R1:W2:Y:S02]  /*1bcb0*/  SHFL.IDX PT, R14, R2, RZ, 0x1f ;  /* 0x00001fff020e7589 */ /* 0x0002a400000e0000 */
.L_x_1007:
[----:B--2---:R-:W-:Y:S01]  /*1bcc0*/  ISETP.NE.AND P0, PT, R14, RZ, PT ;  /* 0x000000ff0e00720c */ /* 0x004fe20003f05270 */
[----:B------:R-:W-:-:S12]  /*1bcd0*/  BSSY B0, `(.L_x_959) ;  /* 0x000002e000007945 */ /* 0x000fd80003800000 */
[----:B------:R-:W-:Y:S05]  /*1bce0*/  @P0 BRA `(.L_x_960) ;  /* 0x0000000000b00947 */ /* 0x000fea0003800000 */
[----:B------:R-:W-:-:S03]  /*1bcf0*/  UMOV UR4, 0xffffffff ;  /* 0xffffffff00047882 */ /* 0x000fc60000000000 */
[----:B------:R-:W-:Y:S05]  /*1bd00*/  BRA.DIV UR4, `(.L_x_961) ;  /* 0x0000001604387947 */ /* 0x000fea000b800000 */
[----:B------:R-:W-:-:S13]  /*1bd10*/  ELECT P6, URZ, PT ;  /* 0x00000000003f782f */ /* 0x000fda00038c0000 */
.L_x_1010:
[----:B------:R-:W-:Y:S05]  /*1bd20*/  @!P6 BRA `(.L_x_960) ;  /* 0x0000000000a0e947 */ /* 0x000fea0003800000 */
[----:B------:R-:W-:-:S06]  /*1bd30*/  ULOP3.LUT UR4, UR38, 0x2, URZ, 0xfc, !UPT ;  /* 0x0000000226047892 */ /* 0x000fcc000f8efc3f */
[----:B-1----:R-:W-:-:S05]  /*1bd40*/  IMAD.U32 R2, RZ, RZ, UR4 ;  /* 0x00000004ff027e24 */ /* 0x002fca000f8e00ff */
[----:B------:R-:W-:-:S13]  /*1bd50*/  ISETP.NE.AND P0, PT, R2, 0x3, PT ;  /* 0x000000030200780c */ /* 0x000fda0003f05270 */
[----:B------:R-:W-:Y:S05]  /*1bd60*/  @!P0 BRA `(.L_x_962) ;  /* 0x0000000000048947 */ /* 0x000fea0003800000 */
[----:B------:R-:W-:Y:S01]  /*1bd70*/  BPT.TRAP 0x1 ;  /* 0x000000040000795c */ /* 0x000fe20000300000 */
.L_x_962:
[----:B0-----:R-:W2:Y:S04]  /*1bd80*/  LDL R3, [R1+0x4] ;  /* 0x0000040001037983 */ /* 0x001ea80000100800 */
[----:B------:R-:W3:Y:S01]  /*1bd90*/  LDL.LU R7, [R1+0x8] ;  /* 0x0000080001077983 */ /* 0x000ee20000300800 */
[----:B------:R-:W-:-:S04]  /*1bda0*/  VIADD R2, R0, 0x28840 ;  /* 0x0002884000027836 */ /* 0x000fc80000000000 */
[C---:B--2---:R-:W-:Y:S02]  /*1bdb0*/  IMAD R6, R3.reuse, 0x8, R2 ;  /* 0x0000000803067824 */ /* 0x044fe400078e0202 */
[----:B------:R-:W-:Y:S01]  /*1bdc0*/  VIADD R3, R3, 0x1 ;  /* 0x0000000103037836 */ /* 0x000fe20000000000 */
[----:B---3--:R-:W-:-:S04]  /*1bdd0*/  SHF.L.U32 R5, R7, 0x1f, RZ ;  /* 0x0000001f07057819 */ /* 0x008fc800000006ff */
        /* <DEDUP_REMOVED lines=8> */
.L_x_1011:
[----:B------:R-:W1:Y:S02]  /*1be60*/  SYNCS.PHASECHK.TRANS64.TRYWAIT P1, [R7+URZ], R2 ;  /* 0x00000002070075a7 */ /* 0x000e64000802017f */
[----:B-1----:R-:W-:Y:S05]  /*1be70*/  @!P1 BRA `(.L_x_964) ;  /* 0x0000001400109947 */ /* 0x002fea0003800000 */
.L_x_1012:
[----:B------:R-:W-:Y:S05]  /*1be80*/  @!P0 BRA `(.L_x_965) ;  /* 0x0000000000048947 */ /* 0x000fea0003800000 */
[----:B------:R-:W-:Y:S01]  /*1be90*/  BPT.TRAP 0x1 ;  /* 0x000000040000795c */ /* 0x000fe20000300000 */
.L_x_965:
[----:B------:R-:W2:Y:S02]  /*1bea0*/  LDL.LU R4, [R1+0x4] ;  /* 0x0000040001047983 */ /* 0x000ea40000300800 */
[----:B--2---:R-:W-:-:S04]  /*1beb0*/  IMAD R4, R4, 0x8, R0 ;  /* 0x0000000804047824 */ /* 0x004fc800078e0200 */
[----:B------:R-:W2:Y:S02]  /*1bec0*/  SYNCS.PHASECHK.TRANS64.TRYWAIT P1, [R4+URZ+0x28860], R5 ;  /* 0x02886005040075a7 */ /* 0x000ea4000802017f */
[----:B--2---:R-:W-:Y:S05]  /*1bed0*/  @!P1 BRA `(.L_x_966) ;  /* 0x00000014000c9947 */ /* 0x004fea0003800000 */
.L_x_1013:
[----:B------:R-:W-:Y:S05]  /*1bee0*/  @!P0 BRA `(.L_x_967) ;  /* 0x0000000000048947 */ /* 0x000fea0003800000 */
[----:B------:R-:W-:Y:S01]  /*1bef0*/  BPT.TRAP 0x1 ;  /* 0x000000040000795c */ /* 0x000fe20000300000 */
.L_x_967:
[----:B------:R-:W-:-:S04]  /*1bf00*/  IMAD R3, R3, 0x8, R0 ;  /* 0x0000000803037824 */ /* 0x000fc800078e0200 */
[----:B------:R-:W3:Y:S02]  /*1bf10*/  SYNCS.PHASECHK.TRANS64.TRYWAIT P1, [R3+URZ+0x28860], R2 ;  /* 0x02886002030075a7 */ /* 0x000ee4000802017f */
[----:B---3--:R-:W-:Y:S05]  /*1bf20*/  @!P1 BRA `(.L_x_968) ;  /* 0x00000014000c9947 */ /* 0x008fea0003800000 */
.L_x_1014:
[----:B------:R-:W-:Y:S05]  /*1bf30*/  @!P0 BRA `(.L_x_969) ;  /* 0x0000000000048947 */ /* 0x000fea0003800000 */
[----:B------:R-:W-:Y:S01]  /*1bf40*/  BPT.TRAP 0x1 ;  /* 0x000000040000795c */ /* 0x000fe20000300000 */
.L_x_969:
[----:B------:R-:W4:Y:S02]  /*1bf50*/  SYNCS.PHASECHK.TRANS64.TRYWAIT P0, [R4+URZ+0x28880], R5 ;  /* 0x02888005040075a7 */ /* 0x000f24000800017f */
[----:B----4-:R-:W-:Y:S05]  /*1bf60*/  @!P0 BRA `(.L_x_970) ;  /* 0x0000001400108947 */ /* 0x010fea0003800000 */
.L_x_971:
[----:B------:R0:W0:Y:S02]  /*1bf70*/  SYNCS.PHASECHK.TRANS64.TRYWAIT P0, [R3+URZ+0x28880], R2 ;  /* 0x02888002030075a7 */ /* 0x000024000800017f */
[----:B0-----:R-:W-:Y:S05]  /*1bf80*/  @!P0 NANOSLEEP.SYNCS 0x989680 ;  /* 0x009896800000895d */ /* 0x001fea0003900000 */
[----:B------:R-:W0:Y:S02]  /*1bf90*/  @!P0 SYNCS.PHASECHK.TRANS64 P0, [R3+URZ+0x28880], R2 ;  /* 0x02888002030085a7 */ /* 0x000e24000800007f */
[----:B0-----:R-:W-:Y:S05]  /*1bfa0*/  @!P0 BRA `(.L_x_971) ;  /* 0xfffffffc00f08947 */ /* 0x001fea000383ffff */
.L_x_960:
[----:B------:R-:W-:Y:S05]  /*1bfb0*/  BSYNC B0 ;  /* 0x0000000000007941 */ /* 0x000fea0003800000 */
.L_x_959:
[----:B------:R-:W-:Y:S05]  /*1bfc0*/  EXIT ;  /* 0x000000000000794d */ /* 0x000fea0003800000 */
.L_x_799:
[----:B0-----:R-:W-:-:S04]  /*1bfd0*/  IMAD.U32 R3, RZ, RZ, UR45 ;  /* 0x0000002dff037e24 */ /* 0x001fc8000f8e00ff */
[----:B------:R0:W1:Y:S03]  /*1bfe0*/  SYNCS.PHASECHK.TRANS64.TRYWAIT P1, [R3+URZ+0x28800], R8 ;  /* 0x02880008030075a7 */ /* 0x000066000802017f */
[----:B-1----:R-:W-:Y:S05]  /*1bff0*/  @!P1 NANOSLEEP.SYNCS 0x989680 ;  /* 0x009896800000995d */ /* 0x002fea0003900000 */
[----:B------:R-:W1:Y:S02]  /*1c000*/  @!P1 SYNCS.PHASECHK.TRANS64 P1, [R3+URZ+0x28800], R8 ;  /* 0x02880008030095a7 */ /* 0x000e64000802007f */
[----:B-1----:R-:W-:Y:S05]  /*1c010*/  @!P1 BRA `(.L_x_799) ;  /* 0xfffffffc00ec9947 */ /* 0x002fea000383ffff */
[----:B------:R-:W-:Y:S05]  /*1c020*/  BRA `(.L_x_972) ;  /* 0xfffffe5c00407947 */ /* 0x000fea000383ffff */
.L_x_803:
[----:B0-----:R0:W2:Y:S02]  /*1c030*/  SYNCS.PHASECHK.TRANS64.TRYWAIT P1, [R123+URZ+0x28830], R4 ;  /* 0x028830047b0075a7 */ /* 0x0010a4000802017f */
[----:B--2---:R-:W-:Y:S05]  /*1c040*/  @!P1 NANOSLEEP.SYNCS 0x989680 ;  /* 0x009896800000995d */ /* 0x004fea0003900000 */
[----:B------:R-:W2:Y:S02]  /*1c050*/  @!P1 SYNCS.PHASECHK.TRANS64 P1, [R123+URZ+0x28830], R4 ;  /* 0x028830047b0095a7 */ /* 0x000ea4000802007f */
[----:B--2---:R-:W-:Y:S05]  /*1c060*/  @!P1 BRA `(.L_x_803) ;  /* 0xfffffffc00f09947 */ /* 0x004fea000383ffff */
[----:B------:R-:W-:Y:S05]  /*1c070*/  BRA `(.L_x_802) ;  /* 0xfffffe5c006c7947 */ /* 0x000fea000383ffff */
.L_x_819:
[----:B-1----:R-:W-:-:S04]  /*1c080*/  IMAD.U32 R9, RZ, RZ, UR6 ;  /* 0x00000006ff097e24 */ /* 0x002fc8000f8e00ff */
[----:B------:R1:W2:Y:S03]  /*1c090*/  SYNCS.PHASECHK.TRANS64.TRYWAIT P1, [R9+URZ+0x28830], R8 ;  /* 0x02883008090075a7 */ /* 0x0002a6000802017f */
[----:B--2---:R-:W-:Y:S05]  /*1c0a0*/  @!P1 NANOSLEEP.SYNCS 0x989680 ;  /* 0x009896800000995d */ /* 0x004fea0003900000 */
[----:B------:R-:W2:Y:S02]  /*1c0b0*/  @!P1 SYNCS.PHASECHK.TRANS64 P1, [R9+URZ+0x28830], R8 ;  /* 0x02883008090095a7 */ /* 0x000ea4000802007f */
[----:B--2---:R-:W-:Y:S05]  /*1c0c0*/  @!P1 BRA `(.L_x_819) ;  /* 0xfffffffc00ec9947 */ /* 0x004fea000383ffff */
[----:B------:R-:W-:Y:S05]  /*1c0d0*/  BRA `(.L_x_816) ;  /* 0xfffffeac00187947 */ /* 0x000fea000383ffff */
.L_x_823:
[----:B-1----:R-:W-:-:S04]  /*1c0e0*/  IMAD.U32 R9, RZ, RZ, UR6 ;  /* 0x00000006ff097e24 */ /* 0x002fc8000f8e00ff */
[----:B------:R1:W2:Y:S03]  /*1c0f0*/  SYNCS.PHASECHK.TRANS64.TRYWAIT P1, [R9+URZ+0x28850], R8 ;  /* 0x02885008090075a7 */ /* 0x0002a6000802017f */
[----:B--2---:R-:W-:Y:S05]  /*1c100*/  @!P1 NANOSLEEP.SYNCS 0x989680 ;  /* 0x009896800000995d */ /* 0x004fea0003900000 */
[----:B------:R-:W2:Y:S02]  /*1c110*/  @!P1 SYNCS.PHASECHK.TRANS64 P1, [R9+URZ+0x28850], R8 ;  /* 0x02885008090095a7 */ /* 0x000ea4000802007f */
[----:B--2---:R-:W-:Y:S05]  /*1c120*/  @!P1 BRA `(.L_x_823) ;  /* 0xfffffffc00ec9947 */ /* 0x004fea000383ffff */
[----:B------:R-:W-:Y:S05]  /*1c130*/  BRA `(.L_x_820) ;  /* 0xfffffeac00907947 */ /* 0x000fea000383ffff */
.L_x_841:
[----:B-1----:R-:W-:-:S04]  /*1c140*/  IMAD.U32 R7, RZ, RZ, UR6 ;  /* 0x00000006ff077e24 */ /* 0x002fc8000f8e00ff */
[----:B------:R1:W2:Y:S03]  /*1c150*/  SYNCS.PHASECHK.TRANS64.TRYWAIT P1, [R7+URZ+0x28830], R6 ;  /* 0x02883006070075a7 */ /* 0x0002a6000802017f */
[----:B--2---:R-:W-:Y:S05]  /*1c160*/  @!P1 NANOSLEEP.SYNCS 0x989680 ;  /* 0x009896800000995d */ /* 0x004fea0003900000 */
[----:B------:R-:W2:Y:S02]  /*1c170*/  @!P1 SYNCS.PHASECHK.TRANS64 P1, [R7+URZ+0x28830], R6 ;  /* 0x02883006070095a7 */ /* 0x000ea4000802007f */
[----:B--2---:R-:W-:Y:S05]  /*1c180*/  @!P1 BRA `(.L_x_841) ;  /* 0xfffffffc00ec9947 */ /* 0x004fea000383ffff */
[----:B------:R-:W-:Y:S05]  /*1c190*/  BRA `(.L_x_838) ;  /* 0xffffff0000e47947 */ /* 0x000fea000383ffff */
.L_x_845:
[----:B-1----:R-:W-:-:S04]  /*1c1a0*/  IMAD.U32 R7, RZ, RZ, UR6 ;  /* 0x00000006ff077e24 */ /* 0x002fc8000f8e00ff */
[----:B------:R1:W2:Y:S03]  /*1c1b0*/  SYNCS.PHASECHK.TRANS64.TRYWAIT P1, [R7+URZ+0x28850], R6 ;  /* 0x02885006070075a7 */ /* 0x0002a6000802017f */
[----:B--2---:R-:W-:Y:S05]  /*1c1c0*/  @!P1 NANOSLEEP.SYNCS 0x989680 ;  /* 0x009896800000995d */ /* 0x004fea0003900000 */
[----:B------:R-:W2:Y:S02]  /*1c1d0*/  @!P1 SYNCS.PHASECHK.TRANS64 P1, [R7+URZ+0x28850], R6 ;  /* 0x02885006070095a7 */ /* 0x000ea4000802007f */
[----:B--2---:R-:W-:Y:S05]  /*1c1e0*/  @!P1 BRA `(.L_x_845) ;  /* 0xfffffffc00ec9947 */ /* 0x004fea000383ffff */
[----:B------:R-:W-:Y:S05]  /*1c1f0*/  BRA `(.L_x_842) ;  /* 0xffffff0400687947 */ /* 0x000fea000383ffff */
.L_x_852:
[----:B-1----:R-:W-:-:S04]  /*1c200*/  IMAD.U32 R7, RZ, RZ, UR6 ;  /* 0x00000006ff077e24 */ /* 0x002fc8000f8e00ff */
[----:B------:R1:W2:Y:S03]  /*1c210*/  SYNCS.PHASECHK.TRANS64.TRYWAIT P1, [R7+URZ+0x28830], R6 ;  /* 0x02883006070075a7 */ /* 0x0002a6000802017f */
[----:B--2---:R-:W-:Y:S05]  /*1c220*/  @!P1 NANOSLEEP.SYNCS 0x989680 ;  /* 0x009896800000995d */ /* 0x004fea0003900000 */
[----:B------:R-:W2:Y:S02]  /*1c230*/  @!P1 SYNCS.PHASECHK.TRANS64 P1, [R7+URZ+0x28830], R6 ;  /* 0x02883006070095a7 */ /* 0x000ea4000802007f */
[----:B--2---:R-:W-:Y:S05]  /*1c240*/  @!P1 BRA `(.L_x_852) ;  /* 0xfffffffc00ec9947 */ /* 0x004fea000383ffff */
[----:B------:R-:W-:Y:S05]  /*1c250*/  BRA `(.L_x_849) ;  /* 0xffffff3400bc7947 */ /* 0x000fea000383ffff */
.L_x_856:
[----:B-1----:R-:W-:-:S04]  /*1c260*/  IMAD.U32 R7, RZ, RZ, UR6 ;  /* 0x00000006ff077e24 */ /* 0x002fc8000f8e00ff */
[----:B------:R1:W2:Y:S03]  /*1c270*/  SYNCS.PHASECHK.TRANS64.TRYWAIT P1, [R7+URZ+0x28850], R6 ;  /* 0x02885006070075a7 */ /* 0x0002a6000802017f */
[----:B--2---:R-:W-:Y:S05]  /*1c280*/  @!P1 NANOSLEEP.SYNCS 0x989680 ;  /* 0x009896800000995d */ /* 0x004fea0003900000 */
[----:B------:R-:W2:Y:S02]  /*1c290*/  @!P1 SYNCS.PHASECHK.TRANS64 P1, [R7+URZ+0x28850], R6 ;  /* 0x02885006070095a7 */ /* 0x000ea4000802007f */
[----:B--2---:R-:W-:Y:S05]  /*1c2a0*/  @!P1 BRA `(.L_x_856) ;  /* 0xfffffffc00ec9947 */ /* 0x004fea000383ffff */
[----:B------:R-:W-:Y:S05]  /*1c2b0*/  BRA `(.L_x_853) ;  /* 0xffffff3800407947 */ /* 0x000fea000383ffff */
.L_x_870:
[----:B-1----:R-:W-:-:S04]  /*1c2c0*/  IMAD.U32 R3, RZ, RZ, UR9 ;  /* 0x00000009ff037e24 */ /* 0x002fc8000f8e00ff */
[----:B------:R1:W2:Y:S03]  /*1c2d0*/  SYNCS.PHASECHK.TRANS64.TRYWAIT P1, [R3+URZ+0x28850], R0 ;  /* 0x02885000030075a7 */ /* 0x0002a6000802017f */
[----:B--2---:R-:W-:Y:S05]  /*1c2e0*/  @!P1 NANOSLEEP.SYNCS 0x989680 ;  /* 0x009896800000995d */ /* 0x004fea0003900000 */
[----:B------:R-:W2:Y:S02]  /*1c2f0*/  @!P1 SYNCS.PHASECHK.TRANS64 P1, [R3+URZ+0x28850], R0 ;  /* 0x02885000030095a7 */ /* 0x000ea4000802007f */
[----:B--2---:R-:W-:Y:S05]  /*1c300*/  @!P1 BRA `(.L_x_870) ;  /* 0xfffffffc00ec9947 */ /* 0x004fea000383ffff */
[----:B------:R-:W-:Y:S05]  /*1c310*/  BRA `(.L_x_869) ;  /* 0xffffff8800b47947 */ /* 0x000fea000383ffff */
.L_x_910:
[----:B------:R-:W-:Y:S02]  /*1c320*/  IMAD.MOV.U32 R13, RZ, RZ, R19 ;  /* 0x000000ffff0d7224 */ /* 0x000fe400078e0013 */
[----:B------:R-:W-:Y:S02]  /*1c330*/  IMAD.MOV.U32 R12, RZ, RZ, RZ ;  /* 0x000000ffff0c7224 */ /* 0x000fe400078e00ff */
[----:B------:R-:W-:Y:S02]  /*1c340*/  IMAD.MOV.U32 R11, RZ, RZ, 0x1f ;  /* 0x0000001fff0b7424 */ /* 0x000fe400078e00ff */
[----:B------:R-:W-:-:S07]  /*1c350*/  IMAD.MOV.U32 R15, RZ, RZ, -0x1 ;  /* 0xffffffffff0f7424 */ /* 0x000fce00078e00ff */
[----:B0-----:R-:W-:Y:S05]  /*1c360*/  WARPSYNC.COLLECTIVE R15, `(.L_x_973) ;  /* 0x000000000f087348 */ /* 0x001fea0003c00000 */
[----:B------:R1:W2:Y:S02]  /*1c370*/  SHFL.IDX P6, R14, R13, R12, R11 ;  /* 0x0000000c0d0e7389 */ /* 0x0002a400000c000b */
[----:B012---:R-:W-:Y:S01]  /*1c380*/  ENDCOLLECTIVE ;  /* 0x000000000000791b */ /* 0x007fe20003800000 */
.L_x_973:
[----:B------:R-:W-:Y:S05]  /*1c390*/  BRA `(.L_x_974) ;  /* 0xffffffcc00347947 */ /* 0x000fea000383ffff */
.L_x_912:
[----:B------:R-:W-:Y:S01]  /*1c3a0*/  BSSY B0, `(.L_x_975) ;  /* 0x0000006000007945 */ /* 0x000fe20003800000 */
[----:B------:R-:W-:-:S07]  /*1c3b0*/  IMAD.MOV.U32 R15, RZ, RZ, -0x1 ;  /* 0xffffffffff0f7424 */ /* 0x000fce00078e00ff */
[----:B01----:R-:W-:Y:S05]  /*1c3c0*/  WARPSYNC.COLLECTIVE R15, `(.L_x_976) ;  /* 0x000000000f0c7348 */ /* 0x003fea0003c00000 */
[----:B------:R-:W-:Y:S02]  /*1c3d0*/  ELECT P6, UR62, PT ;  /* 0x00000000003e782f */ /* 0x000fe400038c0000 */
[----:B------:R-:W-:Y:S01]  /*1c3e0*/  MOV R14, UR62 ;  /* 0x0000003e000e7c02 */ /* 0x000fe20008000f00 */
[----:B01----:R-:W-:Y:S10]  /*1c3f0*/  ENDCOLLECTIVE ;  /* 0x000000000000791b */ /* 0x003ff40003800000 */
.L_x_976:
[----:B------:R-:W-:Y:S05]  /*1c400*/  BSYNC B0 ;  /* 0x0000000000007941 */ /* 0x000fea0003800000 */
.L_x_975:
[----:B------:R-:W-:Y:S05]  /*1c410*/  BRA `(.L_x_977) ;  /* 0xffffffcc003c7947 */ /* 0x000fea000383ffff */
.L_x_914:
[----:B--2---:R2:W3:Y:S02]  /*1c420*/  SYNCS.PHASECHK.TRANS64.TRYWAIT P1, [R4+URZ+0x28880], R3 ;  /* 0x02888003040075a7 */ /* 0x0044e4000802017f */
[----:B---3--:R-:W-:Y:S05]  /*1c430*/  @!P1 NANOSLEEP.SYNCS 0x989680 ;  /* 0x009896800000995d */ /* 0x008fea0003900000 */
[----:B------:R-:W3:Y:S02]  /*1c440*/  @!P1 SYNCS.PHASECHK.TRANS64 P1, [R4+URZ+0x28880], R3 ;  /* 0x02888003040095a7 */ /* 0x000ee4000802007f */
[----:B---3--:R-:W-:Y:S05]  /*1c450*/  @!P1 BRA `(.L_x_914) ;  /* 0xfffffffc00f09947 */ /* 0x008fea000383ffff */
[----:B------:R-:W-:Y:S05]  /*1c460*/  BRA `(.L_x_978) ;  /* 0xffffffcc009c7947 */ /* 0x000fea000383ffff */
.L_x_916:
[----:B---3--:R3:W4:Y:S02]  /*1c470*/  SYNCS.PHASECHK.TRANS64.TRYWAIT P1, [R4+URZ+0x28840], R3 ;  /* 0x02884003040075a7 */ /* 0x008724000802017f */
[----:B----4-:R-:W-:Y:S05]  /*1c480*/  @!P1 NANOSLEEP.SYNCS 0x989680 ;  /* 0x009896800000995d */ /* 0x010fea0003900000 */
[----:B------:R-:W4:Y:S02]  /*1c490*/  @!P1 SYNCS.PHASECHK.TRANS64 P1, [R4+URZ+0x28840], R3 ;  /* 0x02884003040095a7 */ /* 0x000f24000802007f */
[----:B----4-:R-:W-:Y:S05]  /*1c4a0*/  @!P1 BRA `(.L_x_916) ;  /* 0xfffffffc00f09947 */ /* 0x010fea000383ffff */
[----:B------:R-:W-:Y:S05]  /*1c4b0*/  BRA `(.L_x_979) ;  /* 0xffffffcc00f07947 */ /* 0x000fea000383ffff */
.L_x_920:
[----:B------:R-:W-:Y:S01]  /*1c4c0*/  IMAD.MOV.U32 R13, RZ, RZ, R2 ;  /* 0x000000ffff0d7224 */ /* 0x000fe200078e0002 */
[----:B------:R-:W-:Y:S01]  /*1c4d0*/  LOP3.LUT R8, R8, 0x7f, RZ, 0xc0, !PT ;  /* 0x0000007f08087812 */ /* 0x000fe200078ec0ff */
[----:B------:R-:W-:Y:S02]  /*1c4e0*/  IMAD.MOV.U32 R12, RZ, RZ, RZ ;  /* 0x000000ffff0c7224 */ /* 0x000fe400078e00ff */
[----:B------:R-:W-:Y:S01]  /*1c4f0*/  IMAD.MOV.U32 R11, RZ, RZ, 0x181f ;  /* 0x0000181fff0b7424 */ /* 0x000fe200078e00ff */
[----:B------:R-:W-:Y:S01]  /*1c500*/  SHF.R.U32.HI R8, RZ, 0x3, R8 ;  /* 0x00000003ff087819 */ /* 0x000fe20000011608 */
[----:B------:R-:W-:-:S04]  /*1c510*/  IMAD.MOV.U32 R15, RZ, RZ, -0x1 ;  /* 0xffffffffff0f7424 */ /* 0x000fc800078e00ff */
[----:B------:R-:W-:-:S07]  /*1c520*/  VIADD R4, R8, UR42 ;  /* 0x0000002a08047c36 */ /* 0x000fce0008000000 */
[----:B-----5:R-:W-:Y:S05]  /*1c530*/  WARPSYNC.COLLECTIVE R15, `(.L_x_980) ;  /* 0x000000000f087348 */ /* 0x020fea0003c00000 */
[----:B------:R0:W1:Y:S02]  /*1c540*/  SHFL.IDX P6, R14, R13, R12, R11 ;  /* 0x0000000c0d0e7389 */ /* 0x00006400000c000b */
[----:B01---5:R-:W-:Y:S01]  /*1c550*/  ENDCOLLECTIVE ;  /* 0x000000000000791b */ /* 0x023fe20003800000 */
.L_x_980:
[----:B------:R-:W-:Y:S02]  /*1c560*/  IMAD.MOV.U32 R13, RZ, RZ, R0 ;  /* 0x000000ffff0d7224 */ /* 0x000fe400078e0000 */
[----:B------:R-:W-:-:S07]  /*1c570*/  IMAD.MOV.U32 R5, RZ, RZ, R14 ;  /* 0x000000ffff057224 */ /* 0x000fce00078e000e */
[----:B------:R-:W-:Y:S05]  /*1c580*/  WARPSYNC.COLLECTIVE R15, `(.L_x_981) ;  /* 0x000000000f087348 */ /* 0x000fea0003c00000 */
[----:B------:R0:W1:Y:S02]  /*1c590*/  SHFL.IDX P6, R14, R13, R12, R11 ;  /* 0x0000000c0d0e7389 */ /* 0x00006400000c000b */
[----:B01----:R-:W-:Y:S01]  /*1c5a0*/  ENDCOLLECTIVE ;  /* 0x000000000000791b */ /* 0x003fe20003800000 */
.L_x_981:
[----:B------:R-:W-:Y:S02]  /*1c5b0*/  ULDC UR4, c[0x0][0x288] ;  /* 0x0000a20000047ab9 */ /* 0x000fe40000000800 */
[----:B------:R-:W-:-:S05]  /*1c5c0*/  IMAD R3, R7, UR4, RZ ;  /* 0x0000000407037c24 */ /* 0x000fca000f8e02ff */
[----:B------:R-:W-:Y:S01]  /*1c5d0*/  ISETP.GE.AND P1, PT, R4, R3, PT ;  /* 0x000000030400720c */ /* 0x000fe20003f26270 */
[----:B------:R-:W-:Y:S02]  /*1c5e0*/  IMAD.MOV.U32 R13, RZ, RZ, R2 ;  /* 0x000000ffff0d7224 */ /* 0x000fe400078e0002 */
[----:B------:R-:W-:Y:S02]  /*1c5f0*/  IMAD.MOV.U32 R12, RZ, RZ, 0x1 ;  /* 0x00000001ff0c7424 */ /* 0x000fe400078e00ff */
[----:B------:R-:W-:-:S08]  /*1c600*/  IMAD.MOV.U32 R6, RZ, RZ, R14 ;  /* 0x000000ffff067224 */ /* 0x000fd000078e000e */
[----:B------:R-:W-:Y:S05]  /*1c610*/  WARPSYNC.COLLECTIVE R15, `(.L_x_982) ;  /* 0x000000000f087348 */ /* 0x000fea0003c00000 */
[----:B------:R0:W1:Y:S02]  /*1c620*/  SHFL.IDX P6, R14, R13, R12, R11 ;  /* 0x0000000c0d0e7389 */ /* 0x00006400000c000b */
[----:B01----:R-:W-:Y:S01]  /*1c630*/  ENDCOLLECTIVE ;  /* 0x000000000000791b */ /* 0x003fe20003800000 */
.L_x_982:
[----:B------:R-:W-:-:S05]  /*1c640*/  @!P1 IADD3 R6, P2, R19, R6, RZ ;  /* 0x0000000613069210 */ /* 0x000fca0007f5e0ff */
[----:B------:R-:W-:-:S04]  /*1c650*/  @!P1 IMAD.X R5, RZ, RZ, R5, P2 ;  /* 0x000000ffff059224 */ /* 0x000fc800010e0605 */
[----:B------:R-:W-:Y:S02]  /*1c660*/  @!P1 IMAD.MOV.U32 R7, RZ, RZ, R5 ;  /* 0x000000ffff079224 */ /* 0x000fe400078e0005 */
[----:B------:R-:W-:Y:S02]  /*1c670*/  IMAD.MOV.U32 R13, RZ, RZ, R0 ;  /* 0x000000ffff0d7224 */ /* 0x000fe400078e0000 */
[C---:B------:R-:W-:Y:S01]  /*1c680*/  VIADD R5, R4.reuse, 0x10 ;  /* 0x0000001004057836 */ /* 0x040fe20000000000 */
[----:B------:R-:W-:Y:S01]  /*1c690*/  @!PT LDS RZ, [RZ] ;  /* 0x00000000fffff984 */ /* 0x000fe20000000800 */
[----:B------:R-:W-:Y:S01]  /*1c6a0*/  @!PT LDS RZ, [RZ] ;  /* 0x00000000fffff984 */ /* 0x000fe20000000800 */
[----:B------:R-:W-:Y:S01]  /*1c6b0*/  @!PT LDS RZ, [RZ] ;  /* 0x00000000fffff984 */ /* 0x000fe20000000800 */
[----:B------:R0:W-:Y:S04]  /*1c6c0*/  @!P1 LDGSTS.E.BYPASS.LTC128B.128 [R10+0x18400], desc[UR48][R6.64], !P0 ;  /* 0x18400000060a9fae */ /* 0x0001e8000c101d70 */
[----:B------:R-:W-:Y:S01]  /*1c6d0*/  ISETP.GE.AND P1, PT, R5, R3, PT ;  /* 0x000000030500720c */ /* 0x000fe20003f26270 */
[----:B------:R-:W-:-:S02]  /*1c6e0*/  VIADD R5, R4, 0x20 ;  /* 0x0000002004057836 */ /* 0x000fc40000000000 */
[----:B------:R-:W-:-:S10]  /*1c6f0*/  IMAD.MOV.U32 R9, RZ, RZ, R14 ;  /* 0x000000ffff097224 */ /* 0x000fd400078e000e */
[----:B0-----:R-:W-:Y:S05]  /*1c700*/  WARPSYNC.COLLECTIVE R15, `(.L_x_983) ;  /* 0x000000000f087348 */ /* 0x001fea0003c00000 */
[----:B------:R1:W2:Y:S02]  /*1c710*/  SHFL.IDX P6, R14, R13, R12, R11 ;  /* 0x0000000c0d0e7389 */ /* 0x0002a400000c000b */
[----:B012---:R-:W-:Y:S01]  /*1c720*/  ENDCOLLECTIVE ;  /* 0x000000000000791b */ /* 0x007fe20003800000 */
.L_x_983:
[----:B------:R-:W-:Y:S02]  /*1c730*/  IMAD.MOV.U32 R13, RZ, RZ, R2 ;  /* 0x000000ffff0d7224 */ /* 0x000fe400078e0002 */
[----:B------:R-:W-:Y:S02]  /*1c740*/  IMAD.MOV.U32 R12, RZ, RZ, 0x2 ;  /* 0x00000002ff0c7424 */ /* 0x000fe400078e00ff */
[----:B------:R-:W-:-:S07]  /*1c750*/  IMAD.MOV.U32 R8, RZ, RZ, R14 ;  /* 0x000000ffff087224 */ /* 0x000fce00078e000e */
[----:B------:R-:W-:Y:S05]  /*1c760*/  WARPSYNC.COLLECTIVE R15, `(.L_x_984) ;  /* 0x000000000f087348 */ /* 0x000fea0003c00000 */
[----:B------:R0:W1:Y:S02]  /*1c770*/  SHFL.IDX P6, R14, R13, R12, R11 ;  /* 0x0000000c0d0e7389 */ /* 0x00006400000c000b */
[----:B01----:R-:W-:Y:S01]  /*1c780*/  ENDCOLLECTIVE ;  /* 0x000000000000791b */ /* 0x003fe20003800000 */
.L_x_984:
[----:B------:R-:W-:Y:S01]  /*1c790*/  @!P1 IADD3 R6, P2, R19, R8, RZ ;  /* 0x0000000813069210 */ /* 0x000fe20007f5e0ff */
[----:B------:R-:W-:-:S04]  /*1c7a0*/  VIADD R8, R4, 0x60 ;  /* 0x0000006004087836 */ /* 0x000fc80000000000 */
[----:B------:R-:W-:-:S05]  /*1c7b0*/  @!P1 IMAD.X R7, RZ, RZ, R9, P2 ;  /* 0x000000ffff079224 */ /* 0x000fca00010e0609 */
[----:B------:R-:W-:Y:S01]  /*1c7c0*/  @!PT LDS RZ, [RZ] ;  /* 0x00000000fffff984 */ /* 0x000fe20000000800 */
[----:B------:R-:W-:Y:S01]  /*1c7d0*/  @!PT LDS RZ, [RZ] ;  /* 0x00000000fffff984 */ /* 0x000fe20000000800 */
[----:B------:R-:W-:Y:S01]  /*1c7e0*/  @!PT LDS RZ, [RZ] ;  /* 0x00000000fffff984 */ /* 0x000fe20000000800 */
[----:B------:R0:W-:Y:S01]  /*1c7f0*/  @!P1 LDGSTS.E.BYPASS.LTC128B.128 [R10+0x18c00], desc[UR48][R6.64], !P0 ;  /* 0x18c00000060a9fae */ /* 0x0001e2000c101d70 */
[----:B------:R-:W-:Y:S01]  /*1c800*/  IMAD.MOV.U32 R13, RZ, RZ, R0 ;  /* 0x000000ffff0d7224 */ /* 0x000fe200078e0000 */
[----:B------:R-:W-:Y:S01]  /*1c810*/  ISETP.GE.AND P1, PT, R5, R3, PT ;  /* 0x000000030500720c */ /* 0x000fe20003f26270 */
[----:B------:R-:W-:-:S12]  /*1c820*/  IMAD.MOV.U32 R5, RZ, RZ, R14 ;  /* 0x000000ffff057224 */ /* 0x000fd800078e000e */
[----:B0-----:R-:W-:Y:S05]  /*1c830*/  WARPSYNC.COLLECTIVE R15, `(.L_x_985) ;  /* 0x000000000f087348 */ /* 0x001fea0003c00000 */
[----:B------:R1:W2:Y:S02]  /*1c840*/  SHFL.IDX P6, R14, R13, R12, R11 ;  /* 0x0000000c0d0e7389 */ /* 0x0002a400000c000b */
[----:B012---:R-:W-:Y:S01]  /*1c850*/  ENDCOLLECTIVE ;  /* 0x000000000000791b */ /* 0x007fe20003800000 */
.L_x_985:
[----:B------:R-:W-:Y:S02]  /*1c860*/  IMAD.MOV.U32 R13, RZ, RZ, R2 ;  /* 0x000000ffff0d7224 */ /* 0x000fe400078e0002 */
[----:B------:R-:W-:Y:S02]  /*1c870*/  IMAD.MOV.U32 R12, RZ, RZ, 0x3 ;  /* 0x00000003ff0c7424 */ /* 0x000fe400078e00ff */
[----:B------:R-:W-:-:S07]  /*1c880*/  IMAD.MOV.U32 R6, RZ, RZ, R14 ;  /* 0x000000ffff067224 */ /* 0x000fce00078e000e */
[----:B------:R-:W-:Y:S05]  /*1c890*/  WARPSYNC.COLLECTIVE R15, `(.L_x_986) ;  /* 0x000000000f087348 */ /* 0x000fea0003c00000 */
[----:B------:R0:W1:Y:S02]  /*1c8a0*/  SHFL.IDX P6, R14, R13, R12, R11 ;  /* 0x0000000c0d0e7389 */ /* 0x00006400000c000b */
[----:B01----:R-:W-:Y:S01]  /*1c8b0*/  ENDCOLLECTIVE ;  /* 0x000000000000791b */ /* 0x003fe20003800000 */
.L_x_986:
[----:B------:R-:W-:-:S05]  /*1c8c0*/  @!P1 IADD3 R6, P2, R19, R6, RZ ;  /* 0x0000000613069210 */ /* 0x000fca0007f5e0ff */
[----:B------:R-:W-:-:S04]  /*1c8d0*/  @!P1 IMAD.X R5, RZ, RZ, R5, P2 ;  /* 0x000000ffff059224 */ /* 0x000fc800010e0605 */
[----:B------:R-:W-:Y:S02]  /*1c8e0*/  @!P1 IMAD.MOV.U32 R7, RZ, RZ, R5 ;  /* 0x000000ffff079224 */ /* 0x000fe400078e0005 */
[----:B------:R-:W-:Y:S02]  /*1c8f0*/  VIADD R5, R4, 0x30 ;  /* 0x0000003004057836 */ /* 0x000fe40000000000 */
[----:B------:R-:W-:Y:S01]  /*1c900*/  IMAD.MOV.U32 R13, RZ, RZ, R0 ;  /* 0x000000ffff0d7224 */ /* 0x000fe200078e0000 */
[----:B------:R-:W-:Y:S01]  /*1c910*/  @!PT LDS RZ, [RZ] ;  /* 0x00000000fffff984 */ /* 0x000fe20000000800 */
[----:B------:R-:W-:Y:S01]  /*1c920*/  @!PT LDS RZ, [RZ] ;  /* 0x00000000fffff984 */ /* 0x000fe20000000800 */
[----:B------:R-:W-:Y:S01]  /*1c930*/  @!PT LDS RZ, [RZ] ;  /* 0x00000000fffff984 */ /* 0x000fe20000000800 */
[----:B------:R0:W-:Y:S02]  /*1c940*/  @!P1 LDGSTS.E.BYPASS.LTC128B.128 [R10+0x19400], desc[UR48][R6.64], !P0 ;  /* 0x19400000060a9fae */ /* 0x0001e4000c101d70 */
[----:B------:R-:W-:Y:S01]  /*1c950*/  ISETP.GE.AND P1, PT, R5, R3, PT ;  /* 0x000000030500720c */ /* 0x000fe20003f26270 */
[----:B------:R-:W-:-:S12]  /*1c960*/  IMAD.MOV.U32 R5, RZ, RZ, R14 ;  /* 0x000000ffff057224 */ /* 0x000fd800078e000e */
[----:B0-----:R-:W-:Y:S05]  /*1c970*/  WARPSYNC.COLLECTIVE R15, `(.L_x_987) ;  /* 0x000000000f087348 */ /* 0x001fea0003c00000 */
[----:B------:R1:W2:Y:S02]  /*1c980*/  SHFL.IDX P6, R14, R13, R12, R11 ;  /* 0x0000000c0d0e7389 */ /* 0x0002a400000c000b */
[----:B012---:R-:W-:Y:S01]  /*1c990*/  ENDCOLLECTIVE ;  /* 0x000000000000791b */ /* 0x007fe20003800000 */
.L_x_987:
[----:B------:R-:W-:Y:S02]  /*1c9a0*/  IMAD.MOV.U32 R13, RZ, RZ, R2 ;  /* 0x000000ffff0d7224 */ /* 0x000fe400078e0002 */
[----:B------:R-:W-:Y:S02]  /*1c9b0*/  IMAD.MOV.U32 R12, RZ, RZ, 0x4 ;  /* 0x00000004ff0c7424 */ /* 0x000fe400078e00ff */
[----:B------:R-:W-:-:S07]  /*1c9c0*/  IMAD.MOV.U32 R6, RZ, RZ, R14 ;  /* 0x000000ffff067224 */ /* 0x000fce00078e000e */
[----:B------:R-:W-:Y:S05]  /*1c9d0*/  WARPSYNC.COLLECTIVE R15, `(.L_x_988) ;  /* 0x000000000f087348 */ /* 0x000fea0003c00000 */
[----:B------:R0:W1:Y:S02]  /*1c9e0*/  SHFL.IDX P6, R14, R13, R12, R11 ;  /* 0x0000000c0d0e7389 */ /* 0x00006400000c000b */
[----:B01----:R-:W-:Y:S01]  /*1c9f0*/  ENDCOLLECTIVE ;  /* 0x000000000000791b */ /* 0x003fe20003800000 */
.L_x_988:
        /* <DEDUP_REMOVED lines=14> */
.L_x_989:
[----:B------:R-:W-:Y:S02]  /*1cae0*/  IMAD.MOV.U32 R13, RZ, RZ, R2 ;  /* 0x000000ffff0d7224 */ /* 0x000fe400078e0002 */
[----:B------:R-:W-:Y:S02]  /*1caf0*/  IMAD.MOV.U32 R12, RZ, RZ, 0x5 ;  /* 0x00000005ff0c7424 */ /* 0x000fe400078e00ff */
[----:B------:R-:W-:-:S07]  /*1cb00*/  IMAD.MOV.U32 R6, RZ, RZ, R14 ;  /* 0x000000ffff067224 */ /* 0x000fce00078e000e */
[----:B------:R-:W-:Y:S05]  /*1cb10*/  WARPSYNC.COLLECTIVE R15, `(.L_x_990) ;  /* 0x000000000f087348 */ /* 0x000fea0003c00000 */
[----:B------:R0:W1:Y:S02]  /*1cb20*/  SHFL.IDX P6, R14, R13, R12, R11 ;  /* 0x0000000c0d0e7389 */ /* 0x00006400000c000b */
[----:B01----:R-:W-:Y:S01]  /*1cb30*/  ENDCOLLECTIVE ;  /* 0x000000000000791b */ /* 0x003fe20003800000 */
.L_x_990:
        /* <DEDUP_REMOVED lines=14> */
.L_x_991:
[----:B------:R-:W-:Y:S02]  /*1cc20*/  IMAD.MOV.U32 R13, RZ, RZ, R2 ;  /* 0x000000ffff0d7224 */ /* 0x000fe400078e0002 */
[----:B------:R-:W-:Y:S02]  /*1cc30*/  IMAD.MOV.U32 R12, RZ, RZ, 0x6 ;  /* 0x00000006ff0c7424 */ /* 0x000fe400078e00ff */
[----:B------:R-:W-:-:S07]  /*1cc40*/  IMAD.MOV.U32 R6, RZ, RZ, R14 ;  /* 0x000000ffff067224 */ /* 0x000fce00078e000e */
[----:B------:R-:W-:Y:S05]  /*1cc50*/  WARPSYNC.COLLECTIVE R15, `(.L_x_992) ;  /* 0x000000000f087348 */ /* 0x000fea0003c00000 */
[----:B------:R0:W1:Y:S02]  /*1cc60*/  SHFL.IDX P6, R14, R13, R12, R11 ;  /* 0x0000000c0d0e7389 */ /* 0x00006400000c000b */
[----:B01----:R-:W-:Y:S01]  /*1cc70*/  ENDCOLLECTIVE ;  /* 0x000000000000791b */ /* 0x003fe20003800000 */
.L_x_992:
[----:B------:R-:W-:-:S05]  /*1cc80*/  @!P1 IADD3 R6, P2, R19, R6, RZ ;  /* 0x0000000613069210 */ /* 0x000fca0007f5e0ff */
[----:B------:R-:W-:-:S04]  /*1cc90*/  @!P1 IMAD.X R5, RZ, RZ, R5, P2 ;  /* 0x000000ffff059224 */ /* 0x000fc800010e0605 */
[----:B------:R-:W-:Y:S02]  /*1cca0*/  @!P1 IMAD.MOV.U32 R7, RZ, RZ, R5 ;  /* 0x000000ffff079224 */ /* 0x000fe400078e0005 */
[----:B------:R-:W-:-:S03]  /*1ccb0*/  IMAD.MOV.U32 R13, RZ, RZ, R0 ;  /* 0x000000ffff0d7224 */ /* 0x000fc600078e0000 */
[----:B------:R-:W-:Y:S01]  /*1ccc0*/  @!PT LDS RZ, [RZ] ;  /* 0x00000000fffff984 */ /* 0x000fe20000000800 */
[----:B------:R-:W-:Y:S01]  /*1ccd0*/  @!PT LDS RZ, [RZ] ;  /* 0x00000000fffff984 */ /* 0x000fe20000000800 */
[----:B------:R-:W-:Y:S01]  /*1cce0*/  @!PT LDS RZ, [RZ] ;  /* 0x00000000fffff984 */ /* 0x000fe20000000800 */
[----:B------:R0:W-:Y:S01]  /*1ccf0*/  @!P1 LDGSTS.E.BYPASS.LTC128B.128 [R10+0x1ac00], desc[UR48][R6.64], !P0 ;  /* 0x1ac00000060a9fae */ /* 0x0001e2000c101d70 */
[----:B------:R-:W-:Y:S01]  /*1cd00*/  ISETP.GE.AND P1, PT, R8, R3, PT ;  /* 0x000000030800720c */ /* 0x000fe20003f26270 */
[----:B------:R-:W-:-:S12]  /*1cd10*/  IMAD.MOV.U32 R5, RZ, RZ, R14 ;  /* 0x000000ffff057224 */ /* 0x000fd800078e000e */
[----:B0-----:R-:W-:Y:S05]  /*1cd20*/  WARPSYNC.COLLECTIVE R15, `(.L_x_993) ;  /* 0x000000000f087348 */ /* 0x001fea0003c00000 */
[----:B------:R1:W2:Y:S02]  /*1cd30*/  SHFL.IDX P6, R14, R13, R12, R11 ;  /* 0x0000000c0d0e7389 */ /* 0x0002a400000c000b */
[----:B012---:R-:W-:Y:S01]  /*1cd40*/  ENDCOLLECTIVE ;  /* 0x000000000000791b */ /* 0x007fe20003800000 */
.L_x_993:
[----:B------:R-:W-:Y:S02]  /*1cd50*/  IMAD.MOV.U32 R13, RZ, RZ, R2 ;  /* 0x000000ffff0d7224 */ /* 0x000fe400078e0002 */
[----:B------:R-:W-:Y:S02]  /*1cd60*/  IMAD.MOV.U32 R12, RZ, RZ, 0x7 ;  /* 0x00000007ff0c7424 */ /* 0x000fe400078e00ff */
[----:B------:R-:W-:-:S07]  /*1cd70*/  IMAD.MOV.U32 R6, RZ, RZ, R14 ;  /* 0x000000ffff067224 */ /* 0x000fce00078e000e */
[----:B------:R-:W-:Y:S05]  /*1cd80*/  WARPSYNC.COLLECTIVE R15, `(.L_x_994) ;  /* 0x000000000f087348 */ /* 0x000fea0003c00000 */
[----:B------:R0:W1:Y:S02]  /*1cd90*/  SHFL.IDX P6, R14, R13, R12, R11 ;  /* 0x0000000c0d0e7389 */ /* 0x00006400000c000b */
[----:B01----:R-:W-:Y:S01]  /*1cda0*/  ENDCOLLECTIVE ;  /* 0x000000000000791b */ /* 0x003fe20003800000 */
.L_x_994:
        /* <DEDUP_REMOVED lines=12> */
.L_x_995:
[----:B------:R-:W-:Y:S01]  /*1ce70*/  IMAD.MOV.U32 R0, RZ, RZ, R14 ;  /* 0x000000ffff007224 */ /* 0x000fe200078e000e */
[----:B------:R-:W-:Y:S06]  /*1ce80*/  BRA `(.L_x_996) ;  /* 0xffffffd0000c7947 */ /* 0x000fec000383ffff */
.L_x_923:
[----:B0-----:R-:W2:Y:S02]  /*1ce90*/  LDL R2, [R1] ;  /* 0x0000000001027983 */ /* 0x001ea40000100800 */
[----:B--2---:R0:W1:Y:S02]  /*1cea0*/  SYNCS.PHASECHK.TRANS64.TRYWAIT P0, [R2+URZ+0x28820], R0 ;  /* 0x02882000020075a7 */ /* 0x004064000800017f */
[----:B-1----:R-:W-:Y:S05]  /*1ceb0*/  @!P0 NANOSLEEP.SYNCS 0x989680 ;  /* 0x009896800000895d */ /* 0x002fea0003900000 */
[----:B------:R-:W1:Y:S02]  /*1cec0*/  @!P0 SYNCS.PHASECHK.TRANS64 P0, [R2+URZ+0x28820], R0 ;  /* 0x02882000020085a7 */ /* 0x000e64000800007f */
[----:B-1----:R-:W-:Y:S05]  /*1ced0*/  @!P0 BRA `(.L_x_923) ;  /* 0xfffffffc00ec8947 */ /* 0x002fea000383ffff */
[----:B------:R-:W-:Y:S05]  /*1cee0*/  BRA `(.L_x_997) ;  /* 0xffffffd000687947 */ /* 0x000fea000383ffff */
.L_x_929:
[----:B--2---:R2:W3:Y:S02]  /*1cef0*/  SYNCS.PHASECHK.TRANS64.TRYWAIT P0, [R4+URZ+0x28880], R3 ;  /* 0x02888003040075a7 */ /* 0x0044e4000800017f */
[----:B---3--:R-:W-:Y:S05]  /*1cf00*/  @!P0 NANOSLEEP.SYNCS 0x989680 ;  /* 0x009896800000895d */ /* 0x008fea0003900000 */
[----:B------:R-:W3:Y:S02]  /*1cf10*/  @!P0 SYNCS.PHASECHK.TRANS64 P0, [R4+URZ+0x28880], R3 ;  /* 0x02888003040085a7 */ /* 0x000ee4000800007f */
[----:B---3--:R-:W-:Y:S05]  /*1cf20*/  @!P0 BRA `(.L_x_929) ;  /* 0xfffffffc00f08947 */ /* 0x008fea000383ffff */
[----:B------:R-:W-:Y:S05]  /*1cf30*/  BRA `(.L_x_998) ;  /* 0xffffffd400207947 */ /* 0x000fea000383ffff */
.L_x_934:
[----:B-1----:R1:W3:Y:S02]  /*1cf40*/  SYNCS.PHASECHK.TRANS64.TRYWAIT P0, [R4+URZ+0x28840], R3 ;  /* 0x02884003040075a7 */ /* 0x0022e4000800017f */
[----:B---3--:R-:W-:Y:S05]  /*1cf50*/  @!P0 NANOSLEEP.SYNCS 0x989680 ;  /* 0x009896800000895d */ /* 0x008fea0003900000 */
[----:B------:R-:W3:Y:S02]  /*1cf60*/  @!P0 SYNCS.PHASECHK.TRANS64 P0, [R4+URZ+0x28840], R3 ;  /* 0x02884003040085a7 */ /* 0x000ee4000800007f */
[----:B---3--:R-:W-:Y:S05]  /*1cf70*/  @!P0 BRA `(.L_x_934) ;  /* 0xfffffffc00f08947 */ /* 0x008fea000383ffff */
[----:B------:R-:W-:Y:S05]  /*1cf80*/  BRA `(.L_x_999) ;  /* 0xffffffd400a07947 */ /* 0x000fea000383ffff */
.L_x_940:
[----:B--2---:R2:W3:Y:S02]  /*1cf90*/  SYNCS.PHASECHK.TRANS64.TRYWAIT P1, [R20+URZ+0x28870], R2 ;  /* 0x02887002140075a7 */ /* 0x0044e4000802017f */
[----:B---3--:R-:W-:Y:S05]  /*1cfa0*/  @!P1 NANOSLEEP.SYNCS 0x989680 ;  /* 0x009896800000995d */ /* 0x008fea0003900000 */
[----:B------:R-:W3:Y:S02]  /*1cfb0*/  @!P1 SYNCS.PHASECHK.TRANS64 P1, [R20+URZ+0x28870], R2 ;  /* 0x02887002140095a7 */ /* 0x000ee4000802007f */
[----:B---3--:R-:W-:Y:S05]  /*1cfc0*/  @!P1 BRA `(.L_x_940) ;  /* 0xfffffffc00f09947 */ /* 0x008fea000383ffff */
[----:B------:R-:W-:Y:S05]  /*1cfd0*/  BRA `(.L_x_1000) ;  /* 0xffffffd800407947 */ /* 0x000fea000383ffff */
.L_x_942:
[----:B--2---:R2:W3:Y:S02]  /*1cfe0*/  SYNCS.PHASECHK.TRANS64.TRYWAIT P1, [R20+URZ+0x28860], R2 ;  /* 0x02886002140075a7 */ /* 0x0044e4000802017f */
[----:B---3--:R-:W-:Y:S05]  /*1cff0*/  @!P1 NANOSLEEP.SYNCS 0x989680 ;  /* 0x009896800000995d */ /* 0x008fea0003900000 */
[----:B------:R-:W3:Y:S02]  /*1d000*/  @!P1 SYNCS.PHASECHK.TRANS64 P1, [R20+URZ+0x28860], R2 ;  /* 0x02886002140095a7 */ /* 0x000ee4000802007f */
[----:B---3--:R-:W-:Y:S05]  /*1d010*/  @!P1 BRA `(.L_x_942) ;  /* 0xfffffffc00f09947 */ /* 0x008fea000383ffff */
[----:B------:R-:W-:Y:S05]  /*1d020*/  BRA `(.L_x_1001) ;  /* 0xffffffd800487947 */ /* 0x000fea000383ffff */
.L_x_949:
[----:B0-----:R0:W1:Y:S02]  /*1d030*/  SYNCS.PHASECHK.TRANS64.TRYWAIT P1, [R18+URZ+0x28870], R3 ;  /* 0x02887003120075a7 */ /* 0x001064000802017f */
[----:B-1----:R-:W-:Y:S05]  /*1d040*/  @!P1 NANOSLEEP.SYNCS 0x989680 ;  /* 0x009896800000995d */ /* 0x002fea0003900000 */
[----:B------:R-:W1:Y:S02]  /*1d050*/  @!P1 SYNCS.PHASECHK.TRANS64 P1, [R18+URZ+0x28870], R3 ;  /* 0x02887003120095a7 */ /* 0x000e64000802007f */
[----:B-1----:R-:W-:Y:S05]  /*1d060*/  @!P1 BRA `(.L_x_949) ;  /* 0xfffffffc00f09947 */ /* 0x002fea000383ffff */
[----:B------:R-:W-:Y:S05]  /*1d070*/  BRA `(.L_x_1002) ;  /* 0xffffffe000747947 */ /* 0x000fea000383ffff */
.L_x_951:
[----:B0-----:R0:W1:Y:S02]  /*1d080*/  SYNCS.PHASECHK.TRANS64.TRYWAIT P1, [R18+URZ+0x28860], R3 ;  /* 0x02886003120075a7 */ /* 0x001064000802017f */
[----:B-1----:R-:W-:Y:S05]  /*1d090*/  @!P1 NANOSLEEP.SYNCS 0x989680 ;  /* 0x009896800000995d */ /* 0x002fea0003900000 */
[----:B------:R-:W1:Y:S02]  /*1d0a0*/  @!P1 SYNCS.PHASECHK.TRANS64 P1, [R18+URZ+0x28860], R3 ;  /* 0x02886003120095a7 */ /* 0x000e64000802007f */
[----:B-1----:R-:W-:Y:S05]  /*1d0b0*/  @!P1 BRA `(.L_x_951) ;  /* 0xfffffffc00f09947 */ /* 0x002fea000383ffff */
[----:B------:R-:W-:Y:S05]  /*1d0c0*/  BRA `(.L_x_1003) ;  /* 0xffffffe0007c7947 */ /* 0x000fea000383ffff */
.L_x_957:
[----:B0-----:R0:W1:Y:S02]  /*1d0d0*/  SYNCS.PHASECHK.TRANS64.TRYWAIT P0, [R0+URZ+0x28820], R3 ;  /* 0x02882003000075a7 */ /* 0x001064000800017f */
[----:B-1----:R-:W-:Y:S05]  /*1d0e0*/  @!P0 NANOSLEEP.SYNCS 0x989680 ;  /* 0x009896800000895d */ /* 0x002fea0003900000 */
[----:B------:R-:W1:Y:S02]  /*1d0f0*/  @!P0 SYNCS.PHASECHK.TRANS64 P0, [R0+URZ+0x28820], R3 ;  /* 0x02882003000085a7 */ /* 0x000e64000800007f */
[----:B-1----:R-:W-:Y:S05]  /*1d100*/  @!P0 BRA `(.L_x_957) ;  /* 0xfffffffc00f08947 */ /* 0x002fea000383ffff */
[----:B------:R-:W-:Y:S05]  /*1d110*/  BRA `(.L_x_1004) ;  /* 0xffffffe800cc7947 */ /* 0x000fea000383ffff */
.L_x_958:
        /* <DEDUP_REMOVED lines=8> */
[----:B0-----:R-:W-:Y:S05]  /*1d1a0*/  WARPSYNC.COLLECTIVE R15, `(.L_x_1006) ;  /* 0x000000000f087348 */ /* 0x001fea0003c00000 */
[----:B------:R1:W2:Y:S02]  /*1d1b0*/  SHFL.IDX P6, R14, R13, R12, R11 ;  /* 0x0000000c0d0e7389 */ /* 0x0002a400000c000b */
[----:B012---:R-:W-:Y:S01]  /*1d1c0*/  ENDCOLLECTIVE ;  /* 0x000000000000791b */ /* 0x007fe20003800000 */
.L_x_1006:
[----:B------:R-:W-:Y:S05]  /*1d1d0*/  BSYNC B0 ;  /* 0x0000000000007941 */ /* 0x000fea0003800000 */
.L_x_1005:
[----:B------:R-:W-:Y:S05]  /*1d1e0*/  BRA `(.L_x_1007) ;  /* 0xffffffe800b47947 */ /* 0x000fea000383ffff */
.L_x_961:
[----:B------:R-:W-:Y:S01]  /*1d1f0*/  BSSY B1, `(.L_x_1008) ;  /* 0x0000006000017945 */ /* 0x000fe20003800000 */
[----:B------:R-:W-:-:S07]  /*1d200*/  IMAD.MOV.U32 R15, RZ, RZ, -0x1 ;  /* 0xffffffffff0f7424 */ /* 0x000fce00078e00ff */
[----:B01----:R-:W-:Y:S05]  /*1d210*/  WARPSYNC.COLLECTIVE R15, `(.L_x_1009) ;  /* 0x000000000f0c7348 */ /* 0x003fea0003c00000 */
[----:B------:R-:W-:Y:S02]  /*1d220*/  ELECT P6, UR62, PT ;  /* 0x00000000003e782f */ /* 0x000fe400038c0000 */
[----:B------:R-:W-:Y:S01]  /*1d230*/  MOV R14, UR62 ;  /* 0x0000003e000e7c02 */ /* 0x000fe20008000f00 */
[----:B01----:R-:W-:Y:S10]  /*1d240*/  ENDCOLLECTIVE ;  /* 0x000000000000791b */ /* 0x003ff40003800000 */
.L_x_1009:
[----:B------:R-:W-:Y:S05]  /*1d250*/  BSYNC B1 ;  /* 0x0000000000017941 */ /* 0x000fea0003800000 */
.L_x_1008:
[----:B------:R-:W-:Y:S05]  /*1d260*/  BRA `(.L_x_1010) ;  /* 0xffffffe800ac7947 */ /* 0x000fea000383ffff */
.L_x_963:
[----:B0-----:R0:W1:Y:S02]  /*1d270*/  SYNCS.PHASECHK.TRANS64.TRYWAIT P1, [R6+URZ], R5 ;  /* 0x00000005060075a7 */ /* 0x001064000802017f */
[----:B-1----:R-:W-:Y:S05]  /*1d280*/  @!P1 NANOSLEEP.SYNCS 0x989680 ;  /* 0x009896800000995d */ /* 0x002fea0003900000 */
[----:B------:R-:W1:Y:S02]  /*1d290*/  @!P1 SYNCS.PHASECHK.TRANS64 P1, [R6+URZ], R5 ;  /* 0x00000005060095a7 */ /* 0x000e64000802007f */
[----:B-1----:R-:W-:Y:S05]  /*1d2a0*/  @!P1 BRA `(.L_x_963) ;  /* 0xfffffffc00f09947 */ /* 0x002fea000383ffff */
[----:B------:R-:W-:Y:S05]  /*1d2b0*/  BRA `(.L_x_1011) ;  /* 0xffffffe800e87947 */ /* 0x000fea000383ffff */
.L_x_964:
[----:B-1----:R1:W2:Y:S02]  /*1d2c0*/  SYNCS.PHASECHK.TRANS64.TRYWAIT P1, [R7+URZ], R2 ;  /* 0x00000002070075a7 */ /* 0x0022a4000802017f */
[----:B--2---:R-:W-:Y:S05]  /*1d2d0*/  @!P1 NANOSLEEP.SYNCS 0x989680 ;  /* 0x009896800000995d */ /* 0x004fea0003900000 */
[----:B------:R-:W2:Y:S02]  /*1d2e0*/  @!P1 SYNCS.PHASECHK.TRANS64 P1, [R7+URZ], R2 ;  /* 0x00000002070095a7 */ /* 0x000ea4000802007f */
[----:B--2---:R-:W-:Y:S05]  /*1d2f0*/  @!P1 BRA `(.L_x_964) ;  /* 0xfffffffc00f09947 */ /* 0x004fea000383ffff */
[----:B------:R-:W-:Y:S05]  /*1d300*/  BRA `(.L_x_1012) ;  /* 0xffffffe800dc7947 */ /* 0x000fea000383ffff */
.L_x_966:
[----:B--2---:R2:W3:Y:S02]  /*1d310*/  SYNCS.PHASECHK.TRANS64.TRYWAIT P1, [R4+URZ+0x28860], R5 ;  /* 0x02886005040075a7 */ /* 0x0044e4000802017f */
[----:B---3--:R-:W-:Y:S05]  /*1d320*/  @!P1 NANOSLEEP.SYNCS 0x989680 ;  /* 0x009896800000995d */ /* 0x008fea0003900000 */
[----:B------:R-:W3:Y:S02]  /*1d330*/  @!P1 SYNCS.PHASECHK.TRANS64 P1, [R4+URZ+0x28860], R5 ;  /* 0x02886005040095a7 */ /* 0x000ee4000802007f */
[----:B---3--:R-:W-:Y:S05]  /*1d340*/  @!P1 BRA `(.L_x_966) ;  /* 0xfffffffc00f09947 */ /* 0x008fea000383ffff */
[----:B------:R-:W-:Y:S05]  /*1d350*/  BRA `(.L_x_1013) ;  /* 0xffffffe800e07947 */ /* 0x000fea000383ffff */
.L_x_968:
[----:B---3--:R3:W4:Y:S02]  /*1d360*/  SYNCS.PHASECHK.TRANS64.TRYWAIT P1, [R3+URZ+0x28860], R2 ;  /* 0x02886002030075a7 */ /* 0x008724000802017f */
[----:B----4-:R-:W-:Y:S05]  /*1d370*/  @!P1 NANOSLEEP.SYNCS 0x989680 ;  /* 0x009896800000995d */ /* 0x010fea0003900000 */
[----:B------:R-:W4:Y:S02]  /*1d380*/  @!P1 SYNCS.PHASECHK.TRANS64 P1, [R3+URZ+0x28860], R2 ;  /* 0x02886002030095a7 */ /* 0x000f24000802007f */
[----:B----4-:R-:W-:Y:S05]  /*1d390*/  @!P1 BRA `(.L_x_968) ;  /* 0xfffffffc00f09947 */ /* 0x010fea000383ffff */
[----:B------:R-:W-:Y:S05]  /*1d3a0*/  BRA `(.L_x_1014) ;  /* 0xffffffe800e07947 */ /* 0x000fea000383ffff */
.L_x_970:
[----:B----4-:R4:W0:Y:S02]  /*1d3b0*/  SYNCS.PHASECHK.TRANS64.TRYWAIT P0, [R4+URZ+0x28880], R5 ;  /* 0x02888005040075a7 */ /* 0x010824000800017f */
[----:B0-----:R-:W-:Y:S05]  /*1d3c0*/  @!P0 NANOSLEEP.SYNCS 0x989680 ;  /* 0x009896800000895d */ /* 0x001fea0003900000 */
[----:B------:R-:W0:Y:S02]  /*1d3d0*/  @!P0 SYNCS.PHASECHK.TRANS64 P0, [R4+URZ+0x28880], R5 ;  /* 0x02888005040085a7 */ /* 0x000e24000800007f */
[----:B0-----:R-:W-:Y:S05]  /*1d3e0*/  @!P0 BRA `(.L_x_970) ;  /* 0xfffffffc00f08947 */ /* 0x001fea000383ffff */
[----:B------:R-:W-:Y:S05]  /*1d3f0*/  BRA `(.L_x_971) ;  /* 0xffffffe800dc7947 */ /* 0x000fea000383ffff */
.L_x_1015:
        /* <DEDUP_REMOVED lines=16> */
.L_x_2680:


//--------------------- .text._ZN7cutlass13device_kernelIN5flash11enable_sm90INS1_16FlashAttnFwdSm90INS1_25CollectiveMainloopFwdSm90ILi2EN4cute5tupleIJNS5_1CILi1EEES8_S8_EEENS6_IJNS7_ILi128EEENS7_ILi192EEESA_EEELi128ENS_12float_e4m3_tEfNS_4arch4Sm90ELb0ELb1ELb1ELb1ELb0ELb0ELb0ELb1ELb1ELb1ELb0ELb0EEENS1_21CollectiveEpilogueFwdINS6_IJSA_SA_SB_EEES9_NS_10bfloat16_tESF_Li256ELb1ELb1ELb0ELb1EEENS1_36VarlenDynamicPersistentTileSchedulerILi128ELi192ELi256ELi128ELb0ELb1ELb1ELb1ELb0ELb1EEEEEEEEEvNT_6ParamsE --------------------------
	.section	.text._ZN7cutlass13device_kernelIN5flash11enable_sm90INS1_16FlashAttnFwdSm90INS1_25CollectiveMainloopFwdSm90ILi2EN4cute5tupleIJNS5_1CILi1EEES8_S8_EEENS6_IJNS7_ILi128EEENS7_ILi192EEESA_EEELi128ENS_12float_e4m3_tEfNS_4arch4Sm90ELb0ELb1ELb1ELb1ELb0ELb0ELb0ELb1ELb1ELb1ELb0ELb0EEENS1_21CollectiveEpilogueFwdINS6_IJSA_SA_SB_EEES9_NS_10bfloat16_tESF_Li256ELb1ELb1ELb0ELb1EEENS1_36VarlenDynamicPersistentTileSchedulerILi128ELi192ELi256ELi128ELb0ELb1ELb1ELb1ELb0ELb1EEEEEEEEEvNT_6ParamsE,"ax",@progbits
	.align	128
.text._ZN7cutlass13device_kernelIN5flash11enable_sm90INS1_16FlashAttnFwdSm90INS1_25CollectiveMainloopFwdSm90ILi2EN4cute5tupleIJNS5_1CILi1EEES8_S8_EEENS6_IJNS7_ILi128EEENS7_ILi192EEESA_EEELi128ENS_12float_e4m3_tEfNS_4arch4Sm90ELb0ELb1ELb1ELb1ELb0ELb0ELb0ELb1ELb1ELb1ELb0ELb0EEENS1_21CollectiveEpilogueFwdINS6_IJSA_SA_SB_EEES9_NS_10bfloat16_tESF_Li256ELb1ELb1ELb0ELb1EEENS1_36VarlenDynamicPersistentTileSchedulerILi128ELi192ELi256ELi128ELb0ELb1ELb1ELb1ELb0ELb1EEEEEEEEEvNT_6ParamsE:
        .type           _ZN7cutlass13device_kernelIN5flash11enable_sm90INS1_16FlashAttnFwdSm90INS1_25CollectiveMainloopFwdSm90ILi2EN4cute5tupleIJNS5_1CILi1EEES8_S8_EEENS6_IJNS7_ILi128EEENS7_ILi192EEESA_EEELi128ENS_12float_e4m3_tEfNS_4arch4Sm90ELb0ELb1ELb1ELb1ELb0ELb0ELb0ELb1ELb1ELb1ELb0ELb0EEENS1_21CollectiveEpilogueFwdINS6_IJSA_SA_SB_EEES9_NS_10bfloat16_tESF_Li256ELb1ELb1ELb0ELb1EEENS1_36VarlenDynamicPersistentTileSchedulerILi128ELi192ELi256ELi128ELb0ELb1ELb1ELb1ELb0ELb1EEEEEEEEEvNT_6ParamsE,@function
        .size           _ZN7cutlass13device_kernelIN5flash11enable_sm90INS1_16FlashAttnFwdSm90INS1_25CollectiveMainloopFwdSm90ILi2EN4cute5tupleIJNS5_1CILi1EEES8_S8_EEENS6_IJNS7_ILi128EEENS7_ILi192EEESA_EEELi128ENS_12float_e4m3_tEfNS_4arch4Sm90ELb0ELb1ELb1ELb1ELb0ELb0ELb0ELb1ELb1ELb1ELb0ELb0EEENS1_21CollectiveEpilogueFwdINS6_IJSA_SA_SB_EEES9_NS_10bfloat16_tESF_Li256ELb1ELb1ELb0ELb1EEENS1_36VarlenDynamicPersistentTileSchedulerILi128ELi192ELi256ELi128ELb0ELb1ELb1ELb1ELb0ELb1EEEEEEEEEvNT_6ParamsE,(.L_x_2681 - _ZN7cutlass13device_kernelIN5flash11enable_sm90INS1_16FlashAttnFwdSm90INS1_25CollectiveMainloopFwdSm90ILi2EN4cute5tupleIJNS5_1CILi1EEES8_S8_EEENS6_IJNS7_ILi128EEENS7_ILi192EEESA_EEELi128ENS_12float_e4m3_tEfNS_4arch4Sm90ELb0ELb1ELb1ELb1ELb0ELb0ELb0ELb1ELb1ELb1ELb0ELb0EEENS1_21CollectiveEpilogueFwdINS6_IJSA_SA_SB_EEES9_NS_10bfloat16_tESF_Li256ELb1ELb1ELb0ELb1EEENS1_36VarlenDynamicPersistentTileSchedulerILi128ELi192ELi256ELi128ELb0ELb1ELb1ELb1ELb0ELb1EEEEEEEEEvNT_6ParamsE)
        .other          _ZN7cutlass13device_kernelIN5flash11enable_sm90INS1_16FlashAttnFwdSm90INS1_25CollectiveMainloopFwdSm90ILi2EN4cute5tupleIJNS5_1CILi1EEES8_S8_EEENS6_IJNS7_ILi128EEENS7_ILi192EEESA_EEELi128ENS_12float_e4m3_tEfNS_4arch4Sm90ELb0ELb1ELb1ELb1ELb0ELb0ELb0ELb1ELb1ELb1ELb0ELb0EEENS1_21CollectiveEpilogueFwdINS6_IJSA_SA_SB_EEES9_NS_10bfloat16_tESF_Li256ELb1ELb1ELb0ELb1EEENS1_36VarlenDynamicPersistentTileSchedulerILi128ELi192ELi256ELi128ELb0ELb1ELb1ELb1ELb0ELb1EEEEEEEEEvNT_6ParamsE,@"STO_CUDA_ENTRY STV_DEFAULT"
_ZN7cutlass13device_kernelIN5flash11enable_sm90INS1_16FlashAttnFwdSm90INS1_25CollectiveMainloopFwdSm90ILi2EN4cute5tupleIJNS5_1CILi1EEES8_S8_EEENS6_IJNS7_ILi128EEENS7_ILi192EEESA_EEELi128ENS_12float_e4m3_tEfNS_4arch4Sm90ELb0ELb1ELb1ELb1ELb0ELb0ELb0ELb1ELb1ELb1ELb0ELb0EEENS1_21CollectiveEpilogueFwdINS6_IJSA_SA_SB_EEES9_NS_10bfloat16_tESF_Li256ELb1ELb1ELb0ELb1EEENS1_36VarlenDynamicPersistentTileSchedulerILi128ELi192ELi256ELi128ELb0ELb1ELb1ELb1ELb0ELb1EEEEEEEEEvNT_6ParamsE:
        /* <DEDUP_REMOVED lines=18> */
.L_x_1017:
[----:B------:R-:W-:Y:S05]  /*0120*/  BSYNC B0 ;  /* 0x0000000000007941 */ /* 0x000fea0003800000 */
.L_x_1016:
        /* <DEDUP_REMOVED lines=41> */
.L_x_1018:
        /* <DEDUP_REMOVED lines=22> */
.L_x_1019:
        /* <DEDUP_REMOVED lines=18> */
.L_x_1020:
        /* <DEDUP_REMOVED lines=22> */
.L_x_1021:
        /* <DEDUP_REMOVED lines=22> */
.L_x_1022:
[----:B------:R-:W-:Y:S01]  /*0900*/  PLOP3.LUT P0, PT, PT, PT, UP0, 0x80, 0x0 ;  /* 0x000000000000781c */ /* 0x000fe20003f0f008 */
[----:B------:R-:W-:Y:S01]  /*0910*/  UMOV UR38, 0x1 ;  /* 0x0000000100267882 */ /* 0x000fe20000000000 */
[----:B------:R-:W-:Y:S01]  /*0920*/  NOP ;  /* 0x0000000000007918 */ /* 0x000fe20000000000 */
[----:B------:R-:W-:Y:S01]  /*0930*/  USEL UR38, UR38, 0x2, !UP0 ;  /* 0x0000000226267887 */ /* 0x000fe2000c000000 */
[----:B------:R-:W-:Y:S01]  /*0940*/  ULDC.64 UR50, c[0x0][0x208] ;  /* 0x0000820000327ab9 */ /* 0x000fe20000000a00 */
[----:B012-4-:R-:W-:Y:S08]  /*0950*/  BAR.SYNC.DEFER_BLOCKING 0x0 ;  /* 0x0000000000007b1d */ /* 0x017ff00000010000 */
[----:B------:R-:W-:Y:S05]  /*0960*/  @!P0 BRA `(.L_x_1023) ;  /* 0x0000017400ec8947 */ /* 0x000fea0003800000 */
.L_x_1024:
        /* <DEDUP_REMOVED lines=20> */
[----:B------:R-:W-:Y:S01]  /*0ab0*/  ULOP3.LUT UR46, UR38, 0x1, URZ, 0xfc, !UPT ;  /* 0x00000001262e7892 */ /* 0x000fe2000f8efc3f */
[----:B------:R-:W-:Y:S01]  /*0ac0*/  R2UR UR5, R5 ;  /* 0x00000000050572ca */ /* 0x000fe200000e0000 */
[----:B------:R-:W-:Y:S01]  /*0ad0*/  UMOV UR36, URZ ;  /* 0x0000003f00247c82 */ /* 0x000fe20008000000 */
[----:B------:R-:W-:Y:S01]  /*0ae0*/  SHF.R.S32.HI R0, RZ, 0x1f, R217 ;  /* 0x0000001fff007819 */ /* 0x000fe200000114d9 */
[----:B------:R-:W-:Y:S01]  /*0af0*/  UMOV UR37, URZ ;  /* 0x0000003f00257c82 */ /* 0x000fe20008000000 */
[----:B------:R-:W-:Y:S01]  /*0b00*/  R2UR UR47, R7 ;  /* 0x00000000072f72ca */ /* 0x000fe200000e0000 */
[----:B------:R-:W-:Y:S01]  /*0b10*/  UMOV UR49, URZ ;  /* 0x0000003f00317c82 */ /* 0x000fe20008000000 */
[CC--:B------:R-:W-:Y:S02]  /*0b20*/  LEA.HI R3, R0.reuse, R217.reuse, RZ, 0x7 ;  /* 0x000000d900037211 */ /* 0x0c0fe400078f38ff */
[----:B------:R-:W-:-:S02]  /*0b30*/  LEA.HI R4, R0, R217, RZ, 0x5 ;  /* 0x000000d900047211 */ /* 0x000fc400078f28ff */
[----:B------:R-:W-:Y:S02]  /*0b40*/  LOP3.LUT R2, R3, 0xffffff80, RZ, 0xc0, !PT ;  /* 0xffffff8003027812 */ /* 0x000fe400078ec0ff */
[----:B------:R-:W-:Y:S01]  /*0b50*/  SHF.R.S32.HI R212, RZ, 0x7, R3 ;  /* 0x00000007ffd47819 */ /* 0x000fe20000011403 */
[----:B------:R-:W-:Y:S02]  /*0b60*/  IMAD.SHL.U32 R6, R4, 0x20, RZ ;  /* 0x0000002004067824 */ /* 0x000fe400078e00ff */
[----:B------:R-:W-:Y:S01]  /*0b70*/  IMAD.IADD R211, R217, 0x1, -R2 ;  /* 0x00000001d9d37824 */ /* 0x000fe200078e0a02 */
[----:B------:R-:W-:Y:S02]  /*0b80*/  LEA.HI R2, R0, R217, RZ, 0x4 ;  /* 0x000000d900027211 */ /* 0x000fe400078f20ff */
[----:B------:R-:W-:Y:S02]  /*0b90*/  LOP3.LUT R7, R6, 0xfffffc00, RZ, 0xc0, !PT ;  /* 0xfffffc0006077812 */ /* 0x000fe400078ec0ff */
[----:B------:R-:W-:-:S02]  /*0ba0*/  SHF.R.S32.HI R8, RZ, 0x1f, R211 ;  /* 0x0000001fff087819 */ /* 0x000fc400000114d3 */
[----:B------:R-:W-:Y:S02]  /*0bb0*/  SHF.R.S32.HI R5, RZ, 0x4, R2 ;  /* 0x00000004ff057819 */ /* 0x000fe40000011402 */
[----:B------:R-:W-:Y:S02]  /*0bc0*/  LEA.HI R9, R8, R211, RZ, 0x2 ;  /* 0x000000d308097211 */ /* 0x000fe400078f10ff */
[C---:B------:R-:W-:Y:S02]  /*0bd0*/  LOP3.LUT R4, R2.reuse, 0x3fffff0, RZ, 0xc0, !PT ;  /* 0x03fffff002047812 */ /* 0x040fe400078ec0ff */
[----:B------:R-:W-:Y:S02]  /*0be0*/  LEA.HI R2, R2, R5, RZ, 0x1 ;  /* 0x0000000502027211 */ /* 0x000fe400078f08ff */
[----:B------:R-:W-:Y:S01]  /*0bf0*/  LEA.HI R6, R0, R217, RZ, 0x2 ;  /* 0x000000d900067211 */ /* 0x000fe200078f10ff */
[----:B------:R-:W-:Y:S01]  /*0c00*/  IMAD.IADD R4, R217, 0x1, -R4 ;  /* 0x00000001d9047824 */ /* 0x000fe200078e0a04 */
[----:B------:R-:W-:-:S02]  /*0c10*/  SHF.R.S32.HI R10, RZ, 0x2, R9 ;  /* 0x00000002ff0a7819 */ /* 0x000fc40000011409 */
[----:B------:R-:W-:Y:S01]  /*0c20*/  SHF.R.S32.HI R11, RZ, 0x1f, R9 ;  /* 0x0000001fff0b7819 */ /* 0x000fe20000011409 */
[----:B------:R-:W-:Y:S01]  /*0c30*/  IMAD R7, R4, 0x40, R7 ;  /* 0x0000004004077824 */ /* 0x000fe200078e0207 */
[----:B------:R-:W-:Y:S02]  /*0c40*/  LOP3.LUT R2, R2, 0x1ffffffe, RZ, 0xc0, !PT ;  /* 0x1ffffffe02027812 */ /* 0x000fe400078ec0ff */
[----:B------:R-:W-:Y:S02]  /*0c50*/  LOP3.LUT R6, R6, 0xfffffffc, RZ, 0xc0, !PT ;  /* 0xfffffffc06067812 */ /* 0x000fe400078ec0ff */
[----:B------:R-:W-:Y:S01]  /*0c60*/  LEA.HI R0, R0, R217, RZ, 0x3 ;  /* 0x000000d900007211 */ /* 0x000fe200078f18ff */
[----:B------:R-:W-:Y:S01]  /*0c70*/  IMAD.IADD R214, R5, 0x1, -R2 ;  /* 0x0000000105d67824 */ /* 0x000fe200078e0a02 */
[----:B------:R-:W-:Y:S01]  /*0c80*/  LEA.HI R11, R11, R10, RZ, 0x3 ;  /* 0x0000000a0b0b7211 */ /* 0x000fe200078f18ff */
        /* <DEDUP_REMOVED lines=8> */
[----:B------:R-:W-:Y:S01]  /*0d10*/  SHF.R.S32.HI R8, RZ, 0x5, R8 ;  /* 0x00000005ff087819 */ /* 0x000fe20000011408 */
[----:B------:R-:W-:Y:S01]  /*0d20*/  IMAD.SHL.U32 R23, R209, 0x8, RZ ;  /* 0x00000008d1177824 */ /* 0x000fe200078e00ff */
[----:B------:R-:W-:Y:S02]  /*0d30*/  LEA.HI R4, R6, R6, RZ, 0x1 ;  /* 0x0000000606047211 */ /* 0x000fe400078f08ff */
[----:B------:R-:W-:Y:S01]  /*0d40*/  LOP3.LUT R3, R3, 0x3fffffe, RZ, 0xc0, !PT ;  /* 0x03fffffe03037812 */ /* 0x000fe200078ec0ff */
[----:B------:R-:W-:Y:S01]  /*0d50*/  IMAD R8, R8, 0x10, R11 ;  /* 0x0000001008087824 */ /* 0x000fe200078e020b */
[----:B------:R-:W-:Y:S01]  /*0d60*/  LOP3.LUT R5, R4, 0x1ffffffe, RZ, 0xc0, !PT ;  /* 0x1ffffffe04057812 */ /* 0x000fe200078ec0ff */
[----:B------:R-:W-:Y:S01]  /*0d70*/  VIADD R208, R23, 0x40 ;  /* 0x0000004017d07836 */ /* 0x000fe20000000000 */
        /* <DEDUP_REMOVED lines=9> */
.L_x_1128:
[----:B------:R-:W-:Y:S01]  /*0e10*/  ULDC.64 UR6, c[0x0][0xa28] ;  /* 0x00028a0000067ab9 */ /* 0x000fe20000000a00 */
[----:B------:R-:W-:Y:S01]  /*0e20*/  IMAD.MOV.U32 R0, RZ, RZ, RZ ;  /* 0x000000ffff007224 */ /* 0x000fe200078e00ff */
[----:B------:R-:W-:-:S04]  /*0e30*/  UISETP.NE.U32.AND UP0, UPT, UR6, URZ, UPT ;  /* 0x0000003f0600728c */ /* 0x000fc8000bf05070 */
[----:B------:R-:W-:-:S03]  /*0e40*/  UISETP.NE.AND.EX UP0, UPT, UR7, URZ, UPT, UP0 ;  /* 0x0000003f0700728c */ /* 0x000fc6000bf05300 */
[----:B------:R-:W-:Y:S02]  /*0e50*/  ULDC.64 UR6, c[0x0][0xa18] ;  /* 0x0002860000067ab9 */ /* 0x000fe40000000a00 */
[----:B------:R-:W-:Y:S01]  /*0e60*/  UISETP.NE.U32.AND UP1, UPT, UR6, URZ, UPT ;  /* 0x0000003f0600728c */ /* 0x000fe2000bf25070 */
[----:B------:R-:W-:-:S03]  /*0e70*/  PLOP3.LUT P0, PT, PT, PT, UP0, 0x80, 0x0 ;  /* 0x000000000000781c */ /* 0x000fc60003f0f008 */
[----:B------:R-:W-:-:S03]  /*0e80*/  UISETP.NE.AND.EX UP1, UPT, UR7, URZ, UPT, UP1 ;  /* 0x0000003f0700728c */ /* 0x000fc6000bf25310 */
[----:B------:R-:W-:Y:S02]  /*0e90*/  @UP0 ULDC.64 UR6, c[0x0][0xa28] ;  /* 0x00028a0000060ab9 */ /* 0x000fe40000000a00 */
[----:B------:R-:W-:Y:S01]  /*0ea0*/  @UP0 UIMAD.WIDE UR6, UR47, 0x4, UR6 ;  /* 0x000000042f0608a5 */ /* 0x000fe2000f8e0206 */
[----:B------:R-:W-:-:S05]  /*0eb0*/  PLOP3.LUT P2, PT, PT, PT, UP1, 0x80, 0x0 ;  /* 0x000000000000781c */ /* 0x000fca0003f4f018 */
[----:B------:R-:W-:Y:S01]  /*0ec0*/  @UP1 ULDC.64 UR8, c[0x0][0xa18] ;  /* 0x0002860000081ab9 */ /* 0x000fe20000000a00 */
[----:B0-234-:R-:W-:Y:S02]  /*0ed0*/  IMAD.U32 R4, RZ, RZ, UR6 ;  /* 0x00000006ff047e24 */ /* 0x01dfe4000f8e00ff */
[----:B------:R-:W-:Y:S01]  /*0ee0*/  IMAD.U32 R5, RZ, RZ, UR7 ;  /* 0x00000007ff057e24 */ /* 0x000fe2000f8e00ff */
[----:B------:R-:W-:Y:S01]  /*0ef0*/  @UP1 UIMAD.WIDE UR6, UR47, 0x4, UR8 ;  /* 0x000000042f0618a5 */ /* 0x000fe2000f8e0208 */
[----:B------:R-:W-:Y:S02]  /*0f00*/  ULDC UR4, c[0x0][0x288] ;  /* 0x0000a20000047ab9 */ /* 0x000fe40000000800 */
[----:B------:R-:W-:Y:S01]  /*0f10*/  IMAD.U32 R18, RZ, RZ, UR4 ;  /* 0x00000004ff127e24 */ /* 0x000fe2000f8e00ff */
[----:B-----5:R0:W5:Y:S02]  /*0f20*/  @P0 LDG.E R0, desc[UR50][R4.64] ;  /* 0x0000003204000981 */ /* 0x020164000c1e1900 */
[----:B-1----:R-:W-:Y:S01]  /*0f30*/  IMAD.U32 R6, RZ, RZ, UR6 ;  /* 0x00000006ff067e24 */ /* 0x002fe2000f8e00ff */
[----:B------:R-:W-:Y:S01]  /*0f40*/  ULDC UR4, c[0x0][0x424] ;  /* 0x0001090000047ab9 */ /* 0x000fe20000000800 */
[----:B------:R-:W-:Y:S01]  /*0f50*/  IMAD.U32 R7, RZ, RZ, UR7 ;  /* 0x00000007ff077e24 */ /* 0x000fe2000f8e00ff */
[----:B------:R-:W-:-:S04]  /*0f60*/  ULDC.64 UR6, c[0x0][0x418] ;  /* 0x0001060000067ab9 */ /* 0x000fc80000000a00 */
[----:B------:R0:W5:Y:S01]  /*0f70*/  @P2 LDG.E R18, desc[UR50][R6.64] ;  /* 0x0000003206122981 */ /* 0x000162000c1e1900 */
[----:B------:R-:W-:-:S04]  /*0f80*/  UISETP.NE.U32.AND UP0, UPT, UR6, URZ, UPT ;  /* 0x0000003f0600728c */ /* 0x000fc8000bf05070 */
[----:B------:R-:W-:-:S03]  /*0f90*/  UISETP.NE.AND.EX UP0, UPT, UR7, URZ, UPT, UP0 ;  /* 0x0000003f0700728c */ /* 0x000fc6000bf05300 */
[----:B------:R-:W-:Y:S01]  /*0fa0*/  ULDC.64 UR6, c[0x0][0xa20] ;  /* 0x0002880000067ab9 */ /* 0x000fe20000000a00 */
[----:B------:R-:W-:Y:S01]  /*0fb0*/  USEL UR4, UR4, 0x1, UP0 ;  /* 0x0000000104047887 */ /* 0x000fe20008000000 */
[----:B------:R-:W-:Y:S01]  /*0fc0*/  ISETP.NE.U32.AND P1, PT, RZ, UR6, PT ;  /* 0x00000006ff007c0c */ /* 0x000fe2000bf25070 */
[----:B------:R-:W-:Y:S02]  /*0fd0*/  ULDC UR6, c[0x0][0x2f0] ;  /* 0x0000bc0000067ab9 */ /* 0x000fe40000000800 */
[----:B------:R-:W-:Y:S01]  /*0fe0*/  UIMAD UR4, UR4, UR6, URZ ;  /* 0x00000006040472a4 */ /* 0x000fe2000f8e023f */
[----:B------:R-:W-:Y:S01]  /*0ff0*/  ISETP.NE.AND.EX P1, PT, RZ, UR7, PT, P1 ;  /* 0x00000007ff007c0c */ /* 0x000fe2000bf25310 */
[----:B0-----:R-:W-:-:S12]  /*1000*/  @P2 BRA `(.L_x_1025) ;  /* 0x00000000002c2947 */ /* 0x001fd80003800000 */
        /* <DEDUP_REMOVED lines=8> */
[----:B-----5:R-:W2:Y:S04]  /*1090*/  LDG.E R18, desc[UR50][R4.64] ;  /* 0x0000003204127981 */ /* 0x020ea8000c1e1900 */
[----:B------:R-:W2:Y:S02]  /*10a0*/  LDG.E R3, desc[UR50][R4.64+0x4] ;  /* 0x0000043204037981 */ /* 0x000ea4000c1e1900 */
[----:B--2---:R-:W-:-:S07]  /*10b0*/  IMAD.IADD R18, R3, 0x1, -R18 ;  /* 0x0000000103127824 */ /* 0x004fce00078e0a12 */
.L_x_1025:
[----:B------:R-:W-:Y:S01]  /*10c0*/  IMAD.U32 R17, RZ, RZ, UR4 ;  /* 0x00000004ff117e24 */ /* 0x000fe2000f8e00ff */
[----:B------:R-:W-:Y:S01]  /*10d0*/  UMOV UR39, UR48 ;  /* 0x0000003000277c82 */ /* 0x000fe20008000000 */
[----:B------:R-:W-:Y:S01]  /*10e0*/  UMOV UR40, UR47 ;  /* 0x0000002f00287c82 */ /* 0x000fe20008000000 */
[----:B------:R-:W-:Y:S05]  /*10f0*/  @!P1 BRA `(.L_x_1026) ;  /* 0x0000000000189947 */ /* 0x000fea0003800000 */
[----:B------:R-:W-:Y:S02]  /*1100*/  ULDC.64 UR6, c[0x0][0xa20] ;  /* 0x0002880000067ab9 */ /* 0x000fe40000000a00 */
[----:B------:R-:W-:-:S06]  /*1110*/  UIMAD.WIDE UR6, UR47, 0x4, UR6 ;  /* 0x000000042f0678a5 */ /* 0x000fcc000f8e0206 */
[----:B------:R-:W-:Y:S02]  /*1120*/  IMAD.U32 R4, RZ, RZ, UR6 ;  /* 0x00000006ff047e24 */ /* 0x000fe4000f8e00ff */
[----:B------:R-:W-:-:S05]  /*1130*/  IMAD.U32 R5, RZ, RZ, UR7 ;  /* 0x00000007ff057e24 */ /* 0x000fca000f8e00ff */
[----:B------:R0:W5:Y:S01]  /*1140*/  LDG.E R17, desc[UR50][R4.64] ;  /* 0x0000003204117981 */ /* 0x000162000c1e1900 */
[----:B------:R-:W-:Y:S05]  /*1150*/  BRA `(.L_x_1027) ;  /* 0x00000000002c7947 */ /* 0x000fea0003800000 */
.L_x_1026:
        /* <DEDUP_REMOVED lines=9> */
[----:B------:R-:W2:Y:S02]  /*11f0*/  LDG.E R6, desc[UR50][R4.64+0x4] ;  /* 0x0000043204067981 */ /* 0x000ea4000c1e1900 */
[----:B--2---:R-:W-:-:S07]  /*1200*/  IMAD.IADD R17, R6, 0x1, -R17 ;  /* 0x0000000106117824 */ /* 0x004fce00078e0a11 */
.L_x_1027:
[----:B------:R-:W1:Y:S01]  /*1210*/  LDC R3, c[0x0][0x448] ;  /* 0x00011200ff037b82 */ /* 0x000e620000000800 */
[----:B------:R-:W-:Y:S01]  /*1220*/  USHF.L.U32 UR41, UR5, 0x7, URZ ;  /* 0x0000000705297899 */ /* 0x000fe2000800063f */
[----:B-----5:R-:W-:-:S03]  /*1230*/  IMAD.IADD R17, R17, 0x1, -R0 ;  /* 0x0000000111117824 */ /* 0x020fc600078e0a00 */
[----:B------:R-:W-:Y:S02]  /*1240*/  UIADD3 UR4, UR41, 0x7f, URZ ;  /* 0x0000007f29047890 */ /* 0x000fe4000fffe03f */
[----:B0-----:R-:W-:Y:S01]  /*1250*/  IADD3 R5, R17, 0x1, -R18 ;  /* 0x0000000111057810 */ /* 0x001fe20007ffe812 */
[----:B------:R-:W0:Y:S03]  /*1260*/  LDC.64 R6, c[0x0][0x9e0] ;  /* 0x00027800ff067b82 */ /* 0x000e260000000a00 */
[----:B------:R-:W-:Y:S01]  /*1270*/  IMAD.U32 R0, RZ, RZ, UR4 ;  /* 0x00000004ff007e24 */ /* 0x000fe2000f8e00ff */
[----:B-1----:R-:W-:Y:S02]  /*1280*/  ISETP.NE.AND P1, PT, R3, 0x1, PT ;  /* 0x000000010300780c */ /* 0x002fe40003f25270 */
[----:B0-----:R-:W-:-:S11]  /*1290*/  ISETP.GE.AND P2, PT, R7, 0x1, PT ;  /* 0x000000010700780c */ /* 0x001fd60003f46270 */
[----:B------:R-:W0:Y:S08]  /*12a0*/  @P1 LDC R3, c[0x0][0x44c] ;  /* 0x00011300ff031b82 */ /* 0x000e300000000800 */
[----:B------:R-:W1:Y:S01]  /*12b0*/  @P1 LDC R4, c[0x0][0x450] ;  /* 0x00011400ff041b82 */ /* 0x000e620000000800 */
[----:B0-----:R-:W-:-:S05]  /*12c0*/  @P1 IMAD.HI.U32 R3, R3, UR4, RZ ;  /* 0x0000000403031c27 */ /* 0x001fca000f8e00ff */
[----:B-1----:R-:W-:-:S05]  /*12d0*/  @P1 SHF.R.U32.HI R0, RZ, R4, R3 ;  /* 0x00000004ff001219 */ /* 0x002fca0000011603 */
        /* <DEDUP_REMOVED lines=13> */
.L_x_1029:
[----:B------:R-:W-:-:S13]  /*13b0*/  ISETP.NE.AND P0, PT, R7, 0x1, PT ;  /* 0x000000010700780c */ /* 0x000fda0003f05270 */
[----:B------:R-:W0:Y:S02]  /*13c0*/  @P0 LDC.64 R4, c[0x0][0x9e8] ;  /* 0x00027a00ff040b82 */ /* 0x000e240000000a00 */
[----:B0-----:R-:W-:-:S05]  /*13d0*/  @P0 IMAD.HI.U32 R4, R3, R4, RZ ;  /* 0x0000000403040227 */ /* 0x001fca00078e00ff */
[----:B------:R-:W-:-:S07]  /*13e0*/  @P0 SHF.R.U32.HI R3, RZ, R5, R4 ;  /* 0x00000005ff030219 */ /* 0x000fce0000011604 */
.L_x_1030:
[----:B------:R-:W-:-:S05]  /*13f0*/  IMAD R3, R3, R7, R7 ;  /* 0x0000000703037224 */ /* 0x000fca00078e0207 */
[----:B------:R-:W-:-:S07]  /*1400*/  VIMNMX R0, R0, R3, PT ;  /* 0x0000000300007248 */ /* 0x000fce0003fe0100 */
.L_x_1028:
[----:B------:R-:W0:Y:S01]  /*1410*/  @P1 LDC R5, c[0x0][0x44c] ;  /* 0x00011300ff051b82 */ /* 0x000e220000000800 */
[----:B------:R-:W-:Y:S01]  /*1420*/  IMAD.U32 R4, RZ, RZ, UR41 ;  /* 0x00000029ff047e24 */ /* 0x000fe2000f8e00ff */
[----:B------:R-:W-:Y:S01]  /*1430*/  ULDC UR4, c[0x0][0x9dc] ;  /* 0x0002770000047ab9 */ /* 0x000fe20000000800 */
[----:B------:R-:W-:Y:S02]  /*1440*/  VIADD R3, R0, 0xbf ;  /* 0x000000bf00037836 */ /* 0x000fe40000000000 */
[C---:B------:R-:W-:Y:S02]  /*1450*/  IMAD.IADD R121, R17.reuse, 0x1, -R18 ;  /* 0x0000000111797824 */ /* 0x040fe400078e0a12 */
[----:B------:R-:W-:Y:S01]  /*1460*/  VIADD R0, R17, 0xbf ;  /* 0x000000bf11007836 */ /* 0x000fe20000000000 */
        /* <DEDUP_REMOVED lines=23> */
.L_x_1032:
[----:B------:R-:W-:-:S13]  /*15e0*/  ISETP.NE.AND P0, PT, R7, 0x1, PT ;  /* 0x000000010700780c */ /* 0x000fda0003f05270 */
[----:B------:R-:W0:Y:S02]  /*15f0*/  @P0 LDC.64 R4, c[0x0][0x9e8] ;  /* 0x00027a00ff040b82 */ /* 0x000e240000000a00 */
[----:B0-----:R-:W-:-:S05]  /*1600*/  @P0 IMAD.HI.U32 R0, R6, R4, RZ ;  /* 0x0000000406000227 */ /* 0x001fca00078e00ff */
[----:B------:R-:W-:-:S07]  /*1610*/  @P0 SHF.R.U32.HI R6, RZ, R5, R0 ;  /* 0x00000005ff060219 */ /* 0x000fce0000011600 */
.L_x_1033:
[----:B------:R-:W-:-:S05]  /*1620*/  IMAD R6, R6, R7, RZ ;  /* 0x0000000706067224 */ /* 0x000fca00078e02ff */
[----:B------:R-:W-:-:S13]  /*1630*/  R2UR UR5, R6 ;  /* 0x00000000060572ca */ /* 0x000fda00000e0000 */
[----:B------:R-:W-:-:S04]  /*1640*/  UISETP.LT.AND UP0, UPT, UR4, UR5, UPT ;  /* 0x000000050400728c */ /* 0x000fc8000bf01270 */
[----:B------:R-:W-:-:S12]  /*1650*/  USEL UR4, UR4, UR5, !UP0 ;  /* 0x0000000504047287 */ /* 0x000fd8000c000000 */
.L_x_1031:
        /* <DEDUP_REMOVED lines=9> */
[----:B------:R-:W-:Y:S01]  /*16f0*/  CS2R R10, SRZ ;  /* 0x00000000000a7805 */ /* 0x000fe2000001ff00 */
[----:B------:R-:W-:Y:S01]  /*1700*/  IMAD.MOV.U32 R5, RZ, RZ, RZ ;  /* 0x000000ffff057224 */ /* 0x000fe200078e00ff */
[----:B------:R-:W-:Y:S01]  /*1710*/  CS2R R174, SRZ ;  /* 0x0000000000ae7805 */ /* 0x000fe2000001ff00 */
[----:B------:R-:W-:Y:S01]  /*1720*/  UISETP.LT.AND UP0, UPT, URZ, UR4, UPT ;  /* 0x000000043f00728c */ /* 0x000fe2000bf01270 */
[----:B------:R-:W-:-:S02]  /*1730*/  CS2R R12, SRZ ;  /* 0x00000000000c7805 */ /* 0x000fc4000001ff00 */
[----:B------:R-:W-:Y:S02]  /*1740*/  CS2R R172, SRZ ;  /* 0x0000000000ac7805 */ /* 0x000fe4000001ff00 */
[----:B------:R-:W-:Y:S01]  /*1750*/  CS2R R14, SRZ ;  /* 0x00000000000e7805 */ /* 0x000fe2000001ff00 */
[----:B------:R-:W-:Y:S01]  /*1760*/  USEL UR42, URZ, UR4, !UP0 ;  /* 0x000000043f2a7287 */ /* 0x000fe2000c000000 */
[----:B------:R-:W-:Y:S02]  /*1770*/  CS2R R166, SRZ ;  /* 0x0000000000a67805 */ /* 0x000fe4000001ff00 */
[----:B------:R-:W-:Y:S02]  /*1780*/  CS2R R20, SRZ ;  /* 0x0000000000147805 */ /* 0x000fe4000001ff00 */
[----:B------:R-:W-:Y:S02]  /*1790*/  CS2R R164, SRZ ;  /* 0x0000000000a47805 */ /* 0x000fe4000001ff00 */
[----:B------:R-:W-:-:S02]  /*17a0*/  CS2R R24, SRZ ;  /* 0x0000000000187805 */ /* 0x000fc4000001ff00 */
[----:B------:R-:W-:Y:S02]  /*17b0*/  CS2R R158, SRZ ;  /* 0x00000000009e7805 */ /* 0x000fe4000001ff00 */
[----:B------:R-:W-:Y:S02]  /*17c0*/  ISETP.GT.AND P1, PT, R120, UR42, PT ;  /* 0x0000002a78007c0c */ /* 0x000fe4000bf24270 */
        /* <DEDUP_REMOVED lines=18> */
[----:B------:R-:W-:Y:S01]  /*18f0*/  IMAD.MOV.U32 R48, RZ, RZ, RZ ;  /* 0x000000ffff307224 */ /* 0x000fe200078e00ff */
        /* <DEDUP_REMOVED lines=32> */
.L_x_1035:
        /* <DEDUP_REMOVED lines=16> */
[----:B------:R-:W-:Y:S02]  /*1c00*/  @UP0 UIMAD.WIDE.U32 UR8, UR47, UR16, URZ ;  /* 0x000000102f0802a5 */ /* 0x000fe4000f8e003f */
[----:B------:R-:W-:-:S02]  /*1c10*/  @UP0 UIMAD UR17, UR47, UR17, UR10 ;  /* 0x000000112f1102a4 */ /* 0x000fc4000f8e020a */
[----:B------:R-:W-:Y:S02]  /*1c20*/  @UP0 USHF.R.S32.HI UR16, URZ, 0x1f, UR48 ;  /* 0x0000001f3f100899 */ /* 0x000fe40008011430 */
[----:B------:R-:W-:Y:S02]  /*1c30*/  @UP1 UIMAD.WIDE.U32 UR10, UR47, UR14, URZ ;  /* 0x0000000e2f0a12a5 */ /* 0x000fe4000f8e003f */
[----:B------:R-:W-:Y:S02]  /*1c40*/  @UP1 UIMAD UR18, UR47, UR15, UR12 ;  /* 0x0000000f2f1212a4 */ /* 0x000fe4000f8e020c */
[----:B------:R-:W-:Y:S01]  /*1c50*/  @UP1 USHF.R.S32.HI UR19, URZ, 0x1f, UR48 ;  /* 0x0000001f3f131899 */ /* 0x000fe20008011430 */
[----:B------:R-:W-:Y:S01]  /*1c60*/  @UP0 ULDC.64 UR14, c[0x0][0x9b0] ;  /* 0x00026c00000e0ab9 */ /* 0x000fe20000000a00 */
[----:B------:R-:W-:Y:S01]  /*1c70*/  @UP1 ULDC.64 UR12, c[0x0][0x9c0] ;  /* 0x00027000000c1ab9 */ /* 0x000fe20000000a00 */
[----:B------:R-:W-:Y:S02]  /*1c80*/  @UP0 UIMAD UR16, UR16, UR14, URZ ;  /* 0x0000000e101002a4 */ /* 0x000fe4000f8e023f */
[----:B------:R-:W-:-:S02]  /*1c90*/  @UP0 UIADD3 UR9, UR9, UR17, URZ ;  /* 0x0000001109090290 */ /* 0x000fc4000fffe03f */
[----:B------:R-:W-:Y:S02]  /*1ca0*/  @UP1 UIMAD UR17, UR19, UR12, URZ ;  /* 0x0000000c131112a4 */ /* 0x000fe4000f8e023f */
[----:B------:R-:W-:Y:S02]  /*1cb0*/  @UP1 UIADD3 UR11, UR11, UR18, URZ ;  /* 0x000000120b0b1290 */ /* 0x000fe4000fffe03f */
[----:B------:R-:W-:Y:S02]  /*1cc0*/  @UP0 UIMAD UR16, UR48, UR15, UR16 ;  /* 0x0000000f301002a4 */ /* 0x000fe4000f8e0210 */
[----:B------:R-:W-:Y:S02]  /*1cd0*/  @UP0 UIMAD.WIDE.U32 UR14, UR48, UR14, UR8 ;  /* 0x0000000e300e02a5 */ /* 0x000fe4000f8e0008 */
[----:B------:R-:W-:Y:S02]  /*1ce0*/  @UP1 UIMAD UR8, UR48, UR13, UR17 ;  /* 0x0000000d300812a4 */ /* 0x000fe4000f8e0211 */
        /* <DEDUP_REMOVED lines=25> */
.L_x_1228:
[----:B------:R-:W-:Y:S05]  /*1e80*/  @!P0 BRA `(.L_x_1037) ;  /* 0x0000000000048947 */ /* 0x000fea0003800000 */
[----:B------:R-:W-:Y:S01]  /*1e90*/  BPT.TRAP 0x1 ;  /* 0x000000040000795c */ /* 0x000fe20000300000 */
.L_x_1037:
[----:B------:R-:W-:Y:S02]  /*1ea0*/  IMAD.U32 R123, RZ, RZ, UR49 ;  /* 0x00000031ff7b7e24 */ /* 0x000fe4000f8e00ff */
[----:B------:R-:W-:-:S03]  /*1eb0*/  IMAD.U32 R4, RZ, RZ, UR37 ;  /* 0x00000025ff047e24 */ /* 0x000fc6000f8e00ff */
[----:B------:R-:W-:Y:S02]  /*1ec0*/  LEA R123, R123, UR45, 0x3 ;  /* 0x0000002d7b7b7c11 */ /* 0x000fe4000f8e18ff */
[----:B------:R-:W-:-:S04]  /*1ed0*/  SHF.L.U32 R4, R4, 0x1f, RZ ;  /* 0x0000001f04047819 */ /* 0x000fc800000006ff */
[----:B------:R1:W2:Y:S01]  /*1ee0*/  SYNCS.PHASECHK.TRANS64.TRYWAIT P1, [R123+URZ+0x28830], R4 ;  /* 0x028830047b0075a7 */ /* 0x0002a2000802017f */
[----:B------:R-:W-:Y:S05]  /*1ef0*/  @!P0 BRA `(.L_x_1038) ;  /* 0x0000000000048947 */ /* 0x000fea0003800000 */
[----:B------:R-:W-:Y:S01]  /*1f00*/  BPT.TRAP 0x1 ;  /* 0x000000040000795c */ /* 0x000fe20000300000 */
.L_x_1038:
[----:B0-----:R-:W0:Y:S01]  /*1f10*/  S2R R3, SR_TID.X ;  /* 0x0000000000037919 */ /* 0x001e220000002100 */
[----:B------:R-:W-:Y:S02]  /*1f20*/  LOP3.LUT R2, R2, 0xfffff7ff, RZ, 0xc0, !PT ;  /* 0xfffff7ff02027812 */ /* 0x000fe400078ec0ff */
[----:B0-----:R-:W-:-:S13]  /*1f30*/  LOP3.LUT P2, RZ, R3, 0x7f, RZ, 0xc0, !PT ;  /* 0x0000007f03ff7812 */ /* 0x001fda000784c0ff */
[----:B------:R-:W-:Y:S01]  /*1f40*/  @P2 LOP3.LUT R2, R2, 0x800, RZ, 0xfc, !PT ;  /* 0x0000080002022812 */ /* 0x000fe200078efcff */
[----:B--2---:R-:W-:Y:S06]  /*1f50*/  @P1 BRA `(.L_x_1039) ;  /* 0x0000000000081947 */ /* 0x004fec0003800000 */
[----:B------:R-:W0:Y:S02]  /*1f60*/  SYNCS.PHASECHK.TRANS64.TRYWAIT P1, [R123+URZ+0x28830], R4 ;  /* 0x028830047b0075a7 */ /* 0x000e24000802017f */
[----:B0-----:R-:W-:Y:S05]  /*1f70*/  @!P1 BRA `(.L_x_1040) ;  /* 0x000001bc00d89947 */ /* 0x001fea0003800000 */
.L_x_1039:
        /* <DEDUP_REMOVED lines=47> */
[----:B------:R-:W-:Y:S01]  /*2270*/  FMUL.FTZ R73, R0, R107 ;  /* 0x0000006b00497220 */ /* 0x000fe20000410000 */
[----:B------:R-:W-:Y:S02]  /*2280*/  VIADD R107, R22, UR41 ;  /* 0x00000029166b7c36 */ /* 0x000fe40008000000 */
[C---:B------:R-:W-:Y:S01]  /*2290*/  FMUL.FTZ R122, R0.reuse, R25 ;  /* 0x00000019007a7220 */ /* 0x040fe20000410000 */
[C---:B------:R-:W-:Y:S01]  /*22a0*/  FMUL.FTZ R130, R0.reuse, R40 ;  /* 0x0000002800827220 */ /* 0x040fe20000410000 */
[----:B------:R-:W-:Y:S01]  /*22b0*/  FMUL.FTZ R40, R0, R75 ;  /* 0x0000004b00287220 */ /* 0x000fe20000410000 */
[----:B------:R-:W-:Y:S01]  /*22c0*/  @P1 IMAD.HI.U32 R25, R107, UR6, RZ ;  /* 0x000000066b191c27 */ /* 0x000fe2000f8e00ff */
[----:B------:R-:W-:-:S03]  /*22d0*/  @UP0 ULDC UR6, c[0x0][0x450] ;  /* 0x0001140000060ab9 */ /* 0x000fc60000000800 */
[C---:B------:R-:W-:Y:S01]  /*22e0*/  FMUL.FTZ R132, R0.reuse, R84 ;  /* 0x0000005400847220 */ /* 0x040fe20000410000 */
[C---:B------:R-:W-:Y:S01]  /*22f0*/  FMUL.FTZ R8, R0.reuse, R35 ;  /* 0x0000002300087220 */ /* 0x040fe20000410000 */
[C---:B------:R-:W-:Y:S01]  /*2300*/  FMUL.FTZ R75, R0.reuse, R77 ;  /* 0x0000004d004b7220 */ /* 0x040fe20000410000 */
[----:B------:R-:W-:Y:S01]  /*2310*/  @P2 SHF.R.U32.HI R107, RZ, UR6, R25 ;  /* 0x00000006ff6b2c19 */ /* 0x000fe20008011619 */
[C---:B------:R-:W-:Y:S01]  /*2320*/  FMUL.FTZ R5, R0.reuse, R24 ;  /* 0x0000001800057220 */ /* 0x040fe20000410000 */
[C---:B------:R-:W-:Y:S01]  /*2330*/  FMUL.FTZ R128, R0.reuse, R36 ;  /* 0x0000002400807220 */ /* 0x040fe20000410000 */
[C---:B------:R-:W-:Y:S01]  /*2340*/  FMUL.FTZ R35, R0.reuse, R67 ;  /* 0x0000004300237220 */ /* 0x040fe20000410000 */
[----:B------:R-:W-:Y:S01]  /*2350*/  IMAD.MOV.U32 R77, RZ, RZ, -0xc0 ;  /* 0xffffff40ff4d7424 */ /* 0x000fe200078e00ff */
[----:B------:R-:W0:Y:S01]  /*2360*/  SHFL.IDX PT, R84, R107, RZ, 0x1c1f ;  /* 0x001c1fff6b547589 */ /* 0x000e2200000e0000 */
        /* <DEDUP_REMOVED lines=86> */
[--C-:B------:R-:W-:Y:S01]  /*28d0*/  IMAD R77, R120, -0xc0, R17.reuse ;  /* 0xffffff40784d7824 */ /* 0x100fe200078e0211 */
[----:B------:R-:W-:Y:S01]  /*28e0*/  PLOP3.LUT P1, PT, PT, PT, UP1, 0x40, 0x0 ;  /* 0x000000000000781c */ /* 0x000fe20003f2e818 */
[----:B------:R-:W-:Y:S01]  /*28f0*/  IMAD R79, R19, -0x2, R82 ;  /* 0xfffffffe134f7824 */ /* 0x000fe200078e0252 */
[----:B------:R-:W1:Y:S01]  /*2900*/  MUFU.TANH R5, R5 ;  /* 0x0000000500057308 */ /* 0x000e620000002400 */
[----:B------:R-:W-:Y:S01]  /*2910*/  VIADD R78, R77, 0xc0 ;  /* 0x000000c04d4e7836 */ /* 0x000fe20000000000 */
[----:B------:R2:W-:Y:S01]  /*2920*/  @!P3 SYNCS.ARRIVE.TRANS64.RED.A1T0 RZ, [R123+URZ], RZ ;  /* 0x000000ff7bffb9a7 */ /* 0x0005e2000810043f */
[----:B------:R-:W-:Y:S01]  /*2930*/  VIADD R114, R82, 0xffffffff ;  /* 0xffffffff52727836 */ /* 0x000fe20000000000 */
[----:B------:R-:W-:Y:S01]  /*2940*/  IADD3 R77, -R18, R79, R17 ;  /* 0x0000004f124d7210 */ /* 0x000fe20007ffe111 */
[----:B------:R-:W-:-:S02]  /*2950*/  IMAD R111, R19, -0x2, R78 ;  /* 0xfffffffe136f7824 */ /* 0x000fc400078e024e */
[----:B------:R-:W-:Y:S01]  /*2960*/  VIADD R118, R79, 0xffffffff ;  /* 0xffffffff4f767836 */ /* 0x000fe20000000000 */
[----:B------:R-:W3:Y:S01]  /*2970*/  MUFU.TANH R122, R122 ;  /* 0x0000007a007a7308 */ /* 0x000ee20000002400 */
[C---:B------:R-:W-:Y:S02]  /*2980*/  VIADD R112, R77.reuse, UR6 ;  /* 0x000000064d707c36 */ /* 0x040fe40008000000 */
[----:B------:R-:W-:-:S03]  /*2990*/  VIADD R113, R77, UR21 ;  /* 0x000000154d717c36 */ /* 0x000fc60008000000 */
[----:B0-----:R-:W-:Y:S01]  /*29a0*/  VIADDMNMX R109, R84, R112, R111, PT ;  /* 0x00000070546d7246 */ /* 0x001fe2000380016f */
[----:B------:R-:W-:Y:S01]  /*29b0*/  IMAD.IADD R110, R113, 0x1, R84 ;  /* 0x00000001716e7824 */ /* 0x000fe200078e0254 */
[----:B------:R-:W0:Y:S08]  /*29c0*/  MUFU.TANH R3, R3 ;  /* 0x0000000300037308 */ /* 0x000e300000002400 */
        /* <DEDUP_REMOVED lines=94> */
[----:B------:R-:W-:Y:S01]  /*2fb0*/  IADD3 R77, -R18, R17, R84 ;  /* 0x00000011124d7210 */ /* 0x000fe20007ffe154 */
        /* <DEDUP_REMOVED lines=11> */
.L_x_1043:
[----:B------:R-:W-:-:S06]  /*3070*/  UISETP.NE.AND UP2, UPT, UR7, 0x1, UPT ;  /* 0x000000010700788c */ /* 0x000fcc000bf45270 */
[----:B------:R-:W-:-:S05]  /*3080*/  PLOP3.LUT P1, PT, PT, PT, UP2, 0x80, 0x0 ;  /* 0x000000000000781c */ /* 0x000fca0003f2f028 */
[----:B------:R-:W-:-:S08]  /*3090*/  @UP2 ULDC.64 UR10, c[0x0][0x9e8] ;  /* 0x00027a00000a2ab9 */ /* 0x000fd00000000a00 */
[----:B------:R-:W-:-:S05]  /*30a0*/  @P1 IMAD.HI.U32 R78, R77, UR10, RZ ;  /* 0x0000000a4d4e1c27 */ /* 0x000fca000f8e00ff */
[----:B------:R-:W-:-:S07]  /*30b0*/  @P1 SHF.R.U32.HI R77, RZ, UR11, R78 ;  /* 0x0000000bff4d1c19 */ /* 0x000fce000801164e */
.L_x_1044:
[----:B------:R-:W-:Y:S05]  /*30c0*/  BSYNC B0 ;  /* 0x0000000000007941 */ /* 0x000fea0003800000 */
.L_x_1042:
[----:B------:R-:W-:-:S05]  /*30d0*/  IMAD R77, R77, UR7, R118 ;  /* 0x000000074d4d7c24 */ /* 0x000fca000f8e0276 */
[----:B------:R-:W-:Y:S02]  /*30e0*/  VIMNMX R110, R110, R77, !PT ;  /* 0x0000004d6e6e7248 */ /* 0x000fe40007fe0100 */
[----:B------:R-:W-:-:S07]  /*30f0*/  VIADDMNMX R109, R77, UR7, R109, PT ;  /* 0x000000074d6d7c46 */ /* 0x000fce000b80016d */
.L_x_1041:
[C---:B------:R-:W-:Y:S02]  /*3100*/  ISETP.GE.AND P1, PT, R114.reuse, 0x2, PT ;  /* 0x000000027200780c */ /* 0x040fe40003f26270 */
[----:B------:R-:W-:Y:S02]  /*3110*/  ISETP.GE.AND P5, PT, R114, 0x9, PT ;  /* 0x000000097200780c */ /* 0x000fe40003fa6270 */
[----:B------:R-:W-:Y:S02]  /*3120*/  ISETP.GT.AND P2, PT, R110, 0x1, !P1 ;  /* 0x000000016e00780c */ /* 0x000fe40004f44270 */
[----:B------:R-:W-:Y:S02]  /*3130*/  ISETP.GE.AND P4, PT, R114, 0xa, PT ;  /* 0x0000000a7200780c */ /* 0x000fe40003f86270 */
[----:B------:R-:W-:Y:S02]  /*3140*/  ISETP.LT.OR P3, PT, R109, 0x2, P2 ;  /* 0x000000026d00780c */ /* 0x000fe40001761670 */
[----:B------:R-:W-:-:S02]  /*3150*/  ISETP.GT.AND P2, PT, R110, 0x8, !P5 ;  /* 0x000000086e00780c */ /* 0x000fc40006f44270 */
[----:B------:R-:W-:Y:S02]  /*3160*/  FSEL R122, R122, -INF , !P3 ;  /* 0xff8000007a7a7808 */ /* 0x000fe40005800000 */
[----:B------:R-:W-:Y:S02]  /*3170*/  ISETP.GT.AND P3, PT, R110, 0x9, !P4 ;  /* 0x000000096e00780c */ /* 0x000fe40006764270 */
[C---:B------:R-:W-:Y:S02]  /*3180*/  ISETP.LT.OR P2, PT, R109.reuse, 0x9, P2 ;  /* 0x000000096d00780c */ /* 0x040fe40001741670 */
[----:B------:R-:W-:Y:S02]  /*3190*/  ISETP.LT.OR P3, PT, R109, 0xa, P3 ;  /* 0x0000000a6d00780c */ /* 0x000fe40001f61670 */
[----:B0-----:R-:W-:Y:S02]  /*31a0*/  FSEL R124, R124, -INF , !P2 ;  /* 0xff8000007c7c7808 */ /* 0x001fe40005000000 */
        /* <DEDUP_REMOVED lines=167> */
[----:B------:R-:W-:Y:S01]  /*3c20*/  FSEL R46, R95, -INF , !P3 ;  /* 0xff8000005f2e7808 */ /* 0x000fe20005800000 */
[----:B0-----:R-:W-:Y:S01]  /*3c30*/  IMAD.IADD R95, R113, 0x1, R70 ;  /* 0x00000001715f7824 */ /* 0x001fe200078e0246 */
        /* <DEDUP_REMOVED lines=73> */
.L_x_1047:
[----:B------:R-:W-:-:S06]  /*40d0*/  UISETP.NE.AND UP2, UPT, UR7, 0x1, UPT ;  /* 0x000000010700788c */ /* 0x000fcc000bf45270 */
[----:B------:R-:W-:-:S05]  /*40e0*/  PLOP3.LUT P6, PT, PT, PT, UP2, 0x80, 0x0 ;  /* 0x000000000000781c */ /* 0x000fca0003fcf028 */
[----:B------:R-:W-:-:S08]  /*40f0*/  @UP2 ULDC.64 UR10, c[0x0][0x9e8] ;  /* 0x00027a00000a2ab9 */ /* 0x000fd00000000a00 */
[----:B------:R-:W-:Y:S01]  /*4100*/  @P6 IMAD.HI.U32 R70, R67, UR10, RZ ;  /* 0x0000000a43466c27 */ /* 0x000fe2000f8e00ff */
[----:B------:R-:W-:-:S13]  /*4110*/  PLOP3.LUT P6, PT, PT, PT, UP2, 0x80, 0x0 ;  /* 0x000000000000781c */ /* 0x000fda0003fcf028 */
[----:B------:R-:W-:-:S07]  /*4120*/  @P6 SHF.R.U32.HI R67, RZ, UR11, R70 ;  /* 0x0000000bff436c19 */ /* 0x000fce0008011646 */
.L_x_1048:
[----:B------:R-:W-:Y:S05]  /*4130*/  BSYNC B0 ;  /* 0x0000000000007941 */ /* 0x000fea0003800000 */
.L_x_1046:
[----:B------:R-:W-:-:S05]  /*4140*/  IMAD R70, R67, UR7, R118 ;  /* 0x0000000743467c24 */ /* 0x000fca000f8e0276 */
[----:B------:R-:W-:Y:S02]  /*4150*/  VIMNMX R95, R95, R70, !PT ;  /* 0x000000465f5f7248 */ /* 0x000fe40007fe0100 */
[----:B------:R-:W-:-:S07]  /*4160*/  VIADDMNMX R93, R70, UR7, R93, PT ;  /* 0x00000007465d7c46 */ /* 0x000fce000b80015d */
.L_x_1045:
[C---:B------:R-:W-:Y:S01]  /*4170*/  ISETP.GT.AND P1, PT, R95.reuse, 0x1, !P1 ;  /* 0x000000015f00780c */ /* 0x040fe20004f24270 */
[----:B------:R-:W-:Y:S01]  /*4180*/  ULDC UR23, c[0x0][0x988] ;  /* 0x0002620000177ab9 */ /* 0x000fe20000000800 */
[----:B------:R-:W-:Y:S01]  /*4190*/  ISETP.GT.AND P2, PT, R95, 0x10, !P2 ;  /* 0x000000105f00780c */ /* 0x000fe20005744270 */
[----:B------:R-:W-:Y:S01]  /*41a0*/  IMAD.U32 R111, RZ, RZ, UR23 ;  /* 0x00000017ff6f7e24 */ /* 0x000fe2000f8e00ff */
[C---:B------:R-:W-:Y:S01]  /*41b0*/  ISETP.LT.OR P1, PT, R93.reuse, 0x2, P1 ;  /* 0x000000025d00780c */ /* 0x040fe20000f21670 */
[----:B------:R-:W-:Y:S01]  /*41c0*/  @UP0 ULDC UR10, c[0x0][0x44c] ;  /* 0x00011300000a0ab9 */ /* 0x000fe20000000800 */
[----:B------:R-:W-:Y:S01]  /*41d0*/  ISETP.LT.OR P2, PT, R93, 0x11, P2 ;  /* 0x000000115d00780c */ /* 0x000fe20001741670 */
[----:B------:R-:W-:Y:S01]  /*41e0*/  UIMAD.WIDE.U32 UR10, UR41, UR10, URZ ;  /* 0x0000000a290a72a5 */ /* 0x000fe2000f8e003f */
[----:B------:R-:W-:Y:S01]  /*41f0*/  FSEL R70, R4, -INF , !P1 ;  /* 0xff80000004467808 */ /* 0x000fe20004800000 */
[----:B------:R-:W-:Y:S01]  /*4200*/  @UP0 ULDC UR18, c[0x0][0x450] ;  /* 0x0001140000120ab9 */ /* 0x000fe20000000800 */
[----:B------:R-:W-:Y:S01]  /*4210*/  ISETP.NE.AND P1, PT, R115, RZ, PT ;  /* 0x000000ff7300720c */ /* 0x000fe20003f25270 */
[----:B------:R-:W-:Y:S01]  /*4220*/  UMOV UR14, UR41 ;  /* 0x00000029000e7c82 */ /* 0x000fe20008000000 */
[----:B------:R-:W-:Y:S01]  /*4230*/  FSEL R9, R9, -INF , !P2 ;  /* 0xff80000009097808 */ /* 0x000fe20005000000 */
[----:B------:R-:W-:Y:S01]  /*4240*/  @UP0 USHF.R.U32.HI UR14, URZ, UR18, UR11 ;  /* 0x000000123f0e0299 */ /* 0x000fe2000801160b */
[----:B------:R-:W-:-:S02]  /*4250*/  ISETP.GT.AND P1, PT, R95, 0x8, !P1 ;  /* 0x000000085f00780c */ /* 0x000fc40004f24270 */
[----:B------:R-:W-:Y:S02]  /*4260*/  ISETP.NE.AND P2, PT, R140, RZ, PT ;  /* 0x000000ff8c00720c */ /* 0x000fe40003f45270 */
[----:B------:R-:W-:Y:S02]  /*4270*/  ISETP.LT.OR P1, PT, R93, 0x9, P1 ;  /* 0x000000095d00780c */ /* 0x000fe40000f21670 */
[----:B------:R-:W-:Y:S02]  /*4280*/  ISETP.NE.AND P6, PT, R141, RZ, PT ;  /* 0x000000ff8d00720c */ /* 0x000fe40003fc5270 */
[----:B------:R-:W-:Y:S02]  /*4290*/  FSEL R67, R7, -INF , !P1 ;  /* 0xff80000007437808 */ /* 0x000fe40004800000 */
[----:B------:R-:W-:Y:S02]  /*42a0*/  ISETP.NE.AND P1, PT, R119, RZ, PT ;  /* 0x000000ff7700720c */ /* 0x000fe40003f25270 */
[----:B------:R-:W-:-:S02]  /*42b0*/  FMNMX.FTZ R7, R100, R122, !PT ;  /* 0x0000007a64077209 */ /* 0x000fc40007810000 */
[C---:B------:R-:W-:Y:S02]  /*42c0*/  ISETP.GT.AND P1, PT, R95.reuse, 0x9, !P1 ;  /* 0x000000095f00780c */ /* 0x040fe40004f24270 */
[----:B------:R-:W-:Y:S02]  /*42d0*/  ISETP.GT.AND P3, PT, R95, 0xb0, !P3 ;  /* 0x000000b05f00780c */ /* 0x000fe40005f64270 */
[----:B------:R-:W-:Y:S02]  /*42e0*/  ISETP.LT.OR P1, PT, R93, 0xa, P1 ;  /* 0x0000000a5d00780c */ /* 0x000fe40000f21670 */
[----:B------:R-:W-:Y:S02]  /*42f0*/  ISETP.GT.AND P4, PT, R95, 0xb1, !P4 ;  /* 0x000000b15f00780c */ /* 0x000fe40006784270 */
        /* <DEDUP_REMOVED lines=27> */
[----:B------:R-:W-:Y:S02]  /*44b0*/  ISETP.GT.AND P1, PT, R95, 0x21, !P6 ;  /* 0x000000215f00780c */ /* 0x000fe40007724270 */
[----:B------:R-:W-:Y:S02]  /*44c0*/  ISETP.NE.AND P6, PT, R152, RZ, PT ;  /* 0x000000ff9800720c */ /* 0x000fe40003fc5270 */
        /* <DEDUP_REMOVED lines=90> */
[----:B------:R-:W-:Y:S01]  /*4a70*/  ISETP.NE.AND P1, PT, R155, RZ, PT ;  /* 0x000000ff9b00720c */ /* 0x000fe20003f25270 */
[----:B------:R-:W0:Y:S01]  /*4a80*/  SHFL.BFLY PT, R6, R7, 0x2, 0x1f ;  /* 0x0c401f0007067f89 */ /* 0x000e2200000e0000 */
[----:B------:R-:W-:Y:S02]  /*4a90*/  ISETP.LT.OR P3, PT, R93, 0xb1, P3 ;  /* 0x000000b15d00780c */ /* 0x000fe40001f61670 */
[----:B------:R-:W-:-:S02]  /*4aa0*/  ISETP.GT.AND P1, PT, R95, 0x59, !P1 ;  /* 0x000000595f00780c */ /* 0x000fc40004f24270 */
[----:B------:R-:W-:Y:S02]  /*4ab0*/  ISETP.GT.AND P5, PT, R95, 0xb8, !P5 ;  /* 0x000000b85f00780c */ /* 0x000fe40006fa4270 */
[C---:B------:R-:W-:Y:S02]  /*4ac0*/  ISETP.LT.OR P1, PT, R93.reuse, 0x5a, P1 ;  /* 0x0000005a5d00780c */ /* 0x040fe40000f21670 */
[----:B------:R-:W-:Y:S02]  /*4ad0*/  ISETP.LT.OR P4, PT, R93, 0xb2, P4 ;  /* 0x000000b25d00780c */ /* 0x000fe40002781670 */
[----:B------:R-:W-:Y:S02]  /*4ae0*/  FSEL R37, R37, -INF , !P1 ;  /* 0xff80000025257808 */ /* 0x000fe40004800000 */
[----:B------:R-:W-:Y:S02]  /*4af0*/  ISETP.NE.AND P1, PT, R156, RZ, PT ;  /* 0x000000ff9c00720c */ /* 0x000fe40003f25270 */
[----:B------:R-:W-:-:S02]  /*4b00*/  FSEL R20, R20, -INF , !P3 ;  /* 0xff80000014147808 */ /* 0x000fc40005800000 */
[----:B------:R-:W-:Y:S02]  /*4b10*/  ISETP.GT.AND P1, PT, R95, 0x60, !P1 ;  /* 0x000000605f00780c */ /* 0x000fe40004f24270 */
[C---:B------:R-:W-:Y:S02]  /*4b20*/  ISETP.LT.OR P5, PT, R93.reuse, 0xb9, P5 ;  /* 0x000000b95d00780c */ /* 0x040fe40002fa1670 */
[----:B------:R-:W-:Y:S02]  /*4b30*/  ISETP.LT.OR P1, PT, R93, 0x61, P1 ;  /* 0x000000615d00780c */ /* 0x000fe40000f21670 */
[----:B------:R-:W-:Y:S02]  /*4b40*/  FSEL R13, R13, -INF , !P4 ;  /* 0xff8000000d0d7808 */ /* 0x000fe40006000000 */
[----:B------:R-:W-:Y:S02]  /*4b50*/  FSEL R39, R39, -INF , !P1 ;  /* 0xff80000027277808 */ /* 0x000fe40004800000 */
[----:B------:R-:W-:-:S02]  /*4b60*/  ISETP.NE.AND P1, PT, R157, RZ, PT ;  /* 0x000000ff9d00720c */ /* 0x000fc40003f25270 */
        /* <DEDUP_REMOVED lines=77> */
[----:B0-----:R-:W-:-:S04]  /*5040*/  FMNMX.FTZ R6, R101, R6, !PT ;  /* 0x0000000665067209 */ /* 0x001fc80007810000 */
        /* <DEDUP_REMOVED lines=71> */
[----:B------:R-:W1:Y:S01]  /*54c0*/  MUFU.EX2 R108, R108 ;  /* 0x0000006c006c7308 */ /* 0x000e620000000800 */
        /* <DEDUP_REMOVED lines=9> */
[----:B------:R-:W-:Y:S01]  /*5560*/  FFMA.FTZ R41, R41, UR23, -R111 ;  /* 0x0000001729297c23 */ /* 0x000fe2000801086f */
[----:B------:R-:W-:-:S02]  /*5570*/  FMNMX.FTZ R94, R34, R7, !PT ;  /* 0x00000007225e7209 */ /* 0x000fc40007810000 */
[----:B0-----:R-:W-:Y:S02]  /*5580*/  F2FP.SATFINITE.E4M3.F32.PACK_AB_MERGE_C R204, R102, R101, RZ ;  /* 0x0000006566cc723e */ /* 0x001fe400048070ff */
[----:B------:R-:W-:Y:S01]  /*5590*/  FMNMX.FTZ R7, R33, R94, !PT ;  /* 0x0000005e21077209 */ /* 0x000fe20007810000 */
[----:B------:R-:W-:Y:S01]  /*55a0*/  MUFU.EX2 R99, R99 ;  /* 0x0000006300637308 */ /* 0x000fe20000000800 */
[----:B------:R-:W-:Y:S02]  /*55b0*/  F2FP.SATFINITE.E4M3.F32.PACK_AB_MERGE_C R204, R100, R3, R204 ;  /* 0x0000000364cc723e */ /* 0x000fe400048070cc */
[----:B------:R-:W-:Y:S02]  /*55c0*/  FMNMX.FTZ R94, R36, R7, !PT ;  /* 0x00000007245e7209 */ /* 0x000fe40007810000 */
[----:B-1----:R-:W-:Y:S02]  /*55d0*/  F2FP.SATFINITE.E4M3.F32.PACK_AB_MERGE_C R206, R108, R105, RZ ;  /* 0x000000696cce723e */ /* 0x002fe400048070ff */
[----:B------:R-:W-:Y:S01]  /*55e0*/  FMNMX.FTZ R7, R35, R94, !PT ;  /* 0x0000005e23077209 */ /* 0x000fe20007810000 */
[----:B------:R-:W-:Y:S01]  /*55f0*/  MUFU.EX2 R98, R98 ;  /* 0x0000006200627308 */ /* 0x000fe20000000800 */
[----:B------:R-:W-:-:S02]  /*5600*/  F2FP.SATFINITE.E4M3.F32.PACK_AB_MERGE_C R206, R104, R103, R206 ;  /* 0x0000006768ce723e */ /* 0x000fc400048070ce */
        /* <DEDUP_REMOVED lines=8> */
[----:B------:R-:W-:-:S01]  /*5690*/  FFMA.FTZ R84, R83, UR23, -R111 ;  /* 0x0000001753547c23 */ /* 0x000fc2000801086f */
[--C-:B------:R-:W-:Y:S01]  /*56a0*/  FFMA.FTZ R83, R89, UR23, -R111.reuse ;  /* 0x0000001759537c23 */ /* 0x100fe2000801086f */
[----:B------:R-:W-:-:S01]  /*56b0*/  FFMA.FTZ R89, R62, UR23, -R111 ;  /* 0x000000173e597c23 */ /* 0x000fc2000801086f */
[----:B------:R-:W-:Y:S01]  /*56c0*/  FMNMX.FTZ R94, R48, R7, !PT ;  /* 0x00000007305e7209 */ /* 0x000fe20007810000 */
[----:B------:R-:W-:-:S01]  /*56d0*/  FFMA.FTZ R62, R55, UR23, -R111 ;  /* 0x00000017373e7c23 */ /* 0x000fc2000801086f */
[----:B------:R-:W-:Y:S01]  /*56e0*/  MUFU.EX2 R107, R107 ;  /* 0x0000006b006b7308 */ /* 0x000fe20000000800 */
[----:B0-----:R-:W-:Y:S02]  /*56f0*/  F2FP.SATFINITE.E4M3.F32.PACK_AB_MERGE_C R200, R97, R98, RZ ;  /* 0x0000006261c8723e */ /* 0x001fe400048070ff */
[----:B------:R-:W-:Y:S02]  /*5700*/  FMNMX.FTZ R7, R49, R94, !PT ;  /* 0x0000005e31077209 */ /* 0x000fe40007810000 */
[----:B------:R-:W-:-:S02]  /*5710*/  F2FP.SATFINITE.E4M3.F32.PACK_AB_MERGE_C R200, R99, R106, R200 ;  /* 0x0000006a63c8723e */ /* 0x000fc400048070c8 */
        /* <DEDUP_REMOVED lines=30> */
[----:B------:R-:W-:Y:S08]  /*5900*/  MUFU.EX2 R87, R87 ;  /* 0x0000005700577308 */ /* 0x000ff00000000800 */
[----:B------:R-:W-:Y:S08]  /*5910*/  MUFU.EX2 R79, R79 ;  /* 0x0000004f004f7308 */ /* 0x000ff00000000800 */
[----:B------:R-:W-:Y:S01]  /*5920*/  MUFU.EX2 R84, R84 ;  /* 0x0000005400547308 */ /* 0x000fe20000000800 */
[----:B0-----:R-:W-:-:S07]  /*5930*/  FMNMX.FTZ R93, R94, R7, !PT ;  /* 0x000000075e5d7209 */ /* 0x001fce0007810000 */
[----:B------:R-:W-:Y:S01]  /*5940*/  MUFU.EX2 R77, R77 ;  /* 0x0000004d004d7308 */ /* 0x000fe20000000800 */
[----:B------:R-:W0:Y:S07]  /*5950*/  SHFL.BFLY PT, R94, R93, 0x1, 0x1f ;  /* 0x0c201f005d5e7f89 */ /* 0x000e2e00000e0000 */
[----:B------:R-:W1:Y:S08]  /*5960*/  MUFU.EX2 R88, R88 ;  /* 0x0000005800587308 */ /* 0x000e700000000800 */
[----:B------:R-:W-:Y:S08]  /*5970*/  MUFU.EX2 R74, R74 ;  /* 0x0000004a004a7308 */ /* 0x000ff00000000800 */
[----:B------:R-:W-:Y:S01]  /*5980*/  MUFU.EX2 R83, R83 ;  /* 0x0000005300537308 */ /* 0x000fe20000000800 */
[----:B-1----:R-:W-:-:S02]  /*5990*/  F2FP.SATFINITE.E4M3.F32.PACK_AB_MERGE_C R196, R88, R77, RZ ;  /* 0x0000004d58c4723e */ /* 0x002fc400048070ff */
[----:B0-----:R-:W-:Y:S01]  /*59a0*/  FMNMX.FTZ R7, R93, R94, !PT ;  /* 0x0000005e5d077209 */ /* 0x001fe20007810000 */
[----:B------:R-:W-:Y:S01]  /*59b0*/  IMAD.U32 R94, RZ, RZ, UR23 ;  /* 0x00000017ff5e7e24 */ /* 0x000fe2000f8e00ff */
[----:B------:R-:W-:Y:S02]  /*59c0*/  F2FP.SATFINITE.E4M3.F32.PACK_AB_MERGE_C R196, R87, R90, R196 ;  /* 0x0000005a57c4723e */ /* 0x000fe400048070c4 */
[C---:B------:R-:W-:Y:S01]  /*59d0*/  FSETP.NEU.FTZ.AND P1, PT, R7.reuse, -INF , PT ;  /* 0xff8000000700780b */ /* 0x040fe20003f3d000 */
[----:B------:R-:W-:Y:S01]  /*59e0*/  FFMA.FTZ R55, R7, R94, -8 ;  /* 0xc100000007377423 */ /* 0x000fe2000001005e */
[----:B------:R-:W-:-:S01]  /*59f0*/  FFMA.FTZ R94, R5, UR23, -R111 ;  /* 0x00000017055e7c23 */ /* 0x000fc2000801086f */
[----:B------:R-:W-:Y:S03]  /*5a00*/  MUFU.EX2 R81, R81 ;  /* 0x0000005100517308 */ /* 0x000fe60000000800 */
[----:B------:R-:W-:-:S02]  /*5a10*/  FSEL R55, R55, RZ, P1 ;  /* 0x000000ff37377208 */ /* 0x000fc40000800000 */
        /* <DEDUP_REMOVED lines=20> */
[----:B------:R-:W-:Y:S01]  /*5b60*/  MUFU.EX2 R5, R5 ;  /* 0x0000000500057308 */ /* 0x000fe20000000800 */
[----:B------:R-:W-:-:S01]  /*5b70*/  FFMA.FTZ R30, R29, UR23, -R55 ;  /* 0x000000171d1e7c23 */ /* 0x000fc20008010837 */
[----:B------:R-:W-:Y:S01]  /*5b80*/  FADD.FTZ R35, R101, R34 ;  /* 0x0000002265237221 */ /* 0x000fe20000010000 */
[----:B------:R-:W-:-:S01]  /*5b90*/  FFMA.FTZ R29, R31, UR23, -R55 ;  /* 0x000000171f1d7c23 */ /* 0x000fc20008010837 */
[--C-:B------:R-:W-:Y:S01]  /*5ba0*/  FFMA.FTZ R31, R36, UR23, -R55.reuse ;  /* 0x00000017241f7c23 */ /* 0x100fe20008010837 */
[----:B------:R-:W-:-:S01]  /*5bb0*/  FFMA.FTZ R36, R38, UR23, -R55 ;  /* 0x0000001726247c23 */ /* 0x000fc20008010837 */
[----:B------:R-:W-:Y:S01]  /*5bc0*/  FADD.FTZ R38, R102, R35 ;  /* 0x0000002366267221 */ /* 0x000fe20000010000 */
[----:B------:R-:W-:-:S01]  /*5bd0*/  FFMA.FTZ R112, R33, UR23, -R55 ;  /* 0x0000001721707c23 */ /* 0x000fc20008010837 */
[----:B------:R-:W0:Y:S01]  /*5be0*/  MUFU.EX2 R70, R70 ;  /* 0x0000004600467308 */ /* 0x000e220000000800 */
[----:B------:R-:W-:-:S01]  /*5bf0*/  FFMA.FTZ R33, R39, UR23, -R55 ;  /* 0x0000001727217c23 */ /* 0x000fc20008010837 */
[----:B------:R-:W-:Y:S01]  /*5c00*/  FADD.FTZ R35, R103, R38 ;  /* 0x0000002667237221 */ /* 0x000fe20000010000 */
[----:B------:R-:W-:-:S01]  /*5c10*/  FFMA.FTZ R39, R44, UR23, -R55 ;  /* 0x000000172c277c23 */ /* 0x000fc20008010837 */
[--C-:B------:R-:W-:Y:S01]  /*5c20*/  FFMA.FTZ R45, R45, UR23, -R55.reuse ;  /* 0x000000172d2d7c23 */ /* 0x100fe20008010837 */
[----:B------:R-:W-:-:S01]  /*5c30*/  FFMA.FTZ R34, R40, UR23, -R55 ;  /* 0x0000001728227c23 */ /* 0x000fc20008010837 */
[----:B------:R-:W-:Y:S01]  /*5c40*/  FADD.FTZ R38, R104, R35 ;  /* 0x0000002368267221 */ /* 0x000fe20000010000 */
[----:B------:R-:W-:-:S01]  /*5c50*/  FFMA.FTZ R37, R37, UR23, -R55 ;  /* 0x0000001725257c23 */ /* 0x000fc20008010837 */
[----:B------:R-:W1:Y:S01]  /*5c60*/  MUFU.EX2 R67, R67 ;  /* 0x0000004300437308 */ /* 0x000e620000000800 */
[----:B------:R-:W-:-:S01]  /*5c70*/  FFMA.FTZ R52, R52, UR23, -R55 ;  /* 0x0000001734347c23 */ /* 0x000fc20008010837 */
        /* <DEDUP_REMOVED lines=9> */
[----:B------:R-:W-:-:S01]  /*5d10*/  FFMA.FTZ R35, R48, UR23, -R55 ;  /* 0x0000001730237c23 */ /* 0x000fc20008010837 */
[--C-:B------:R-:W-:Y:S01]  /*5d20*/  FFMA.FTZ R61, R61, UR23, -R55.reuse ;  /* 0x000000173d3d7c23 */ /* 0x100fe20008010837 */
[----:B------:R-:W-:-:S01]  /*5d30*/  FFMA.FTZ R64, R64, UR23, -R55 ;  /* 0x0000001740407c23 */ /* 0x000fc20008010837 */
[----:B------:R-:W-:Y:S01]  /*5d40*/  FADD.FTZ R111, R99, R44 ;  /* 0x0000002c636f7221 */ /* 0x000fe20000010000 */
        /* <DEDUP_REMOVED lines=13> */
[--C-:B------:R-:W-:Y:S01]  /*5e20*/  FFMA.FTZ R73, R73, UR23, -R55.reuse ;  /* 0x0000001749497c23 */ /* 0x100fe20008010837 */
[----:B------:R-:W-:-:S01]  /*5e30*/  FFMA.FTZ R76, R76, UR23, -R55 ;  /* 0x000000174c4c7c23 */ /* 0x000fc20008010837 */
[----:B------:R-:W-:Y:S01]  /*5e40*/  FADD.FTZ R49, R107, R48 ;  /* 0x000000306b317221 */ /* 0x000fe20000010000 */
[----:B------:R-:W-:Y:S01]  /*5e50*/  F2FP.SATFINITE.E4M3.F32.PACK_AB_MERGE_C R205, R70, R5, R67 ;  /* 0x0000000546cd723e */ /* 0x000fe20004807043 */
        /* <DEDUP_REMOVED lines=10> */
[----:B------:R-:W-:-:S04]  /*5f00*/  FADD.FTZ R48, R90, R91 ;  /* 0x0000005b5a307221 */ /* 0x000fc80000010000 */
[----:B------:R-:W-:Y:S02]  /*5f10*/  FADD.FTZ R48, R87, R48 ;  /* 0x0000003057307221 */ /* 0x000fe40000010000 */
        /* <DEDUP_REMOVED lines=13> */
[----:B----4-:R-:W-:-:S01]  /*5ff0*/  FADD.FTZ R44, R11, R44 ;  /* 0x0000002c0b2c7221 */ /* 0x010fc20000010000 */
[----:B------:R-:W-:-:S03]  /*6000*/  FADD.FTZ R45, R88, R45 ;  /* 0x0000002d582d7221 */ /* 0x000fc60000010000 */
[----:B-----5:R-:W-:Y:S01]  /*6010*/  FADD.FTZ R3, R15, R44 ;  /* 0x0000002c0f037221 */ /* 0x020fe20000010000 */
[----:B------:R-:W-:-:S02]  /*6020*/  FADD.FTZ R48, R86, R45 ;  /* 0x0000002d56307221 */ /* 0x000fc40000010000 */
[----:B------:R-:W2:Y:S01]  /*6030*/  MUFU.EX2 R21, R21 ;  /* 0x0000001500157308 */ /* 0x000ea20000000800 */
[----:B-1----:R-:W-:-:S01]  /*6040*/  FADD.FTZ R3, R24, R3 ;  /* 0x0000000318037221 */ /* 0x002fc20000010000 */
[----:B------:R-:W-:Y:S01]  /*6050*/  FADD.FTZ R45, R85, R48 ;  /* 0x00000030552d7221 */ /* 0x000fe20000010000 */
[----:B------:R-:W-:-:S04]  /*6060*/  F2FP.SATFINITE.E4M3.F32.PACK_AB_MERGE_C R15, R24, R15, RZ ;  /* 0x0000000f180f723e */ /* 0x000fc800048070ff */
[----:B------:R-:W-:Y:S01]  /*6070*/  F2FP.SATFINITE.E4M3.F32.PACK_AB_MERGE_C R201, R11, R10, R15 ;  /* 0x0000000a0bc9723e */ /* 0x000fe2000480700f */
[----:B------:R-:W1:Y:S01]  /*6080*/  MUFU.EX2 R27, R27 ;  /* 0x0000001b001b7308 */ /* 0x000e620000000800 */
[----:B0-----:R-:W-:-:S07]  /*6090*/  FADD.FTZ R44, R14, R3 ;  /* 0x000000030e2c7221 */ /* 0x001fce0000010000 */
        /* <DEDUP_REMOVED lines=15> */
[----:B--2---:R-:W-:-:S01]  /*6190*/  FADD.FTZ R44, R26, R3 ;  /* 0x000000031a2c7221 */ /* 0x004fc20000010000 */
[----:B------:R-:W-:Y:S01]  /*61a0*/  F2FP.SATFINITE.E4M3.F32.PACK_AB_MERGE_C R3, R75, R82, RZ ;  /* 0x000000524b03723e */ /* 0x000fe200048070ff */
[----:B------:R-:W-:-:S01]  /*61b0*/  FADD.FTZ R82, R82, R45 ;  /* 0x0000002d52527221 */ /* 0x000fc20000010000 */
[----:B------:R-:W-:Y:S02]  /*61c0*/  F2FP.SATFINITE.E4M3.F32.PACK_AB_MERGE_C R45, R83, R74, RZ ;  /* 0x0000004a532d723e */ /* 0x000fe400048070ff */
[----:B------:R-:W-:Y:S01]  /*61d0*/  F2FP.SATFINITE.E4M3.F32.PACK_AB_MERGE_C R192, R84, R79, R3 ;  /* 0x0000004f54c0723e */ /* 0x000fe20004807003 */
        /* <DEDUP_REMOVED lines=134> */
.L_x_1050:
[----:B------:R-:W-:-:S11]  /*6a40*/  UISETP.NE.AND UP2, UPT, UR7, 0x1, UPT ;  /* 0x000000010700788c */ /* 0x000fd6000bf45270 */
[----:B------:R-:W-:Y:S02]  /*6a50*/  @UP2 ULDC.64 UR18, c[0x0][0x9e8] ;  /* 0x00027a0000122ab9 */ /* 0x000fe40000000a00 */
[----:B------:R-:W-:-:S04]  /*6a60*/  UIMAD.WIDE.U32 UR10, UR14, UR18, URZ ;  /* 0x000000120e0a72a5 */ /* 0x000fc8000f8e003f */
[----:B------:R-:W-:-:S12]  /*6a70*/  @UP2 USHF.R.U32.HI UR14, URZ, UR19, UR11 ;  /* 0x000000133f0e2299 */ /* 0x000fd8000801160b */
.L_x_1051:
[----:B------:R-:W-:-:S04]  /*6a80*/  UIMAD UR7, UR14, UR7, UR7 ;  /* 0x000000070e0772a4 */ /* 0x000fc8000f8e0207 */
[----:B------:R-:W-:-:S04]  /*6a90*/  UISETP.LT.AND UP2, UPT, UR6, UR7, UPT ;  /* 0x000000070600728c */ /* 0x000fc8000bf41270 */
[----:B------:R-:W-:-:S12]  /*6aa0*/  USEL UR6, UR6, UR7, UP2 ;  /* 0x0000000706067287 */ /* 0x000fd80009000000 */
.L_x_1049:
        /* <DEDUP_REMOVED lines=43> */
.L_x_1070:
        /* <DEDUP_REMOVED lines=9> */
.L_x_1054:
[----:B------:R-:W-:Y:S01]  /*6df0*/  ULEA UR6, UR26, UR45, 0x3 ;  /* 0x0000002d1a067291 */ /* 0x000fe2000f8e183f */
[----:B------:R-:W-:-:S05]  /*6e00*/  IMAD.U32 R8, RZ, RZ, UR25 ;  /* 0x00000019ff087e24 */ /* 0x000fca000f8e00ff */
[----:B------:R-:W-:-:S04]  /*6e10*/  SHF.L.U32 R8, R8, 0x1f, RZ ;  /* 0x0000001f08087819 */ /* 0x000fc800000006ff */
[----:B------:R0:W1:Y:S01]  /*6e20*/  SYNCS.PHASECHK.TRANS64.TRYWAIT P1, [UR6+0x28830], R8 ;  /* 0x02883008ff0075a7 */ /* 0x0000620008020146 */
[----:B------:R-:W-:Y:S05]  /*6e30*/  @!P0 BRA `(.L_x_1055) ;  /* 0x0000000000048947 */ /* 0x000fea0003800000 */
[----:B------:R-:W-:Y:S01]  /*6e40*/  BPT.TRAP 0x1 ;  /* 0x000000040000795c */ /* 0x000fe20000300000 */
.L_x_1055:
[----:B-1----:R-:W-:Y:S05]  /*6e50*/  @P1 BRA `(.L_x_1053) ;  /* 0x0000000000081947 */ /* 0x002fea0003800000 */
[----:B------:R-:W1:Y:S02]  /*6e60*/  SYNCS.PHASECHK.TRANS64.TRYWAIT P1, [UR6+0x28830], R8 ;  /* 0x02883008ff0075a7 */ /* 0x000e640008020146 */
[----:B-1----:R-:W-:Y:S05]  /*6e70*/  @!P1 BRA `(.L_x_1056) ;  /* 0x00000170002c9947 */ /* 0x002fea0003800000 */
.L_x_1053:
        /* <DEDUP_REMOVED lines=27> */
.L_x_1058:
[----:B------:R-:W-:Y:S01]  /*7030*/  ULEA UR6, UR49, UR45, 0x3 ;  /* 0x0000002d31067291 */ /* 0x000fe2000f8e183f */
[----:B------:R-:W-:-:S05]  /*7040*/  IMAD.U32 R8, RZ, RZ, UR37 ;  /* 0x00000025ff087e24 */ /* 0x000fca000f8e00ff */
[----:B------:R-:W-:-:S04]  /*7050*/  SHF.L.U32 R8, R8, 0x1f, RZ ;  /* 0x0000001f08087819 */ /* 0x000fc800000006ff */
[----:B------:R0:W1:Y:S01]  /*7060*/  SYNCS.PHASECHK.TRANS64.TRYWAIT P1, [UR6+0x28850], R8 ;  /* 0x02885008ff0075a7 */ /* 0x0000620008020146 */
[----:B------:R-:W-:Y:S05]  /*7070*/  @!P0 BRA `(.L_x_1059) ;  /* 0x0000000000048947 */ /* 0x000fea0003800000 */
[----:B------:R-:W-:Y:S01]  /*7080*/  BPT.TRAP 0x1 ;  /* 0x000000040000795c */ /* 0x000fe20000300000 */
.L_x_1059:
[----:B-1----:R-:W-:Y:S05]  /*7090*/  @P1 BRA `(.L_x_1057) ;  /* 0x0000000000081947 */ /* 0x002fea0003800000 */
[----:B------:R-:W1:Y:S02]  /*70a0*/  SYNCS.PHASECHK.TRANS64.TRYWAIT P1, [UR6+0x28850], R8 ;  /* 0x02885008ff0075a7 */ /* 0x000e640008020146 */
[----:B-1----:R-:W-:Y:S05]  /*70b0*/  @!P1 BRA `(.L_x_1060) ;  /* 0x0000016c00b49947 */ /* 0x002fea0003800000 */
.L_x_1057:
        /* <DEDUP_REMOVED lines=30> */
[C---:B------:R-:W-:Y:S01]  /*72a0*/  FMUL.FTZ R43, R0.reuse, R51 ;  /* 0x00000033002b7220 */ /* 0x040fe20000410000 */
[C---:B-1----:R-:W-:Y:S01]  /*72b0*/  FMUL.FTZ R9, R0.reuse, R25 ;  /* 0x0000001900097220 */ /* 0x042fe20000410000 */
[C---:B------:R-:W-:Y:S01]  /*72c0*/  FMUL.FTZ R51, R0.reuse, R59 ;  /* 0x0000003b00337220 */ /* 0x040fe20000410000 */
[C---:B------:R-:W-:Y:S01]  /*72d0*/  FMUL.FTZ R25, R0.reuse, R35 ;  /* 0x0000002300197220 */ /* 0x040fe20000410000 */
[----:B------:R-:W-:Y:S01]  /*72e0*/  FMUL.FTZ R59, R0, R65 ;  /* 0x00000041003b7220 */ /* 0x000fe20000410000 */
[----:B--2---:R-:W-:Y:S01]  /*72f0*/  LOP3.LUT P3, RZ, R218, 0x7f, RZ, 0xc0, !PT ;  /* 0x0000007fdaff7812 */ /* 0x004fe2000786c0ff */
[C---:B------:R-:W-:Y:S01]  /*7300*/  FMUL.FTZ R10, R0.reuse, R26 ;  /* 0x0000001a000a7220 */ /* 0x040fe20000410000 */
[C---:B------:R-:W-:Y:S01]  /*7310*/  FMUL.FTZ R11, R0.reuse, R27 ;  /* 0x0000001b000b7220 */ /* 0x040fe20000410000 */
[C---:B------:R-:W-:Y:S01]  /*7320*/  FMUL.FTZ R13, R0.reuse, R29 ;  /* 0x0000001d000d7220 */ /* 0x040fe20000410000 */
[C---:B------:R-:W-:Y:S01]  /*7330*/  FMUL.FTZ R35, R0.reuse, R45 ;  /* 0x0000002d00237220 */ /* 0x040fe20000410000 */
[C---:B------:R-:W-:Y:S01]  /*7340*/  FMUL.FTZ R65, R0.reuse, R75 ;  /* 0x0000004b00417220 */ /* 0x040fe20000410000 */
[C---:B0-----:R-:W-:Y:S01]  /*7350*/  FMUL.FTZ R8, R0.reuse, R24 ;  /* 0x0000001800087220 */ /* 0x041fe20000410000 */
        /* <DEDUP_REMOVED lines=71> */
[C---:B------:R-:W-:Y:S01]  /*77d0*/  FMUL.FTZ R108, R0.reuse, R118 ;  /* 0x00000076006c7220 */ /* 0x040fe20000410000 */
[----:B------:R-:W-:Y:S01]  /*77e0*/  FMUL.FTZ R110, R0, R119 ;  /* 0x00000077006e7220 */ /* 0x000fe20000410000 */
[----:B------:R-:W-:Y:S01]  /*77f0*/  @!P3 LEA R41, R41, UR45, 0x3 ;  /* 0x0000002d2929bc11 */ /* 0x000fe2000f8e18ff */
[----:B------:R-:W-:Y:S01]  /*7800*/  IMAD R116, R19, -0x2, R116 ;  /* 0xfffffffe13747824 */ /* 0x000fe200078e0274 */
[----:B------:R-:W-:Y:S01]  /*7810*/  SHF.R.U32.HI R218, RZ, 0x7, R218 ;  /* 0x00000007ffda7819 */ /* 0x000fe200000116da */
[----:B------:R-:W0:Y:S02]  /*7820*/  MUFU.TANH R8, R8 ;  /* 0x0000000800087308 */ /* 0x000e240000002400 */
[----:B------:R-:W-:Y:S01]  /*7830*/  @!P3 VIADD R41, R41, 0x28840 ;  /* 0x000288402929b836 */ /* 0x000fe20000000000 */
[----:B------:R-:W-:Y:S01]  /*7840*/  IADD3 R117, -R18, R116, R17 ;  /* 0x0000007412757210 */ /* 0x000fe20007ffe111 */
[----:B------:R-:W-:-:S03]  /*7850*/  VIADD R109, R116, 0xffffffff ;  /* 0xffffffff746d7836 */ /* 0x000fc60000000000 */
[----:B------:R-:W-:Y:S01]  /*7860*/  @!P3 PRMT R41, RZ, 0x654, R41 ;  /* 0x00000654ff29b816 */ /* 0x000fe20000000029 */
[----:B------:R-:W1:Y:S01]  /*7870*/  MUFU.TANH R9, R9 ;  /* 0x0000000900097308 */ /* 0x000e620000002400 */
[C---:B------:R-:W-:Y:S02]  /*7880*/  VIADD R118, R117.reuse, UR22 ;  /* 0x0000001675767c36 */ /* 0x040fe40008000000 */
[----:B------:R-:W-:-:S05]  /*7890*/  VIADD R117, R117, UR21 ;  /* 0x0000001575757c36 */ /* 0x000fca0008000000 */
        /* <DEDUP_REMOVED lines=130> */
[----:B------:R-:W-:Y:S01]  /*80c0*/  IADD3 R119, -R18, R17, R184 ;  /* 0x0000001112777210 */ /* 0x000fe20007ffe1b8 */
        /* <DEDUP_REMOVED lines=11> */
.L_x_1063:
[----:B------:R-:W-:-:S05]  /*8180*/  IMAD.U32 R184, RZ, RZ, UR24 ;  /* 0x00000018ffb87e24 */ /* 0x000fca000f8e00ff */
[----:B------:R-:W-:-:S13]  /*8190*/  ISETP.NE.AND P1, PT, R184, 0x1, PT ;  /* 0x00000001b800780c */ /* 0x000fda0003f25270 */
[----:B------:R-:W0:Y:S02]  /*81a0*/  @P1 LDC.64 R40, c[0x0][0x9e8] ;  /* 0x00027a00ff281b82 */ /* 0x000e240000000a00 */
[----:B0-----:R-:W-:-:S05]  /*81b0*/  @P1 IMAD.HI.U32 R40, R119, R40, RZ ;  /* 0x0000002877281227 */ /* 0x001fca00078e00ff */
[----:B------:R-:W-:-:S07]  /*81c0*/  @P1 SHF.R.U32.HI R119, RZ, R41, R40 ;  /* 0x00000029ff771219 */ /* 0x000fce0000011628 */
.L_x_1064:
[----:B------:R-:W-:Y:S05]  /*81d0*/  BSYNC B0 ;  /* 0x0000000000007941 */ /* 0x000fea0003800000 */
.L_x_1062:
[----:B------:R-:W-:-:S05]  /*81e0*/  IMAD R119, R119, R184, R109 ;  /* 0x000000b877777224 */ /* 0x000fca00078e026d */
[----:B------:R-:W-:Y:S02]  /*81f0*/  VIADDMNMX R116, R119, R184, R116, PT ;  /* 0x000000b877747246 */ /* 0x000fe40003800174 */
[----:B------:R-:W-:-:S07]  /*8200*/  VIMNMX R115, R115, R119, !PT ;  /* 0x0000007773737248 */ /* 0x000fce0007fe0100 */
.L_x_1061:
        /* <DEDUP_REMOVED lines=295> */
.L_x_1067:
[----:B------:R-:W-:-:S05]  /*9480*/  IMAD.U32 R114, RZ, RZ, UR24 ;  /* 0x00000018ff727e24 */ /* 0x000fca000f8e00ff */
[----:B------:R-:W-:-:S13]  /*9490*/  ISETP.NE.AND P6, PT, R114, 0x1, PT ;  /* 0x000000017200780c */ /* 0x000fda0003fc5270 */
[----:B------:R-:W0:Y:S02]  /*94a0*/  @P6 LDC.64 R8, c[0x0][0x9e8] ;  /* 0x00027a00ff086b82 */ /* 0x000e240000000a00 */
[----:B0-----:R-:W-:-:S05]  /*94b0*/  @P6 IMAD.HI.U32 R8, R112, R8, RZ ;  /* 0x0000000870086227 */ /* 0x001fca00078e00ff */
[----:B------:R-:W-:-:S07]  /*94c0*/  @P6 SHF.R.U32.HI R112, RZ, R9, R8 ;  /* 0x00000009ff706219 */ /* 0x000fce0000011608 */
.L_x_1068:
[----:B------:R-:W-:Y:S05]  /*94d0*/  BSYNC B0 ;  /* 0x0000000000007941 */ /* 0x000fea0003800000 */
.L_x_1066:
[----:B------:R-:W-:-:S05]  /*94e0*/  IMAD R109, R112, R114, R109 ;  /* 0x00000072706d7224 */ /* 0x000fca00078e026d */
[----:B------:R-:W-:Y:S02]  /*94f0*/  VIADDMNMX R118, R109, R114, R118, PT ;  /* 0x000000726d767246 */ /* 0x000fe40003800176 */
[----:B------:R-:W-:-:S07]  /*9500*/  VIMNMX R117, R117, R109, !PT ;  /* 0x0000006d75757248 */ /* 0x000fce0007fe0100 */
.L_x_1065:
[----:B------:R-:W-:Y:S01]  /*9510*/  ISETP.GT.AND P1, PT, R117, 0x1, !P1 ;  /* 0x000000017500780c */ /* 0x000fe20004f24270 */
[----:B------:R-:W-:Y:S01]  /*9520*/  IMAD.U32 R115, RZ, RZ, UR23 ;  /* 0x00000017ff737e24 */ /* 0x000fe2000f8e00ff */
        /* <DEDUP_REMOVED lines=268> */
[----:B------:R-:W-:Y:S02]  /*a5f0*/  MUFU.EX2 R112, R112 ;  /* 0x0000007000707308 */ /* 0x000fe40000000800 */
[----:B------:R-:W-:-:S04]  /*a600*/  FMNMX.FTZ R45, R29, R44, !PT ;  /* 0x0000002c1d2d7209 */ /* 0x000fc80007810000 */
[----:B------:R-:W-:Y:S01]  /*a610*/  FMNMX.FTZ R48, R32, R45, !PT ;  /* 0x0000002d20307209 */ /* 0x000fe20007810000 */
[----:B------:R-:W-:-:S01]  /*a620*/  FFMA.FTZ R45, R49, UR23, -R114 ;  /* 0x00000017312d7c23 */ /* 0x000fc20008010872 */
[----:B------:R0:W-:Y:S02]  /*a630*/  MUFU.EX2 R44, R115 ;  /* 0x00000073002c7308 */ /* 0x0001e40000000800 */
[----:B------:R-:W-:-:S04]  /*a640*/  FMNMX.FTZ R49, R33, R48, !PT ;  /* 0x0000003021317209 */ /* 0x000fc80007810000 */
[----:B------:R-:W-:Y:S02]  /*a650*/  FMNMX.FTZ R48, R36, R49, !PT ;  /* 0x0000003124307209 */ /* 0x000fe40007810000 */
[----:B------:R-:W-:Y:S01]  /*a660*/  MUFU.EX2 R9, R9 ;  /* 0x0000000900097308 */ /* 0x000fe20000000800 */
[----:B0-----:R-:W-:-:S01]  /*a670*/  FFMA.FTZ R115, R58, UR23, -R114 ;  /* 0x000000173a737c23 */ /* 0x001fc20008010872 */
        /* <DEDUP_REMOVED lines=21> */
[----:B------:R-:W-:Y:S01]  /*a7d0*/  FMNMX.FTZ R63, R61, R60, !PT ;  /* 0x0000003c3d3f7209 */ /* 0x000fe20007810000 */
[----:B------:R-:W-:-:S01]  /*a7e0*/  FFMA.FTZ R60, R66, UR23, -R114 ;  /* 0x00000017423c7c23 */ /* 0x000fc20008010872 */
[----:B------:R-:W-:Y:S01]  /*a7f0*/  MUFU.EX2 R20, R20 ;  /* 0x0000001400147308 */ /* 0x000fe20000000800 */
[----:B0-----:R-:W-:-:S01]  /*a800*/  FFMA.FTZ R109, R70, UR23, -R114 ;  /* 0x00000017466d7c23 */ /* 0x001fc20008010872 */
[----:B------:R-:W-:-:S04]  /*a810*/  FMNMX.FTZ R63, R62, R63, !PT ;  /* 0x0000003f3e3f7209 */ /* 0x000fc80007810000 */
[----:B------:R-:W-:Y:S01]  /*a820*/  FMNMX.FTZ R66, R64, R63, !PT ;  /* 0x0000003f40427209 */ /* 0x000fe20007810000 */
[----:B------:R-:W-:-:S01]  /*a830*/  FFMA.FTZ R63, R67, UR23, -R114 ;  /* 0x00000017433f7c23 */ /* 0x000fc20008010872 */
[----:B------:R-:W-:Y:S02]  /*a840*/  MUFU.EX2 R21, R21 ;  /* 0x0000001500157308 */ /* 0x000fe40000000800 */
[----:B------:R-:W-:-:S04]  /*a850*/  FMNMX.FTZ R67, R65, R66, !PT ;  /* 0x0000004241437209 */ /* 0x000fc80007810000 */
[----:B------:R-:W-:Y:S02]  /*a860*/  FMNMX.FTZ R66, R68, R67, !PT ;  /* 0x0000004344427209 */ /* 0x000fe40007810000 */
[----:B------:R-:W-:Y:S02]  /*a870*/  MUFU.EX2 R26, R26 ;  /* 0x0000001a001a7308 */ /* 0x000fe40000000800 */
        /* <DEDUP_REMOVED lines=10> */
[----:B------:R0:W-:Y:S02]  /*a920*/  MUFU.EX2 R70, R115 ;  /* 0x0000007300467308 */ /* 0x0001e40000000800 */
[----:B------:R-:W-:-:S04]  /*a930*/  FMNMX.FTZ R75, R81, R74, !PT ;  /* 0x0000004a514b7209 */ /* 0x000fc80007810000 */
        /* <DEDUP_REMOVED lines=19> */
[----:B------:R-:W-:Y:S01]  /*aa70*/  FSEL R111, R8, RZ, P1 ;  /* 0x000000ff086f7208 */ /* 0x000fe20000800000 */
[----:B------:R-:W-:Y:S01]  /*aa80*/  MUFU.EX2 R30, R30 ;  /* 0x0000001e001e7308 */ /* 0x000fe20000000800 */
[----:B------:R-:W-:-:S03]  /*aa90*/  FMNMX.FTZ R109, R93, R74, !PT ;  /* 0x0000004a5d6d7209 */ /* 0x000fc60007810000 */
[----:B------:R-:W-:Y:S01]  /*aaa0*/  FADD.FTZ R111, -R111, R6 ;  /* 0x000000066f6f7221 */ /* 0x000fe20000010100 */
[----:B------:R-:W-:-:S03]  /*aab0*/  FMNMX.FTZ R74, R96, R109, !PT ;  /* 0x0000006d604a7209 */ /* 0x000fc60007810000 */
[----:B------:R-:W-:Y:S01]  /*aac0*/  FMUL.FTZ R111, R111, UR23 ;  /* 0x000000176f6f7c20 */ /* 0x000fe20008410000 */
[----:B------:R-:W-:Y:S01]  /*aad0*/  FMNMX.FTZ R83, R99, R74, !PT ;  /* 0x0000004a63537209 */ /* 0x000fe20007810000 */
[----:B------:R-:W-:Y:S03]  /*aae0*/  MUFU.EX2 R31, R31 ;  /* 0x0000001f001f7308 */ /* 0x000fe60000000800 */
[----:B------:R-:W-:Y:S01]  /*aaf0*/  FMNMX.FTZ R74, R100, R83, !PT ;  /* 0x00000053644a7209 */ /* 0x000fe20007810000 */
[--C-:B------:R-:W-:Y:S01]  /*ab00*/  FFMA.FTZ R83, R86, UR23, -R114.reuse ;  /* 0x0000001756537c23 */ /* 0x100fe20008010872 */
[----:B------:R-:W-:-:S01]  /*ab10*/  FFMA.FTZ R86, R87, UR23, -R114 ;  /* 0x0000001757567c23 */ /* 0x000fc20008010872 */
[----:B------:R-:W-:Y:S01]  /*ab20*/  FFMA.FTZ R114, R113, UR23, -R114 ;  /* 0x0000001771727c23 */ /* 0x000fe20008010872 */
[----:B------:R-:W-:Y:S01]  /*ab30*/  FMNMX.FTZ R109, R101, R74, !PT ;  /* 0x0000004a656d7209 */ /* 0x000fe20007810000 */
[----:B------:R-:W0:Y:S03]  /*ab40*/  MUFU.EX2 R111, R111 ;  /* 0x0000006f006f7308 */ /* 0x000e260000000800 */
[----:B------:R-:W-:-:S04]  /*ab50*/  FMNMX.FTZ R74, R104, R109, !PT ;  /* 0x0000006d684a7209 */ /* 0x000fc80007810000 */
[----:B------:R-:W-:Y:S01]  /*ab60*/  FMNMX.FTZ R87, R105, R74, !PT ;  /* 0x0000004a69577209 */ /* 0x000fe20007810000 */
[----:B------:R1:W-:Y:S03]  /*ab70*/  MUFU.EX2 R6, R114 ;  /* 0x0000007200067308 */ /* 0x0003e60000000800 */
[----:B------:R-:W-:-:S04]  /*ab80*/  FMNMX.FTZ R87, R108, R87, !PT ;  /* 0x000000576c577209 */ /* 0x000fc80007810000 */
[----:B------:R-:W-:Y:S01]  /*ab90*/  FMNMX.FTZ R74, R110, R87, !PT ;  /* 0x000000576e4a7209 */ /* 0x000fe20007810000 */
[----:B------:R-:W-:Y:S04]  /*aba0*/  MUFU.EX2 R34, R34 ;  /* 0x0000002200227308 */ /* 0x000fe80000000800 */
[----:B------:R-:W2:Y:S04]  /*abb0*/  SHFL.BFLY PT, R109, R74, 0x2, 0x1f ;  /* 0x0c401f004a6d7f89 */ /* 0x000ea800000e0000 */
[----:B------:R3:W-:Y:S08]  /*abc0*/  MUFU.EX2 R87, R115 ;  /* 0x0000007300577308 */ /* 0x0007f00000000800 */
[----:B------:R-:W-:Y:S08]  /*abd0*/  MUFU.EX2 R35, R35 ;  /* 0x0000002300237308 */ /* 0x000ff00000000800 */
[----:B------:R-:W-:Y:S01]  /*abe0*/  MUFU.EX2 R38, R38 ;  /* 0x0000002600267308 */ /* 0x000fe20000000800 */
[----:B--2---:R-:W-:-:S07]  /*abf0*/  FMNMX.FTZ R109, R74, R109, !PT ;  /* 0x0000006d4a6d7209 */ /* 0x004fce0007810000 */
[----:B------:R-:W-:Y:S01]  /*ac00*/  MUFU.EX2 R39, R39 ;  /* 0x0000002700277308 */ /* 0x000fe20000000800 */
[----:B------:R-:W2:Y:S07]  /*ac10*/  SHFL.BFLY PT, R74, R109, 0x1, 0x1f ;  /* 0x0c201f006d4a7f89 */ /* 0x000eae00000e0000 */
[----:B------:R-:W-:Y:S08]  /*ac20*/  MUFU.EX2 R41, R41 ;  /* 0x0000002900297308 */ /* 0x000ff00000000800 */
[----:B------:R-:W-:Y:S08]  /*ac30*/  MUFU.EX2 R45, R45 ;  /* 0x0000002d002d7308 */ /* 0x000ff00000000800 */
[----:B------:R-:W-:Y:S01]  /*ac40*/  MUFU.EX2 R49, R49 ;  /* 0x0000003100317308 */ /* 0x000fe20000000800 */
[----:B--2---:R-:W-:Y:S01]  /*ac50*/  FMNMX.FTZ R74, R109, R74, !PT ;  /* 0x0000004a6d4a7209 */ /* 0x004fe20007810000 */
[----:B------:R-:W-:-:S03]  /*ac60*/  IMAD.U32 R109, RZ, RZ, UR23 ;  /* 0x00000017ff6d7e24 */ /* 0x000fc6000f8e00ff */
[C---:B------:R-:W-:Y:S01]  /*ac70*/  FSETP.NEU.FTZ.AND P1, PT, R74.reuse, -INF , PT ;  /* 0xff8000004a00780b */ /* 0x040fe20003f3d000 */
[----:B------:R-:W-:-:S02]  /*ac80*/  FFMA.FTZ R109, R74, R109, -8 ;  /* 0xc10000004a6d7423 */ /* 0x000fc4000001006d */
[----:B------:R-:W-:Y:S01]  /*ac90*/  MUFU.EX2 R55, R55 ;  /* 0x0000003700377308 */ /* 0x000fe20000000800 */
[----:B-1----:R-:W-:Y:S02]  /*aca0*/  FSEL R114, R74, RZ, P1 ;  /* 0x000000ff4a727208 */ /* 0x002fe40000800000 */
[----:B------:R-:W-:-:S03]  /*acb0*/  FSEL R109, R109, RZ, P1 ;  /* 0x000000ff6d6d7208 */ /* 0x000fc60000800000 */
[----:B------:R-:W-:Y:S02]  /*acc0*/  FADD.FTZ R114, -R114, R7 ;  /* 0x0000000772727221 */ /* 0x000fe40000010100 */
[----:B------:R-:W-:-:S01]  /*acd0*/  FFMA.FTZ R113, R10, UR23, -R109 ;  /* 0x000000170a717c23 */ /* 0x000fc2000801086d */
[--C-:B------:R-:W-:Y:S01]  /*ace0*/  FFMA.FTZ R10, R11, UR23, -R109.reuse ;  /* 0x000000170b0a7c23 */ /* 0x100fe2000801086d */
[----:B------:R-:W-:-:S01]  /*acf0*/  FFMA.FTZ R11, R14, UR23, -R109 ;  /* 0x000000170e0b7c23 */ /* 0x000fc2000801086d */
[--C-:B------:R-:W-:Y:S01]  /*ad00*/  FFMA.FTZ R14, R15, UR23, -R109.reuse ;  /* 0x000000170f0e7c23 */ /* 0x100fe2000801086d */
[----:B------:R-:W-:Y:S01]  /*ad10*/  FMUL.FTZ R114, R114, UR23 ;  /* 0x0000001772727c20 */ /* 0x000fe20008410000 */
[--C-:B------:R-:W-:Y:S01]  /*ad20*/  FFMA.FTZ R15, R24, UR23, -R109.reuse ;  /* 0x00000017180f7c23 */ /* 0x100fe2000801086d */
[----:B------:R-:W-:-:S01]  /*ad30*/  FFMA.FTZ R24, R25, UR23, -R109 ;  /* 0x0000001719187c23 */ /* 0x000fc2000801086d */
[--C-:B------:R-:W-:Y:S01]  /*ad40*/  FFMA.FTZ R25, R28, UR23, -R109.reuse ;  /* 0x000000171c197c23 */ /* 0x100fe2000801086d */
[----:B------:R-:W-:-:S01]  /*ad50*/  FFMA.FTZ R28, R29, UR23, -R109 ;  /* 0x000000171d1c7c23 */ /* 0x000fc2000801086d */
[--C-:B------:R-:W-:Y:S01]  /*ad60*/  FFMA.FTZ R29, R32, UR23, -R109.reuse ;  /* 0x00000017201d7c23 */ /* 0x100fe2000801086d */
        /* <DEDUP_REMOVED lines=18> */
[----:B------:R-:W-:Y:S01]  /*ae90*/  FFMA.FTZ R65, R68, UR23, -R109 ;  /* 0x0000001744417c23 */ /* 0x000fe2000801086d */
[----:B0-----:R-:W-:-:S01]  /*aea0*/  FFMA.FTZ R68, R111, R5, R112 ;  /* 0x000000056f447223 */ /* 0x001fc20000010070 */
[--C-:B------:R-:W-:Y:S01]  /*aeb0*/  FFMA.FTZ R61, R61, UR23, -R109.reuse ;  /* 0x000000173d3d7c23 */ /* 0x100fe2000801086d */
[----:B------:R-:W-:-:S01]  /*aec0*/  FFMA.FTZ R62, R62, UR23, -R109 ;  /* 0x000000173e3e7c23 */ /* 0x000fc2000801086d */
[----:B------:R-:W-:Y:S01]  /*aed0*/  FFMA.FTZ R108, R108, UR23, -R109 ;  /* 0x000000176c6c7c23 */ /* 0x000fe2000801086d */
[----:B---3--:R-:W-:-:S01]  /*aee0*/  FADD.FTZ R115, R9, R68 ;  /* 0x0000004409737221 */ /* 0x008fc20000010000 */
[----:B------:R-:W0:Y:S01]  /*aef0*/  MUFU.EX2 R11, R11 ;  /* 0x0000000b000b7308 */ /* 0x000e220000000800 */
[----:B-1----:R-:W-:-:S01]  /*af00*/  FFMA.FTZ R5, R114, R4, R113 ;  /* 0x0000000472057223 */ /* 0x002fc20000010071 */
[----:B------:R-:W-:Y:S01]  /*af10*/  FFMA.FTZ R68, R69, UR23, -R109 ;  /* 0x0000001745447c23 */ /* 0x000fe2000801086d */
[----:B------:R-:W-:-:S04]  /*af20*/  FADD.FTZ R116, R12, R115 ;  /* 0x000000730c747221 */ /* 0x000fc80000010000 */
[----:B------:R-:W-:Y:S01]  /*af30*/  FADD.FTZ R69, R13, R116 ;  /* 0x000000740d457221 */ /* 0x000fe20000010000 */
[----:B------:R-:W1:Y:S01]  /*af40*/  MUFU.EX2 R14, R14 ;  /* 0x0000000e000e7308 */ /* 0x000e620000000800 */
[----:B--2---:R-:W-:-:S07]  /*af50*/  FADD.FTZ R4, R10, R5 ;  /* 0x000000050a047221 */ /* 0x004fce0000010000 */
[----:B------:R-:W2:Y:S01]  /*af60*/  MUFU.EX2 R15, R15 ;  /* 0x0000000f000f7308 */ /* 0x000ea20000000800 */
[----:B0-----:R-:W-:-:S01]  /*af70*/  FADD.FTZ R5, R11, R4 ;  /* 0x000000040b057221 */ /* 0x001fc20000010000 */
[----:B------:R-:W-:Y:S01]  /*af80*/  FFMA.FTZ R4, R72, UR23, -R109 ;  /* 0x0000001748047c23 */ /* 0x000fe2000801086d */
[----:B------:R-:W-:-:S04]  /*af90*/  FADD.FTZ R72, R20, R69 ;  /* 0x0000004514487221 */ /* 0x000fc80000010000 */
[----:B------:R-:W-:Y:S01]  /*afa0*/  FADD.FTZ R69, R21, R72 ;  /* 0x0000004815457221 */ /* 0x000fe20000010000 */
[----:B------:R-:W0:Y:S01]  /*afb0*/  MUFU.EX2 R24, R24 ;  /* 0x0000001800187308 */ /* 0x000e220000000800 */
[----:B-1----:R-:W-:-:S01]  /*afc0*/  FADD.FTZ R116, R14, R5 ;  /* 0x000000050e747221 */ /* 0x002fc20000010000 */
[----:B------:R-:W-:Y:S01]  /*afd0*/  FFMA.FTZ R72, R73, UR23, -R109 ;  /* 0x0000001749487c23 */ /* 0x000fe2000801086d */
[----:B------:R-:W-:-:S01]  /*afe0*/  FADD.FTZ R118, R26, R69 ;  /* 0x000000451a767221 */ /* 0x000fc20000010000 */
[----:B------:R-:W-:-:S03]  /*aff0*/  FFMA.FTZ R69, R76, UR23, -R109 ;  /* 0x000000174c457c23 */ /* 0x000fc6000801086d */
[----:B------:R-:W-:Y:S01]  /*b000*/  FADD.FTZ R73, R27, R118 ;  /* 0x000000761b497221 */ /* 0x000fe20000010000 */
[----:B------:R-:W1:Y:S01]  /*b010*/  MUFU.EX2 R25, R25 ;  /* 0x0000001900197308 */ /* 0x000e620000000800 */
[----:B--2---:R-:W-:-:S02]  /*b020*/  FADD.FTZ R5, R15, R116 ;  /* 0x000000740f057221 */ /* 0x004fc40000010000 */
[----:B------:R-:W-:-:S04]  /*b030*/  FADD.FTZ R76, R30, R73 ;  /* 0x000000491e4c7221 */ /* 0x000fc80000010000 */
[----:B------:R-:W-:Y:S01]  /*b040*/  FADD.FTZ R73, R31, R76 ;  /* 0x0000004c1f497221 */ /* 0x000fe20000010000 */
        /* <DEDUP_REMOVED lines=8> */
[----:B0-----:R-:W-:-:S01]  /*b0d0*/  FADD.FTZ R5, R29, R116 ;  /* 0x000000741d057221 */ /* 0x001fc20000010000 */
[----:B------:R-:W-:Y:S01]  /*b0e0*/  FADD.FTZ R116, R34, R73 ;  /* 0x0000004922747221 */ /* 0x000fe20000010000 */
[----:B------:R-:W-:-:S03]  /*b0f0*/  FFMA.FTZ R73, R80, UR23, -R109 ;  /* 0x0000001750497c23 */ /* 0x000fc6000801086d */
[----:B------:R-:W-:Y:S02]  /*b100*/  FADD.FTZ R77, R35, R116 ;  /* 0x00000074234d7221 */ /* 0x000fe40000010000 */
[----:B------:R-:W0:Y:S02]  /*b110*/  MUFU.EX2 R36, R36 ;  /* 0x0000002400247308 */ /* 0x000e240000000800 */
        /* <DEDUP_REMOVED lines=17> */
[----:B------:R-:W-:Y:S01]  /*b230*/  FADD.FTZ R85, R55, R88 ;  /* 0x0000005837557221 */ /* 0x000fe20000010000 */
[----:B------:R-:W-:-:S01]  /*b240*/  FFMA.FTZ R88, R89, UR23, -R109 ;  /* 0x0000001759587c23 */ /* 0x000fc2000801086d */
[----:B------:R1:W-:Y:S02]  /*b250*/  MUFU.EX2 R65, R4 ;  /* 0x0000000400417308 */ /* 0x0003e40000000800 */
[----:B------:R-:W-:-:S01]  /*b260*/  FADD.FTZ R116, R58, R85 ;  /* 0x000000553a747221 */ /* 0x000fc20000010000 */
[----:B------:R-:W-:-:S05]  /*b270*/  FFMA.FTZ R85, R92, UR23, -R109 ;  /* 0x000000175c557c23 */ /* 0x000fca000801086d */
[----:B------:R-:W5:Y:S01]  /*b280*/  MUFU.EX2 R43, R43 ;  /* 0x0000002b002b7308 */ /* 0x000f620000000800 */
[----:B-1----:R-:W-:-:S04]  /*b290*/  FADD.FTZ R4, R32, R5 ;  /* 0x0000000520047221 */ /* 0x002fc80000010000 */
[----:B--2---:R-:W-:-:S03]  /*b2a0*/  FADD.FTZ R5, R33, R4 ;  /* 0x0000000421057221 */ /* 0x004fc60000010000 */
[----:B------:R-:W1:Y:S01]  /*b2b0*/  MUFU.EX2 R46, R46 ;  /* 0x0000002e002e7308 */ /* 0x000e620000000800 */
[----:B0-----:R-:W-:-:S04]  /*b2c0*/  FADD.FTZ R4, R36, R5 ;  /* 0x0000000524047221 */ /* 0x001fc80000010000 */
[----:B---3--:R-:W-:-:S03]  /*b2d0*/  FADD.FTZ R5, R37, R4 ;  /* 0x0000000425057221 */ /* 0x008fc60000010000 */
[----:B------:R-:W0:Y:S01]  /*b2e0*/  MUFU.EX2 R47, R47 ;  /* 0x0000002f002f7308 */ /* 0x000e220000000800 */
[----:B----4-:R-:W-:-:S04]  /*b2f0*/  FADD.FTZ R4, R42, R5 ;  /* 0x000000052a047221 */ /* 0x010fc80000010000 */
[----:B-----5:R-:W-:-:S03]  /*b300*/  FADD.FTZ R5, R43, R4 ;  /* 0x000000042b057221 */ /* 0x020fc60000010000 */
        /* <DEDUP_REMOVED lines=13> */
[----:B-1----:R-:W-:-:S04]  /*b3e0*/  FADD.FTZ R4, R56, R5 ;  /* 0x0000000538047221 */ /* 0x002fc80000010000 */
[----:B------:R-:W-:-:S03]  /*b3f0*/  FADD.FTZ R5, R7, R4 ;  /* 0x0000000407057221 */ /* 0x000fc60000010000 */
        /* <DEDUP_REMOVED lines=10> */
[----:B------:R-:W-:-:S03]  /*b4a0*/  FFMA.FTZ R92, R93, UR23, -R109 ;  /* 0x000000175d5c7c23 */ /* 0x000fc6000801086d */
[----:B------:R-:W-:Y:S01]  /*b4b0*/  FADD.FTZ R116, R66, R89 ;  /* 0x0000005942747221 */ /* 0x000fe20000010000 */
[----:B------:R-:W-:-:S02]  /*b4c0*/  FFMA.FTZ R89, R96, UR23, -R109 ;  /* 0x0000001760597c23 */ /* 0x000fc4000801086d */
[----:B------:R-:W2:Y:S01]  /*b4d0*/  MUFU.EX2 R68, R68 ;  /* 0x0000004400447308 */ /* 0x000ea20000000800 */
[----:B-1----:R-:W-:-:S04]  /*b4e0*/  FADD.FTZ R4, R64, R5 ;  /* 0x0000000540047221 */ /* 0x002fc80000010000 */
[----:B------:R-:W-:-:S03]  /*b4f0*/  FADD.FTZ R5, R61, R4 ;  /* 0x000000043d057221 */ /* 0x000fc60000010000 */
[----:B------:R-:W1:Y:S01]  /*b500*/  MUFU.EX2 R71, R71 ;  /* 0x0000004700477308 */ /* 0x000e620000000800 */
[----:B0-----:R-:W-:-:S04]  /*b510*/  FADD.FTZ R93, R67, R116 ;  /* 0x00000074435d7221 */ /* 0x001fc80000010000 */
[----:B------:R-:W-:-:S03]  /*b520*/  FADD.FTZ R96, R70, R93 ;  /* 0x0000005d46607221 */ /* 0x000fc60000010000 */
[----:B------:R-:W0:Y:S01]  /*b530*/  MUFU.EX2 R72, R72 ;  /* 0x0000004800487308 */ /* 0x000e220000000800 */
[----:B--2---:R-:W-:-:S04]  /*b540*/  FADD.FTZ R4, R68, R5 ;  /* 0x0000000544047221 */ /* 0x004fc80000010000 */
[----:B------:R-:W-:-:S03]  /*b550*/  FADD.FTZ R5, R65, R4 ;  /* 0x0000000441057221 */ /* 0x000fc60000010000 */
[----:B------:R-:W2:Y:S01]  /*b560*/  MUFU.EX2 R75, R75 ;  /* 0x0000004b004b7308 */ /* 0x000ea20000000800 */
[----:B-1----:R-:W-:-:S01]  /*b570*/  FADD.FTZ R4, R71, R96 ;  /* 0x0000006047047221 */ /* 0x002fc20000010000 */
[----:B------:R-:W-:-:S06]  /*b580*/  FFMA.FTZ R96, R99, UR23, -R109 ;  /* 0x0000001763607c23 */ /* 0x000fcc000801086d */
        /* <DEDUP_REMOVED lines=10> */
[----:B------:R-:W-:-:S06]  /*b630*/  FFMA.FTZ R93, R100, UR23, -R109 ;  /* 0x00000017645d7c23 */ /* 0x000fcc000801086d */
[----:B------:R-:W2:Y:S01]  /*b640*/  MUFU.EX2 R82, R82 ;  /* 0x0000005200527308 */ /* 0x000ea20000000800 */
[----:B-1----:R-:W-:-:S07]  /*b650*/  FADD.FTZ R5, R79, R4 ;  /* 0x000000044f057221 */ /* 0x002fce0000010000 */
[----:B------:R-:W1:Y:S01]  /*b660*/  MUFU.EX2 R80, R80 ;  /* 0x0000005000507308 */ /* 0x000e620000000800 */
[----:B0-----:R-:W-:-:S01]  /*b670*/  FADD.FTZ R99, R73, R116 ;  /* 0x0000007449637221 */ /* 0x001fc20000010000 */
[----:B------:R-:W-:-:S06]  /*b680*/  FFMA.FTZ R116, R101, UR23, -R109 ;  /* 0x0000001765747c23 */ /* 0x000fcc000801086d */
        /* <DEDUP_REMOVED lines=12> */
[----:B0-----:R-:W-:-:S01]  /*b750*/  FADD.FTZ R100, R84, R99 ;  /* 0x0000006354647221 */ /* 0x001fc20000010000 */
[----:B------:R-:W-:-:S06]  /*b760*/  FFMA.FTZ R99, R104, UR23, -R109 ;  /* 0x0000001768637c23 */ /* 0x000fcc000801086d */
[----:B------:R-:W0:Y:S01]  /*b770*/  MUFU.EX2 R88, R88 ;  /* 0x0000005800587308 */ /* 0x000e220000000800 */
[----:B--2---:R-:W-:-:S01]  /*b780*/  FADD.FTZ R101, R81, R100 ;  /* 0x0000006451657221 */ /* 0x004fc20000010000 */
[--C-:B------:R-:W-:Y:S01]  /*b790*/  FFMA.FTZ R100, R105, UR23, -R109.reuse ;  /* 0x0000001769647c23 */ /* 0x100fe2000801086d */
[----:B------:R-:W-:-:S05]  /*b7a0*/  FFMA.FTZ R109, R110, UR23, -R109 ;  /* 0x000000176e6d7c23 */ /* 0x000fca000801086d */
        /* <DEDUP_REMOVED lines=38> */
[----:B------:R-:W-:Y:S01]  /*ba10*/  FADD.FTZ R5, R6, R5 ;  /* 0x0000000506057221 */ /* 0x000fe20000010000 */
[----:B0-----:R-:W-:-:S04]  /*ba20*/  FADD.FTZ R101, R108, R101 ;  /* 0x000000656c657221 */ /* 0x001fc80000010000 */
[----:B--2---:R-:W-:Y:S01]  /*ba30*/  FADD.FTZ R4, R109, R101 ;  /* 0x000000656d047221 */ /* 0x004fe20000010000 */
[----:B------:R-:W-:Y:S06]  /*ba40*/  @!P0 BRA `(.L_x_1069) ;  /* 0x0000000000048947 */ /* 0x000fec0003800000 */
[----:B------:R-:W-:Y:S01]  /*ba50*/  BPT.TRAP 0x1 ;  /* 0x000000040000795c */ /* 0x000fe20000300000 */
.L_x_1069:
        /* <DEDUP_REMOVED lines=127> */
.L_x_1052:
        /* <DEDUP_REMOVED lines=26> */
.L_x_1072:
[----:B------:R-:W-:-:S11]  /*c3f0*/  UISETP.NE.AND UP2, UPT, UR14, 0x1, UPT ;  /* 0x000000010e00788c */ /* 0x000fd6000bf45270 */
[----:B------:R-:W-:Y:S02]  /*c400*/  @UP2 ULDC.64 UR18, c[0x0][0x9e8] ;  /* 0x00027a0000122ab9 */ /* 0x000fe40000000a00 */
[----:B------:R-:W-:-:S04]  /*c410*/  UIMAD.WIDE.U32 UR6, UR10, UR18, URZ ;  /* 0x000000120a0672a5 */ /* 0x000fc8000f8e003f */
[----:B------:R-:W-:-:S12]  /*c420*/  @UP2 USHF.R.U32.HI UR10, URZ, UR19, UR7 ;  /* 0x000000133f0a2299 */ /* 0x000fd80008011607 */
.L_x_1073:
[----:B------:R-:W-:-:S04]  /*c430*/  UIMAD UR10, UR10, UR14, URZ ;  /* 0x0000000e0a0a72a4 */ /* 0x000fc8000f8e023f */
[----:B------:R-:W-:-:S04]  /*c440*/  UISETP.LT.AND UP2, UPT, UR11, UR10, UPT ;  /* 0x0000000a0b00728c */ /* 0x000fc8000bf41270 */
[----:B------:R-:W-:-:S12]  /*c450*/  USEL UR11, UR11, UR10, !UP2 ;  /* 0x0000000a0b0b7287 */ /* 0x000fd8000d000000 */
.L_x_1071:
        /* <DEDUP_REMOVED lines=12> */
.L_x_1084:
[----:B------:R-:W-:Y:S01]  /*c520*/  ISETP.NE.AND P2, PT, RZ, UR44, PT ;  /* 0x0000002cff007c0c */ /* 0x000fe2000bf45270 */
[----:B------:R-:W-:-:S04]  /*c530*/  UISETP.NE.AND UP2, UPT, UR49, 0x1, UPT ;  /* 0x000000013100788c */ /* 0x000fc8000bf45270 */
[----:B------:R-:W-:-:S04]  /*c540*/  USEL UR37, URZ, 0x1, UP2 ;  /* 0x000000013f257887 */ /* 0x000fc80009000000 */
[----:B------:R-:W-:-:S04]  /*c550*/  ULOP3.LUT UR37, UR25, UR37, URZ, 0x3c, !UPT ;  /* 0x0000002519257292 */ /* 0x000fc8000f8e3c3f */
[----:B------:R-:W-:Y:S08]  /*c560*/  @P2 BRA `(.L_x_1075) ;  /* 0x0000000000382947 */ /* 0x000ff00003800000 */
[----:B------:R-:W-:Y:S05]  /*c570*/  @!P0 BRA `(.L_x_1076) ;  /* 0x0000000000048947 */ /* 0x000fea0003800000 */
[----:B------:R-:W-:Y:S01]  /*c580*/  BPT.TRAP 0x1 ;  /* 0x000000040000795c */ /* 0x000fe20000300000 */
.L_x_1076:
        /* <DEDUP_REMOVED lines=9> */
.L_x_1077:
[----:B-1----:R-:W-:Y:S05]  /*c620*/  @P1 BRA `(.L_x_1075) ;  /* 0x0000000000081947 */ /* 0x002fea0003800000 */
[----:B------:R-:W1:Y:S02]  /*c630*/  SYNCS.PHASECHK.TRANS64.TRYWAIT P1, [UR6+0x28830], R6 ;  /* 0x02883006ff0075a7 */ /* 0x000e640008020146 */
[----:B-1----:R-:W-:Y:S05]  /*c640*/  @!P1 BRA `(.L_x_1078) ;  /* 0x0000011800689947 */ /* 0x002fea0003800000 */
.L_x_1075:
        /* <DEDUP_REMOVED lines=30> */
.L_x_1080:
[----:B------:R-:W-:Y:S01]  /*c830*/  ULEA UR6, UR49, UR45, 0x3 ;  /* 0x0000002d31067291 */ /* 0x000fe2000f8e183f */
[----:B------:R-:W-:-:S05]  /*c840*/  IMAD.U32 R6, RZ, RZ, UR25 ;  /* 0x00000019ff067e24 */ /* 0x000fca000f8e00ff */
[----:B------:R-:W-:-:S04]  /*c850*/  SHF.L.U32 R6, R6, 0x1f, RZ ;  /* 0x0000001f06067819 */ /* 0x000fc800000006ff */
[----:B------:R0:W1:Y:S01]  /*c860*/  SYNCS.PHASECHK.TRANS64.TRYWAIT P1, [UR6+0x28850], R6 ;  /* 0x02885006ff0075a7 */ /* 0x0000620008020146 */
[----:B------:R-:W-:Y:S05]  /*c870*/  @!P0 BRA `(.L_x_1081) ;  /* 0x0000000000048947 */ /* 0x000fea0003800000 */
[----:B------:R-:W-:Y:S01]  /*c880*/  BPT.TRAP 0x1 ;  /* 0x000000040000795c */ /* 0x000fe20000300000 */
.L_x_1081:
[----:B-1----:R-:W-:Y:S05]  /*c890*/  @P1 BRA `(.L_x_1079) ;  /* 0x0000000000081947 */ /* 0x002fea0003800000 */
[----:B------:R-:W1:Y:S02]  /*c8a0*/  SYNCS.PHASECHK.TRANS64.TRYWAIT P1, [UR6+0x28850], R6 ;  /* 0x02885006ff0075a7 */ /* 0x000e640008020146 */
[----:B-1----:R-:W-:Y:S05]  /*c8b0*/  @!P1 BRA `(.L_x_1082) ;  /* 0x0000011400e49947 */ /* 0x002fea0003800000 */
.L_x_1079:
        /* <DEDUP_REMOVED lines=113> */
[----:B------:R-:W1:Y:S02]  /*cfd0*/  S2R R218, SR_TID.X ;  /* 0x0000000000da7919 */ /* 0x000e640000002100 */
        /* <DEDUP_REMOVED lines=528> */
.L_x_1083:
        /* <DEDUP_REMOVED lines=124> */
.L_x_1074:
[----:B------:R-:W-:-:S13]  /*f8a0*/  ISETP.GE.AND P1, PT, R3, UR42, PT ;  /* 0x0000002a03007c0c */ /* 0x000fda000bf26270 */
[----:B------:R-:W-:Y:S05]  /*f8b0*/  @!P1 BRA `(.L_x_1085) ;  /* 0x0000005400589947 */ /* 0x000fea0003800000 */
[----:B------:R-:W-:Y:S01]  /*f8c0*/  IMAD.MOV.U32 R8, RZ, RZ, R7 ;  /* 0x000000ffff087224 */ /* 0x000fe200078e0007 */
[----:B------:R-:W-:Y:S01]  /*f8d0*/  UMOV UR26, UR37 ;  /* 0x00000025001a7c82 */ /* 0x000fe20008000000 */
[----:B------:R-:W-:Y:S01]  /*f8e0*/  IMAD.MOV.U32 R9, RZ, RZ, R6 ;  /* 0x000000ffff097224 */ /* 0x000fe200078e0006 */
[----:B------:R-:W-:Y:S01]  /*f8f0*/  ULDC UR24, c[0x0][0x9e4] ;  /* 0x0002790000187ab9 */ /* 0x000fe20000000800 */
[----:B------:R-:W-:Y:S01]  /*f900*/  ULDC UR23, c[0x0][0x988] ;  /* 0x0002620000177ab9 */ /* 0x000fe20000000800 */
[----:B------:R-:W-:-:S05]  /*f910*/  ULDC UR25, c[0x0][0x9e0] ;  /* 0x0002780000197ab9 */ /* 0x000fca0000000800 */
.L_x_1103:
[----:B------:R-:W-:Y:S01]  /*f920*/  ISETP.NE.AND P2, PT, RZ, UR44, PT ;  /* 0x0000002cff007c0c */ /* 0x000fe2000bf45270 */
[----:B------:R-:W-:-:S04]  /*f930*/  UISETP.NE.AND UP2, UPT, UR49, 0x1, UPT ;  /* 0x000000013100788c */ /* 0x000fc8000bf45270 */
[----:B------:R-:W-:-:S04]  /*f940*/  USEL UR37, URZ, 0x1, UP2 ;  /* 0x000000013f257887 */ /* 0x000fc80009000000 */
[----:B------:R-:W-:-:S04]  /*f950*/  ULOP3.LUT UR37, UR26, UR37, URZ, 0x3c, !UPT ;  /* 0x000000251a257292 */ /* 0x000fc8000f8e3c3f */
[----:B------:R-:W-:Y:S08]  /*f960*/  @P2 BRA `(.L_x_1086) ;  /* 0x0000000000382947 */ /* 0x000ff00003800000 */
[----:B------:R-:W-:Y:S05]  /*f970*/  @!P0 BRA `(.L_x_1087) ;  /* 0x0000000000048947 */ /* 0x000fea0003800000 */
[----:B------:R-:W-:Y:S01]  /*f980*/  BPT.TRAP 0x1 ;  /* 0x000000040000795c */ /* 0x000fe20000300000 */
.L_x_1087:
        /* <DEDUP_REMOVED lines=9> */
.L_x_1088:
[----:B-1----:R-:W-:Y:S05]  /*fa20*/  @P1 BRA `(.L_x_1086) ;  /* 0x0000000000081947 */ /* 0x002fea0003800000 */
[----:B------:R-:W1:Y:S02]  /*fa30*/  SYNCS.PHASECHK.TRANS64.TRYWAIT P1, [UR6+0x28830], R6 ;  /* 0x02883006ff0075a7 */ /* 0x000e640008020146 */
[----:B-1----:R-:W-:Y:S05]  /*fa40*/  @!P1 BRA `(.L_x_1089) ;  /* 0x000000e400989947 */ /* 0x002fea0003800000 */
.L_x_1086:
        /* <DEDUP_REMOVED lines=30> */
.L_x_1091:
[----:B------:R-:W-:Y:S01]  /*fc30*/  ULEA UR6, UR49, UR45, 0x3 ;  /* 0x0000002d31067291 */ /* 0x000fe2000f8e183f */
[----:B------:R-:W-:-:S05]  /*fc40*/  IMAD.U32 R6, RZ, RZ, UR26 ;  /* 0x0000001aff067e24 */ /* 0x000fca000f8e00ff */
[----:B------:R-:W-:-:S04]  /*fc50*/  SHF.L.U32 R6, R6, 0x1f, RZ ;  /* 0x0000001f06067819 */ /* 0x000fc800000006ff */
[----:B------:R0:W1:Y:S01]  /*fc60*/  SYNCS.PHASECHK.TRANS64.TRYWAIT P1, [UR6+0x28850], R6 ;  /* 0x02885006ff0075a7 */ /* 0x0000620008020146 */
[----:B------:R-:W-:Y:S05]  /*fc70*/  @!P0 BRA `(.L_x_1092) ;  /* 0x0000000000048947 */ /* 0x000fea0003800000 */
[----:B------:R-:W-:Y:S01]  /*fc80*/  BPT.TRAP 0x1 ;  /* 0x000000040000795c */ /* 0x000fe20000300000 */
.L_x_1092:
[----:B-1----:R-:W-:Y:S05]  /*fc90*/  @P1 BRA `(.L_x_1090) ;  /* 0x0000000000081947 */ /* 0x002fea0003800000 */
[----:B------:R-:W1:Y:S02]  /*fca0*/  SYNCS.PHASECHK.TRANS64.TRYWAIT P1, [UR6+0x28850], R6 ;  /* 0x02885006ff0075a7 */ /* 0x000e640008020146 */
[----:B-1----:R-:W-:Y:S05]  /*fcb0*/  @!P1 BRA `(.L_x_1093) ;  /* 0x000000e400149947 */ /* 0x002fea0003800000 */
.L_x_1090:
        /* <DEDUP_REMOVED lines=121> */
[----:B------:R-:W-:Y:S01]  /*10450*/  VIADD R110, R110, 0xffffffff ;  /* 0xffffffff6e6e7836 */ /* 0x000fe20000000000 */
[----:B------:R-:W-:-:S02]  /*10460*/  IADD3 R115, -R218, 0xb, RZ ;  /* 0x0000000bda737810 */ /* 0x000fc40007ffe1ff */
        /* <DEDUP_REMOVED lines=112> */
[----:B------:R-:W-:-:S05]  /*10b70*/  @P2 SHF.R.U32.HI R112, RZ, UR6, R41 ;  /* 0x00000006ff702c19 */ /* 0x000fca0008011629 */
[----:B------:R-:W5:Y:S02]  /*10b80*/  SHFL.IDX PT, R41, R112, RZ, 0x1c1f ;  /* 0x001c1fff70297589 */ /* 0x000f6400000e0000 */
[----:B------:R-:W0:Y:S08]  /*10b90*/  MUFU.TANH R99, R99 ;  /* 0x0000006300637308 */ /* 0x000e300000002400 */
[----:B------:R-:W0:Y:S08]  /*10ba0*/  MUFU.TANH R102, R102 ;  /* 0x0000006600667308 */ /* 0x000e300000002400 */
[----:B------:R-:W0:Y:S01]  /*10bb0*/  MUFU.TANH R104, R104 ;  /* 0x0000006800687308 */ /* 0x000e220000002400 */
[----:B-----5:R-:W-:-:S07]  /*10bc0*/  IMAD.IADD R116, R118, 0x1, R41 ;  /* 0x0000000176747824 */ /* 0x020fce00078e0229 */
        /* <DEDUP_REMOVED lines=11> */
[----:B------:R5:W-:Y:S06]  /*10c80*/  BAR.ARV R115, 0x100 ;  /* 0x000400730000751d */ /* 0x000bec0000002000 */
[----:B------:R0:W-:Y:S01]  /*10c90*/  @!P3 SYNCS.ARRIVE.TRANS64.RED.A1T0 RZ, [R40+URZ], RZ ;  /* 0x000000ff28ffb9a7 */ /* 0x0001e2000810043f */
[----:B-----5:R-:W-:Y:S01]  /*10ca0*/  IMAD.IADD R115, R117, 0x1, R41 ;  /* 0x0000000175737824 */ /* 0x020fe200078e0229 */
[----:B-1234-:R-:W-:Y:S06]  /*10cb0*/  @P1 BRA `(.L_x_1094) ;  /* 0x0000000000541947 */ /* 0x01efec0003800000 */
[----:B------:R-:W-:Y:S01]  /*10cc0*/  IADD3 R119, -R18, R17, R41 ;  /* 0x0000001112777210 */ /* 0x000fe20007ffe129 */
[----:B------:R-:W-:Y:S03]  /*10cd0*/  BSSY B0, `(.L_x_1095) ;  /* 0x0000010000007945 */ /* 0x000fe60003800000 */
[----:B------:R-:W-:-:S13]  /*10ce0*/  ISETP.GT.AND P1, PT, R119, -0x1, PT ;  /* 0xffffffff7700780c */ /* 0x000fda0003f24270 */
[----:B------:R-:W-:Y:S05]  /*10cf0*/  @P1 BRA `(.L_x_1096) ;  /* 0x0000000000201947 */ /* 0x000fea0003800000 */
[----:B------:R-:W-:Y:S01]  /*10d00*/  IMAD.U32 R184, RZ, RZ, UR24 ;  /* 0x00000018ffb87e24 */ /* 0x000fe2000f8e00ff */
[----:B------:R-:W-:-:S04]  /*10d10*/  LOP3.LUT R119, RZ, R119, RZ, 0x33, !PT ;  /* 0x00000077ff777212 */ /* 0x000fc800078e33ff */
[----:B------:R-:W-:-:S13]  /*10d20*/  ISETP.NE.AND P1, PT, R184, 0x1, PT ;  /* 0x00000001b800780c */ /* 0x000fda0003f25270 */
[----:B0-----:R-:W0:Y:S02]  /*10d30*/  @P1 LDC.64 R40, c[0x0][0x9e8] ;  /* 0x00027a00ff281b82 */ /* 0x001e240000000a00 */
[----:B0-----:R-:W-:-:S05]  /*10d40*/  @P1 IMAD.HI.U32 R40, R119, R40, RZ ;  /* 0x0000002877281227 */ /* 0x001fca00078e00ff */
[----:B------:R-:W-:-:S04]  /*10d50*/  @P1 SHF.R.U32.HI R119, RZ, R41, R40 ;  /* 0x00000029ff771219 */ /* 0x000fc80000011628 */
[----:B------:R-:W-:Y:S01]  /*10d60*/  LOP3.LUT R119, RZ, R119, RZ, 0x33, !PT ;  /* 0x00000077ff777212 */ /* 0x000fe200078e33ff */
[----:B------:R-:W-:Y:S06]  /*10d70*/  BRA `(.L_x_1097) ;  /* 0x0000000000147947 */ /* 0x000fec0003800000 */
.L_x_1096:
[----:B------:R-:W-:-:S05]  /*10d80*/  IMAD.U32 R184, RZ, RZ, UR24 ;  /* 0x00000018ffb87e24 */ /* 0x000fca000f8e00ff */
[----:B------:R-:W-:-:S13]  /*10d90*/  ISETP.NE.AND P1, PT, R184, 0x1, PT ;  /* 0x00000001b800780c */ /* 0x000fda0003f25270 */
[----:B0-----:R-:W0:Y:S02]  /*10da0*/  @P1 LDC.64 R40, c[0x0][0x9e8] ;  /* 0x00027a00ff281b82 */ /* 0x001e240000000a00 */
[----:B0-----:R-:W-:-:S05]  /*10db0*/  @P1 IMAD.HI.U32 R40, R119, R40, RZ ;  /* 0x0000002877281227 */ /* 0x001fca00078e00ff */
[----:B------:R-:W-:-:S07]  /*10dc0*/  @P1 SHF.R.U32.HI R119, RZ, R41, R40 ;  /* 0x00000029ff771219 */ /* 0x000fce0000011628 */
.L_x_1097:
[----:B------:R-:W-:Y:S05]  /*10dd0*/  BSYNC B0 ;  /* 0x0000000000007941 */ /* 0x000fea0003800000 */
.L_x_1095:
[----:B------:R-:W-:-:S05]  /*10de0*/  IMAD R119, R119, R184, R110 ;  /* 0x000000b877777224 */ /* 0x000fca00078e026e */
[----:B------:R-:W-:Y:S02]  /*10df0*/  VIADDMNMX R116, R119, R184, R116, PT ;  /* 0x000000b877747246 */ /* 0x000fe40003800174 */
[----:B------:R-:W-:-:S07]  /*10e00*/  VIMNMX R115, R115, R119, !PT ;  /* 0x0000007773737248 */ /* 0x000fce0007fe0100 */
.L_x_1094:
[C---:B------:R-:W-:Y:S01]  /*10e10*/  ISETP.GE.AND P3, PT, R114.reuse, 0x9, PT ;  /* 0x000000097200780c */ /* 0x040fe20003f66270 */
[----:B------:R-:W1:Y:S01]  /*10e20*/  SHFL.IDX PT, R112, R112, 0x1, 0x1c1f ;  /* 0x003c1f0070707f89 */ /* 0x000e6200000e0000 */
        /* <DEDUP_REMOVED lines=12> */
[--C-:B-1----:R-:W-:Y:S01]  /*10ef0*/  IMAD.IADD R118, R118, 0x1, R112.reuse ;  /* 0x0000000176767824 */ /* 0x102fe200078e0270 */
[----:B------:R-:W-:Y:S01]  /*10f00*/  ISETP.GE.AND P4, PT, R114, 0x11, PT ;  /* 0x000000117200780c */ /* 0x000fe20003f86270 */
[----:B------:R-:W-:Y:S01]  /*10f10*/  IMAD.IADD R117, R117, 0x1, R112 ;  /* 0x0000000175757824 */ /* 0x000fe200078e0270 */
[C---:B------:R-:W-:Y:S02]  /*10f20*/  ISETP.LT.OR P3, PT, R116.reuse, 0x9, P3 ;  /* 0x000000097400780c */ /* 0x040fe40001f61670 */
[----:B------:R-:W-:Y:S02]  /*10f30*/  ISETP.LT.OR P2, PT, R116, 0xa, P2 ;  /* 0x0000000a7400780c */ /* 0x000fe40001741670 */
[----:B0-----:R-:W-:Y:S02]  /*10f40*/  FSEL R40, R12, -INF , !P3 ;  /* 0xff8000000c287808 */ /* 0x001fe40005800000 */
        /* <DEDUP_REMOVED lines=275> */
.L_x_1100:
[----:B------:R-:W-:-:S05]  /*12080*/  IMAD.U32 R119, RZ, RZ, UR24 ;  /* 0x00000018ff777e24 */ /* 0x000fca000f8e00ff */
[----:B------:R-:W-:-:S13]  /*12090*/  ISETP.NE.AND P6, PT, R119, 0x1, PT ;  /* 0x000000017700780c */ /* 0x000fda0003fc5270 */
[----:B------:R-:W0:Y:S02]  /*120a0*/  @P6 LDC.64 R12, c[0x0][0x9e8] ;  /* 0x00027a00ff0c6b82 */ /* 0x000e240000000a00 */
[----:B0-----:R-:W-:-:S05]  /*120b0*/  @P6 IMAD.HI.U32 R12, R115, R12, RZ ;  /* 0x0000000c730c6227 */ /* 0x001fca00078e00ff */
[----:B------:R-:W-:-:S07]  /*120c0*/  @P6 SHF.R.U32.HI R115, RZ, R13, R12 ;  /* 0x0000000dff736219 */ /* 0x000fce000001160c */
.L_x_1101:
[----:B------:R-:W-:Y:S05]  /*120d0*/  BSYNC B0 ;  /* 0x0000000000007941 */ /* 0x000fea0003800000 */
.L_x_1099:
[----:B------:R-:W-:-:S05]  /*120e0*/  IMAD R110, R115, R119, R110 ;  /* 0x00000077736e7224 */ /* 0x000fca00078e026e */
[----:B------:R-:W-:Y:S02]  /*120f0*/  VIADDMNMX R118, R110, R119, R118, PT ;  /* 0x000000776e767246 */ /* 0x000fe40003800176 */
[----:B------:R-:W-:-:S07]  /*12100*/  VIMNMX R117, R117, R110, !PT ;  /* 0x0000006e75757248 */ /* 0x000fce0007fe0100 */
.L_x_1098:
        /* <DEDUP_REMOVED lines=597> */
.L_x_1102:
        /* <DEDUP_REMOVED lines=124> */
.L_x_1085:
[----:B------:R-:W-:Y:S06]  /*14e20*/  BAR.ARV 0x8, 0x180 ;  /* 0x0206000000007b1d */ /* 0x000fec0000002000 */
[----:B------:R-:W-:Y:S05]  /*14e30*/  @!P0 BRA `(.L_x_1104) ;  /* 0x0000000000048947 */ /* 0x000fea0003800000 */
[----:B------:R-:W-:Y:S01]  /*14e40*/  BPT.TRAP 0x1 ;  /* 0x000000040000795c */ /* 0x000fe20000300000 */
.L_x_1104:
[----:B------:R-:W-:Y:S01]  /*14e50*/  ULEA UR4, UR49, UR45, 0x3 ;  /* 0x0000002d31047291 */ /* 0x000fe2000f8e183f */
[----:B------:R-:W-:-:S05]  /*14e60*/  IMAD.U32 R0, RZ, RZ, UR37 ;  /* 0x00000025ff007e24 */ /* 0x000fca000f8e00ff */
[----:B------:R-:W-:-:S04]  /*14e70*/  SHF.L.U32 R0, R0, 0x1f, RZ ;  /* 0x0000001f00007819 */ /* 0x000fc800000006ff */
[----:B------:R0:W1:Y:S01]  /*14e80*/  SYNCS.PHASECHK.TRANS64.TRYWAIT P1, [UR4+0x28850], R0 ;  /* 0x02885000ff0075a7 */ /* 0x0000620008020144 */
[----:B------:R-:W-:Y:S05]  /*14e90*/  @!P0 BRA `(.L_x_1105) ;  /* 0x0000000000048947 */ /* 0x000fea0003800000 */
[----:B------:R-:W-:Y:S01]  /*14ea0*/  BPT.TRAP 0x1 ;  /* 0x000000040000795c */ /* 0x000fe20000300000 */
.L_x_1105:
[----:B-1----:R-:W-:Y:S05]  /*14eb0*/  @P1 BRA `(.L_x_1106) ;  /* 0x0000000000081947 */ /* 0x002fea0003800000 */
[----:B------:R-:W1:Y:S02]  /*14ec0*/  SYNCS.PHASECHK.TRANS64.TRYWAIT P1, [UR4+0x28850], R0 ;  /* 0x02885000ff0075a7 */ /* 0x000e640008020144 */
[----:B-1----:R-:W-:Y:S05]  /*14ed0*/  @!P1 BRA `(.L_x_1107) ;  /* 0x0000009000a49947 */ /* 0x002fea0003800000 */
.L_x_1106:
        /* <DEDUP_REMOVED lines=11> */
[----:B------:R-:W-:-:S04]  /*14f90*/  PLOP3.LUT P1, PT, PT, PT, UP0, 0x80, 0x0 ;  /* 0x000000000000781c */ /* 0x000fc80003f2f008 */
[----:B------:R-:W-:Y:S02]  /*14fa0*/  @UP0 USHF.R.S32.HI UR8, URZ, 0x1f, UR47 ;  /* 0x0000001f3f080899 */ /* 0x000fe4000801142f */
[----:B------:R-:W-:Y:S01]  /*14fb0*/  UMOV UR6, UR5 ;  /* 0x0000000500067c82 */ /* 0x000fe20008000000 */
[----:B------:R-:W-:Y:S01]  /*14fc0*/  @UP0 ULDC.64 UR12, c[0x0][0x9c8] ;  /* 0x00027200000c0ab9 */ /* 0x000fe20000000a00 */
[----:B------:R-:W-:Y:S01]  /*14fd0*/  QGMMA.64x128x32.F32.E4M3.E4M3 R120, R204, gdesc[UR4], R120, gsb0 ;  /* 0x01e00004cc787df3 */ /* 0x000fe20008000878 */
[----:B------:R-:W-:Y:S01]  /*14fe0*/  UIADD3 UR6, UR5, 0x2, URZ ;  /* 0x0000000205067890 */ /* 0x000fe2000fffe03f */
[----:B------:R-:W-:Y:S01]  /*14ff0*/  UMOV UR7, 0x80000020 ;  /* 0x8000002000077882 */ /* 0x000fe20000000000 */
[----:B------:R-:W-:Y:S02]  /*15000*/  @UP0 UIMAD UR8, UR8, UR12, URZ ;  /* 0x0000000c080802a4 */ /* 0x000fe4000f8e023f */
[----:B------:R-:W-:Y:S02]  /*15010*/  @UP0 USHF.R.S32.HI UR9, URZ, 0x1f, UR48 ;  /* 0x0000001f3f090899 */ /* 0x000fe40008011430 */
[----:B------:R-:W-:Y:S01]  /*15020*/  @UP0 UIMAD UR8, UR47, UR13, UR8 ;  /* 0x0000000d2f0802a4 */ /* 0x000fe2000f8e0208 */
[----:B------:R-:W-:-:S02]  /*15030*/  WARPGROUP.DEPBAR.LE gsb0, 0x0 ;  /* 0x00008000000079c5 */ /* 0x000fc40000010000 */
[----:B------:R-:W-:-:S06]  /*15040*/  WARPGROUP.ARRIVE ;  /* 0x00000000000079c5 */ /* 0x000fcc0000000000 */
[----:B------:R-:W-:Y:S01]  /*15050*/  QGMMA.64x128x32.F32.E4M3.E4M3 R120, R200, gdesc[UR4], R120, gsb0 ;  /* 0x01e00004c8787df3 */ /* 0x000fe20008000878 */
[----:B------:R-:W-:Y:S01]  /*15060*/  UIADD3 UR6, UR5, 0x200, URZ ;  /* 0x0000020005067890 */ /* 0x000fe2000fffe03f */
[----:B------:R-:W-:Y:S01]  /*15070*/  UMOV UR7, 0x80000020 ;  /* 0x8000002000077882 */ /* 0x000fe20000000000 */
[----:B------:R-:W-:Y:S02]  /*15080*/  WARPGROUP.DEPBAR.LE gsb0, 0x0 ;  /* 0x00008000000079c5 */ /* 0x000fe40000010000 */
[----:B------:R-:W-:-:S07]  /*15090*/  WARPGROUP.ARRIVE ;  /* 0x00000000000079c5 */ /* 0x000fce0000000000 */
[----:B------:R-:W-:Y:S01]  /*150a0*/  QGMMA.64x128x32.F32.E4M3.E4M3 R120, R196, gdesc[UR4], R120, gsb0 ;  /* 0x01e00004c4787df3 */ /* 0x000fe20008000878 */
[----:B------:R-:W-:-:S03]  /*150b0*/  @UP0 UIMAD.WIDE.U32 UR6, UR47, UR12, URZ ;  /* 0x0000000c2f0602a5 */ /* 0x000fc6000f8e003f */
        /* <DEDUP_REMOVED lines=9> */
[----:B------:R-:W-:Y:S01]  /*15150*/  IMAD.U32 R8, RZ, RZ, UR8 ;  /* 0x00000008ff087e24 */ /* 0x000fe2000f8e00ff */
[----:B------:R-:W-:Y:S02]  /*15160*/  UMOV UR7, 0x80000020 ;  /* 0x8000002000077882 */ /* 0x000fe40000000000 */
[----:B------:R-:W-:-:S05]  /*15170*/  IMAD.U32 R9, RZ, RZ, UR9 ;  /* 0x00000009ff097e24 */ /* 0x000fca000f8e00ff */
[----:B------:R2:W3:Y:S01]  /*15180*/  @P1 LDG.E R10, desc[UR50][R8.64] ;  /* 0x00000032080a1981 */ /* 0x0004e2000c1e1900 */
[----:B------:R-:W-:Y:S02]  /*15190*/  WARPGROUP.DEPBAR.LE gsb0, 0x0 ;  /* 0x00008000000079c5 */ /* 0x000fe40000010000 */
[----:B------:R-:W-:-:S06]  /*151a0*/  WARPGROUP.ARRIVE ;  /* 0x00000000000079c5 */ /* 0x000fcc0000000000 */
[----:B------:R-:W-:Y:S01]  /*151b0*/  QGMMA.64x128x32.F32.E4M3.E4M3 R120, R192, gdesc[UR4], R120, gsb0 ;  /* 0x01e00004c0787df3 */ /* 0x000fe20008000878 */
[----:B------:R-:W-:Y:S01]  /*151c0*/  UIADD3 UR6, UR5, 0x400, URZ ;  /* 0x0000040005067890 */ /* 0x000fe2000fffe03f */
[----:B------:R-:W-:Y:S01]  /*151d0*/  UMOV UR7, 0x80000020 ;  /* 0x8000002000077882 */ /* 0x000fe20000000000 */
[----:B01----:R-:W0:Y:S04]  /*151e0*/  SHFL.BFLY PT, R0, R5, 0x2, 0x1f ;  /* 0x0c401f0005007f89 */ /* 0x003e2800000e0000 */
[----:B------:R-:W1:Y:S01]  /*151f0*/  SHFL.BFLY PT, R11, R4, 0x2, 0x1f ;  /* 0x0c401f00040b7f89 */ /* 0x000e6200000e0000 */
[----:B------:R-:W-:Y:S02]  /*15200*/  WARPGROUP.DEPBAR.LE gsb0, 0x0 ;  /* 0x00008000000079c5 */ /* 0x000fe40000010000 */
[----:B------:R-:W-:-:S06]  /*15210*/  WARPGROUP.ARRIVE ;  /* 0x00000000000079c5 */ /* 0x000fcc0000000000 */
[----:B------:R-:W-:Y:S01]  /*15220*/  QGMMA.64x128x32.F32.E4M3.E4M3 R120, R188, gdesc[UR4], R120, gsb0 ;  /* 0x01e00004bc787df3 */ /* 0x000fe20008000878 */
[----:B------:R-:W-:Y:S01]  /*15230*/  UIADD3 UR6, UR5, 0x402, URZ ;  /* 0x0000040205067890 */ /* 0x000fe2000fffe03f */
        /* <DEDUP_REMOVED lines=37> */
.L_x_1108:
        /* <DEDUP_REMOVED lines=74> */
.L_x_1034:
[----:B------:R-:W0:Y:S01]  /*15930*/  S2R R7, SR_CgaCtaId ;  /* 0x0000000000077919 */ /* 0x000e220000008800 */
[----:B------:R-:W-:Y:S01]  /*15940*/  MOV R4, 0x400 ;  /* 0x0000040000047802 */ /* 0x000fe20000000f00 */
[----:B------:R-:W-:Y:S01]  /*15950*/  BSSY B0, `(.L_x_1109) ;  /* 0x0000277000007945 */ /* 0x000fe20003800000 */
[----:B------:R-:W-:Y:S02]  /*15960*/  BAR.SYNC.DEFER_BLOCKING 0x5, 0x180 ;  /* 0x0146000000007b1d */ /* 0x000fe40000010000 */
[----:B0-----:R-:W-:-:S05]  /*15970*/  LEA R4, R7, R4, 0x18 ;  /* 0x0000000407047211 */ /* 0x001fca00078ec0ff */
[----:B------:R-:W0:Y:S02]  /*15980*/  LDS.128 R36, [R4+0x288d0] ;  /* 0x0288d00004247984 */ /* 0x000e240000000c00 */
[----:B0-----:R-:W-:Y:S02]  /*15990*/  R2UR UR5, R37 ;  /* 0x00000000250572ca */ /* 0x001fe400000e0000 */
[----:B------:R-:W-:Y:S02]  /*159a0*/  R2UR UR48, R38 ;  /* 0x00000000263072ca */ /* 0x000fe400000e0000 */
        /* <DEDUP_REMOVED lines=9> */
[----:B------:R-:W0:Y:S01]  /*15a40*/  S2R R37, SR_SWINHI ;  /* 0x0000000000257919 */ /* 0x000e220000002f00 */
[----:B------:R-:W-:Y:S01]  /*15a50*/  F2FP.BF16.F32.PACK_AB R9, R180, R9 ;  /* 0x00000009b409723e */ /* 0x000fe200000010ff */
[----:B------:R-:W-:Y:S02]  /*15a60*/  ULDC.64 UR6, c[0x0][0xc00] ;  /* 0x0003000000067ab9 */ /* 0x000fe40000000a00 */
[----:B------:R1:W2:Y:S01]  /*15a70*/  LDG.E.CONSTANT R17, desc[UR50][R6.64] ;  /* 0x0000003206117981 */ /* 0x0002a2000c1e9900 */
[----:B------:R-:W-:Y:S01]  /*15a80*/  F2FP.BF16.F32.PACK_AB R10, R181, R10 ;  /* 0x0000000ab50a723e */ /* 0x000fe200000010ff */
[----:B------:R-:W-:Y:S01]  /*15a90*/  UISETP.NE.U32.AND UP0, UPT, UR6, URZ, UPT ;  /* 0x0000003f0600728c */ /* 0x000fe2000bf05070 */
[----:B------:R-:W-:Y:S02]  /*15aa0*/  F2FP.BF16.F32.PACK_AB R5, R182, R5 ;  /* 0x00000005b605723e */ /* 0x000fe400000010ff */
[----:B------:R-:W-:Y:S01]  /*15ab0*/  F2FP.BF16.F32.PACK_AB R31, R148, R31 ;  /* 0x0000001f941f723e */ /* 0x000fe200000010ff */
[----:B------:R-:W-:Y:S01]  /*15ac0*/  UISETP.NE.AND.EX UP0, UPT, UR7, URZ, UPT, UP0 ;  /* 0x0000003f0700728c */ /* 0x000fe2000bf05300 */
[----:B------:R-:W-:-:S02]  /*15ad0*/  F2FP.BF16.F32.PACK_AB R32, R149, R32 ;  /* 0x000000209520723e */ /* 0x000fc400000010ff */
[----:B------:R-:W-:Y:S01]  /*15ae0*/  F2FP.BF16.F32.PACK_AB R11, R174, R11 ;  /* 0x0000000bae0b723e */ /* 0x000fe200000010ff */
[----:B------:R-:W-:Y:S01]  /*15af0*/  ULDC.64 UR6, c[0x0][0xc00] ;  /* 0x0003000000067ab9 */ /* 0x000fe20000000a00 */
[----:B-1----:R-:W-:Y:S01]  /*15b00*/  LOP3.LUT P0, R6, R18, 0x3, RZ, 0xc0, !PT ;  /* 0x0000000312067812 */ /* 0x002fe2000780c0ff */
[----:B------:R-:W-:Y:S01]  /*15b10*/  UIMAD.WIDE UR6, UR40, 0x4, UR6 ;  /* 0x00000004280678a5 */ /* 0x000fe2000f8e0206 */
[----:B------:R-:W-:Y:S02]  /*15b20*/  F2FP.BF16.F32.PACK_AB R18, R183, R8 ;  /* 0x00000008b712723e */ /* 0x000fe400000010ff */
[----:B------:R-:W-:Y:S02]  /*15b30*/  ISETP.EQ.OR P0, PT, R6, 0x3, !P0 ;  /* 0x000000030600780c */ /* 0x000fe40004702670 */
[----:B------:R-:W-:Y:S02]  /*15b40*/  F2FP.BF16.F32.PACK_AB R12, R175, R12 ;  /* 0x0000000caf0c723e */ /* 0x000fe400000010ff */
[----:B------:R-:W-:-:S02]  /*15b50*/  SEL R66, R9, R10, P0 ;  /* 0x0000000a09427207 */ /* 0x000fc40000000000 */
[----:B------:R-:W-:Y:S02]  /*15b60*/  SEL R68, R10, R9, P0 ;  /* 0x000000090a447207 */ /* 0x000fe40000000000 */
[----:B------:R-:W-:Y:S02]  /*15b70*/  SEL R90, R5, R18, P0 ;  /* 0x00000012055a7207 */ /* 0x000fe40000000000 */
[----:B------:R-:W-:Y:S02]  /*15b80*/  SEL R18, R18, R5, P0 ;  /* 0x0000000512127207 */ /* 0x000fe40000000000 */
[----:B------:R-:W-:Y:S02]  /*15b90*/  F2FP.BF16.F32.PACK_AB R29, R150, R29 ;  /* 0x0000001d961d723e */ /* 0x000fe400000010ff */
[----:B------:R-:W-:Y:S02]  /*15ba0*/  MOV R6, R4 ;  /* 0x0000000400067202 */ /* 0x000fe40000000f00 */
[----:B0-----:R-:W-:-:S02]  /*15bb0*/  MOV R7, R37 ;  /* 0x0000002500077202 */ /* 0x001fc40000000f00 */
[----:B------:R-:W-:Y:S02]  /*15bc0*/  F2FP.BF16.F32.PACK_AB R30, R151, R30 ;  /* 0x0000001e971e723e */ /* 0x000fe400000010ff */
[----:B------:R-:W-:Y:S01]  /*15bd0*/  SEL R52, R31, R32, P0 ;  /* 0x000000201f347207 */ /* 0x000fe20000000000 */
[----:B------:R-:W-:Y:S01]  /*15be0*/  IMAD.WIDE R8, R214, 0x2, R6 ;  /* 0x00000002d6087825 */ /* 0x000fe200078e0206 */
[----:B------:R-:W-:Y:S02]  /*15bf0*/  SEL R86, R11, R12, P0 ;  /* 0x0000000c0b567207 */ /* 0x000fe40000000000 */
[----:B------:R-:W-:Y:S02]  /*15c00*/  SEL R88, R12, R11, P0 ;  /* 0x0000000b0c587207 */ /* 0x000fe40000000000 */
[----:B------:R-:W-:Y:S02]  /*15c10*/  LOP3.LUT R5, R8, 0x380, RZ, 0xc0, !PT ;  /* 0x0000038008057812 */ /* 0x000fe400078ec0ff */
[----:B------:R-:W-:-:S02]  /*15c20*/  F2FP.BF16.F32.PACK_AB R35, R140, R35 ;  /* 0x000000238c23723e */ /* 0x000fc400000010ff */
[----:B------:R-:W-:Y:S02]  /*15c30*/  F2FP.BF16.F32.PACK_AB R33, R142, R33 ;  /* 0x000000218e21723e */ /* 0x000fe400000010ff */
[----:B------:R-:W-:Y:S02]  /*15c40*/  F2FP.BF16.F32.PACK_AB R40, R141, R40 ;  /* 0x000000288d28723e */ /* 0x000fe400000010ff */
[----:B------:R-:W-:Y:S02]  /*15c50*/  F2FP.BF16.F32.PACK_AB R34, R143, R34 ;  /* 0x000000228f22723e */ /* 0x000fe400000010ff */
[----:B------:R-:W-:Y:S02]  /*15c60*/  F2FP.BF16.F32.PACK_AB R13, R172, R13 ;  /* 0x0000000dac0d723e */ /* 0x000fe400000010ff */
[----:B------:R-:W-:Y:S02]  /*15c70*/  F2FP.BF16.F32.PACK_AB R14, R173, R14 ;  /* 0x0000000ead0e723e */ /* 0x000fe400000010ff */
[----:B------:R-:W-:-:S02]  /*15c80*/  SEL R32, R32, R31, P0 ;  /* 0x0000001f20207207 */ /* 0x000fc40000000000 */
[C---:B------:R-:W-:Y:S02]  /*15c90*/  IADD3 R12, P6, R8.reuse, 0x20, RZ ;  /* 0x00000020080c7810 */ /* 0x040fe40007fde0ff */
[----:B------:R-:W-:Y:S02]  /*15ca0*/  IADD3 R31, P1, R8, 0x40, RZ ;  /* 0x00000040081f7810 */ /* 0x000fe40007f3e0ff */
[----:B------:R-:W-:Y:S02]  /*15cb0*/  SEL R76, R29, R30, P0 ;  /* 0x0000001e1d4c7207 */ /* 0x000fe40000000000 */
[----:B------:R-:W-:Y:S02]  /*15cc0*/  SHF.R.U64 R5, R5, 0x3, RZ ;  /* 0x0000000305057819 */ /* 0x000fe400000012ff */
[----:B------:R-:W-:Y:S02]  /*15cd0*/  SEL R50, R35, R40, P0 ;  /* 0x0000002823327207 */ /* 0x000fe40000000000 */
[----:B------:R-:W-:-:S02]  /*15ce0*/  SEL R62, R13, R14, P0 ;  /* 0x0000000e0d3e7207 */ /* 0x000fc40000000000 */
[----:B------:R-:W-:Y:S02]  /*15cf0*/  SEL R64, R14, R13, P0 ;  /* 0x0000000d0e407207 */ /* 0x000fe40000000000 */
[----:B------:R-:W-:Y:S02]  /*15d00*/  SEL R74, R33, R34, P0 ;  /* 0x00000022214a7207 */ /* 0x000fe40000000000 */
[----:B------:R-:W-:Y:S01]  /*15d10*/  SEL R30, R30, R29, P0 ;  /* 0x0000001d1e1e7207 */ /* 0x000fe20000000000 */
[----:B------:R-:W-:Y:S01]  /*15d20*/  IMAD.X R29, RZ, RZ, R9, P6 ;  /* 0x000000ffff1d7224 */ /* 0x000fe200030e0609 */
[----:B------:R-:W-:Y:S02]  /*15d30*/  LOP3.LUT R10, R12, 0x380, RZ, 0xc0, !PT ;  /* 0x000003800c0a7812 */ /* 0x000fe400078ec0ff */
[----:B------:R-:W-:Y:S02]  /*15d40*/  SEL R40, R40, R35, P0 ;  /* 0x0000002328287207 */ /* 0x000fe40000000000 */
[----:B------:R-:W-:-:S02]  /*15d50*/  SEL R34, R34, R33, P0 ;  /* 0x0000002122227207 */ /* 0x000fc40000000000 */
[----:B------:R-:W-:Y:S02]  /*15d60*/  LOP3.LUT R14, R31, 0x380, RZ, 0xc0, !PT ;  /* 0x000003801f0e7812 */ /* 0x000fe400078ec0ff */
[C---:B------:R-:W-:Y:S02]  /*15d70*/  IADD3 R33, P2, R8.reuse, 0x60, RZ ;  /* 0x0000006008217810 */ /* 0x040fe40007f5e0ff */
[C---:B------:R-:W-:Y:S02]  /*15d80*/  IADD3 R92, P3, R8.reuse, 0x4000, RZ ;  /* 0x00004000085c7810 */ /* 0x040fe40007f7e0ff */
[C---:B------:R-:W-:Y:S02]  /*15d90*/  IADD3 R35, P4, R8.reuse, 0x4020, RZ ;  /* 0x0000402008237810 */ /* 0x040fe40007f9e0ff */
[C---:B------:R-:W-:Y:S02]  /*15da0*/  IADD3 R37, P5, R8.reuse, 0x4040, RZ ;  /* 0x0000404008257810 */ /* 0x040fe40007fbe0ff */
[----:B------:R-:W-:-:S02]  /*15db0*/  IADD3 R94, P6, R8, 0x4060, RZ ;  /* 0x00004060085e7810 */ /* 0x000fc40007fde0ff */
[----:B------:R-:W-:Y:S01]  /*15dc0*/  LOP3.LUT R8, R5, R8, RZ, 0x3c, !PT ;  /* 0x0000000805087212 */ /* 0x000fe200078e3cff */
[--C-:B------:R-:W-:Y:S01]  /*15dd0*/  IMAD.X R13, RZ, RZ, R9.reuse, P5 ;  /* 0x000000ffff0d7224 */ /* 0x100fe200028e0609 */
[----:B------:R-:W-:Y:S01]  /*15de0*/  F2FP.BF16.F32.PACK_AB R27, R156, R27 ;  /* 0x0000001b9c1b723e */ /* 0x000fe200000010ff */
[----:B------:R-:W-:Y:S01]  /*15df0*/  IMAD.X R11, RZ, RZ, R9, P6 ;  /* 0x000000ffff0b7224 */ /* 0x000fe200030e0609 */
[----:B------:R-:W-:Y:S02]  /*15e00*/  F2FP.BF16.F32.PACK_AB R25, R158, R25 ;  /* 0x000000199e19723e */ /* 0x000fe400000010ff */
[----:B------:R-:W-:Y:S02]  /*15e10*/  F2FP.BF16.F32.PACK_AB R28, R157, R28 ;  /* 0x0000001c9d1c723e */ /* 0x000fe400000010ff */
[----:B------:R-:W-:Y:S02]  /*15e20*/  F2FP.BF16.F32.PACK_AB R26, R159, R26 ;  /* 0x0000001a9f1a723e */ /* 0x000fe400000010ff */
[----:B------:R-:W-:-:S02]  /*15e30*/  F2FP.BF16.F32.PACK_AB R15, R166, R15 ;  /* 0x0000000fa60f723e */ /* 0x000fc400000010ff */
[----:B------:R-:W-:Y:S02]  /*15e40*/  F2FP.BF16.F32.PACK_AB R20, R167, R20 ;  /* 0x00000014a714723e */ /* 0x000fe400000010ff */
[----:B------:R-:W-:Y:S02]  /*15e50*/  SHF.R.U64 R5, R10, 0x3, RZ ;  /* 0x000000030a057819 */ /* 0x000fe400000012ff */
[----:B------:R-:W-:Y:S02]  /*15e60*/  SHF.R.U64 R10, R14, 0x3, RZ ;  /* 0x000000030e0a7819 */ /* 0x000fe400000012ff */
[----:B------:R-:W-:Y:S02]  /*15e70*/  SEL R54, R27, R28, P0 ;  /* 0x0000001c1b367207 */ /* 0x000fe40000000000 */
[----:B------:R-:W-:Y:S01]  /*15e80*/  SEL R56, R28, R27, P0 ;  /* 0x0000001b1c387207 */ /* 0x000fe20000000000 */
[----:B------:R-:W-:Y:S01]  /*15e90*/  IMAD.X R27, RZ, RZ, R9, P1 ;  /* 0x000000ffff1b7224 */ /* 0x000fe200008e0609 */
[----:B------:R-:W-:-:S02]  /*15ea0*/  SEL R78, R25, R26, P0 ;  /* 0x0000001a194e7207 */ /* 0x000fc40000000000 */
[----:B------:R-:W-:Y:S01]  /*15eb0*/  SEL R80, R26, R25, P0 ;  /* 0x000000191a507207 */ /* 0x000fe20000000000 */
[--C-:B------:R-:W-:Y:S01]  /*15ec0*/  IMAD.X R25, RZ, RZ, R9.reuse, P2 ;  /* 0x000000ffff197224 */ /* 0x100fe200010e0609 */
[----:B------:R-:W-:Y:S02]  /*15ed0*/  SEL R82, R15, R20, P0 ;  /* 0x000000140f527207 */ /* 0x000fe40000000000 */
[----:B------:R-:W-:Y:S01]  /*15ee0*/  SEL R84, R20, R15, P0 ;  /* 0x0000000f14547207 */ /* 0x000fe20000000000 */
[----:B------:R-:W-:Y:S01]  /*15ef0*/  IMAD.X R15, RZ, RZ, R9, P4 ;  /* 0x000000ffff0f7224 */ /* 0x000fe200020e0609 */
[----:B------:R-:W-:Y:S02]  /*15f00*/  LOP3.LUT R20, R33, 0x380, RZ, 0xc0, !PT ;  /* 0x0000038021147812 */ /* 0x000fe400078ec0ff */
[----:B------:R-:W-:Y:S02]  /*15f10*/  LOP3.LUT R28, R5, R12, RZ, 0x3c, !PT ;  /* 0x0000000c051c7212 */ /* 0x000fe400078e3cff */
[----:B------:R-:W-:-:S02]  /*15f20*/  LOP3.LUT R26, R10, R31, RZ, 0x3c, !PT ;  /* 0x0000001f0a1a7212 */ /* 0x000fc400078e3cff */
[----:B------:R-:W-:Y:S02]  /*15f30*/  LOP3.LUT R5, R92, 0x380, RZ, 0xc0, !PT ;  /* 0x000003805c057812 */ /* 0x000fe400078ec0ff */
[----:B------:R-:W-:Y:S02]  /*15f40*/  LOP3.LUT R10, R35, 0x380, RZ, 0xc0, !PT ;  /* 0x00000380230a7812 */ /* 0x000fe400078ec0ff */
[----:B------:R-:W-:Y:S02]  /*15f50*/  LOP3.LUT R12, R37, 0x380, RZ, 0xc0, !PT ;  /* 0x00000380250c7812 */ /* 0x000fe400078ec0ff */
[----:B------:R-:W-:Y:S02]  /*15f60*/  LOP3.LUT R31, R94, 0x380, RZ, 0xc0, !PT ;  /* 0x000003805e1f7812 */ /* 0x000fe400078ec0ff */
[----:B------:R-:W-:Y:S02]  /*15f70*/  F2FP.BF16.F32.PACK_AB R21, R164, R21 ;  /* 0x00000015a415723e */ /* 0x000fe400000010ff */
[----:B------:R-:W-:-:S02]  /*15f80*/  F2FP.BF16.F32.PACK_AB R24, R165, R24 ;  /* 0x00000018a518723e */ /* 0x000fc400000010ff */
[----:B------:R-:W-:Y:S02]  /*15f90*/  SHF.R.U64 R14, R20, 0x3, RZ ;  /* 0x00000003140e7819 */ /* 0x000fe400000012ff */
[----:B------:R-:W-:Y:S02]  /*15fa0*/  F2FP.BF16.F32.PACK_AB R47, R124, R47 ;  /* 0x0000002f7c2f723e */ /* 0x000fe400000010ff */
[----:B------:R-:W-:Y:S02]  /*15fb0*/  F2FP.BF16.F32.PACK_AB R48, R125, R48 ;  /* 0x000000307d30723e */ /* 0x000fe400000010ff */
[----:B------:R-:W-:Y:S02]  /*15fc0*/  F2FP.BF16.F32.PACK_AB R43, R132, R43 ;  /* 0x0000002b842b723e */ /* 0x000fe400000010ff */
[----:B------:R-:W-:Y:S02]  /*15fd0*/  F2FP.BF16.F32.PACK_AB R44, R133, R44 ;  /* 0x0000002c852c723e */ /* 0x000fe400000010ff */
[----:B------:R-:W-:-:S02]  /*15fe0*/  SHF.R.U64 R5, R5, 0x3, RZ ;  /* 0x0000000305057819 */ /* 0x000fc400000012ff */
[----:B------:R-:W-:Y:S02]  /*15ff0*/  SHF.R.U64 R10, R10, 0x3, RZ ;  /* 0x000000030a0a7819 */ /* 0x000fe400000012ff */
[----:B------:R-:W-:Y:S02]  /*16000*/  F2FP.BF16.F32.PACK_AB R45, R126, R45 ;  /* 0x0000002d7e2d723e */ /* 0x000fe400000010ff */
[----:B------:R-:W-:Y:S02]  /*16010*/  F2FP.BF16.F32.PACK_AB R46, R127, R46 ;  /* 0x0000002e7f2e723e */ /* 0x000fe400000010ff */
[----:B------:R-:W-:Y:S02]  /*16020*/  F2FP.BF16.F32.PACK_AB R41, R134, R41 ;  /* 0x000000298629723e */ /* 0x000fe400000010ff */
[----:B------:R-:W-:Y:S02]  /*16030*/  F2FP.BF16.F32.PACK_AB R42, R135, R42 ;  /* 0x0000002a872a723e */ /* 0x000fe400000010ff */
[----:B------:R-:W-:-:S02]  /*16040*/  SHF.R.U64 R12, R12, 0x3, RZ ;  /* 0x000000030c0c7819 */ /* 0x000fc400000012ff */
[----:B------:R-:W-:Y:S02]  /*16050*/  SHF.R.U64 R31, R31, 0x3, RZ ;  /* 0x000000031f1f7819 */ /* 0x000fe400000012ff */
[----:B------:R-:W-:Y:S02]  /*16060*/  SEL R58, R21, R24, P0 ;  /* 0x00000018153a7207 */ /* 0x000fe40000000000 */
[----:B------:R-:W-:Y:S01]  /*16070*/  SEL R60, R24, R21, P0 ;  /* 0x00000015183c7207 */ /* 0x000fe20000000000 */
[----:B------:R-:W-:Y:S01]  /*16080*/  IMAD.X R21, RZ, RZ, R9, P3 ;  /* 0x000000ffff157224 */ /* 0x000fe200018e0609 */
[----:B------:R-:W-:Y:S02]  /*16090*/  LOP3.LUT R24, R14, R33, RZ, 0x3c, !PT ;  /* 0x000000210e187212 */ /* 0x000fe400078e3cff */
[----:B------:R-:W-:Y:S02]  /*160a0*/  SEL R36, R47, R48, P0 ;  /* 0x000000302f247207 */ /* 0x000fe40000000000 */
[----:B------:R-:W-:-:S02]  /*160b0*/  SEL R38, R43, R44, P0 ;  /* 0x0000002c2b267207 */ /* 0x000fc40000000000 */
[----:B------:R-:W-:Y:S02]  /*160c0*/  LOP3.LUT R20, R5, R92, RZ, 0x3c, !PT ;  /* 0x0000005c05147212 */ /* 0x000fe400078e3cff */
[----:B------:R-:W-:Y:S02]  /*160d0*/  LOP3.LUT R14, R10, R35, RZ, 0x3c, !PT ;  /* 0x000000230a0e7212 */ /* 0x000fe400078e3cff */
[----:B------:R-:W-:Y:S02]  /*160e0*/  SEL R48, R48, R47, P0 ;  /* 0x0000002f30307207 */ /* 0x000fe40000000000 */
[----:B------:R-:W-:Y:S02]  /*160f0*/  SEL R44, R44, R43, P0 ;  /* 0x0000002b2c2c7207 */ /* 0x000fe40000000000 */
[----:B------:R-:W-:Y:S02]  /*16100*/  SEL R70, R45, R46, P0 ;  /* 0x0000002e2d467207 */ /* 0x000fe40000000000 */
[----:B------:R-:W-:-:S02]  /*16110*/  SEL R72, R41, R42, P0 ;  /* 0x0000002a29487207 */ /* 0x000fc40000000000 */
[----:B------:R-:W-:Y:S02]  /*16120*/  LOP3.LUT R12, R12, R37, RZ, 0x3c, !PT ;  /* 0x000000250c0c7212 */ /* 0x000fe400078e3cff */
[----:B------:R-:W-:Y:S02]  /*16130*/  LOP3.LUT R10, R31, R94, RZ, 0x3c, !PT ;  /* 0x0000005e1f0a7212 */ /* 0x000fe400078e3cff */
[----:B------:R-:W-:Y:S02]  /*16140*/  SEL R46, R46, R45, P0 ;  /* 0x0000002d2e2e7207 */ /* 0x000fe40000000000 */
[----:B------:R-:W-:Y:S02]  /*16150*/  SEL R42, R42, R41, P0 ;  /* 0x000000292a2a7207 */ /* 0x000fe40000000000 */
[----:B------:R-:W-:Y:S02]  /*16160*/  MOV R43, R20 ;  /* 0x00000014002b7202 */ /* 0x000fe40000000f00 */
[----:B------:R-:W-:-:S02]  /*16170*/  MOV R51, R8 ;  /* 0x0000000800337202 */ /* 0x000fc40000000f00 */
[----:B------:R-:W-:Y:S02]  /*16180*/  MOV R41, R14 ;  /* 0x0000000e00297202 */ /* 0x000fe40000000f00 */
[----:B------:R-:W-:Y:S02]  /*16190*/  MOV R39, R12 ;  /* 0x0000000c00277202 */ /* 0x000fe40000000f00 */
[----:B------:R-:W-:Y:S02]  /*161a0*/  MOV R20, R10 ;  /* 0x0000000a00147202 */ /* 0x000fe40000000f00 */
[----:B------:R-:W-:Y:S02]  /*161b0*/  MOV R47, R26 ;  /* 0x0000001a002f7202 */ /* 0x000fe40000000f00 */
[----:B------:R-:W-:Y:S02]  /*161c0*/  MOV R45, R24 ;  /* 0x00000018002d7202 */ /* 0x000fe40000000f00 */
[----:B------:R-:W-:-:S02]  /*161d0*/  MOV R49, R28 ;  /* 0x0000001c00317202 */ /* 0x000fc40000000f00 */
[----:B------:R-:W-:Y:S02]  /*161e0*/  PLOP3.LUT P2, PT, PT, PT, UP0, 0x80, 0x0 ;  /* 0x000000000000781c */ /* 0x000fe40003f4f008 */
[----:B--2---:R-:W-:Y:S01]  /*161f0*/  LOP3.LUT R5, R17, 0x2, RZ, 0x3c, !PT ;  /* 0x0000000211057812 */ /* 0x004fe200078e3cff */
[----:B------:R-:W-:Y:S04]  /*16200*/  SHFL.IDX PT, R36, R36, R17, 0x1c1f ;  /* 0x001c1f1124247589 */ /* 0x000fe800000e0000 */
[----:B------:R-:W-:Y:S04]  /*16210*/  SHFL.IDX PT, R38, R38, R17, 0x1c1f ;  /* 0x001c1f1126267589 */ /* 0x000fe800000e0000 */
[----:B------:R-:W-:Y:S04]  /*16220*/  SHFL.IDX PT, R50, R50, R17, 0x1c1f ;  /* 0x001c1f1132327589 */ /* 0x000fe800000e0000 */
[----:B------:R-:W-:Y:S04]  /*16230*/  SHFL.IDX PT, R52, R52, R17, 0x1c1f ;  /* 0x001c1f1134347589 */ /* 0x000fe800000e0000 */
[----:B------:R-:W0:Y:S04]  /*16240*/  SHFL.IDX PT, R9, R48, R5, 0x1c1f ;  /* 0x001c1f0530097589 */ /* 0x000e2800000e0000 */
[----:B------:R-:W1:Y:S04]  /*16250*/  SHFL.IDX PT, R11, R44, R5, 0x1c1f ;  /* 0x001c1f052c0b7589 */ /* 0x000e6800000e0000 */
[----:B------:R-:W2:Y:S04]  /*16260*/  SHFL.IDX PT, R13, R40, R5, 0x1c1f ;  /* 0x001c1f05280d7589 */ /* 0x000ea800000e0000 */
[----:B------:R-:W3:Y:S04]  /*16270*/  SHFL.IDX PT, R15, R32, R5, 0x1c1f ;  /* 0x001c1f05200f7589 */ /* 0x000ee800000e0000 */
[----:B------:R-:W-:Y:S04]  /*16280*/  SHFL.IDX PT, R70, R70, R17, 0x1c1f ;  /* 0x001c1f1146467589 */ /* 0x000fe800000e0000 */
[----:B------:R-:W-:Y:S04]  /*16290*/  SHFL.IDX PT, R72, R72, R17, 0x1c1f ;  /* 0x001c1f1148487589 */ /* 0x000fe800000e0000 */
[----:B------:R-:W4:Y:S01]  /*162a0*/  SHFL.IDX PT, R25, R46, R5, 0x1c1f ;  /* 0x001c1f052e197589 */ /* 0x000f2200000e0000 */
[----:B0-----:R-:W-:-:S02]  /*162b0*/  SEL R8, R36, R9, P0 ;  /* 0x0000000924087207 */ /* 0x001fc40000000000 */
[----:B------:R-:W-:Y:S01]  /*162c0*/  SEL R10, R9, R36, P0 ;  /* 0x00000024090a7207 */ /* 0x000fe20000000000 */
[----:B------:R-:W0:Y:S01]  /*162d0*/  SHFL.IDX PT, R27, R42, R5, 0x1c1f ;  /* 0x001c1f052a1b7589 */ /* 0x000e2200000e0000 */
[----:B-1----:R-:W-:Y:S02]  /*162e0*/  SEL R12, R38, R11, P0 ;  /* 0x0000000b260c7207 */ /* 0x002fe40000000000 */
[----:B------:R-:W-:Y:S01]  /*162f0*/  SEL R14, R11, R38, P0 ;  /* 0x000000260b0e7207 */ /* 0x000fe20000000000 */
[----:B------:R-:W-:Y:S01]  /*16300*/  SHFL.IDX PT, R74, R74, R17, 0x1c1f ;  /* 0x001c1f114a4a7589 */ /* 0x000fe200000e0000 */
[----:B--2---:R-:W-:Y:S02]  /*16310*/  SEL R24, R50, R13, P0 ;  /* 0x0000000d32187207 */ /* 0x004fe40000000000 */
[----:B------:R-:W-:Y:S01]  /*16320*/  SEL R26, R13, R50, P0 ;  /* 0x000000320d1a7207 */ /* 0x000fe20000000000 */
[----:B------:R-:W1:Y:S01]  /*16330*/  SHFL.IDX PT, R29, R34, R5, 0x1c1f ;  /* 0x001c1f05221d7589 */ /* 0x000e6200000e0000 */
[----:B---3--:R-:W-:-:S03]  /*16340*/  SEL R28, R52, R15, P0 ;  /* 0x0000000f341c7207 */ /* 0x008fc60000000000 */
[----:B------:R-:W-:Y:S04]  /*16350*/  SHFL.IDX PT, R76, R76, R17, 0x1c1f ;  /* 0x001c1f114c4c7589 */ /* 0x000fe800000e0000 */
[----:B------:R2:W3:Y:S04]  /*16360*/  SHFL.IDX PT, R31, R30, R5, 0x1c1f ;  /* 0x001c1f051e1f7589 */ /* 0x0004e800000e0000 */
[----:B------:R-:W-:Y:S01]  /*16370*/  SHFL.IDX PT, R54, R54, R17, 0x1c1f ;  /* 0x001c1f1136367589 */ /* 0x000fe200000e0000 */
[----:B----4-:R-:W-:Y:S02]  /*16380*/  SEL R9, R70, R25, P0 ;  /* 0x0000001946097207 */ /* 0x010fe40000000000 */
[----:B------:R-:W-:Y:S01]  /*16390*/  SEL R11, R25, R70, P0 ;  /* 0x00000046190b7207 */ /* 0x000fe20000000000 */
[----:B------:R-:W-:Y:S01]  /*163a0*/  SHFL.IDX PT, R78, R78, R17, 0x1c1f ;  /* 0x001c1f114e4e7589 */ /* 0x000fe200000e0000 */
[----:B0-----:R-:W-:-:S02]  /*163b0*/  SEL R13, R72, R27, P0 ;  /* 0x0000001b480d7207 */ /* 0x001fc40000000000 */
[----:B--2---:R-:W-:Y:S01]  /*163c0*/  SEL R30, R15, R52, P0 ;  /* 0x000000340f1e7207 */ /* 0x004fe20000000000 */
[----:B------:R-:W0:Y:S01]  /*163d0*/  SHFL.IDX PT, R21, R56, R5, 0x1c1f ;  /* 0x001c1f0538157589 */ /* 0x000e2200000e0000 */
[----:B------:R-:W-:-:S03]  /*163e0*/  SEL R15, R27, R72, P0 ;  /* 0x000000481b0f7207 */ /* 0x000fc60000000000 */
[----:B------:R-:W2:Y:S01]  /*163f0*/  SHFL.IDX PT, R55, R80, R5, 0x1c1f ;  /* 0x001c1f0550377589 */ /* 0x000ea200000e0000 */
[----:B-1----:R-:W-:Y:S02]  /*16400*/  SEL R25, R74, R29, P0 ;  /* 0x0000001d4a197207 */ /* 0x002fe40000000000 */
[----:B------:R-:W-:Y:S01]  /*16410*/  SEL R27, R29, R74, P0 ;  /* 0x0000004a1d1b7207 */ /* 0x000fe20000000000 */
[----:B------:R-:W-:Y:S04]  /*16420*/  SHFL.IDX PT, R58, R58, R17, 0x1c1f ;  /* 0x001c1f113a3a7589 */ /* 0x000fe800000e0000 */
[----:B------:R-:W-:Y:S01]  /*16430*/  SHFL.IDX PT, R82, R82, R17, 0x1c1f ;  /* 0x001c1f1152527589 */ /* 0x000fe200000e0000 */
[----:B---3--:R-:W-:Y:S02]  /*16440*/  SEL R29, R76, R31, P0 ;  /* 0x0000001f4c1d7207 */ /* 0x008fe40000000000 */
[----:B------:R-:W-:Y:S01]  /*16450*/  SEL R31, R31, R76, P0 ;  /* 0x0000004c1f1f7207 */ /* 0x000fe20000000000 */
[----:B------:R-:W1:Y:S04]  /*16460*/  SHFL.IDX PT, R33, R60, R5, 0x1c1f ;  /* 0x001c1f053c217589 */ /* 0x000e6800000e0000 */
[----:B------:R-:W3:Y:S04]  /*16470*/  SHFL.IDX PT, R59, R84, R5, 0x1c1f ;  /* 0x001c1f05543b7589 */ /* 0x000ee800000e0000 */
[----:B------:R-:W-:Y:S01]  /*16480*/  SHFL.IDX PT, R62, R62, R17, 0x1c1f ;  /* 0x001c1f113e3e7589 */ /* 0x000fe200000e0000 */
[----:B0-----:R-:W-:-:S02]  /*16490*/  SEL R52, R54, R21, P0 ;  /* 0x0000001536347207 */ /* 0x001fc40000000000 */
[----:B------:R-:W-:Y:S01]  /*164a0*/  SEL R54, R21, R54, P0 ;  /* 0x0000003615367207 */ /* 0x000fe20000000000 */
[----:B------:R-:W-:Y:S01]  /*164b0*/  SHFL.IDX PT, R86, R86, R17, 0x1c1f ;  /* 0x001c1f1156567589 */ /* 0x000fe200000e0000 */
[----:B--2---:R-:W-:Y:S02]  /*164c0*/  SEL R53, R78, R55, P0 ;  /* 0x000000374e357207 */ /* 0x004fe40000000000 */
[----:B------:R-:W-:Y:S01]  /*164d0*/  SEL R55, R55, R78, P0 ;  /* 0x0000004e37377207 */ /* 0x000fe20000000000 */
[----:B------:R-:W0:Y:S04]  /*164e0*/  SHFL.IDX PT, R35, R64, R5, 0x1c1f ;  /* 0x001c1f0540237589 */ /* 0x000e2800000e0000 */
[----:B------:R-:W2:Y:S01]  /*164f0*/  SHFL.IDX PT, R63, R88, R5, 0x1c1f ;  /* 0x001c1f05583f7589 */ /* 0x000ea200000e0000 */
[----:B------:R-:W-:Y:S01]  /*16500*/  BAR.SYNC.DEFER_BLOCKING 0x1, 0x100 ;  /* 0x0044000000007b1d */ /* 0x000fe20000010000 */
[----:B-1----:R-:W-:-:S02]  /*16510*/  SEL R56, R58, R33, P0 ;  /* 0x000000213a387207 */ /* 0x002fc40000000000 */
[----:B------:R-:W-:Y:S02]  /*16520*/  SEL R58, R33, R58, P0 ;  /* 0x0000003a213a7207 */ /* 0x000fe40000000000 */
[----:B---3--:R-:W-:Y:S02]  /*16530*/  SEL R57, R82, R59, P0 ;  /* 0x0000003b52397207 */ /* 0x008fe40000000000 */
[----:B------:R-:W-:Y:S01]  /*16540*/  SEL R59, R59, R82, P0 ;  /* 0x000000523b3b7207 */ /* 0x000fe20000000000 */
[----:B------:R-:W-:Y:S04]  /*16550*/  SHFL.IDX PT, R66, R66, R17, 0x1c1f ;  /* 0x001c1f1142427589 */ /* 0x000fe800000e0000 */
[----:B------:R-:W-:Y:S04]  /*16560*/  SHFL.IDX PT, R90, R90, R17, 0x1c1f ;  /* 0x001c1f115a5a7589 */ /* 0x000fe800000e0000 */
[----:B------:R-:W1:Y:S01]  /*16570*/  SHFL.IDX PT, R37, R68, R5, 0x1c1f ;  /* 0x001c1f0544257589 */ /* 0x000e6200000e0000 */
[----:B0-----:R-:W-:-:S02]  /*16580*/  SEL R60, R62, R35, P0 ;  /* 0x000000233e3c7207 */ /* 0x001fc40000000000 */
[----:B------:R-:W-:Y:S01]  /*16590*/  SEL R62, R35, R62, P0 ;  /* 0x0000003e233e7207 */ /* 0x000fe20000000000 */
[----:B------:R0:W3:Y:S01]  /*165a0*/  SHFL.IDX PT, R67, R18, R5, 0x1c1f ;  /* 0x001c1f0512437589 */ /* 0x0000e200000e0000 */
[----:B--2---:R-:W-:Y:S02]  /*165b0*/  SEL R61, R86, R63, P0 ;  /* 0x0000003f563d7207 */ /* 0x004fe40000000000 */
[----:B------:R-:W-:Y:S01]  /*165c0*/  SEL R63, R63, R86, P0 ;  /* 0x000000563f3f7207 */ /* 0x000fe20000000000 */
[----:B------:R2:W-:Y:S04]  /*165d0*/  STSM.16.M88.4 [R51], R8 ;  /* 0x0000000833007844 */ /* 0x0005e80000000200 */
[----:B------:R4:W-:Y:S01]  /*165e0*/  STSM.16.M88.4 [R49], R12 ;  /* 0x0000000c31007844 */ /* 0x0009e20000000200 */
[----:B------:R-:W-:Y:S01]  /*165f0*/  UMOV UR4, URZ ;  /* 0x0000003f00047c82 */ /* 0x000fe20008000000 */
[----:B------:R-:W-:Y:S01]  /*16600*/  ULDC UR8, c[0x0][0xa88] ;  /* 0x0002a20000087ab9 */ /* 0x000fe20000000800 */
[----:B0-----:R-:W0:Y:S01]  /*16610*/  LDC R18, c[0x0][0xbe8] ;  /* 0x0002fa00ff127b82 */ /* 0x001e220000000800 */
[----:B------:R0:W-:Y:S04]  /*16620*/  STSM.16.M88.4 [R47], R24 ;  /* 0x000000182f007844 */ /* 0x0001e80000000200 */
[----:B------:R0:W-:Y:S01]  /*16630*/  STSM.16.M88.4 [R45], R28 ;  /* 0x0000001c2d007844 */ /* 0x0001e20000000200 */
[----:B-1----:R-:W-:-:S03]  /*16640*/  SEL R64, R66, R37, P0 ;  /* 0x0000002542407207 */ /* 0x002fc60000000000 */
[----:B------:R1:W-:Y:S01]  /*16650*/  STSM.16.M88.4 [R43], R52 ;  /* 0x000000342b007844 */ /* 0x0003e20000000200 */
[----:B------:R-:W-:Y:S01]  /*16660*/  SEL R66, R37, R66, P0 ;  /* 0x0000004225427207 */ /* 0x000fe20000000000 */
[----:B--2---:R-:W-:Y:S01]  /*16670*/  IMAD.U32 R8, RZ, RZ, UR6 ;  /* 0x00000006ff087e24 */ /* 0x004fe2000f8e00ff */
[----:B---3--:R-:W-:Y:S01]  /*16680*/  SEL R65, R90, R67, P0 ;  /* 0x000000435a417207 */ /* 0x008fe20000000000 */
[----:B------:R1:W-:Y:S01]  /*16690*/  STSM.16.M88.4 [R41], R56 ;  /* 0x0000003829007844 */ /* 0x0003e20000000200 */
[----:B------:R-:W-:Y:S01]  /*166a0*/  SEL R67, R67, R90, P0 ;  /* 0x0000005a43437207 */ /* 0x000fe20000000000 */
[----:B------:R-:W-:Y:S01]  /*166b0*/  IMAD.U32 R9, RZ, RZ, UR7 ;  /* 0x00000007ff097e24 */ /* 0x000fe2000f8e00ff */
[----:B------:R-:W-:Y:S01]  /*166c0*/  ULDC.64 UR6, c[0x0][0xc08] ;  /* 0x0003020000067ab9 */ /* 0x000fe20000000a00 */
[----:B------:R1:W-:Y:S04]  /*166d0*/  STSM.16.M88.4 [R39], R60 ;  /* 0x0000003c27007844 */ /* 0x0003e80000000200 */
[----:B------:R1:W-:Y:S01]  /*166e0*/  STSM.16.M88.4 [R20], R64 ;  /* 0x0000004014007844 */ /* 0x0003e20000000200 */
[----:B------:R-:W-:Y:S06]  /*166f0*/  BAR.SYNC.DEFER_BLOCKING 0x1, 0x100 ;  /* 0x0044000000007b1d */ /* 0x000fec0000010000 */
[----:B------:R-:W2:Y:S01]  /*16700*/  @P2 LDG.E R5, desc[UR50][R8.64] ;  /* 0x0000003208052981 */ /* 0x000ea2000c1e1900 */
[----:B------:R-:W-:Y:S01]  /*16710*/  UISETP.NE.U32.AND UP1, UPT, UR6, URZ, UPT ;  /* 0x0000003f0600728c */ /* 0x000fe2000bf25070 */
[----:B0-----:R-:W-:-:S03]  /*16720*/  ISETP.NE.AND P1, PT, R18, 0x1, PT ;  /* 0x000000011200780c */ /* 0x001fc60003f25270 */
[----:B------:R-:W-:-:S06]  /*16730*/  UISETP.NE.AND.EX UP1, UPT, UR7, URZ, UPT, UP1 ;  /* 0x0000003f0700728c */ /* 0x000fcc000bf25310 */
[----:B------:R-:W-:-:S04]  /*16740*/  PLOP3.LUT P0, PT, PT, PT, UP1, 0x80, 0x0 ;  /* 0x000000000000781c */ /* 0x000fc80003f0f018 */
[----:B------:R-:W0:Y:S01]  /*16750*/  @P1 LDC R10, c[0x0][0xbec] ;  /* 0x0002fb00ff0a1b82 */ /* 0x000e220000000800 */
[----:B------:R-:W-:Y:S02]  /*16760*/  @UP1 ULDC.64 UR6, c[0x0][0xc08] ;  /* 0x0003020000061ab9 */ /* 0x000fe40000000a00 */
[----:B------:R-:W-:-:S05]  /*16770*/  @UP1 UIMAD.WIDE UR6, UR40, 0x4, UR6 ;  /* 0x00000004280618a5 */ /* 0x000fca000f8e0206 */
[----:B----4-:R-:W3:Y:S01]  /*16780*/  @P1 LDC R12, c[0x0][0xbf0] ;  /* 0x0002fc00ff0c1b82 */ /* 0x010ee20000000800 */
[----:B------:R-:W-:Y:S02]  /*16790*/  IMAD.U32 R14, RZ, RZ, UR6 ;  /* 0x00000006ff0e7e24 */ /* 0x000fe4000f8e00ff */
[----:B------:R-:W-:Y:S01]  /*167a0*/  IMAD.U32 R15, RZ, RZ, UR7 ;  /* 0x00000007ff0f7e24 */ /* 0x000fe2000f8e00ff */
[----:B--2---:R-:W-:Y:S01]  /*167b0*/  @P2 R2UR UR4, R5 ;  /* 0x00000000050422ca */ /* 0x004fe200000e0000 */
[----:B------:R-:W-:-:S06]  /*167c0*/  IMAD.U32 R5, RZ, RZ, UR8 ;  /* 0x00000008ff057e24 */ /* 0x000fcc000f8e00ff */
[----:B------:R1:W5:Y:S01]  /*167d0*/  @P0 LDG.E R5, desc[UR50][R14.64] ;  /* 0x000000320e050981 */ /* 0x000362000c1e1900 */
[----:B0--3--:R-:W-:Y:S07]  /*167e0*/  @P0 BRA `(.L_x_1111) ;  /* 0x0000000000100947 */ /* 0x009fee0003800000 */
[----:B------:R-:W-:Y:S05]  /*167f0*/  @!P2 BRA `(.L_x_1111) ;  /* 0x00000000000ca947 */ /* 0x000fea0003800000 */
[----:B-1----:R-:W2:Y:S04]  /*16800*/  LDG.E R14, desc[UR50][R8.64] ;  /* 0x00000032080e7981 */ /* 0x002ea8000c1e1900 */
[----:B-----5:R-:W2:Y:S02]  /*16810*/  LDG.E R5, desc[UR50][R8.64+0x4] ;  /* 0x0000043208057981 */ /* 0x020ea4000c1e1900 */
[----:B--2---:R-:W-:-:S07]  /*16820*/  IMAD.IADD R5, R5, 0x1, -R14 ;  /* 0x0000000105057824 */ /* 0x004fce00078e0a0e */
.L_x_1111:
[----:B------:R-:W-:Y:S01]  /*16830*/  USHF.R.S32.HI UR16, URZ, 0x1f, UR39 ;  /* 0x0000001f3f107899 */ /* 0x000fe20008011427 */
[----:B------:R-:W-:Y:S01]  /*16840*/  VIADD R13, R22, UR41 ;  /* 0x00000029160d7c36 */ /* 0x000fe20008000000 */
[----:B------:R-:W-:Y:S01]  /*16850*/  ULDC.64 UR12, c[0x0][0xb90] ;  /* 0x0002e400000c7ab9 */ /* 0x000fe20000000a00 */
[----:B------:R-:W-:Y:S01]  /*16860*/  USHF.R.S32.HI UR15, URZ, 0x1f, UR40 ;  /* 0x0000001f3f0f7899 */ /* 0x000fe20008011428 */
[----:B------:R-:W-:Y:S01]  /*16870*/  VIADD R26, R213, UR41 ;  /* 0x00000029d51a7c36 */ /* 0x000fe20008000000 */
[----:B------:R-:W-:Y:S01]  /*16880*/  USHF.R.S32.HI UR7, URZ, 0x1f, UR4 ;  /* 0x0000001f3f077899 */ /* 0x000fe20008011404 */
[----:B------:R-:W-:Y:S01]  /*16890*/  @P1 IMAD.HI.U32 R9, R13, R10, RZ ;  /* 0x0000000a0d091227 */ /* 0x000fe200078e00ff */
[----:B------:R-:W-:Y:S01]  /*168a0*/  UIMAD UR10, UR16, UR12, URZ ;  /* 0x0000000c100a72a4 */ /* 0x000fe2000f8e023f */
[----:B------:R-:W-:Y:S01]  /*168b0*/  UMOV UR6, UR4 ;  /* 0x0000000400067c82 */ /* 0x000fe20008000000 */
[----:B------:R-:W-:Y:S01]  /*168c0*/  USEL UR15, UR15, URZ, !UP0 ;  /* 0x0000003f0f0f7287 */ /* 0x000fe2000c000000 */
[----:B------:R-:W-:Y:S01]  /*168d0*/  IMAD.MOV.U32 R8, RZ, RZ, R13 ;  /* 0x000000ffff087224 */ /* 0x000fe200078e000d */
[----:B------:R-:W-:Y:S01]  /*168e0*/  UIMAD.WIDE.U32 UR8, UR39, UR12, UR6 ;  /* 0x0000000c270872a5 */ /* 0x000fe2000f8e0006 */
[----:B------:R-:W-:Y:S01]  /*168f0*/  @P1 SHF.R.U32.HI R8, RZ, R12, R9 ;  /* 0x0000000cff081219 */ /* 0x000fe20000011609 */
[----:B------:R-:W-:Y:S01]  /*16900*/  UIMAD UR10, UR39, UR13, UR10 ;  /* 0x0000000d270a72a4 */ /* 0x000fe2000f8e020a */
[----:B------:R-:W-:Y:S01]  /*16910*/  IMAD R9, R210, 0x40, R23 ;  /* 0x00000040d2097824 */ /* 0x000fe200078e0217 */
[----:B------:R-:W-:Y:S01]  /*16920*/  USEL UR14, UR40, URZ, !UP0 ;  /* 0x0000003f280e7287 */ /* 0x000fe2000c000000 */
[----:B-----5:R-:W-:Y:S01]  /*16930*/  IMAD R51, R5, R18, RZ ;  /* 0x0000001205337224 */ /* 0x020fe200078e02ff */
        /* <DEDUP_REMOVED lines=10> */
[----:B------:R-:W-:Y:S01]  /*169e0*/  ULDC.64 UR10, c[0x0][0xaa0] ;  /* 0x0002a800000a7ab9 */ /* 0x000fe20000000a00 */
[----:B------:R-:W-:-:S02]  /*169f0*/  IADD3 R8, P2, R8, UR8, RZ ;  /* 0x0000000808087c10 */ /* 0x000fc4000ff5e0ff */
[----:B------:R-:W-:Y:S01]  /*16a00*/  IMAD.U32 R12, RZ, RZ, UR6 ;  /* 0x00000006ff0c7e24 */ /* 0x000fe2000f8e00ff */
[----:B------:R-:W-:Y:S02]  /*16a10*/  SHF.R.S32.HI R10, RZ, 0x1f, R11 ;  /* 0x0000001fff0a7819 */ /* 0x000fe4000001140b */
[----:B------:R-:W-:Y:S02]  /*16a20*/  IADD3 R25, P0, R6, 0x1000, RZ ;  /* 0x0000100006197810 */ /* 0x000fe40007f1e0ff */
[----:B------:R-:W-:Y:S01]  /*16a30*/  IADD3.X R9, R9, UR9, R12, P2, !PT ;  /* 0x0000000909097c10 */ /* 0x000fe200097fe40c */
[----:B------:R-:W-:Y:S01]  /*16a40*/  ULDC.64 UR8, c[0x0][0xb88] ;  /* 0x0002e20000087ab9 */ /* 0x000fe20000000a00 */
[----:B------:R-:W-:Y:S01]  /*16a50*/  LOP3.LUT R12, R13, 0x380, RZ, 0xc0, !PT ;  /* 0x000003800d0c7812 */ /* 0x000fe200078ec0ff */
[----:B------:R-:W-:Y:S01]  /*16a60*/  IMAD R10, R10, UR8, RZ ;  /* 0x000000080a0a7c24 */ /* 0x000fe2000f8e02ff */
[----:B------:R-:W-:Y:S01]  /*16a70*/  LOP3.LUT R24, R25, 0x380, RZ, 0xc0, !PT ;  /* 0x0000038019187812 */ /* 0x000fe200078ec0ff */
[----:B------:R-:W-:Y:S01]  /*16a80*/  IMAD.WIDE.U32 R8, R11, UR8, R8 ;  /* 0x000000080b087c25 */ /* 0x000fe2000f8e0008 */
[----:B------:R-:W-:-:S02]  /*16a90*/  SHF.R.U64 R12, R12, 0x3, RZ ;  /* 0x000000030c0c7819 */ /* 0x000fc400000012ff */
[----:B------:R-:W-:Y:S01]  /*16aa0*/  SHF.R.U64 R24, R24, 0x3, RZ ;  /* 0x0000000318187819 */ /* 0x000fe200000012ff */
[----:B-1----:R-:W-:Y:S01]  /*16ab0*/  IMAD R15, R11, UR9, R10 ;  /* 0x000000090b0f7c24 */ /* 0x002fe2000f8e020a */
[----:B------:R-:W-:Y:S01]  /*16ac0*/  LOP3.LUT R12, R12, R13, RZ, 0x3c, !PT ;  /* 0x0000000d0c0c7212 */ /* 0x000fe200078e3cff */
[----:B------:R-:W-:Y:S01]  /*16ad0*/  ULDC.64 UR8, c[0x0][0xb50] ;  /* 0x0002d40000087ab9 */ /* 0x000fe20000000a00 */
[----:B------:R-:W-:Y:S01]  /*16ae0*/  IADD3 R11, P2, R6, 0x3000, RZ ;  /* 0x00003000060b7810 */ /* 0x000fe20007f5e0ff */
[----:B------:R-:W-:Y:S01]  /*16af0*/  IMAD.IADD R13, R9, 0x1, R15 ;  /* 0x00000001090d7824 */ /* 0x000fe200078e020f */
[----:B------:R-:W-:Y:S01]  /*16b00*/  LEA R15, P4, R8, UR8, 0x2 ;  /* 0x00000008080f7c11 */ /* 0x000fe2000f8810ff */
[----:B------:R-:W-:Y:S01]  /*16b10*/  VIADD R10, R26, 0x8 ;  /* 0x000000081a0a7836 */ /* 0x000fe20000000000 */
[----:B------:R-:W-:Y:S01]  /*16b20*/  LOP3.LUT R24, R24, R25, RZ, 0x3c, !PT ;  /* 0x0000001918187212 */ /* 0x000fe200078e3cff */
[----:B------:R-:W-:Y:S01]  /*16b30*/  IMAD.X R25, RZ, RZ, R7, P0 ;  /* 0x000000ffff197224 */ /* 0x000fe200000e0607 */
[----:B------:R-:W-:Y:S01]  /*16b40*/  LEA.HI.X R17, R8, UR9, R13, 0x2, P4 ;  /* 0x0000000908117c11 */ /* 0x000fe2000a0f140d */
[----:B------:R-:W-:Y:S01]  /*16b50*/  SHFL.IDX PT, R20, R15, RZ, 0x1c1f ;  /* 0x001c1fff0f147589 */ /* 0x000fe200000e0000 */
[----:B------:R-:W-:Y:S01]  /*16b60*/  LOP3.LUT R9, R11, 0x380, RZ, 0xc0, !PT ;  /* 0x000003800b097812 */ /* 0x000fe200078ec0ff */
[--C-:B------:R-:W-:Y:S01]  /*16b70*/  IMAD.X R13, RZ, RZ, R7.reuse, P3 ;  /* 0x000000ffff0d7224 */ /* 0x100fe200018e0607 */
[----:B------:R-:W-:Y:S01]  /*16b80*/  LOP3.LUT P0, RZ, R211, 0x3, RZ, 0xc0, !PT ;  /* 0x00000003d3ff7812 */ /* 0x000fe2000780c0ff */
[----:B------:R-:W0:Y:S01]  /*16b90*/  SHFL.IDX PT, R21, R17, RZ, 0x1c1f ;  /* 0x001c1fff11157589 */ /* 0x000e2200000e0000 */
[----:B------:R-:W-:Y:S01]  /*16ba0*/  SHF.R.U64 R8, R9, 0x3, RZ ;  /* 0x0000000309087819 */ /* 0x000fe200000012ff */
[----:B------:R-:W-:Y:S01]  /*16bb0*/  IMAD.X R9, RZ, RZ, R7, P2 ;  /* 0x000000ffff097224 */ /* 0x000fe200010e0607 */
[----:B------:R-:W-:Y:S01]  /*16bc0*/  ISETP.GE.OR P2, PT, R26, R51, P0 ;  /* 0x000000331a00720c */ /* 0x000fe20000746670 */
[----:B------:R-:W-:Y:S01]  /*16bd0*/  SHFL.IDX PT, R48, R15, 0x1, 0x1c1f ;  /* 0x003c1f000f307f89 */ /* 0x000fe200000e0000 */
[----:B------:R-:W-:-:S02]  /*16be0*/  IADD3 R14, P3, R6, 0x7000, RZ ;  /* 0x00007000060e7810 */ /* 0x000fc40007f7e0ff */
[----:B------:R-:W-:Y:S01]  /*16bf0*/  ISETP.GE.OR P0, PT, R10, R51, P0 ;  /* 0x000000330a00720c */ /* 0x000fe20000706670 */
[----:B------:R-:W1:Y:S01]  /*16c00*/  SHFL.IDX PT, R49, R17, 0x1, 0x1c1f ;  /* 0x003c1f0011317f89 */ /* 0x000e6200000e0000 */
[----:B------:R-:W-:Y:S01]  /*16c10*/  LOP3.LUT R5, R14, 0x380, RZ, 0xc0, !PT ;  /* 0x000003800e057812 */ /* 0x000fe200078ec0ff */
[----:B------:R-:W-:Y:S01]  /*16c20*/  UIMAD UR8, UR7, UR10, URZ ;  /* 0x0000000a070872a4 */ /* 0x000fe2000f8e023f */
[C---:B------:R-:W-:Y:S01]  /*16c30*/  IADD3 R45, P6, R6.reuse, 0x4000, RZ ;  /* 0x00004000062d7810 */ /* 0x040fe20007fde0ff */
[----:B------:R-:W-:Y:S01]  /*16c40*/  IMAD.X R33, RZ, RZ, R7, P3 ;  /* 0x000000ffff217224 */ /* 0x000fe200018e0607 */
[----:B------:R-:W-:Y:S02]  /*16c50*/  SHF.R.U64 R5, R5, 0x3, RZ ;  /* 0x0000000305057819 */ /* 0x000fe400000012ff */
[----:B------:R-:W-:Y:S02]  /*16c60*/  IADD3 R41, P5, R6, 0x5000, RZ ;  /* 0x0000500006297810 */ /* 0x000fe40007fbe0ff */
[----:B------:R-:W-:-:S02]  /*16c70*/  LOP3.LUT R32, R5, R14, RZ, 0x3c, !PT ;  /* 0x0000000e05207212 */ /* 0x000fc400078e3cff */
[----:B------:R-:W2:Y:S01]  /*16c80*/  @P1 LDC R5, c[0x0][0xbf0] ;  /* 0x0002fc00ff051b82 */ /* 0x000ea20000000800 */
[----:B------:R-:W-:Y:S02]  /*16c90*/  IADD3 R37, P4, R6, 0x6000, RZ ;  /* 0x0000600006257810 */ /* 0x000fe40007f9e0ff */
[----:B------:R-:W-:Y:S01]  /*16ca0*/  LOP3.LUT R8, R8, R11, RZ, 0x3c, !PT ;  /* 0x0000000b08087212 */ /* 0x000fe200078e3cff */
[----:B0-----:R0:W-:Y:S01]  /*16cb0*/  @!P2 ST.E desc[UR50][R20.64], R3 ;  /* 0x000000031400a985 */ /* 0x0011e2000c101932 */
[----:B------:R-:W-:Y:S01]  /*16cc0*/  UIMAD.WIDE.U32 UR6, UR4, UR10, URZ ;  /* 0x0000000a040672a5 */ /* 0x000fe2000f8e003f */
[----:B------:R-:W-:Y:S01]  /*16cd0*/  LOP3.LUT R11, R6, 0x380, RZ, 0xc0, !PT ;  /* 0x00000380060b7812 */ /* 0x000fe200078ec0ff */
[----:B------:R-:W-:Y:S01]  /*16ce0*/  UIMAD UR8, UR4, UR11, UR8 ;  /* 0x0000000b040872a4 */ /* 0x000fe2000f8e0208 */
[----:B------:R-:W-:Y:S02]  /*16cf0*/  LOP3.LUT R44, R45, 0x380, RZ, 0xc0, !PT ;  /* 0x000003802d2c7812 */ /* 0x000fe400078ec0ff */
[----:B------:R-:W-:Y:S01]  /*16d00*/  ULDC.64 UR10, c[0x0][0xae8] ;  /* 0x0002ba00000a7ab9 */ /* 0x000fe20000000a00 */
[----:B------:R-:W-:Y:S01]  /*16d10*/  LOP3.LUT R40, R41, 0x380, RZ, 0xc0, !PT ;  /* 0x0000038029287812 */ /* 0x000fe200078ec0ff */
[----:B-1----:R1:W-:Y:S01]  /*16d20*/  @!P0 ST.E desc[UR50][R48.64], R0 ;  /* 0x0000000030008985 */ /* 0x0023e2000c101932 */
[----:B------:R-:W-:Y:S01]  /*16d30*/  LOP3.LUT R36, R37, 0x380, RZ, 0xc0, !PT ;  /* 0x0000038025247812 */ /* 0x000fe200078ec0ff */
[----:B0-----:R-:W0:Y:S01]  /*16d40*/  @P1 LDC R20, c[0x0][0xbec] ;  /* 0x0002fb00ff141b82 */ /* 0x001e220000000800 */
[----:B------:R-:W-:Y:S01]  /*16d50*/  UIADD3 UR7, UR7, UR8, URZ ;  /* 0x0000000807077290 */ /* 0x000fe2000fffe03f */
[----:B------:R-:W-:Y:S01]  /*16d60*/  SHF.R.U64 R11, R11, 0x3, RZ ;  /* 0x000000030b0b7819 */ /* 0x000fe200000012ff */
[----:B------:R-:W-:Y:S01]  /*16d70*/  UIMAD UR4, UR16, UR10, URZ ;  /* 0x0000000a100472a4 */ /* 0x000fe2000f8e023f */
[----:B------:R-:W-:-:S02]  /*16d80*/  SHF.R.U64 R44, R44, 0x3, RZ ;  /* 0x000000032c2c7819 */ /* 0x000fc400000012ff */
[----:B------:R-:W-:Y:S01]  /*16d90*/  SHF.R.U64 R40, R40, 0x3, RZ ;  /* 0x0000000328287819 */ /* 0x000fe200000012ff */
[----:B-1----:R-:W-:Y:S01]  /*16da0*/  IMAD R0, R209, 0x20, R210 ;  /* 0x00000020d1007824 */ /* 0x002fe200078e02d2 */
[----:B------:R-:W-:Y:S01]  /*16db0*/  UIMAD UR4, UR39, UR11, UR4 ;  /* 0x0000000b270472a4 */ /* 0x000fe2000f8e0204 */
[----:B------:R-:W-:Y:S01]  /*16dc0*/  SHF.R.U64 R36, R36, 0x3, RZ ;  /* 0x0000000324247819 */ /* 0x000fe200000012ff */
[----:B------:R-:W-:Y:S01]  /*16dd0*/  UIMAD.WIDE.U32 UR6, UR39, UR10, UR6 ;  /* 0x0000000a270672a5 */ /* 0x000fe2000f8e0006 */
[----:B------:R-:W-:Y:S01]  /*16de0*/  VIADD R17, R0, UR41 ;  /* 0x0000002900117c36 */ /* 0x000fe20008000000 */
[----:B------:R-:W-:Y:S01]  /*16df0*/  ULDC.64 UR8, c[0x0][0xaf0] ;  /* 0x0002bc0000087ab9 */ /* 0x000fe20000000a00 */
[----:B------:R-:W-:Y:S01]  /*16e00*/  LOP3.LUT R6, R11, R6, RZ, 0x3c, !PT ;  /* 0x000000060b067212 */ /* 0x000fe200078e3cff */
[----:B------:R-:W-:Y:S01]  /*16e10*/  UIADD3 UR7, UR7, UR4, URZ ;  /* 0x0000000407077290 */ /* 0x000fe2000fffe03f */
[----:B------:R-:W-:Y:S01]  /*16e20*/  IMAD.MOV.U32 R3, RZ, RZ, R17 ;  /* 0x000000ffff037224 */ /* 0x000fe200078e0011 */
[----:B------:R-:W-:Y:S01]  /*16e30*/  UIMAD UR4, UR15, UR8, URZ ;  /* 0x000000080f0472a4 */ /* 0x000fe2000f8e023f */
[----:B------:R-:W-:Y:S01]  /*16e40*/  LOP3.LUT R44, R44, R45, RZ, 0x3c, !PT ;  /* 0x0000002d2c2c7212 */ /* 0x000fe200078e3cff */
[----:B------:R-:W5:Y:S01]  /*16e50*/  LD.E.128 R24, desc[UR50][R24.64] ;  /* 0x0000003218187980 */ /* 0x000f62000c101d00 */
[----:B------:R-:W-:-:S02]  /*16e60*/  LOP3.LUT R40, R40, R41, RZ, 0x3c, !PT ;  /* 0x0000002928287212 */ /* 0x000fc400078e3cff */
[----:B------:R-:W-:Y:S01]  /*16e70*/  LOP3.LUT R36, R36, R37, RZ, 0x3c, !PT ;  /* 0x0000002524247212 */ /* 0x000fe200078e3cff */
[----:B------:R-:W5:Y:S01]  /*16e80*/  LD.E.128 R12, desc[UR50][R12.64] ;  /* 0x000000320c0c7980 */ /* 0x000f62000c101d00 */
[----:B0-----:R-:W-:Y:S01]  /*16e90*/  @P1 IMAD.HI.U32 R0, R17, R20, RZ ;  /* 0x0000001411001227 */ /* 0x001fe200078e00ff */
[----:B------:R-:W-:Y:S02]  /*16ea0*/  UIMAD UR4, UR14, UR9, UR4 ;  /* 0x000000090e0472a4 */ /* 0x000fe4000f8e0204 */
[----:B------:R-:W-:Y:S01]  /*16eb0*/  UIMAD.WIDE.U32 UR6, UR14, UR8, UR6 ;  /* 0x000000080e0672a5 */ /* 0x000fe2000f8e0006 */
[--C-:B------:R-:W-:Y:S01]  /*16ec0*/  IMAD.X R45, RZ, RZ, R7.reuse, P6 ;  /* 0x000000ffff2d7224 */ /* 0x100fe200030e0607 */
[----:B--2---:R-:W-:Y:S01]  /*16ed0*/  @P1 SHF.R.U32.HI R3, RZ, R5, R0 ;  /* 0x00000005ff031219 */ /* 0x004fe20000011600 */
[--C-:B------:R-:W-:Y:S01]  /*16ee0*/  IMAD.X R41, RZ, RZ, R7.reuse, P5 ;  /* 0x000000ffff297224 */ /* 0x100fe200028e0607 */
[----:B------:R-:W-:Y:S01]  /*16ef0*/  UIADD3 UR4, UR7, UR4, URZ ;  /* 0x0000000407047290 */ /* 0x000fe2000fffe03f */
[----:B------:R-:W-:Y:S01]  /*16f00*/  IMAD.X R37, RZ, RZ, R7, P4 ;  /* 0x000000ffff257224 */ /* 0x000fe200020e0607 */
[--C-:B------:R-:W-:Y:S01]  /*16f10*/  SHF.R.S32.HI R0, RZ, 0x1f, R3.reuse ;  /* 0x0000001fff007819 */ /* 0x100fe20000011403 */
[----:B------:R-:W-:Y:S01]  /*16f20*/  IMAD.MOV R5, RZ, RZ, -R3 ;  /* 0x000000ffff057224 */ /* 0x000fe200078e0a03 */
[----:B------:R-:W-:Y:S01]  /*16f30*/  ULDC.64 UR8, c[0x0][0xae0] ;  /* 0x0002b80000087ab9 */ /* 0x000fe20000000a00 */
[----:B------:R0:W5:Y:S02]  /*16f40*/  LD.E.128 R28, desc[UR50][R6.64] ;  /* 0x00000032061c7980 */ /* 0x000164000c101d00 */
[----:B------:R-:W-:-:S02]  /*16f50*/  IMAD R0, R0, UR8, RZ ;  /* 0x0000000800007c24 */ /* 0x000fc4000f8e02ff */
[----:B------:R-:W-:Y:S01]  /*16f60*/  IMAD R5, R18, R5, R17 ;  /* 0x0000000512057224 */ /* 0x000fe200078e0211 */
[----:B------:R-:W5:Y:S01]  /*16f70*/  LD.E.128 R8, desc[UR50][R8.64] ;  /* 0x0000003208087980 */ /* 0x000f62000c101d00 */
[----:B------:R-:W-:-:S03]  /*16f80*/  IMAD R17, R3, UR9, R0 ;  /* 0x0000000903117c24 */ /* 0x000fc6000f8e0200 */
[----:B------:R-:W5:Y:S01]  /*16f90*/  LD.E.128 R44, desc[UR50][R44.64] ;  /* 0x000000322c2c7980 */ /* 0x000f62000c101d00 */
[----:B0-----:R-:W-:Y:S02]  /*16fa0*/  IMAD.U32 R7, RZ, RZ, UR7 ;  /* 0x00000007ff077e24 */ /* 0x001fe4000f8e00ff */
[----:B------:R-:W-:Y:S01]  /*16fb0*/  IMAD.U32 R6, RZ, RZ, UR6 ;  /* 0x00000006ff067e24 */ /* 0x000fe2000f8e00ff */
[----:B------:R-:W5:Y:S01]  /*16fc0*/  LD.E.128 R40, desc[UR50][R40.64] ;  /* 0x0000003228287980 */ /* 0x000f62000c101d00 */
[----:B------:R-:W-:Y:S01]  /*16fd0*/  IMAD.U32 R7, RZ, RZ, UR4 ;  /* 0x00000004ff077e24 */ /* 0x000fe2000f8e00ff */
[----:B------:R-:W-:Y:S01]  /*16fe0*/  SHF.R.S32.HI R0, RZ, 0x1f, R5 ;  /* 0x0000001fff007819 */ /* 0x000fe20000011405 */
[----:B------:R-:W-:Y:S01]  /*16ff0*/  ULDC.64 UR6, c[0x0][0xad8] ;  /* 0x0002b60000067ab9 */ /* 0x000fe20000000a00 */
[----:B------:R-:W5:Y:S01]  /*17000*/  LD.E.128 R36, desc[UR50][R36.64] ;  /* 0x0000003224247980 */ /* 0x000f62000c101d00 */
[----:B------:R-:W-:-:S03]  /*17010*/  IMAD.WIDE.U32 R6, R3, UR8, R6 ;  /* 0x0000000803067c25 */ /* 0x000fc6000f8e0006 */
[----:B------:R-:W5:Y:S01]  /*17020*/  LD.E.128 R32, desc[UR50][R32.64] ;  /* 0x0000003220207980 */ /* 0x000f62000c101d00 */
[----:B------:R-:W-:Y:S01]  /*17030*/  @!PT LDS RZ, [RZ] ;  /* 0x00000000fffff984 */ /* 0x000fe20000000800 */
[----:B------:R-:W-:Y:S01]  /*17040*/  @!PT LDS RZ, [RZ] ;  /* 0x00000000fffff984 */ /* 0x000fe20000000800 */
[----:B------:R-:W-:Y:S01]  /*17050*/  @!PT LDS RZ, [RZ] ;  /* 0x00000000fffff984 */ /* 0x000fe20000000800 */
[----:B------:R-:W-:Y:S01]  /*17060*/  @!PT LDS RZ, [RZ] ;  /* 0x00000000fffff984 */ /* 0x000fe20000000800 */
[----:B------:R0:W-:Y:S06]  /*17070*/  MEMBAR.ALL.CTA ;  /* 0x0000000000007992 */ /* 0x0001ec0000008000 */
[----:B0-----:R-:W0:Y:S01]  /*17080*/  FENCE.VIEW.ASYNC.S ;  /* 0x00000000000073c6 */ /* 0x001e220000000000 */
[----:B------:R-:W-:Y:S02]  /*17090*/  IMAD.IADD R7, R7, 0x1, R17 ;  /* 0x0000000107077824 */ /* 0x000fe400078e0211 */
[----:B------:R-:W-:-:S02]  /*170a0*/  IMAD R18, R0, UR6, RZ ;  /* 0x0000000600127c24 */ /* 0x000fc4000f8e02ff */
[----:B------:R-:W-:Y:S02]  /*170b0*/  VIADD R20, R210, UR41 ;  /* 0x00000029d2147c36 */ /* 0x000fe40008000000 */
        /* <DEDUP_REMOVED lines=27> */
.L_x_1113:
[----:B------:R-:W-:Y:S05]  /*17270*/  BSYNC B1 ;  /* 0x0000000000017941 */ /* 0x000fea0003800000 */
.L_x_1112:
        /* <DEDUP_REMOVED lines=13> */
.L_x_1115:
[----:B------:R-:W-:Y:S05]  /*17350*/  BSYNC B1 ;  /* 0x0000000000017941 */ /* 0x000fea0003800000 */
.L_x_1114:
        /* <DEDUP_REMOVED lines=13> */
.L_x_1117:
[----:B------:R-:W-:Y:S05]  /*17430*/  BSYNC B1 ;  /* 0x0000000000017941 */ /* 0x000fea0003800000 */
.L_x_1116:
        /* <DEDUP_REMOVED lines=12> */
[----:B----4-:R-:W-:-:S04]  /*17500*/  LEA R4, P0, R208, R17, 0x1 ;  /* 0x00000011d0047211 */ /* 0x010fc800078008ff */
[----:B------:R-:W-:-:S05]  /*17510*/  LEA.HI.X R5, R208, R3, R215, 0x1, P0 ;  /* 0x00000003d0057211 */ /* 0x000fca00000f0cd7 */
[----:B------:R0:W-:Y:S01]  /*17520*/  ST.E.128 desc[UR50][R4.64], R32 ;  /* 0x0000002004007985 */ /* 0x0001e2000c101d32 */
[----:B------:R-:W-:Y:S05]  /*17530*/  BRA `(.L_x_1118) ;  /* 0x0000000800e07947 */ /* 0x000fea0003800000 */
.L_x_1110:
        /* <DEDUP_REMOVED lines=11> */
[----:B------:R-:W-:Y:S01]  /*175f0*/  UISETP.NE.U32.AND UP1, UPT, UR6, URZ, UPT ;  /* 0x0000003f0600728c */ /* 0x000fe2000bf25070 */
[----:B------:R-:W-:Y:S02]  /*17600*/  IMAD.U32 R0, RZ, RZ, UR4 ;  /* 0x00000004ff007e24 */ /* 0x000fe4000f8e00ff */
[----:B------:R-:W2:Y:S01]  /*17610*/  @P2 LDG.E R3, desc[UR50][R4.64] ;  /* 0x0000003204032981 */ /* 0x000ea2000c1e1900 */
[----:B------:R-:W-:-:S06]  /*17620*/  UISETP.NE.AND.EX UP1, UPT, UR7, URZ, UPT, UP1 ;  /* 0x0000003f0700728c */ /* 0x000fcc000bf25310 */
        /* <DEDUP_REMOVED lines=11> */
[----:B--2---:R-:W-:Y:S01]  /*176e0*/  @P2 R2UR UR4, R3 ;  /* 0x00000000030422ca */ /* 0x004fe200000e0000 */
[----:B01----:R-:W-:-:S14]  /*176f0*/  @P3 BRA `(.L_x_1119) ;  /* 0x0000000000103947 */ /* 0x003fdc0003800000 */
[----:B------:R-:W-:Y:S05]  /*17700*/  @!P2 BRA `(.L_x_1119) ;  /* 0x00000000000ca947 */ /* 0x000fea0003800000 */
[----:B------:R-:W2:Y:S04]  /*17710*/  LDG.E R3, desc[UR50][R4.64] ;  /* 0x0000003204037981 */ /* 0x000ea8000c1e1900 */
[----:B-----5:R-:W2:Y:S02]  /*17720*/  LDG.E R0, desc[UR50][R4.64+0x4] ;  /* 0x0000043204007981 */ /* 0x020ea4000c1e1900 */
[----:B--2---:R-:W-:-:S07]  /*17730*/  IMAD.IADD R0, R0, 0x1, -R3 ;  /* 0x0000000100007824 */ /* 0x004fce00078e0a03 */
.L_x_1119:
[----:B------:R-:W-:Y:S01]  /*17740*/  USHF.R.S32.HI UR6, URZ, 0x1f, UR40 ;  /* 0x0000001f3f067899 */ /* 0x000fe20008011428 */
[----:B------:R-:W-:Y:S01]  /*17750*/  BSSY B1, `(.L_x_1120) ;  /* 0x000002e000017945 */ /* 0x000fe20003800000 */
[----:B------:R-:W-:Y:S02]  /*17760*/  USHF.R.S32.HI UR9, URZ, 0x1f, UR4 ;  /* 0x0000001f3f097899 */ /* 0x000fe40008011404 */
[----:B------:R-:W-:Y:S02]  /*17770*/  USEL UR11, UR40, URZ, !UP0 ;  /* 0x0000003f280b7287 */ /* 0x000fe4000c000000 */
[----:B------:R-:W-:Y:S01]  /*17780*/  USEL UR12, UR6, URZ, !UP0 ;  /* 0x0000003f060c7287 */ /* 0x000fe2000c000000 */
[----:B------:R-:W-:Y:S11]  /*17790*/  @P1 BRA `(.L_x_1121) ;  /* 0x0000000000a41947 */ /* 0x000ff60003800000 */
[----:B------:R-:W0:Y:S01]  /*177a0*/  S2R R4, SR_TID.X ;  /* 0x0000000000047919 */ /* 0x000e220000002100 */
[----:B------:R-:W1:Y:S01]  /*177b0*/  LDC R5, c[0x0][0xbe8] ;  /* 0x0002fa00ff057b82 */ /* 0x000e620000000800 */
[----:B------:R-:W-:Y:S02]  /*177c0*/  IMAD.U32 R6, RZ, RZ, UR41 ;  /* 0x00000029ff067e24 */ /* 0x000fe4000f8e00ff */
[----:B-1---5:R-:W-:-:S03]  /*177d0*/  IMAD R3, R0, R5, RZ ;  /* 0x0000000500037224 */ /* 0x022fc600078e02ff */
[----:B0-----:R-:W-:-:S04]  /*177e0*/  IADD3 R6, R6, -0x80, R4 ;  /* 0xffffff8006067810 */ /* 0x001fc80007ffe004 */
        /* <DEDUP_REMOVED lines=20> */
[----:B------:R-:W-:-:S04]  /*17930*/  IMAD.U32 R8, RZ, RZ, UR8 ;  /* 0x00000008ff087e24 */ /* 0x000fc8000f8e00ff */
[----:B------:R-:W-:-:S04]  /*17940*/  IMAD.MOV R3, RZ, RZ, -R4 ;  /* 0x000000ffff037224 */ /* 0x000fc800078e0a04 */
[----:B------:R-:W-:Y:S01]  /*17950*/  IMAD R3, R5, R3, R6 ;  /* 0x0000000305037224 */ /* 0x000fe200078e0206 */
[----:B------:R-:W-:Y:S02]  /*17960*/  SHF.R.S32.HI R5, RZ, 0x1f, R4 ;  /* 0x0000001fff057819 */ /* 0x000fe40000011404 */
        /* <DEDUP_REMOVED lines=12> */
.L_x_1121:
[----:B------:R-:W-:Y:S05]  /*17a30*/  BSYNC B1 ;  /* 0x0000000000017941 */ /* 0x000fea0003800000 */
.L_x_1120:
[----:B------:R-:W1:Y:S01]  /*17a40*/  @P0 LDC R5, c[0x0][0xbf0] ;  /* 0x0002fc00ff050b82 */ /* 0x000e620000000800 */
[----:B------:R-:W-:Y:S01]  /*17a50*/  ULDC.64 UR14, c[0x0][0xaa0] ;  /* 0x0002a800000e7ab9 */ /* 0x000fe20000000a00 */
[----:B0-----:R-:W-:Y:S01]  /*17a60*/  IMAD R3, R209, 0x20, R210 ;  /* 0x00000020d1037824 */ /* 0x001fe200078e02d2 */
[----:B------:R-:W-:Y:S01]  /*17a70*/  UIMAD UR8, UR9, UR14, URZ ;  /* 0x0000000e090872a4 */ /* 0x000fe2000f8e023f */
[----:B------:R-:W-:Y:S01]  /*17a80*/  BSSY B1, `(.L_x_1122) ;  /* 0x0000039000017945 */ /* 0x000fe20003800000 */
[----:B------:R-:W-:Y:S01]  /*17a90*/  UIMAD.WIDE.U32 UR6, UR4, UR14, URZ ;  /* 0x0000000e040672a5 */ /* 0x000fe2000f8e003f */
[----:B------:R-:W-:Y:S01]  /*17aa0*/  VIADD R8, R3, UR41 ;  /* 0x0000002903087c36 */ /* 0x000fe20008000000 */
[----:B------:R-:W-:-:S03]  /*17ab0*/  UIMAD UR8, UR4, UR15, UR8 ;  /* 0x0000000f040872a4 */ /* 0x000fc6000f8e0208 */
[----:B------:R-:W-:Y:S01]  /*17ac0*/  ULDC.64 UR14, c[0x0][0xae8] ;  /* 0x0002ba00000e7ab9 */ /* 0x000fe20000000a00 */
[----:B------:R-:W-:Y:S01]  /*17ad0*/  UIADD3 UR7, UR7, UR8, URZ ;  /* 0x0000000807077290 */ /* 0x000fe2000fffe03f */
[----:B------:R-:W-:Y:S01]  /*17ae0*/  @P0 IMAD.HI.U32 R4, R8, R9, RZ ;  /* 0x0000000908040227 */ /* 0x000fe200078e00ff */
[----:B------:R-:W-:Y:S02]  /*17af0*/  UIMAD UR4, UR10, UR14, URZ ;  /* 0x0000000e0a0472a4 */ /* 0x000fe4000f8e023f */
[----:B------:R-:W-:Y:S01]  /*17b00*/  UIMAD.WIDE.U32 UR6, UR39, UR14, UR6 ;  /* 0x0000000e270672a5 */ /* 0x000fe2000f8e0006 */
[----:B------:R-:W-:Y:S01]  /*17b10*/  IMAD.MOV.U32 R3, RZ, RZ, R8 ;  /* 0x000000ffff037224 */ /* 0x000fe200078e0008 */
[----:B------:R-:W-:Y:S01]  /*17b20*/  UIMAD UR4, UR39, UR15, UR4 ;  /* 0x0000000f270472a4 */ /* 0x000fe2000f8e0204 */
[----:B------:R-:W-:-:S03]  /*17b30*/  ULDC.64 UR8, c[0x0][0xaf0] ;  /* 0x0002bc0000087ab9 */ /* 0x000fc60000000a00 */
[----:B------:R-:W-:Y:S02]  /*17b40*/  UIADD3 UR7, UR7, UR4, URZ ;  /* 0x0000000407077290 */ /* 0x000fe4000fffe03f */
[----:B------:R-:W-:Y:S01]  /*17b50*/  UIMAD UR4, UR12, UR8, URZ ;  /* 0x000000080c0472a4 */ /* 0x000fe2000f8e023f */
[----:B-1----:R-:W-:Y:S01]  /*17b60*/  @P0 SHF.R.U32.HI R3, RZ, R5, R4 ;  /* 0x00000005ff030219 */ /* 0x002fe20000011604 */
        /* <DEDUP_REMOVED lines=8> */
[----:B------:R-:W-:Y:S01]  /*17bf0*/  IMAD.U32 R4, RZ, RZ, UR6 ;  /* 0x00000006ff047e24 */ /* 0x000fe2000f8e00ff */
[----:B------:R-:W-:Y:S01]  /*17c00*/  ULDC.64 UR6, c[0x0][0xad8] ;  /* 0x0002b60000067ab9 */ /* 0x000fe20000000a00 */
[----:B------:R-:W-:Y:S02]  /*17c10*/  IMAD.U32 R5, RZ, RZ, UR4 ;  /* 0x00000004ff057e24 */ /* 0x000fe4000f8e00ff */
[----:B------:R-:W-:Y:S02]  /*17c20*/  IMAD R7, R11, R7, R8 ;  /* 0x000000070b077224 */ /* 0x000fe400078e0208 */
[----:B------:R-:W-:-:S02]  /*17c30*/  IMAD R9, R3, UR9, R6 ;  /* 0x0000000903097c24 */ /* 0x000fc4000f8e0206 */
[----:B------:R-:W-:Y:S01]  /*17c40*/  IMAD.WIDE.U32 R4, R3, UR8, R4 ;  /* 0x0000000803047c25 */ /* 0x000fe2000f8e0004 */
[----:B------:R-:W-:-:S03]  /*17c50*/  SHF.R.S32.HI R3, RZ, 0x1f, R7 ;  /* 0x0000001fff037819 */ /* 0x000fc60000011407 */
[----:B------:R-:W-:Y:S02]  /*17c60*/  IMAD.IADD R5, R5, 0x1, R9 ;  /* 0x0000000105057824 */ /* 0x000fe400078e0209 */
[----:B------:R-:W-:Y:S02]  /*17c70*/  IMAD R6, R3, UR6, RZ ;  /* 0x0000000603067c24 */ /* 0x000fe4000f8e02ff */
[----:B------:R-:W-:Y:S02]  /*17c80*/  VIADD R8, R210, UR41 ;  /* 0x00000029d2087c36 */ /* 0x000fe40008000000 */
[----:B-----5:R-:W-:Y:S02]  /*17c90*/  IMAD R11, R0, R11, RZ ;  /* 0x0000000b000b7224 */ /* 0x020fe400078e02ff */
        /* <DEDUP_REMOVED lines=23> */
.L_x_1123:
[----:B------:R-:W-:Y:S05]  /*17e10*/  BSYNC B1 ;  /* 0x0000000000017941 */ /* 0x000fea0003800000 */
.L_x_1122:
        /* <DEDUP_REMOVED lines=13> */
.L_x_1125:
[----:B------:R-:W-:Y:S05]  /*17ef0*/  BSYNC B1 ;  /* 0x0000000000017941 */ /* 0x000fea0003800000 */
.L_x_1124:
        /* <DEDUP_REMOVED lines=13> */
.L_x_1127:
[----:B------:R-:W-:Y:S05]  /*17fd0*/  BSYNC B1 ;  /* 0x0000000000017941 */ /* 0x000fea0003800000 */
.L_x_1126:
        /* <DEDUP_REMOVED lines=14> */
.L_x_1118:
[----:B------:R-:W-:Y:S05]  /*180c0*/  BSYNC B0 ;  /* 0x0000000000007941 */ /* 0x000fea0003800000 */
.L_x_1109:
[----:B------:R-:W-:Y:S02]  /*180d0*/  ULDC UR4, c[0x0][0xc3c] ;  /* 0x00030f0000047ab9 */ /* 0x000fe40000000800 */
[----:B------:R-:W-:-:S06]  /*180e0*/  UISETP.GE.AND UP0, UPT, UR47, UR4, UPT ;  /* 0x000000042f00728c */ /* 0x000fcc000bf06270 */
[----:B------:R-:W-:-:S13]  /*180f0*/  PLOP3.LUT P0, PT, PT, PT, UP0, 0x80, 0x0 ;  /* 0x000000000000781c */ /* 0x000fda0003f0f008 */
[----:B------:R-:W-:Y:S05]  /*18100*/  @!P0 BRA `(.L_x_1128) ;  /* 0xfffffe8c00408947 */ /* 0x000fea000383ffff */
[----:B------:R-:W-:Y:S05]  /*18110*/  EXIT ;  /* 0x000000000000794d */ /* 0x000fea0003800000 */
.L_x_1023:
[----:B------:R-:W-:-:S08]  /*18120*/  NOP ;  /* 0x0000000000007918 */ /* 0x000fd00000000000 */
[----:B------:R-:W0:-:S00]  /*18130*/  USETMAXREG.DEALLOC.CTAPOOL 0x18 ;  /* 0x00000018000079c8 */ /* 0x000e0000080e0500 */
[----:B0-----:R-:W-:Y:S01]  /*18140*/  LOP3.LUT R0, R0, 0x3, RZ, 0xc0, !PT ;  /* 0x0000000300007812 */ /* 0x001fe200078ec0ff */
[----:B------:R-:W-:Y:S01]  /*18150*/  IMAD.MOV.U32 R6, RZ, RZ, RZ ;  /* 0x000000ffff067224 */ /* 0x000fe200078e00ff */
[----:B------:R-:W-:-:S04]  /*18160*/  LOP3.LUT R16, R16, 0xfffffffd, RZ, 0xc0, !PT ;  /* 0xfffffffd10107812 */ /* 0x000fc800078ec0ff */
[----:B------:R-:W0:Y:S02]  /*18170*/  SHFL.IDX PT, R0, R0, RZ, 0x1f ;  /* 0x00001fff00007589 */ /* 0x000e2400000e0000 */
[----:B0-----:R-:W-:-:S13]  /*18180*/  ISETP.NE.AND P0, PT, R0, RZ, PT ;  /* 0x000000ff0000720c */ /* 0x001fda0003f05270 */
[----:B------:R-:W-:Y:S01]  /*18190*/  @P0 LOP3.LUT R16, R16, 0x2, RZ, 0xfc, !PT ;  /* 0x0000000210100812 */ /* 0x000fe200078efcff */
[----:B------:R-:W-:Y:S06]  /*181a0*/  @!P0 BRA `(.L_x_1129) ;  /* 0x00000000002c8947 */ /* 0x000fec0003800000 */
[----:B------:R-:W0:Y:S08]  /*181b0*/  S2UR UR5, SR_CgaCtaId ;  /* 0x00000000000579c3 */ /* 0x000e300000008800 */
[----:B------:R-:W-:Y:S06]  /*181c0*/  BAR.SYNC.DEFER_BLOCKING 0x5, 0x180 ;  /* 0x0146000000007b1d */ /* 0x000fec0000010000 */
[----:B------:R-:W-:-:S02]  /*181d0*/  UMOV UR4, 0x400 ;  /* 0x0000040000047882 */ /* 0x000fc40000000000 */
[----:B0-----:R-:W-:-:S09]  /*181e0*/  ULEA UR4, UR5, UR4, 0x18 ;  /* 0x0000000405047291 */ /* 0x001fd2000f8ec03f */
[----:B------:R-:W0:Y:S04]  /*181f0*/  LDS.128 R4, [UR4+0x288d0] ;  /* 0x0288d004ff047984 */ /* 0x000e280008000c00 */
[----:B0-----:R1:W-:Y:S01]  /*18200*/  STL [R1+0x14], R5 ;  /* 0x0000140501007387 */ /* 0x0013e20000100800 */
[----:B------:R-:W-:Y:S02]  /*18210*/  R2UR UR44, R7 ;  /* 0x00000000072c72ca */ /* 0x000fe400000e0000 */
[----:B------:R-:W-:Y:S01]  /*18220*/  R2UR UR36, R6 ;  /* 0x00000000062472ca */ /* 0x000fe200000e0000 */
[----:B------:R1:W-:Y:S01]  /*18230*/  STL [R1+0x10], R4 ;  /* 0x0000100401007387 */ /* 0x0003e20000100800 */
[----:B------:R-:W-:Y:S06]  /*18240*/  BAR.ARV 0x4, 0x180 ;  /* 0x0106000000007b1d */ /* 0x000fec0000002000 */
[----:B------:R-:W-:Y:S07]  /*18250*/  BRA `(.L_x_1130) ;  /* 0x0000000800bc7947 */ /* 0x000fee0003800000 */
.L_x_1129:
[----:B------:R-:W0:Y:S01]  /*18260*/  S2R R0, SR_TID.X ;  /* 0x0000000000007919 */ /* 0x000e220000002100 */
        /* <DEDUP_REMOVED lines=23> */
[----:B------:R-:W1:Y:S02]  /*183e0*/  SHFL.UP PT, R2, R3, 0x8, RZ ;  /* 0x0500000003027989 */ /* 0x000e6400000e00ff */
[----:B-1----:R-:W-:-:S05]  /*183f0*/  SEL R2, R2, RZ, P4 ;  /* 0x000000ff02027207 */ /* 0x002fca0002000000 */
[----:B------:R-:W-:-:S05]  /*18400*/  IMAD.IADD R2, R3, 0x1, R2 ;  /* 0x0000000103027824 */ /* 0x000fca00078e0202 */
[----:B------:R-:W1:Y:S02]  /*18410*/  SHFL.UP PT, R4, R2, 0x10, RZ ;  /* 0x0600000002047989 */ /* 0x000e6400000e00ff */
[----:B-1----:R-:W-:-:S05]  /*18420*/  SEL R7, R4, RZ, P5 ;  /* 0x000000ff04077207 */ /* 0x002fca0002800000 */
[----:B------:R-:W-:Y:S02]  /*18430*/  IMAD.IADD R10, R2, 0x1, R7 ;  /* 0x00000001020a7824 */ /* 0x000fe400078e0207 */
[----:B------:R-:W1:Y:S03]  /*18440*/  LDC R7, c[0x0][0xc38] ;  /* 0x00030e00ff077b82 */ /* 0x000e660000000800 */
        /* <DEDUP_REMOVED lines=10> */
.L_x_1135:
        /* <DEDUP_REMOVED lines=14> */
.L_x_1134:
[----:B------:R-:W-:Y:S05]  /*185d0*/  BSYNC B0 ;  /* 0x0000000000007941 */ /* 0x000fea0003800000 */
.L_x_1133:
        /* <DEDUP_REMOVED lines=22> */
.L_x_1131:
[----:B------:R-:W-:Y:S01]  /*18740*/  IMAD.IADD R11, R9, 0x1, -R8 ;  /* 0x00000001090b7824 */ /* 0x000fe200078e0a08 */
[----:B------:R-:W-:-:S03]  /*18750*/  ULDC.64 UR4, c[0x0][0xc90] ;  /* 0x0003240000047ab9 */ /* 0x000fc60000000a00 */
[----:B------:R-:W-:-:S05]  /*18760*/  IMAD R3, R10, R7, R11 ;  /* 0x000000070a037224 */ /* 0x000fca00078e020b */
[----:B------:R-:W-:-:S13]  /*18770*/  ISETP.GT.AND P0, PT, R3, R0, PT ;  /* 0x000000000300720c */ /* 0x000fda0003f04270 */
[----:B------:R-:W-:Y:S02]  /*18780*/  VOTEU.ANY UR7, UPT, !P0 ;  /* 0x0000000000077886 */ /* 0x000fe400040e0100 */
[----:B------:R-:W-:-:S04]  /*18790*/  UPOPC UR6, UR7 ;  /* 0x00000007000672bf */ /* 0x000fc80008000000 */
[----:B------:R-:W-:-:S04]  /*187a0*/  UIADD3 UR44, UR6, UR44, URZ ;  /* 0x0000002c062c7290 */ /* 0x000fc8000fffe03f */
[----:B------:R-:W-:-:S06]  /*187b0*/  UIMAD.WIDE UR4, UR44, 0x4, UR4 ;  /* 0x000000042c0478a5 */ /* 0x000fcc000f8e0204 */
[----:B------:R-:W-:Y:S02]  /*187c0*/  IMAD.U32 R2, RZ, RZ, UR4 ;  /* 0x00000004ff027e24 */ /* 0x000fe4000f8e00ff */
[----:B------:R-:W-:-:S05]  /*187d0*/  IMAD.U32 R3, RZ, RZ, UR5 ;  /* 0x00000005ff037e24 */ /* 0x000fca000f8e00ff */
[----:B------:R-:W2:Y:S01]  /*187e0*/  LDG.E R9, desc[UR50][R2.64] ;  /* 0x0000003202097981 */ /* 0x000ea2000c1e1900 */
[----:B------:R-:W-:Y:S01]  /*187f0*/  IMAD.U32 R15, RZ, RZ, UR6 ;  /* 0x00000006ff0f7e24 */ /* 0x000fe2000f8e00ff */
[----:B------:R-:W-:-:S04]  /*18800*/  ISETP.NE.AND P0, PT, RZ, UR7, PT ;  /* 0x00000007ff007c0c */ /* 0x000fc8000bf05270 */
[----:B------:R-:W2:Y:S02]  /*18810*/  SHFL.IDX PT, R6, R6, R15, 0x1f ;  /* 0x00001f0f06067589 */ /* 0x000ea400000e0000 */
[----:B--2---:R-:W-:-:S05]  /*18820*/  IMAD R8, R6, R9, RZ ;  /* 0x0000000906087224 */ /* 0x004fca00078e02ff */
[----:B------:R-:W-:-:S04]  /*18830*/  IABS R12, R8 ;  /* 0x00000008000c7213 */ /* 0x000fc80000000000 */
[----:B------:R-:W0:Y:S08]  /*18840*/  I2F.RP R13, R12 ;  /* 0x0000000c000d7306 */ /* 0x000e300000209400 */
[----:B0-----:R-:W0:Y:S02]  /*18850*/  MUFU.RCP R13, R13 ;  /* 0x0000000d000d7308 */ /* 0x001e240000001000 */
[----:B0-----:R-:W-:-:S06]  /*18860*/  VIADD R14, R13, 0xffffffe ;  /* 0x0ffffffe0d0e7836 */ /* 0x001fcc0000000000 */
[----:B------:R-:W0:Y:S02]  /*18870*/  F2I.FTZ.U32.TRUNC.NTZ R3, R14 ;  /* 0x0000000e00037305 */ /* 0x000e24000021f000 */
[----:B0-----:R-:W-:Y:S01]  /*18880*/  IMAD.MOV R17, RZ, RZ, -R3 ;  /* 0x000000ffff117224 */ /* 0x001fe200078e0a03 */
[----:B------:R-:W-:Y:S06]  /*18890*/  @!P0 BRA `(.L_x_1136) ;  /* 0x00000000000c8947 */ /* 0x000fec0003800000 */
[----:B------:R-:W-:-:S06]  /*188a0*/  UIADD3 UR4, UR6, -0x1, URZ ;  /* 0xffffffff06047890 */ /* 0x000fcc000fffe03f */
[----:B------:R-:W-:-:S05]  /*188b0*/  IMAD.U32 R13, RZ, RZ, UR4 ;  /* 0x00000004ff0d7e24 */ /* 0x000fca000f8e00ff */
[----:B------:R0:W1:Y:S02]  /*188c0*/  SHFL.IDX PT, R4, R10, R13, 0x1f ;  /* 0x00001f0d0a047589 */ /* 0x00006400000e0000 */
.L_x_1136:
[----:B-1----:R-:W-:Y:S02]  /*188d0*/  IMAD R4, R4, R7, R11 ;  /* 0x0000000704047224 */ /* 0x002fe400078e020b */
        /* <DEDUP_REMOVED lines=19> */
[----:B------:R-:W-:-:S05]  /*18a10*/  @!P1 LOP3.LUT R2, RZ, R8, RZ, 0x33, !PT ;  /* 0x00000008ff029212 */ /* 0x000fca00078e33ff */
[----:B------:R-:W-:Y:S02]  /*18a20*/  IMAD R0, R9, R2, RZ ;  /* 0x0000000209007224 */ /* 0x000fe400078e02ff */
[----:B------:R-:W-:Y:S02]  /*18a30*/  IMAD.MOV R2, RZ, RZ, -R2 ;  /* 0x000000ffff027224 */ /* 0x000fe400078e0a02 */
[----:B-1----:R-:W-:Y:S02]  /*18a40*/  IMAD.MOV R4, RZ, RZ, -R0 ;  /* 0x000000ffff047224 */ /* 0x002fe400078e0a00 */
[----:B------:R-:W-:Y:S02]  /*18a50*/  IMAD R8, R8, R2, R11 ;  /* 0x0000000208087224 */ /* 0x000fe400078e020b */
[----:B------:R-:W-:Y:S01]  /*18a60*/  IMAD.MOV.U32 R2, RZ, RZ, RZ ;  /* 0x000000ffff027224 */ /* 0x000fe200078e00ff */
[----:B------:R-:W-:-:S04]  /*18a70*/  VIADDMNMX R7, R4, R7, R9, PT ;  /* 0x0000000704077246 */ /* 0x000fc80003800109 */
[-C--:B------:R-:W-:Y:S02]  /*18a80*/  IABS R4, R7.reuse ;  /* 0x0000000700047213 */ /* 0x080fe40000000000 */
[----:B0-----:R-:W-:Y:S02]  /*18a90*/  IABS R10, R7 ;  /* 0x00000007000a7213 */ /* 0x001fe40000000000 */
[----:B------:R-:W0:Y:S08]  /*18aa0*/  I2F.RP R9, R4 ;  /* 0x0000000400097306 */ /* 0x000e300000209400 */
[----:B0-----:R-:W0:Y:S02]  /*18ab0*/  MUFU.RCP R9, R9 ;  /* 0x0000000900097308 */ /* 0x001e240000001000 */
[----:B0-----:R-:W-:Y:S01]  /*18ac0*/  VIADD R3, R9, 0xffffffe ;  /* 0x0ffffffe09037836 */ /* 0x001fe20000000000 */
[----:B------:R-:W-:-:S05]  /*18ad0*/  IABS R9, R8 ;  /* 0x0000000800097213 */ /* 0x000fca0000000000 */
[----:B------:R-:W0:Y:S02]  /*18ae0*/  F2I.FTZ.U32.TRUNC.NTZ R3, R3 ;  /* 0x0000000300037305 */ /* 0x000e24000021f000 */
[----:B0-----:R-:W-:-:S04]  /*18af0*/  IMAD.MOV R11, RZ, RZ, -R3 ;  /* 0x000000ffff0b7224 */ /* 0x001fc800078e0a03 */
[----:B------:R-:W-:-:S04]  /*18b00*/  IMAD R11, R11, R4, RZ ;  /* 0x000000040b0b7224 */ /* 0x000fc800078e02ff */
[----:B------:R-:W-:-:S04]  /*18b10*/  IMAD.HI.U32 R2, R3, R11, R2 ;  /* 0x0000000b03027227 */ /* 0x000fc800078e0002 */
[----:B------:R-:W-:Y:S02]  /*18b20*/  IMAD.MOV R3, RZ, RZ, -R10 ;  /* 0x000000ffff037224 */ /* 0x000fe400078e0a0a */
[----:B------:R-:W-:-:S04]  /*18b30*/  IMAD.HI.U32 R2, R2, R9, RZ ;  /* 0x0000000902027227 */ /* 0x000fc800078e00ff */
[----:B------:R-:W-:-:S05]  /*18b40*/  IMAD R3, R2, R3, R9 ;  /* 0x0000000302037224 */ /* 0x000fca00078e0209 */
[----:B------:R-:W-:-:S13]  /*18b50*/  ISETP.GT.U32.AND P1, PT, R4, R3, PT ;  /* 0x000000030400720c */ /* 0x000fda0003f24070 */
[----:B------:R-:W-:Y:S02]  /*18b60*/  @!P1 IMAD.IADD R3, R3, 0x1, -R4 ;  /* 0x0000000103039824 */ /* 0x000fe400078e0a04 */
[----:B------:R-:W-:Y:S01]  /*18b70*/  @!P1 VIADD R2, R2, 0x1 ;  /* 0x0000000102029836 */ /* 0x000fe20000000000 */
[----:B------:R-:W-:Y:S02]  /*18b80*/  ISETP.NE.AND P1, PT, R7, RZ, PT ;  /* 0x000000ff0700720c */ /* 0x000fe40003f25270 */
[----:B------:R-:W-:Y:S02]  /*18b90*/  ISETP.GE.U32.AND P0, PT, R3, R4, PT ;  /* 0x000000040300720c */ /* 0x000fe40003f06070 */
[----:B------:R-:W-:-:S04]  /*18ba0*/  LOP3.LUT R3, R8, R7, RZ, 0x3c, !PT ;  /* 0x0000000708037212 */ /* 0x000fc800078e3cff */
[----:B------:R-:W-:Y:S01]  /*18bb0*/  ISETP.GE.AND P2, PT, R3, RZ, PT ;  /* 0x000000ff0300720c */ /* 0x000fe20003f46270 */
[----:B------:R-:W-:-:S06]  /*18bc0*/  IMAD.IADD R3, R8, 0x1, R0 ;  /* 0x0000000108037824 */ /* 0x000fcc00078e0200 */
[----:B------:R-:W-:-:S06]  /*18bd0*/  @P0 VIADD R2, R2, 0x1 ;  /* 0x0000000102020836 */ /* 0x000fcc0000000000 */
[----:B------:R-:W-:Y:S01]  /*18be0*/  @!P2 IMAD.MOV R2, RZ, RZ, -R2 ;  /* 0x000000ffff02a224 */ /* 0x000fe200078e0a02 */
[----:B------:R-:W-:Y:S01]  /*18bf0*/  @!P1 LOP3.LUT R2, RZ, R7, RZ, 0x33, !PT ;  /* 0x00000007ff029212 */ /* 0x000fe200078e33ff */
[----:B------:R-:W-:-:S04]  /*18c00*/  IMAD.MOV R7, RZ, RZ, -R7 ;  /* 0x000000ffff077224 */ /* 0x000fc800078e0a07 */
[----:B------:R-:W-:-:S05]  /*18c10*/  IMAD R3, R2, R7, R3 ;  /* 0x0000000702037224 */ /* 0x000fca00078e0203 */
[----:B------:R-:W-:Y:S02]  /*18c20*/  R2UR UR36, R3 ;  /* 0x00000000032472ca */ /* 0x000fe400000e0000 */
[----:B------:R-:W-:-:S05]  /*18c30*/  LOP3.LUT R3, RZ, R2, RZ, 0x33, !PT ;  /* 0x00000002ff037212 */ /* 0x000fca00078e33ff */
[----:B------:R-:W-:-:S05]  /*18c40*/  IMAD.IADD R0, R6, 0x1, R3 ;  /* 0x0000000106007824 */ /* 0x000fca00078e0203 */
[----:B------:R1:W-:Y:S01]  /*18c50*/  STL [R1+0x14], R0 ;  /* 0x0000140001007387 */ /* 0x0003e20000100800 */
[----:B------:R-:W-:Y:S05]  /*18c60*/  BRA `(.L_x_1137) ;  /* 0x00000000000c7947 */ /* 0x000fea0003800000 */
.L_x_1132:
[----:B------:R0:W-:Y:S01]  /*18c70*/  STL [R1+0x10], R0 ;  /* 0x0000100001007387 */ /* 0x0001e20000100800 */
[----:B------:R-:W-:-:S03]  /*18c80*/  UMOV UR36, URZ ;  /* 0x0000003f00247c82 */ /* 0x000fc60008000000 */
[----:B------:R0:W-:Y:S02]  /*18c90*/  STL [R1+0x14], RZ ;  /* 0x000014ff01007387 */ /* 0x0001e40000100800 */
.L_x_1137:
[----:B------:R-:W2:Y:S04]  /*18ca0*/  LDL R2, [R1+0x14] ;  /* 0x0000140001027983 */ /* 0x000ea80000100800 */
[----:B------:R-:W3:Y:S01]  /*18cb0*/  LDL R4, [R1+0x10] ;  /* 0x0000100001047983 */ /* 0x000ee20000100800 */
[----:B------:R-:W-:-:S13]  /*18cc0*/  ISETP.NE.AND P0, PT, R5, RZ, PT ;  /* 0x000000ff0500720c */ /* 0x000fda0003f05270 */
[----:B------:R-:W4:Y:S01]  /*18cd0*/  @!P0 S2R R3, SR_CgaCtaId ;  /* 0x0000000000038919 */ /* 0x000f220000008800 */
[----:B01----:R-:W-:Y:S01]  /*18ce0*/  @!P0 MOV R0, 0x400 ;  /* 0x0000040000008802 */ /* 0x003fe20000000f00 */
[----:B------:R-:W-:Y:S02]  /*18cf0*/  IMAD.U32 R6, RZ, RZ, UR36 ;  /* 0x00000024ff067e24 */ /* 0x000fe4000f8e00ff */
[----:B------:R-:W-:Y:S01]  /*18d00*/  IMAD.U32 R7, RZ, RZ, UR44 ;  /* 0x0000002cff077e24 */ /* 0x000fe2000f8e00ff */
[----:B----4-:R-:W-:Y:S01]  /*18d10*/  @!P0 LEA R0, R3, R0, 0x18 ;  /* 0x0000000003008211 */ /* 0x010fe200078ec0ff */
[----:B--2---:R-:W-:-:S05]  /*18d20*/  IMAD.MOV.U32 R5, RZ, RZ, R2 ;  /* 0x000000ffff057224 */ /* 0x004fca00078e0002 */
[----:B---3--:R0:W-:Y:S01]  /*18d30*/  @!P0 STS.128 [R0+0x288d0], R4 ;  /* 0x0288d00400008388 */ /* 0x0081e20000000c00 */
[----:B------:R-:W-:Y:S06]  /*18d40*/  BAR.ARV 0x5, 0x180 ;  /* 0x0146000000007b1d */ /* 0x000fec0000002000 */
.L_x_1130:
[----:B0-----:R-:W-:Y:S01]  /*18d50*/  IMAD.MOV.U32 R0, RZ, RZ, 0x1 ;  /* 0x00000001ff007424 */ /* 0x001fe200078e00ff */
[----:B------:R-:W-:Y:S01]  /*18d60*/  ULDC UR4, c[0x0][0xc3c] ;  /* 0x00030f0000047ab9 */ /* 0x000fe20000000800 */
[----:B------:R0:W-:Y:S01]  /*18d70*/  STL [R1+0x4], RZ ;  /* 0x000004ff01007387 */ /* 0x0001e20000100800 */
[----:B------:R-:W-:-:S03]  /*18d80*/  UISETP.GE.AND UP0, UPT, UR44, UR4, UPT ;  /* 0x000000042c00728c */ /* 0x000fc6000bf06270 */
[----:B------:R0:W-:Y:S03]  /*18d90*/  STL [R1+0x8], R0 ;  /* 0x0000080001007387 */ /* 0x0001e60000100800 */
[----:B------:R-:W-:Y:S01]  /*18da0*/  PLOP3.LUT P0, PT, PT, PT, UP0, 0x80, 0x0 ;  /* 0x000000000000781c */ /* 0x000fe20003f0f008 */
[----:B------:R0:W-:-:S12]  /*18db0*/  STL [R1+0x2c], RZ ;  /* 0x00002cff01007387 */ /* 0x0001d80000100800 */
[----:B0-----:R-:W-:Y:S05]  /*18dc0*/  @P0 BRA `(.L_x_1138) ;  /* 0x0000004c001c0947 */ /* 0x001fea0003800000 */
[----:B-1----:R-:W0:Y:S01]  /*18dd0*/  S2R R4, SR_TID.X ;  /* 0x0000000000047919 */ /* 0x002e220000002100 */
[----:B------:R-:W1:Y:S01]  /*18de0*/  S2UR UR5, SR_CgaCtaId ;  /* 0x00000000000579c3 */ /* 0x000e620000008800 */
[----:B------:R-:W-:Y:S01]  /*18df0*/  UMOV UR4, 0x400 ;  /* 0x0000040000047882 */ /* 0x000fe20000000000 */
[----:B------:R-:W-:Y:S01]  /*18e00*/  ULDC UR41, c[0x0][0xc] ;  /* 0x0000030000297ab9 */ /* 0x000fe20000000800 */
[----:B------:R-:W-:Y:S02]  /*18e10*/  ULOP3.LUT UR39, UR38, 0x1, URZ, 0xfc, !UPT ;  /* 0x0000000126277892 */ /* 0x000fe4000f8efc3f */
[----:B------:R-:W-:Y:S01]  /*18e20*/  ULOP3.LUT UR43, UR38, 0x2, URZ, 0xfc, !UPT ;  /* 0x00000002262b7892 */ /* 0x000fe2000f8efc3f */
[----:B------:R-:W-:Y:S01]  /*18e30*/  ULDC.64 UR46, c[0x0][0x198] ;  /* 0x00006600002e7ab9 */ /* 0x000fe20000000a00 */
[----:B-1----:R-:W-:Y:S01]  /*18e40*/  ULEA UR4, UR5, UR4, 0x18 ;  /* 0x0000000405047291 */ /* 0x002fe2000f8ec03f */
[C---:B0-----:R-:W-:Y:S01]  /*18e50*/  IMAD.SHL.U32 R0, R4.reuse, 0x40, RZ ;  /* 0x0000004004007824 */ /* 0x041fe200078e00ff */
        /* <DEDUP_REMOVED lines=31> */
[----:B------:R-:W-:Y:S02]  /*19050*/  IMAD.MOV.U32 R0, RZ, RZ, 0x1 ;  /* 0x00000001ff007424 */ /* 0x000fe400078e00ff */
[----:B------:R-:W-:Y:S01]  /*19060*/  IMAD.IADD R2, R3, 0x1, R2 ;  /* 0x0000000103027824 */ /* 0x000fe200078e0202 */
[----:B------:R0:W-:Y:S04]  /*19070*/  STL [R1], R3 ;  /* 0x0000000301007387 */ /* 0x0001e80000100800 */
[----:B------:R0:W-:Y:S04]  /*19080*/  STL [R1+0x28], R2 ;  /* 0x0000280201007387 */ /* 0x0001e80000100800 */
[----:B------:R0:W-:Y:S04]  /*19090*/  STL [R1+0x2c], RZ ;  /* 0x00002cff01007387 */ /* 0x0001e80000100800 */
[----:B------:R0:W-:Y:S04]  /*190a0*/  STL [R1+0x8], R0 ;  /* 0x0000080001007387 */ /* 0x0001e80000100800 */
[----:B------:R0:W-:Y:S02]  /*190b0*/  STL [R1+0x4], RZ ;  /* 0x000004ff01007387 */ /* 0x0001e40000100800 */
.L_x_1211:
[----:B------:R-:W-:Y:S01]  /*190c0*/  ULDC.64 UR4, c[0x0][0xa28] ;  /* 0x00028a0000047ab9 */ /* 0x000fe20000000a00 */
[----:B0-----:R-:W-:Y:S01]  /*190d0*/  IMAD.MOV.U32 R0, RZ, RZ, RZ ;  /* 0x000000ffff007224 */ /* 0x001fe200078e00ff */
[----:B------:R-:W-:Y:S01]  /*190e0*/  UISETP.NE.U32.AND UP0, UPT, UR4, URZ, UPT ;  /* 0x0000003f0400728c */ /* 0x000fe2000bf05070 */
[----:B------:R-:W-:Y:S01]  /*190f0*/  ULDC.64 UR8, c[0x0][0xa18] ;  /* 0x0002860000087ab9 */ /* 0x000fe20000000a00 */
[----:B------:R-:W-:Y:S02]  /*19100*/  ULDC.64 UR6, c[0x0][0xa00] ;  /* 0x0002800000067ab9 */ /* 0x000fe40000000a00 */
[----:B------:R-:W-:Y:S01]  /*19110*/  UISETP.NE.AND.EX UP0, UPT, UR5, URZ, UPT, UP0 ;  /* 0x0000003f0500728c */ /* 0x000fe2000bf05300 */
[----:B-1----:R-:W-:Y:S01]  /*19120*/  IMAD.MOV.U32 R4, RZ, RZ, RZ ;  /* 0x000000ffff047224 */ /* 0x002fe200078e00ff */
[----:B------:R-:W-:-:S04]  /*19130*/  ULDC.64 UR10, c[0x0][0xa20] ;  /* 0x00028800000a7ab9 */ /* 0x000fc80000000a00 */
[----:B------:R-:W-:-:S05]  /*19140*/  PLOP3.LUT P0, PT, PT, PT, UP0, 0x80, 0x0 ;  /* 0x000000000000781c */ /* 0x000fca0003f0f008 */
[----:B------:R-:W-:Y:S02]  /*19150*/  @UP0 ULDC.64 UR4, c[0x0][0xa28] ;  /* 0x00028a0000040ab9 */ /* 0x000fe40000000a00 */
[----:B------:R-:W-:-:S06]  /*19160*/  @UP0 UIMAD.WIDE UR4, UR44, 0x4, UR4 ;  /* 0x000000042c0408a5 */ /* 0x000fcc000f8e0204 */
[----:B------:R-:W-:Y:S02]  /*19170*/  IMAD.U32 R2, RZ, RZ, UR4 ;  /* 0x00000004ff027e24 */ /* 0x000fe4000f8e00ff */
[----:B------:R-:W-:Y:S01]  /*19180*/  IMAD.U32 R3, RZ, RZ, UR5 ;  /* 0x00000005ff037e24 */ /* 0x000fe2000f8e00ff */
[----:B------:R-:W-:Y:S01]  /*19190*/  ULDC.64 UR4, c[0x0][0xa00] ;  /* 0x0002800000047ab9 */ /* 0x000fe20000000a00 */
[----:B------:R-:W-:-:S03]  /*191a0*/  UISETP.NE.U32.AND UP0, UPT, UR8, URZ, UPT ;  /* 0x0000003f0800728c */ /* 0x000fc6000bf05070 */
[----:B------:R0:W5:Y:S01]  /*191b0*/  @P0 LDG.E R0, desc[UR50][R2.64] ;  /* 0x0000003202000981 */ /* 0x000162000c1e1900 */
[----:B------:R-:W-:Y:S01]  /*191c0*/  ISETP.NE.U32.AND P0, PT, RZ, UR4, PT ;  /* 0x00000004ff007c0c */ /* 0x000fe2000bf05070 */
[----:B------:R-:W-:Y:S02]  /*191d0*/  UISETP.NE.AND.EX UP0, UPT, UR9, URZ, UPT, UP0 ;  /* 0x0000003f0900728c */ /* 0x000fe4000bf05300 */
[----:B------:R-:W-:Y:S01]  /*191e0*/  UIMAD.WIDE UR6, UR44, 0x4, UR6 ;  /* 0x000000042c0678a5 */ /* 0x000fe2000f8e0206 */
[----:B------:R-:W-:Y:S01]  /*191f0*/  ISETP.NE.AND.EX P0, PT, RZ, UR5, PT, P0 ;  /* 0x00000005ff007c0c */ /* 0x000fe2000bf05300 */
[----:B------:R-:W-:Y:S01]  /*19200*/  ULDC.64 UR4, c[0x0][0xa08] ;  /* 0x0002820000047ab9 */ /* 0x000fe20000000a00 */
[----:B------:R-:W-:Y:S01]  /*19210*/  ULDC.64 UR8, c[0x0][0xa08] ;  /* 0x0002820000087ab9 */ /* 0x000fe20000000a00 */
[----:B------:R-:W-:Y:S01]  /*19220*/  ISETP.NE.U32.AND P1, PT, RZ, UR4, PT ;  /* 0x00000004ff007c0c */ /* 0x000fe2000bf25070 */
[----:B------:R-:W-:Y:S01]  /*19230*/  UIMAD.WIDE UR8, UR44, 0x4, UR8 ;  /* 0x000000042c0878a5 */ /* 0x000fe2000f8e0208 */
[----:B0-----:R-:W-:-:S02]  /*19240*/  IMAD.U32 R2, RZ, RZ, UR6 ;  /* 0x00000006ff027e24 */ /* 0x001fc4000f8e00ff */
[----:B------:R-:W-:Y:S01]  /*19250*/  ISETP.NE.AND.EX P1, PT, RZ, UR5, PT, P1 ;  /* 0x00000005ff007c0c */ /* 0x000fe2000bf25310 */
[----:B------:R-:W-:Y:S01]  /*19260*/  IMAD.U32 R3, RZ, RZ, UR7 ;  /* 0x00000007ff037e24 */ /* 0x000fe2000f8e00ff */
[----:B------:R-:W-:Y:S01]  /*19270*/  @UP0 ULDC.64 UR4, c[0x0][0xa18] ;  /* 0x0002860000040ab9 */ /* 0x000fe20000000a00 */
[----:B------:R-:W-:Y:S01]  /*19280*/  PLOP3.LUT P3, PT, PT, PT, UP0, 0x80, 0x0 ;  /* 0x000000000000781c */ /* 0x000fe20003f6f008 */
[----:B------:R-:W-:Y:S02]  /*19290*/  @UP0 UIMAD.WIDE UR4, UR44, 0x4, UR4 ;  /* 0x000000042c0408a5 */ /* 0x000fe4000f8e0204 */
[----:B------:R0:W2:Y:S02]  /*192a0*/  @P0 LDG.E R5, desc[UR50][R2.64] ;  /* 0x0000003202050981 */ /* 0x0000a4000c1e1900 */
[----:B0-----:R-:W-:Y:S02]  /*192b0*/  IMAD.U32 R2, RZ, RZ, UR8 ;  /* 0x00000008ff027e24 */ /* 0x001fe4000f8e00ff */
[----:B------:R-:W-:-:S05]  /*192c0*/  IMAD.U32 R3, RZ, RZ, UR9 ;  /* 0x00000009ff037e24 */ /* 0x000fca000f8e00ff */
[----:B------:R0:W5:Y:S02]  /*192d0*/  @P1 LDG.E R4, desc[UR50][R2.64] ;  /* 0x0000003202041981 */ /* 0x000164000c1e1900 */
[----:B0-----:R-:W-:Y:S02]  /*192e0*/  IMAD.U32 R2, RZ, RZ, UR4 ;  /* 0x00000004ff027e24 */ /* 0x001fe4000f8e00ff */
[----:B------:R-:W-:Y:S01]  /*192f0*/  IMAD.U32 R3, RZ, RZ, UR5 ;  /* 0x00000005ff037e24 */ /* 0x000fe2000f8e00ff */
[----:B------:R-:W-:-:S04]  /*19300*/  ULDC.64 UR4, c[0x0][0x418] ;  /* 0x0001060000047ab9 */ /* 0x000fc80000000a00 */
[----:B------:R-:W3:Y:S01]  /*19310*/  @P3 LDG.E R2, desc[UR50][R2.64] ;  /* 0x0000003202023981 */ /* 0x000ee2000c1e1900 */
[----:B------:R-:W-:Y:S01]  /*19320*/  UISETP.NE.U32.AND UP0, UPT, UR4, URZ, UPT ;  /* 0x0000003f0400728c */ /* 0x000fe2000bf05070 */
[----:B------:R-:W-:Y:S01]  /*19330*/  ISETP.NE.U32.AND P2, PT, RZ, UR10, PT ;  /* 0x0000000aff007c0c */ /* 0x000fe2000bf45070 */
[----:B------:R-:W-:Y:S01]  /*19340*/  UMOV UR45, URZ ;  /* 0x0000003f002d7c82 */ /* 0x000fe20008000000 */
[----:B------:R-:W-:Y:S01]  /*19350*/  ULDC UR4, c[0x0][0x424] ;  /* 0x0001090000047ab9 */ /* 0x000fe20000000800 */
[----:B------:R-:W-:Y:S01]  /*19360*/  UISETP.NE.AND.EX UP0, UPT, UR5, URZ, UPT, UP0 ;  /* 0x0000003f0500728c */ /* 0x000fe2000bf05300 */
[----:B------:R-:W-:Y:S01]  /*19370*/  ISETP.NE.AND.EX P2, PT, RZ, UR11, PT, P2 ;  /* 0x0000000bff007c0c */ /* 0x000fe2000bf45320 */
[----:B------:R-:W-:Y:S01]  /*19380*/  ULDC UR42, c[0x0][0x288] ;  /* 0x0000a200002a7ab9 */ /* 0x000fe20000000800 */
[----:B------:R-:W-:Y:S01]  /*19390*/  ULDC UR5, c[0x0][0x2f0] ;  /* 0x0000bc0000057ab9 */ /* 0x000fe20000000800 */
[----:B------:R-:W-:-:S04]  /*193a0*/  USEL UR4, UR4, 0x1, UP0 ;  /* 0x0000000104047887 */ /* 0x000fc80008000000 */
[----:B------:R-:W-:Y:S01]  /*193b0*/  UIMAD UR4, UR4, UR5, URZ ;  /* 0x00000005040472a4 */ /* 0x000fe2000f8e023f */
[----:B--2---:R-:W-:Y:S02]  /*193c0*/  @P0 R2UR UR45, R5 ;  /* 0x00000000052d02ca */ /* 0x004fe400000e0000 */
[----:B---3--:R-:W-:Y:S01]  /*193d0*/  @P3 R2UR UR42, R2 ;  /* 0x00000000022a32ca */ /* 0x008fe200000e0000 */
[----:B------:R-:W-:-:S14]  /*193e0*/  @P3 BRA `(.L_x_1139) ;  /* 0x0000000000243947 */ /* 0x000fdc0003800000 */
[----:B------:R-:W-:Y:S05]  /*193f0*/  @!P0 BRA `(.L_x_1139) ;  /* 0x0000000000208947 */ /* 0x000fea0003800000 */
[----:B------:R-:W-:Y:S02]  /*19400*/  IMAD.U32 R2, RZ, RZ, UR6 ;  /* 0x00000006ff027e24 */ /* 0x000fe4000f8e00ff */
[----:B------:R-:W-:-:S05]  /*19410*/  IMAD.U32 R3, RZ, RZ, UR7 ;  /* 0x00000007ff037e24 */ /* 0x000fca000f8e00ff */
[----:B------:R-:W2:Y:S02]  /*19420*/  LDG.E R2, desc[UR50][R2.64] ;  /* 0x0000003202027981 */ /* 0x000ea4000c1e1900 */
[----:B--2---:R-:W-:Y:S01]  /*19430*/  R2UR UR5, R2 ;  /* 0x00000000020572ca */ /* 0x004fe200000e0000 */
[----:B------:R-:W-:-:S05]  /*19440*/  IMAD.U32 R2, RZ, RZ, UR6 ;  /* 0x00000006ff027e24 */ /* 0x000fca000f8e00ff */
[----:B------:R-:W2:Y:S02]  /*19450*/  LDG.E R5, desc[UR50][R2.64+0x4] ;  /* 0x0000043202057981 */ /* 0x000ea4000c1e1900 */
[----:B--2---:R-:W-:-:S13]  /*19460*/  R2UR UR42, R5 ;  /* 0x00000000052a72ca */ /* 0x004fda00000e0000 */
[----:B------:R-:W-:-:S12]  /*19470*/  UIADD3 UR42, -UR5, UR42, URZ ;  /* 0x0000002a052a7290 */ /* 0x000fd8000fffe13f */
.L_x_1139:
[----:B-----5:R-:W-:-:S05]  /*19480*/  IMAD.IADD R2, R4, 0x1, R0 ;  /* 0x0000000104027824 */ /* 0x020fca00078e0200 */
[----:B------:R0:W-:Y:S01]  /*19490*/  STL [R1+0x1c], R2 ;  /* 0x00001c0201007387 */ /* 0x0001e20000100800 */
[----:B------:R-:W-:Y:S05]  /*194a0*/  @!P2 BRA `(.L_x_1140) ;  /* 0x00000000001ca947 */ /* 0x000fea0003800000 */
[----:B------:R-:W-:Y:S02]  /*194b0*/  ULDC.64 UR4, c[0x0][0xa20] ;  /* 0x0002880000047ab9 */ /* 0x000fe40000000a00 */
[----:B------:R-:W-:-:S06]  /*194c0*/  UIMAD.WIDE UR4, UR44, 0x4, UR4 ;  /* 0x000000042c0478a5 */ /* 0x000fcc000f8e0204 */
[----:B0-----:R-:W-:Y:S02]  /*194d0*/  IMAD.U32 R2, RZ, RZ, UR4 ;  /* 0x00000004ff027e24 */ /* 0x001fe4000f8e00ff */
[----:B------:R-:W-:-:S05]  /*194e0*/  IMAD.U32 R3, RZ, RZ, UR5 ;  /* 0x00000005ff037e24 */ /* 0x000fca000f8e00ff */
[----:B------:R-:W2:Y:S02]  /*194f0*/  LDG.E R2, desc[UR50][R2.64] ;  /* 0x0000003202027981 */ /* 0x000ea4000c1e1900 */
[----:B--2---:R-:W-:Y:S01]  /*19500*/  R2UR UR4, R2 ;  /* 0x00000000020472ca */ /* 0x004fe200000e0000 */
[----:B------:R-:W-:-:S14]  /*19510*/  BRA `(.L_x_1141) ;  /* 0x0000000000247947 */ /* 0x000fdc0003800000 */
.L_x_1140:
[----:B------:R-:W-:Y:S05]  /*19520*/  @!P1 BRA `(.L_x_1141) ;  /* 0x0000000000209947 */ /* 0x000fea0003800000 */
[----:B0-----:R-:W-:Y:S02]  /*19530*/  IMAD.U32 R2, RZ, RZ, UR8 ;  /* 0x00000008ff027e24 */ /* 0x001fe4000f8e00ff */
[----:B------:R-:W-:-:S05]  /*19540*/  IMAD.U32 R3, RZ, RZ, UR9 ;  /* 0x00000009ff037e24 */ /* 0x000fca000f8e00ff */
[----:B------:R-:W2:Y:S02]  /*19550*/  LDG.E R2, desc[UR50][R2.64] ;  /* 0x0000003202027981 */ /* 0x000ea4000c1e1900 */
[----:B--2---:R-:W-:Y:S01]  /*19560*/  R2UR UR5, R2 ;  /* 0x00000000020572ca */ /* 0x004fe200000e0000 */
[----:B------:R-:W-:-:S05]  /*19570*/  IMAD.U32 R2, RZ, RZ, UR8 ;  /* 0x00000008ff027e24 */ /* 0x000fca000f8e00ff */
[----:B------:R-:W2:Y:S02]  /*19580*/  LDG.E R4, desc[UR50][R2.64+0x4] ;  /* 0x0000043202047981 */ /* 0x000ea4000c1e1900 */
[----:B--2---:R-:W-:-:S13]  /*19590*/  R2UR UR4, R4 ;  /* 0x00000000040472ca */ /* 0x004fda00000e0000 */
[----:B------:R-:W-:-:S12]  /*195a0*/  UIADD3 UR4, -UR5, UR4, URZ ;  /* 0x0000000405047290 */ /* 0x000fd8000fffe13f */
.L_x_1141:
[----:B0-----:R-:W2:Y:S01]  /*195b0*/  LDL.LU R2, [R1+0x14] ;  /* 0x0000140001027983 */ /* 0x001ea20000300800 */
[----:B------:R-:W-:Y:S01]  /*195c0*/  ULDC UR5, c[0x0][0x448] ;  /* 0x0001120000057ab9 */ /* 0x000fe20000000800 */
[----:B------:R-:W-:Y:S01]  /*195d0*/  R2UR UR13, R0 ;  /* 0x00000000000d72ca */ /* 0x000fe200000e0000 */
[----:B------:R-:W-:-:S06]  /*195e0*/  UISETP.NE.AND UP0, UPT, UR5, 0x1, UPT ;  /* 0x000000010500788c */ /* 0x000fcc000bf05270 */
[----:B------:R-:W-:Y:S02]  /*195f0*/  PLOP3.LUT P0, PT, PT, PT, UP0, 0x80, 0x0 ;  /* 0x000000000000781c */ /* 0x000fe40003f0f008 */
[----:B------:R-:W-:-:S03]  /*19600*/  PLOP3.LUT P1, PT, PT, PT, UP0, 0x80, 0x0 ;  /* 0x000000000000781c */ /* 0x000fc60003f2f008 */
[----:B------:R-:W-:Y:S01]  /*19610*/  @UP0 ULDC UR5, c[0x0][0x44c] ;  /* 0x0001130000050ab9 */ /* 0x000fe20000000800 */
[----:B------:R-:W-:-:S04]  /*19620*/  UIADD3 UR13, -UR13, UR4, URZ ;  /* 0x000000040d0d7290 */ /* 0x000fc8000fffe13f */
[----:B------:R-:W-:Y:S01]  /*19630*/  UIADD3 UR7, UR13, 0x1, -UR42 ;  /* 0x000000010d077890 */ /* 0x000fe2000fffe82a */
[----:B--2---:R-:W-:-:S04]  /*19640*/  IMAD.SHL.U32 R18, R2, 0x80, RZ ;  /* 0x0000008002127824 */ /* 0x004fc800078e00ff */
[----:B------:R-:W-:-:S05]  /*19650*/  VIADD R0, R18, 0x7f ;  /* 0x0000007f12007836 */ /* 0x000fca0000000000 */
[C---:B------:R-:W-:Y:S01]  /*19660*/  R2UR UR6, R0.reuse ;  /* 0x00000000000672ca */ /* 0x040fe200000e0000 */
[----:B------:R-:W-:Y:S01]  /*19670*/  @P0 IMAD.HI.U32 R0, R0, UR5, RZ ;  /* 0x0000000500000c27 */ /* 0x000fe2000f8e00ff */
[----:B------:R-:W-:-:S04]  /*19680*/  @UP0 ULDC UR5, c[0x0][0x450] ;  /* 0x0001140000050ab9 */ /* 0x000fc80000000800 */
[----:B------:R-:W-:Y:S01]  /*19690*/  @P0 SHF.R.U32.HI R0, RZ, UR5, R0 ;  /* 0x00000005ff000c19 */ /* 0x000fe20008011600 */
[----:B------:R-:W-:Y:S02]  /*196a0*/  ULDC.64 UR4, c[0x0][0x9e0] ;  /* 0x0002780000047ab9 */ /* 0x000fe40000000a00 */
[----:B------:R-:W-:Y:S01]  /*196b0*/  UISETP.GE.AND UP1, UPT, UR5, 0x1, UPT ;  /* 0x000000010500788c */ /* 0x000fe2000bf26270 */
[----:B------:R-:W-:-:S05]  /*196c0*/  @P1 R2UR UR6, R0 ;  /* 0x00000000000612ca */ /* 0x000fca00000e0000 */
[----:B------:R-:W-:-:S08]  /*196d0*/  PLOP3.LUT P1, PT, PT, PT, UP1, 0x80, 0x0 ;  /* 0x000000000000781c */ /* 0x000fd00003f2f018 */
[----:B------:R-:W-:-:S04]  /*196e0*/  UIADD3 UR6, UR7, UR6, URZ ;  /* 0x0000000607067290 */ /* 0x000fc8000fffe03f */
        /* <DEDUP_REMOVED lines=12> */
.L_x_1143:
[----:B------:R-:W-:-:S11]  /*197b0*/  UISETP.NE.AND UP1, UPT, UR5, 0x1, UPT ;  /* 0x000000010500788c */ /* 0x000fd6000bf25270 */
[----:B------:R-:W-:Y:S02]  /*197c0*/  @UP1 ULDC.64 UR10, c[0x0][0x9e8] ;  /* 0x00027a00000a1ab9 */ /* 0x000fe40000000a00 */
[----:B------:R-:W-:-:S04]  /*197d0*/  UIMAD.WIDE.U32 UR6, UR8, UR10, URZ ;  /* 0x0000000a080672a5 */ /* 0x000fc8000f8e003f */
[----:B------:R-:W-:-:S12]  /*197e0*/  @UP1 USHF.R.U32.HI UR8, URZ, UR11, UR7 ;  /* 0x0000000b3f081299 */ /* 0x000fd80008011607 */
.L_x_1144:
[----:B------:R-:W-:-:S04]  /*197f0*/  UIMAD UR8, UR8, UR5, UR5 ;  /* 0x00000005080872a4 */ /* 0x000fc8000f8e0205 */
[----:B------:R-:W-:-:S04]  /*19800*/  UISETP.LT.AND UP1, UPT, UR4, UR8, UPT ;  /* 0x000000080400728c */ /* 0x000fc8000bf21270 */
[----:B------:R-:W-:-:S12]  /*19810*/  USEL UR4, UR4, UR8, UP1 ;  /* 0x0000000804047287 */ /* 0x000fd80008800000 */
.L_x_1142:
[----:B------:R-:W-:Y:S01]  /*19820*/  R2UR UR12, R18 ;  /* 0x00000000120c72ca */ /* 0x000fe200000e0000 */
[----:B------:R-:W-:Y:S02]  /*19830*/  UIADD3 UR6, UR13, 0xbf, URZ ;  /* 0x000000bf0d067890 */ /* 0x000fe4000fffe03f */
[----:B------:R-:W-:Y:S01]  /*19840*/  UIADD3 UR8, UR4, 0xbf, URZ ;  /* 0x000000bf04087890 */ /* 0x000fe2000fffe03f */
[----:B------:R-:W-:Y:S01]  /*19850*/  @UP0 ULDC UR10, c[0x0][0x44c] ;  /* 0x00011300000a0ab9 */ /* 0x000fe20000000800 */
[----:B------:R-:W-:Y:S01]  /*19860*/  UIMAD.WIDE UR6, UR6, 0x2aaaaaab, URZ ;  /* 0x2aaaaaab060678a5 */ /* 0x000fe2000f8e023f */
[----:B------:R-:W-:Y:S01]  /*19870*/  @UP0 ULDC UR14, c[0x0][0x450] ;  /* 0x00011400000e0ab9 */ /* 0x000fe20000000800 */
[----:B------:R-:W-:Y:S02]  /*19880*/  UIMAD.WIDE UR8, UR8, 0x2aaaaaab, URZ ;  /* 0x2aaaaaab080878a5 */ /* 0x000fe4000f8e023f */
[----:B------:R-:W-:-:S04]  /*19890*/  USHF.R.U32.HI UR4, URZ, 0x1f, UR7 ;  /* 0x0000001f3f047899 */ /* 0x000fc80008011607 */
[----:B------:R-:W-:Y:S02]  /*198a0*/  UIMAD.WIDE.U32 UR10, UR12, UR10, URZ ;  /* 0x0000000a0c0a72a5 */ /* 0x000fe4000f8e003f */
[----:B------:R-:W-:Y:S02]  /*198b0*/  USHF.R.U32.HI UR6, URZ, 0x1f, UR9 ;  /* 0x0000001f3f067899 */ /* 0x000fe40008011609 */
[----:B------:R-:W-:Y:S02]  /*198c0*/  @UP0 USHF.R.U32.HI UR12, URZ, UR14, UR11 ;  /* 0x0000000e3f0c0299 */ /* 0x000fe4000801160b */
[----:B------:R-:W-:Y:S02]  /*198d0*/  ULEA.HI.SX32 UR4, UR7, UR4, 0x1b ;  /* 0x0000000407047291 */ /* 0x000fe4000f8fda3f */
[----:B------:R-:W-:Y:S02]  /*198e0*/  UIADD3 UR12, UR12, UR13, -UR42 ;  /* 0x0000000d0c0c7290 */ /* 0x000fe4000fffe82a */
[----:B------:R-:W-:Y:S01]  /*198f0*/  ULEA.HI.SX32 UR6, UR9, UR6, 0x1b ;  /* 0x0000000609067291 */ /* 0x000fe2000f8fda3f */
[----:B------:R-:W-:-:S02]  /*19900*/  ULDC UR7, c[0x0][0x9dc] ;  /* 0x0002770000077ab9 */ /* 0x000fc40000000800 */
[----:B------:R-:W-:Y:S02]  /*19910*/  UIADD3 UR7, UR12, -UR7, URZ ;  /* 0x800000070c077290 */ /* 0x000fe4000fffe03f */
[----:B------:R-:W-:-:S04]  /*19920*/  UISETP.LT.AND UP0, UPT, UR4, UR6, UPT ;  /* 0x000000060400728c */ /* 0x000fc8000bf01270 */
[----:B------:R-:W-:Y:S01]  /*19930*/  USEL UR40, UR4, UR6, UP0 ;  /* 0x0000000604287287 */ /* 0x000fe20008000000 */
[----:B------:R-:W-:Y:S01]  /*19940*/  IMAD.U32 R0, RZ, RZ, UR7 ;  /* 0x00000007ff007e24 */ /* 0x000fe2000f8e00ff */
[----:B------:R-:W-:Y:S10]  /*19950*/  @!P1 BRA `(.L_x_1145) ;  /* 0x0000000000409947 */ /* 0x000ff40003800000 */
        /* <DEDUP_REMOVED lines=10> */
.L_x_1146:
[----:B------:R-:W-:-:S11]  /*19a00*/  UISETP.NE.AND UP0, UPT, UR5, 0x1, UPT ;  /* 0x000000010500788c */ /* 0x000fd6000bf05270 */
[----:B------:R-:W-:Y:S02]  /*19a10*/  @UP0 ULDC.64 UR8, c[0x0][0x9e8] ;  /* 0x00027a0000080ab9 */ /* 0x000fe40000000a00 */
[----:B------:R-:W-:-:S04]  /*19a20*/  UIMAD.WIDE.U32 UR6, UR12, UR8, URZ ;  /* 0x000000080c0672a5 */ /* 0x000fc8000f8e003f */
[----:B------:R-:W-:-:S12]  /*19a30*/  @UP0 USHF.R.U32.HI UR12, URZ, UR9, UR7 ;  /* 0x000000093f0c0299 */ /* 0x000fd80008011607 */
.L_x_1147:
[----:B------:R-:W-:-:S06]  /*19a40*/  UIMAD UR5, UR12, UR5, URZ ;  /* 0x000000050c0572a4 */ /* 0x000fcc000f8e023f */
[----:B------:R-:W-:-:S07]  /*19a50*/  VIMNMX R0, R0, UR5, !PT ;  /* 0x0000000500007c48 */ /* 0x000fce000ffe0100 */
.L_x_1145:
[----:B------:R-:W-:Y:S01]  /*19a60*/  IMAD.HI R0, R0, 0x2aaaaaab, RZ ;  /* 0x2aaaaaab00007827 */ /* 0x000fe200078e02ff */
[----:B------:R-:W-:Y:S04]  /*19a70*/  BSSY B7, `(.L_x_1148) ;  /* 0x0000332000077945 */ /* 0x000fe80003800000 */
[----:B------:R-:W-:-:S04]  /*19a80*/  SHF.R.U32.HI R3, RZ, 0x1f, R0 ;  /* 0x0000001fff037819 */ /* 0x000fc80000011600 */
[----:B------:R-:W-:-:S04]  /*19a90*/  LEA.HI.SX32 R3, R0, R3, 0x1b ;  /* 0x0000000300037211 */ /* 0x000fc800078fdaff */
[----:B------:R-:W-:-:S04]  /*19aa0*/  VIMNMX R2, RZ, R3, !PT ;  /* 0x00000003ff027248 */ /* 0x000fc80007fe0100 */
[----:B------:R-:W-:Y:S01]  /*19ab0*/  ISETP.LT.AND P0, PT, R2, UR40, PT ;  /* 0x0000002802007c0c */ /* 0x000fe2000bf01270 */
[----:B------:R0:W-:-:S12]  /*19ac0*/  STL [R1+0x18], R2 ;  /* 0x0000180201007387 */ /* 0x0001d80000100800 */
[----:B0-----:R-:W-:Y:S05]  /*19ad0*/  @P0 BRA `(.L_x_1149) ;  /* 0x0000000000480947 */ /* 0x001fea0003800000 */
        /* <DEDUP_REMOVED lines=18> */
.L_x_1149:
        /* <DEDUP_REMOVED lines=21> */
.L_x_1152:
[----:B------:R-:W-:Y:S05]  /*19d50*/  BSYNC B6 ;  /* 0x0000000000067941 */ /* 0x000fea0003800000 */
.L_x_1151:
        /* <DEDUP_REMOVED lines=22> */
.L_x_1154:
[----:B------:R-:W-:Y:S05]  /*19ec0*/  BSYNC B6 ;  /* 0x0000000000067941 */ /* 0x000fea0003800000 */
.L_x_1153:
        /* <DEDUP_REMOVED lines=20> */
.L_x_1156:
[----:B------:R-:W-:Y:S05]  /*1a010*/  BSYNC B6 ;  /* 0x0000000000067941 */ /* 0x000fea0003800000 */
.L_x_1155:
        /* <DEDUP_REMOVED lines=19> */
.L_x_1158:
[----:B------:R-:W-:Y:S05]  /*1a150*/  BSYNC B6 ;  /* 0x0000000000067941 */ /* 0x000fea0003800000 */
.L_x_1157:
        /* <DEDUP_REMOVED lines=8> */
[----:B------:R-:W-:Y:S01]  /*1a1e0*/  IMAD.U32 R3, RZ, RZ, UR5 ;  /* 0x00000005ff037e24 */ /* 0x000fe2000f8e00ff */
[----:B------:R-:W0:Y:S01]  /*1a1f0*/  S2R R0, SR_TID.X ;  /* 0x0000000000007919 */ /* 0x000e220000002100 */
[----:B------:R-:W-:-:S03]  /*1a200*/  ULDC.64 UR4, c[0x0][0xa08] ;  /* 0x0002820000047ab9 */ /* 0x000fc60000000a00 */
[----:B------:R1:W2:Y:S02]  /*1a210*/  @P0 LDG.E R8, desc[UR50][R2.64] ;  /* 0x0000003202080981 */ /* 0x0002a4000c1e1900 */
[----:B-1----:R-:W1:Y:S01]  /*1a220*/  LDC.64 R2, c[0x0][0x418] ;  /* 0x00010600ff027b82 */ /* 0x002e620000000a00 */
[----:B0-----:R-:W-:-:S04]  /*1a230*/  SHF.R.U32.HI R0, RZ, 0x5, R0 ;  /* 0x00000005ff007819 */ /* 0x001fc80000011600 */
[----:B------:R-:W-:Y:S02]  /*1a240*/  LOP3.LUT R0, R0, 0x3, RZ, 0xc0, !PT ;  /* 0x0000000300007812 */ /* 0x000fe400078ec0ff */
[----:B-1----:R-:W-:Y:S01]  /*1a250*/  LOP3.LUT P0, RZ, R2, UR4, RZ, 0xfc, !PT ;  /* 0x0000000402ff7c12 */ /* 0x002fe2000f80fcff */
[----:B------:R-:W-:-:S03]  /*1a260*/  UMOV UR4, 0xffffffff ;  /* 0xffffffff00047882 */ /* 0x000fc60000000000 */
[----:B------:R-:W-:Y:S02]  /*1a270*/  LOP3.LUT P0, RZ, R3, UR5, RZ, 0xfc, P0 ;  /* 0x0000000503ff7c12 */ /* 0x000fe4000800fcff */
[----:B--2---:R-:W-:Y:S01]  /*1a280*/  SHF.R.S32.HI R9, RZ, 0x1f, R8 ;  /* 0x0000001fff097819 */ /* 0x004fe20000011408 */
[----:B------:R0:W-:Y:S01]  /*1a290*/  STL [R1+0xc], R8 ;  /* 0x00000c0801007387 */ /* 0x0001e20000100800 */
[----:B------:R-:W-:-:S03]  /*1a2a0*/  SEL R17, R8, RZ, !P0 ;  /* 0x000000ff08117207 */ /* 0x000fc60004000000 */
[----:B------:R0:W-:Y:S01]  /*1a2b0*/  STL [R1+0x14], R9 ;  /* 0x0000140901007387 */ /* 0x0001e20000100800 */
[----:B------:R-:W-:Y:S05]  /*1a2c0*/  BRA.DIV UR4, `(.L_x_1159) ;  /* 0x0000003e04c07947 */ /* 0x000fea000b800000 */
[----:B------:R1:W2:Y:S02]  /*1a2d0*/  SHFL.IDX PT, R14, R0, RZ, 0x1f ;  /* 0x00001fff000e7589 */ /* 0x0002a400000e0000 */
.L_x_1230:
[----:B--2---:R-:W-:Y:S02]  /*1a2e0*/  ISETP.NE.AND P0, PT, R14, RZ, PT ;  /* 0x000000ff0e00720c */ /* 0x004fe40003f05270 */
[----:B------:R-:W-:Y:S02]  /*1a2f0*/  PLOP3.LUT P1, PT, PT, PT, PT, 0x8, 0x0 ;  /* 0x000000000000781c */ /* 0x000fe40003f2e170 */
[----:B------:R-:W-:-:S11]  /*1a300*/  LOP3.LUT R16, R16, 0xfffffffe, RZ, 0xc0, !PT ;  /* 0xfffffffe10107812 */ /* 0x000fd600078ec0ff */
[----:B------:R-:W-:Y:S01]  /*1a310*/  @P1 LOP3.LUT R16, R16, 0x1, RZ, 0xfc, !PT ;  /* 0x0000000110101812 */ /* 0x000fe200078efcff */
[----:B------:R-:W-:Y:S06]  /*1a320*/  @P0 BRA `(.L_x_1160) ;  /* 0x00000004005c0947 */ /* 0x000fec0003800000 */
[----:B------:R-:W-:-:S06]  /*1a330*/  UIADD3 UR4, UR40, -0x1, URZ ;  /* 0xffffffff28047890 */ /* 0x000fcc000fffe03f */
[----:B-1----:R-:W-:Y:S01]  /*1a340*/  IMAD.U32 R0, RZ, RZ, UR4 ;  /* 0x00000004ff007e24 */ /* 0x002fe2000f8e00ff */
[----:B------:R-:W-:-:S03]  /*1a350*/  UMOV UR4, 0xffffffff ;  /* 0xffffffff00047882 */ /* 0x000fc60000000000 */
[----:B------:R-:W-:Y:S05]  /*1a360*/  BRA.DIV UR4, `(.L_x_1161) ;  /* 0x0000003e04b87947 */ /* 0x000fea000b800000 */
[----:B------:R-:W-:-:S13]  /*1a370*/  ELECT P6, URZ, PT ;  /* 0x00000000003f782f */ /* 0x000fda00038c0000 */
.L_x_1233:
[----:B------:R-:W-:Y:S05]  /*1a380*/  @!P6 BRA `(.L_x_1160) ;  /* 0x000000040044e947 */ /* 0x000fea0003800000 */
[----:B------:R-:W-:-:S04]  /*1a390*/  ISETP.NE.U32.AND P0, PT, R2, RZ, PT ;  /* 0x000000ff0200720c */ /* 0x000fc80003f05070 */
[----:B------:R-:W-:-:S13]  /*1a3a0*/  ISETP.NE.AND.EX P0, PT, R3, RZ, PT, P0 ;  /* 0x000000ff0300720c */ /* 0x000fda0003f05300 */
[----:B------:R-:W-:Y:S05]  /*1a3b0*/  @!P0 BRA `(.L_x_1162) ;  /* 0x0000000000448947 */ /* 0x000fea0003800000 */
[----:B------:R-:W1:Y:S01]  /*1a3c0*/  LDC R7, c[0x0][0x43c] ;  /* 0x00010f00ff077b82 */ /* 0x000e620000000800 */
[----:B------:R-:W-:Y:S01]  /*1a3d0*/  ULDC.64 UR4, c[0x0][0x428] ;  /* 0x00010a0000047ab9 */ /* 0x000fe20000000a00 */
[----:B-1----:R-:W-:-:S13]  /*1a3e0*/  ISETP.NE.AND P0, PT, R7, 0x1, PT ;  /* 0x000000010700780c */ /* 0x002fda0003f05270 */
[----:B------:R-:W1:Y:S02]  /*1a3f0*/  @P0 LDC.64 R4, c[0x0][0x440] ;  /* 0x00011000ff040b82 */ /* 0x000e640000000a00 */
[----:B-1----:R-:W-:-:S04]  /*1a400*/  @P0 IMAD.HI.U32 R6, R0, R4, RZ ;  /* 0x0000000400060227 */ /* 0x002fc800078e00ff */
        /* <DEDUP_REMOVED lines=12> */
.L_x_1162:
[----:B------:R-:W2:Y:S04]  /*1a4d0*/  LDL R4, [R1+0x4] ;  /* 0x0000040001047983 */ /* 0x000ea80000100800 */
[----:B-1----:R-:W3:Y:S01]  /*1a4e0*/  LDL R3, [R1+0x8] ;  /* 0x0000080001037983 */ /* 0x002ee20000100800 */
[----:B0-----:R-:W0:Y:S02]  /*1a4f0*/  S2R R8, SR_TID.X ;  /* 0x0000000000087919 */ /* 0x001e240000002100 */
[----:B0-----:R-:W-:-:S04]  /*1a500*/  LOP3.LUT R2, R8, 0x7f, RZ, 0xc0, !PT ;  /* 0x0000007f08027812 */ /* 0x001fc800078ec0ff */
[----:B------:R-:W-:Y:S01]  /*1a510*/  ISETP.NE.AND P1, PT, R2, RZ, PT ;  /* 0x000000ff0200720c */ /* 0x000fe20003f25270 */
[----:B--2---:R-:W-:Y:S01]  /*1a520*/  IMAD R4, R4, 0x8, R19 ;  /* 0x0000000804047824 */ /* 0x004fe200078e0213 */
[----:B---3--:R-:W-:-:S04]  /*1a530*/  SHF.L.U32 R3, R3, 0x1f, RZ ;  /* 0x0000001f03037819 */ /* 0x008fc800000006ff */
[----:B------:R-:W0:Y:S02]  /*1a540*/  SYNCS.PHASECHK.TRANS64.TRYWAIT P0, [R4+URZ+0x28880], R3 ;  /* 0x02888003040075a7 */ /* 0x000e24000800017f */
[----:B0-----:R-:W-:Y:S05]  /*1a550*/  @!P0 BRA `(.L_x_1163) ;  /* 0x0000003c005c8947 */ /* 0x001fea0003800000 */
.L_x_1234:
        /* <DEDUP_REMOVED lines=8> */
.L_x_1164:
[----:B------:R-:W2:Y:S04]  /*1a5e0*/  LDL R6, [R1] ;  /* 0x0000000001067983 */ /* 0x000ea80000100800 */
[----:B------:R-:W2:Y:S04]  /*1a5f0*/  LDL R2, [R1+0x4] ;  /* 0x0000040001027983 */ /* 0x000ea80000100800 */
[----:B------:R-:W3:Y:S01]  /*1a600*/  LDL R5, [R1+0x1c] ;  /* 0x00001c0001057983 */ /* 0x000ee20000100800 */
[----:B------:R-:W-:Y:S01]  /*1a610*/  R2UR UR33, R4 ;  /* 0x00000000042172ca */ /* 0x000fe200000e0000 */
[----:B------:R-:W-:Y:S01]  /*1a620*/  UIADD3 UR4, UP0, UR46, 0x470, URZ ;  /* 0x000004702e047890 */ /* 0x000fe2000ff1e03f */
[----:B-----5:R-:W-:Y:S01]  /*1a630*/  R2UR UR37, R17 ;  /* 0x00000000112572ca */ /* 0x020fe200000e0000 */
        /* <DEDUP_REMOVED lines=8> */
[----:B------:R-:W-:-:S11]  /*1a6c0*/  R2UR UR35, R0 ;  /* 0x00000000002372ca */ /* 0x000fd600000e0000 */
[----:B------:R-:W-:-:S09]  /*1a6d0*/  UIADD3 UR32, UR32, 0xc400, URZ ;  /* 0x0000c40020207890 */ /* 0x000fd2000fffe03f */
[----:B------:R1:W-:Y:S01]  /*1a6e0*/  UTMALDG.4D [UR32], [UR4], desc[UR6] ;  /* 0x00000620040075b4 */ /* 0x0003e20008019000 */
[----:B------:R-:W2:Y:S02]  /*1a6f0*/  SYNCS.PHASECHK.TRANS64.TRYWAIT P0, [R4+URZ+0x28840], R3 ;  /* 0x02884003040075a7 */ /* 0x000ea4000800017f */
[----:B-12---:R-:W-:Y:S05]  /*1a700*/  @!P0 BRA `(.L_x_1165) ;  /* 0x0000003c00048947 */ /* 0x006fea0003800000 */
.L_x_1235:
        /* <DEDUP_REMOVED lines=8> */
.L_x_1166:
        /* <DEDUP_REMOVED lines=16> */
[----:B--2---:R-:W-:-:S04]  /*1a890*/  NOP ;  /* 0x0000000000007918 */ /* 0x004fc80000000000 */
.L_x_1160:
[----:B------:R-:W-:Y:S05]  /*1a8a0*/  WARPSYNC.ALL ;  /* 0x0000000000007948 */ /* 0x000fea0003800000 */
[----:B------:R-:W1:Y:S01]  /*1a8b0*/  LDL R19, [R1] ;  /* 0x0000000001137983 */ /* 0x000e620000100800 */
[----:B------:R-:W-:Y:S01]  /*1a8c0*/  USHF.R.S32.HI UR4, URZ, 0x1f, UR45 ;  /* 0x0000001f3f047899 */ /* 0x000fe2000801142d */
[----:B------:R-:W-:Y:S01]  /*1a8d0*/  BSSY B6, `(.L_x_1167) ;  /* 0x000001a000067945 */ /* 0x000fe20003800000 */
[----:B------:R-:W-:Y:S02]  /*1a8e0*/  ULDC.64 UR6, c[0x0][0x298] ;  /* 0x0000a60000067ab9 */ /* 0x000fe40000000a00 */
[----:B------:R-:W-:-:S02]  /*1a8f0*/  UIMAD UR4, UR4, UR6, URZ ;  /* 0x00000006040472a4 */ /* 0x000fc4000f8e023f */
[----:B------:R-:W-:Y:S02]  /*1a900*/  UIMAD.WIDE.U32 UR48, UR45, UR6, URZ ;  /* 0x000000062d3072a5 */ /* 0x000fe4000f8e003f */
[----:B------:R-:W-:-:S04]  /*1a910*/  UIMAD UR4, UR45, UR7, UR4 ;  /* 0x000000072d0472a4 */ /* 0x000fc8000f8e0204 */
[----:B------:R-:W-:Y:S01]  /*1a920*/  UIADD3 UR37, UR49, UR4, URZ ;  /* 0x0000000431257290 */ /* 0x000fe2000fffe03f */
[----:B------:R-:W-:Y:S01]  /*1a930*/  BAR.SYNC.DEFER_BLOCKING 0x8, 0x180 ;  /* 0x0206000000007b1d */ /* 0x000fe20000010000 */
[----:B-1----:R-:W-:-:S05]  /*1a940*/  VIADD R0, R19, 0x18400 ;  /* 0x0001840013007836 */ /* 0x002fca0000000000 */
[----:B------:R-:W-:-:S13]  /*1a950*/  LOP3.LUT P0, RZ, R0, 0x3ff, RZ, 0xc0, !PT ;  /* 0x000003ff00ff7812 */ /* 0x000fda000780c0ff */
[----:B------:R-:W-:Y:S05]  /*1a960*/  @!P0 BRA `(.L_x_1168) ;  /* 0x0000000000408947 */ /* 0x000fea0003800000 */
[----:B------:R-:W-:Y:S01]  /*1a970*/  MOV R2, 0x0 ;  /* 0x0000000000027802 */ /* 0x000fe20000000f00 */
[----:B------:R-:W-:Y:S01]  /*1a980*/  ULDC.64 UR6, c[0x4][0xc0] ;  /* 0x0100300000067ab9 */ /* 0x000fe20000000a00 */
[----:B------:R-:W-:Y:S01]  /*1a990*/  ULDC.64 UR8, c[0x4][0xc8] ;  /* 0x0100320000087ab9 */ /* 0x000fe20000000a00 */
[----:B------:R-:W-:Y:S01]  /*1a9a0*/  ULDC.64 UR4, c[0x4][0x28] ;  /* 0x01000a0000047ab9 */ /* 0x000fe20000000a00 */
[----:B0-----:R-:W-:Y:S02]  /*1a9b0*/  IMAD.U32 R4, RZ, RZ, UR6 ;  /* 0x00000006ff047e24 */ /* 0x001fe4000f8e00ff */
        /* <DEDUP_REMOVED lines=11> */
.L_x_1168:
[----:B------:R-:W-:Y:S05]  /*1aa70*/  BSYNC B6 ;  /* 0x0000000000067941 */ /* 0x000fea0003800000 */
.L_x_1167:
[----:B0-----:R0:W5:Y:S01]  /*1aa80*/  LDL R9, [R1+0x28] ;  /* 0x0000280001097983 */ /* 0x0011620000100800 */
[----:B------:R-:W1:Y:S01]  /*1aa90*/  LDC R8, c[0x0][0x448] ;  /* 0x00011200ff087b82 */ /* 0x000e620000000800 */
[----:B------:R-:W2:Y:S01]  /*1aaa0*/  S2R R2, SR_TID.X ;  /* 0x0000000000027919 */ /* 0x000ea20000002100 */
[----:B------:R-:W3:Y:S01]  /*1aab0*/  S2R R0, SR_TID.X ;  /* 0x0000000000007919 */ /* 0x000ee20000002100 */
[----:B------:R-:W-:Y:S01]  /*1aac0*/  USHF.R.S32.HI UR4, URZ, 0x1f, UR36 ;  /* 0x0000001f3f047899 */ /* 0x000fe20008011424 */
[----:B------:R-:W-:Y:S01]  /*1aad0*/  ULDC.64 UR8, c[0x0][0x2d8] ;  /* 0x0000b60000087ab9 */ /* 0x000fe20000000a00 */
[----:B------:R-:W-:Y:S02]  /*1aae0*/  ULDC.64 UR10, c[0x0][0xa00] ;  /* 0x00028000000a7ab9 */ /* 0x000fe40000000a00 */
[----:B------:R-:W-:Y:S02]  /*1aaf0*/  UIMAD UR7, UR4, UR8, URZ ;  /* 0x00000008040772a4 */ /* 0x000fe4000f8e023f */
[----:B------:R-:W-:Y:S01]  /*1ab00*/  UISETP.NE.U32.AND UP0, UPT, UR10, URZ, UPT ;  /* 0x0000003f0a00728c */ /* 0x000fe2000bf05070 */
[----:B-1----:R-:W-:Y:S01]  /*1ab10*/  ISETP.NE.AND P0, PT, R8, 0x1, PT ;  /* 0x000000010800780c */ /* 0x002fe20003f05270 */
[----:B------:R-:W-:Y:S01]  /*1ab20*/  UMOV UR4, UR48 ;  /* 0x0000003000047c82 */ /* 0x000fe20008000000 */
[----:B------:R-:W-:Y:S01]  /*1ab30*/  UMOV UR5, UR37 ;  /* 0x0000002500057c82 */ /* 0x000fe20008000000 */
[----:B--2---:R-:W-:Y:S01]  /*1ab40*/  LOP3.LUT R2, R2, 0x7f, RZ, 0xc0, !PT ;  /* 0x0000007f02027812 */ /* 0x004fe200078ec0ff */
[----:B---3--:R-:W-:-:S03]  /*1ab50*/  IMAD.SHL.U32 R0, R0, 0x10, RZ ;  /* 0x0000001000007824 */ /* 0x008fc600078e00ff */
[----:B------:R-:W-:Y:S01]  /*1ab60*/  SHF.R.U32.HI R2, RZ, 0x3, R2 ;  /* 0x00000003ff027819 */ /* 0x000fe20000011602 */
[----:B------:R-:W-:-:S05]  /*1ab70*/  UIMAD.WIDE.U32 UR4, UR36, UR8, UR4 ;  /* 0x00000008240472a5 */ /* 0x000fca000f8e0004 */
[----:B------:R-:W1:Y:S01]  /*1ab80*/  @P0 LDC R3, c[0x0][0x450] ;  /* 0x00011400ff030b82 */ /* 0x000e620000000800 */
[----:B------:R-:W-:Y:S01]  /*1ab90*/  UIMAD UR7, UR36, UR9, UR7 ;  /* 0x00000009240772a4 */ /* 0x000fe2000f8e0207 */
[----:B------:R-:W-:Y:S01]  /*1aba0*/  LOP3.LUT R0, R2, 0x70, R0, 0xf8, !PT ;  /* 0x0000007002007812 */ /* 0x000fe200078ef800 */
[----:B------:R-:W-:Y:S02]  /*1abb0*/  UISETP.NE.AND.EX UP0, UPT, UR11, URZ, UPT, UP0 ;  /* 0x0000003f0b00728c */ /* 0x000fe4000bf05300 */
[----:B------:R-:W-:Y:S01]  /*1abc0*/  UIADD3 UR5, UR5, UR7, URZ ;  /* 0x0000000705057290 */ /* 0x000fe2000fffe03f */
[----:B------:R-:W-:Y:S02]  /*1abd0*/  ULDC.64 UR8, c[0x0][0x2e0] ;  /* 0x0000b80000087ab9 */ /* 0x000fe40000000a00 */
[----:B------:R-:W2:Y:S01]  /*1abe0*/  @P0 LDC R2, c[0x0][0x44c] ;  /* 0x00011300ff020b82 */ /* 0x000ea20000000800 */
[----:B------:R-:W-:Y:S01]  /*1abf0*/  USEL UR7, UR44, URZ, !UP0 ;  /* 0x0000003f2c077287 */ /* 0x000fe2000c000000 */
[----:B------:R-:W-:-:S03]  /*1ac00*/  IMAD.IADD R0, R0, 0x1, R18 ;  /* 0x0000000100007824 */ /* 0x000fc600078e0212 */
[----:B------:R-:W-:Y:S02]  /*1ac10*/  UIMAD.WIDE.U32 UR4, UR7, UR8, UR4 ;  /* 0x00000008070472a5 */ /* 0x000fe4000f8e0004 */
[----:B------:R-:W-:-:S04]  /*1ac20*/  USHF.R.S32.HI UR6, URZ, 0x1f, UR44 ;  /* 0x0000001f3f067899 */ /* 0x000fc8000801142c */
[----:B------:R-:W-:Y:S01]  /*1ac30*/  IMAD.U32 R7, RZ, RZ, UR5 ;  /* 0x00000005ff077e24 */ /* 0x000fe2000f8e00ff */
[----:B------:R-:W-:-:S05]  /*1ac40*/  USEL UR6, UR6, URZ, !UP0 ;  /* 0x0000003f06067287 */ /* 0x000fca000c000000 */
[----:B------:R-:W3:Y:S01]  /*1ac50*/  S2R R7, SR_TID.X ;  /* 0x0000000000077919 */ /* 0x000ee20000002100 */
[----:B------:R-:W-:Y:S01]  /*1ac60*/  UIMAD UR6, UR6, UR8, URZ ;  /* 0x00000008060672a4 */ /* 0x000fe2000f8e023f */
[----:B------:R-:W-:Y:S02]  /*1ac70*/  IMAD.MOV.U32 R4, RZ, RZ, R0 ;  /* 0x000000ffff047224 */ /* 0x000fe400078e0000 */
[----:B--2---:R-:W-:Y:S01]  /*1ac80*/  @P0 IMAD.HI.U32 R2, R0, R2, RZ ;  /* 0x0000000200020227 */ /* 0x004fe200078e00ff */
[----:B------:R-:W-:-:S04]  /*1ac90*/  UIMAD UR6, UR7, UR9, UR6 ;  /* 0x00000009070672a4 */ /* 0x000fc8000f8e0206 */
[----:B-1----:R-:W-:Y:S01]  /*1aca0*/  @P0 SHF.R.U32.HI R4, RZ, R3, R2 ;  /* 0x00000003ff040219 */ /* 0x002fe20000011602 */
[----:B------:R-:W-:Y:S01]  /*1acb0*/  UIADD3 UR6, UR5, UR6, URZ ;  /* 0x0000000605067290 */ /* 0x000fe2000fffe03f */
[----:B------:R-:W-:Y:S02]  /*1acc0*/  IMAD.U32 R6, RZ, RZ, UR4 ;  /* 0x00000004ff067e24 */ /* 0x000fe4000f8e00ff */
[--C-:B------:R-:W-:Y:S01]  /*1acd0*/  SHF.R.S32.HI R5, RZ, 0x1f, R4.reuse ;  /* 0x0000001fff057819 */ /* 0x100fe20000011404 */
[----:B------:R-:W-:Y:S01]  /*1ace0*/  IMAD.MOV R2, RZ, RZ, -R4 ;  /* 0x000000ffff027224 */ /* 0x000fe200078e0a04 */
[----:B------:R-:W-:Y:S01]  /*1acf0*/  ULDC.64 UR4, c[0x0][0x2d0] ;  /* 0x0000b40000047ab9 */ /* 0x000fe20000000a00 */
[----:B------:R-:W-:Y:S02]  /*1ad00*/  IMAD.U32 R3, RZ, RZ, UR6 ;  /* 0x00000006ff037e24 */ /* 0x000fe4000f8e00ff */
[----:B------:R-:W-:Y:S02]  /*1ad10*/  IMAD R0, R8, R2, R0 ;  /* 0x0000000208007224 */ /* 0x000fe400078e0200 */
[----:B------:R-:W-:-:S02]  /*1ad20*/  IMAD.MOV.U32 R2, RZ, RZ, R6 ;  /* 0x000000ffff027224 */ /* 0x000fc400078e0006 */
[----:B------:R-:W-:Y:S02]  /*1ad30*/  IMAD R5, R5, UR4, RZ ;  /* 0x0000000405057c24 */ /* 0x000fe4000f8e02ff */
[----:B------:R-:W-:-:S04]  /*1ad40*/  IMAD.WIDE.U32 R2, R4, UR4, R2 ;  /* 0x0000000404027c25 */ /* 0x000fc8000f8e0002 */
[----:B------:R-:W-:Y:S01]  /*1ad50*/  IMAD R5, R4, UR5, R5 ;  /* 0x0000000504057c24 */ /* 0x000fe2000f8e0205 */
[----:B------:R-:W-:Y:S01]  /*1ad60*/  SHF.R.S32.HI R4, RZ, 0x1f, R0 ;  /* 0x0000001fff047819 */ /* 0x000fe20000011400 */
[----:B------:R-:W-:Y:S02]  /*1ad70*/  ULDC.64 UR4, c[0x0][0x2c8] ;  /* 0x0000b20000047ab9 */ /* 0x000fe40000000a00 */
[----:B------:R-:W-:Y:S02]  /*1ad80*/  IMAD.IADD R3, R3, 0x1, R5 ;  /* 0x0000000103037824 */ /* 0x000fe400078e0205 */
[----:B------:R-:W-:Y:S02]  /*1ad90*/  IMAD R4, R4, UR4, RZ ;  /* 0x0000000404047c24 */ /* 0x000fe4000f8e02ff */
[----:B------:R-:W-:-:S04]  /*1ada0*/  IMAD.WIDE.U32 R2, R0, UR4, R2 ;  /* 0x0000000400027c25 */ /* 0x000fc8000f8e0002 */
[----:B---3--:R-:W-:Y:S02]  /*1adb0*/  IMAD.SHL.U32 R10, R7, 0x10, RZ ;  /* 0x00000010070a7824 */ /* 0x008fe400078e00ff */
[----:B------:R-:W-:Y:S01]  /*1adc0*/  IMAD R4, R0, UR5, R4 ;  /* 0x0000000500047c24 */ /* 0x000fe2000f8e0204 */
[----:B------:R-:W-:Y:S02]  /*1add0*/  ULDC.64 UR4, c[0x0][0x280] ;  /* 0x0000a00000047ab9 */ /* 0x000fe40000000a00 */
[----:B------:R-:W-:Y:S01]  /*1ade0*/  IADD3 R0, P0, R2, UR4, RZ ;  /* 0x0000000402007c10 */ /* 0x000fe2000ff1e0ff */
[----:B------:R-:W-:Y:S01]  /*1adf0*/  ULDC UR4, c[0x0][0x2b8] ;  /* 0x0000ae0000047ab9 */ /* 0x000fe20000000800 */
[----:B------:R-:W-:Y:S02]  /*1ae00*/  LOP3.LUT R10, R10, 0x70, RZ, 0xc0, !PT ;  /* 0x000000700a0a7812 */ /* 0x000fe400078ec0ff */
[----:B------:R-:W-:Y:S02]  /*1ae10*/  IADD3.X R2, R3, UR5, R4, P0, !PT ;  /* 0x0000000503027c10 */ /* 0x000fe400087fe404 */
[----:B------:R-:W-:Y:S01]  /*1ae20*/  ISETP.GE.AND P0, PT, R10, UR4, PT ;  /* 0x000000040a007c0c */ /* 0x000fe2000bf06270 */
[----:B------:R-:W-:-:S03]  /*1ae30*/  UMOV UR4, 0xffffffff ;  /* 0xffffffff00047882 */ /* 0x000fc60000000000 */
[----:B0-----:R-:W-:Y:S09]  /*1ae40*/  BRA.DIV UR4, `(.L_x_1169) ;  /* 0x0000003604487947 */ /* 0x001ff2000b800000 */
[----:B------:R-:W0:Y:S01]  /*1ae50*/  S2R R6, SR_TID.X ;  /* 0x0000000000067919 */ /* 0x000e220000002100 */
[----:B------:R-:W-:Y:S01]  /*1ae60*/  IMAD R3, R8, UR42, RZ ;  /* 0x0000002a08037c24 */ /* 0x000fe2000f8e02ff */
[----:B------:R-:W1:Y:S04]  /*1ae70*/  SHFL.IDX PT, R7, R0, RZ, 0x181f ;  /* 0x00181fff00077589 */ /* 0x000e6800000e0000 */
[----:B------:R-:W-:Y:S01]  /*1ae80*/  SHFL.IDX PT, R8, R2, 0x1, 0x181f ;  /* 0x00381f0002087f89 */ /* 0x000fe200000e0000 */
[----:B0-----:R-:W-:-:S04]  /*1ae90*/  LOP3.LUT R6, R6, 0x7f, RZ, 0xc0, !PT ;  /* 0x0000007f06067812 */ /* 0x001fc800078ec0ff */
[----:B------:R-:W-:-:S05]  /*1aea0*/  SHF.R.U32.HI R6, RZ, 0x3, R6 ;  /* 0x00000003ff067819 */ /* 0x000fca0000011606 */
[----:B------:R-:W-:Y:S02]  /*1aeb0*/  IMAD.IADD R4, R6, 0x1, R18 ;  /* 0x0000000106047824 */ /* 0x000fe400078e0212 */
[----:B------:R-:W0:Y:S02]  /*1aec0*/  SHFL.IDX PT, R6, R2, RZ, 0x181f ;  /* 0x00181fff02067589 */ /* 0x000e2400000e0000 */
[C---:B------:R-:W-:Y:S01]  /*1aed0*/  VIADD R5, R4.reuse, 0x10 ;  /* 0x0000001004057836 */ /* 0x040fe20000000000 */
[----:B------:R-:W-:-:S04]  /*1aee0*/  ISETP.GE.AND P1, PT, R4, R3, PT ;  /* 0x000000030400720c */ /* 0x000fc80003f26270 */
[----:B------:R-:W-:Y:S02]  /*1aef0*/  ISETP.GE.AND P2, PT, R5, R3, PT ;  /* 0x000000030500720c */ /* 0x000fe40003f46270 */
[----:B------:R-:W2:Y:S07]  /*1af00*/  SHFL.IDX PT, R5, R0, 0x1, 0x181f ;  /* 0x00381f0000057f89 */ /* 0x000eae00000e0000 */
[----:B-1----:R-:W-:-:S05]  /*1af10*/  @!P1 IADD3 R7, P3, R10, R7, RZ ;  /* 0x000000070a079210 */ /* 0x002fca0007f7e0ff */
[----:B0-----:R-:W-:-:S05]  /*1af20*/  @!P1 IMAD.X R6, RZ, RZ, R6, P3 ;  /* 0x000000ffff069224 */ /* 0x001fca00018e0606 */
[----:B------:R-:W-:-:S04]  /*1af30*/  @!P1 LOP3.LUT R7, R7, R6, RZ, 0x3c, !PT ;  /* 0x0000000607079212 */ /* 0x000fc800078e3cff */
[----:B------:R-:W-:-:S04]  /*1af40*/  @!P1 LOP3.LUT R6, R7, R6, RZ, 0x3c, !PT ;  /* 0x0000000607069212 */ /* 0x000fc800078e3cff */
[----:B------:R-:W-:-:S05]  /*1af50*/  @!P1 LOP3.LUT R7, R7, R6, RZ, 0x3c, !PT ;  /* 0x0000000607079212 */ /* 0x000fca00078e3cff */
[----:B-----5:R0:W-:Y:S01]  /*1af60*/  @!P1 LDGSTS.E.BYPASS.LTC128B.128 [R9+0x18400], desc[UR50][R6.64], !P0 ;  /* 0x1840000006099fae */ /* 0x0201e2000c101d72 */
[----:B--2---:R-:W-:-:S05]  /*1af70*/  @!P2 IADD3 R5, P1, R10, R5, RZ ;  /* 0x000000050a05a210 */ /* 0x004fca0007f3e0ff */
[----:B0-----:R-:W-:-:S04]  /*1af80*/  @!P2 IMAD.X R6, RZ, RZ, R8, P1 ;  /* 0x000000ffff06a224 */ /* 0x001fc800008e0608 */
[----:B------:R-:W-:Y:S02]  /*1af90*/  @!P2 IMAD.MOV.U32 R7, RZ, RZ, R6 ;  /* 0x000000ffff07a224 */ /* 0x000fe400078e0006 */
        /* <DEDUP_REMOVED lines=44> */
.L_x_1252:
        /* <DEDUP_REMOVED lines=10> */
.L_x_1170:
        /* <DEDUP_REMOVED lines=19> */
.L_x_1253:
[----:B------:R-:W-:Y:S05]  /*1b430*/  BSYNC B0 ;  /* 0x0000000000007941 */ /* 0x000fea0003800000 */
.L_x_1171:
[----:B0-----:R-:W2:Y:S01]  /*1b440*/  LDL R2, [R1+0x18] ;  /* 0x0000180001027983 */ /* 0x001ea20000100800 */
[----:B------:R-:W-:-:S06]  /*1b450*/  UIADD3 UR4, UR40, -0x2, URZ ;  /* 0xfffffffe28047890 */ /* 0x000fcc000fffe03f */
[----:B--2---:R-:W-:-:S13]  /*1b460*/  ISETP.LE.AND P0, PT, R2, UR4, PT ;  /* 0x0000000402007c0c */ /* 0x004fda000bf03270 */
[----:B------:R-:W-:Y:S05]  /*1b470*/  @!P0 BRA `(.L_x_1173) ;  /* 0x0000000c00e08947 */ /* 0x000fea0003800000 */
[----:B------:R0:W5:Y:S04]  /*1b480*/  LDL.LU R0, [R1+0x4] ;  /* 0x0000040001007983 */ /* 0x0001680000300800 */
[----:B------:R0:W5:Y:S01]  /*1b490*/  LDL.LU R6, [R1+0x8] ;  /* 0x0000080001067983 */ /* 0x0001620000300800 */
[----:B------:R-:W-:-:S07]  /*1b4a0*/  IMAD.U32 R19, RZ, RZ, UR4 ;  /* 0x00000004ff137e24 */ /* 0x000fce000f8e00ff */
.L_x_1193:
        /* <DEDUP_REMOVED lines=34> */
[----:B------:R2:W5:Y:S04]  /*1b6d0*/  LDG.E R17, desc[UR50][R4.64] ;  /* 0x0000003204117981 */ /* 0x000568000c1e1900 */
.L_x_1176:
        /* <DEDUP_REMOVED lines=9> */
.L_x_1254:
[----:B------:R-:W-:Y:S05]  /*1b770*/  BSYNC B1 ;  /* 0x0000000000017941 */ /* 0x000fea0003800000 */
.L_x_1177:
        /* <DEDUP_REMOVED lines=9> */
.L_x_1180:
[----:B------:R-:W-:Y:S05]  /*1b810*/  BSYNC B1 ;  /* 0x0000000000017941 */ /* 0x000fea0003800000 */
.L_x_1179:
[----:B-1----:R-:W3:Y:S04]  /*1b820*/  LDL R8, [R1] ;  /* 0x0000000001087983 */ /* 0x002ee80000100800 */
        /* <DEDUP_REMOVED lines=13> */
.L_x_1181:
        /* <DEDUP_REMOVED lines=13> */
.L_x_1255:
[----:B------:R-:W-:Y:S05]  /*1b9d0*/  BSYNC B1 ;  /* 0x0000000000017941 */ /* 0x000fea0003800000 */
.L_x_1182:
        /* <DEDUP_REMOVED lines=11> */
.L_x_1185:
[----:B------:R-:W-:Y:S05]  /*1ba90*/  BSYNC B1 ;  /* 0x0000000000017941 */ /* 0x000fea0003800000 */
.L_x_1184:
        /* <DEDUP_REMOVED lines=8> */
.L_x_1186:
        /* <DEDUP_REMOVED lines=10> */
.L_x_1175:
[----:B------:R-:W-:Y:S05]  /*1bbc0*/  BSYNC B0 ;  /* 0x0000000000007941 */ /* 0x000fea0003800000 */
.L_x_1174:
[----:B------:R-:W-:-:S06]  /*1bbd0*/  UISETP.NE.AND UP0, UPT, UR39, 0x3, UPT ;  /* 0x000000032700788c */ /* 0x000fcc000bf05270 */
[----:B------:R-:W-:-:S13]  /*1bbe0*/  PLOP3.LUT P0, PT, PT, PT, UP0, 0x80, 0x0 ;  /* 0x000000000000781c */ /* 0x000fda0003f0f008 */
[----:B------:R-:W-:Y:S05]  /*1bbf0*/  @!P0 BRA `(.L_x_1187) ;  /* 0x0000000000048947 */ /* 0x000fea0003800000 */
[----:B------:R-:W-:Y:S01]  /*1bc00*/  BPT.TRAP 0x1 ;  /* 0x000000040000795c */ /* 0x000fe20000300000 */
.L_x_1187:
        /* <DEDUP_REMOVED lines=9> */
.L_x_1256:
[----:B------:R-:W-:Y:S05]  /*1bca0*/  BSYNC B0 ;  /* 0x0000000000007941 */ /* 0x000fea0003800000 */
.L_x_1188:
[----:B------:R-:W-:Y:S05]  /*1bcb0*/  @!P1 BRA `(.L_x_1190) ;  /* 0x0000000000049947 */ /* 0x000fea0003800000 */
[----:B------:R-:W-:Y:S01]  /*1bcc0*/  BPT.TRAP 0x1 ;  /* 0x000000040000795c */ /* 0x000fe20000300000 */
.L_x_1190:
[----:B--2---:R-:W-:Y:S01]  /*1bcd0*/  SHF.L.U32 R2, R6, 0x1f, RZ ;  /* 0x0000001f06027819 */ /* 0x004fe200000006ff */
[----:B------:R-:W-:-:S03]  /*1bce0*/  IMAD R0, R0, 0x6000, RZ ;  /* 0x0000600000007824 */ /* 0x000fc600078e02ff */
[----:B------:R-:W2:Y:S02]  /*1bcf0*/  SYNCS.PHASECHK.TRANS64.TRYWAIT P0, [R20+URZ+0x28860], R2 ;  /* 0x02886002140075a7 */ /* 0x000ea4000800017f */
[----:B--2---:R-:W-:Y:S05]  /*1bd00*/  @!P0 BRA `(.L_x_1191) ;  /* 0x00000030006c8947 */ /* 0x004fea0003800000 */
.L_x_1257:
        /* <DEDUP_REMOVED lines=97> */
.L_x_1192:
[----:B------:R-:W3:Y:S01]  /*1c320*/  S2R R0, SR_TID.X ;  /* 0x0000000000007919 */ /* 0x000ee20000002100 */
[----:B-1----:R1:W-:Y:S01]  /*1c330*/  SYNCS.ARRIVE.TRANS64.A1T0 RZ, [R20+URZ+0x28850], RZ ;  /* 0x028850ff14ff79a7 */ /* 0x0023e2000810003f */
[----:B------:R4:W5:Y:S01]  /*1c340*/  LDL R6, [R1+0x8] ;  /* 0x0000080001067983 */ /* 0x0009620000100800 */
[----:B---3--:R-:W-:-:S03]  /*1c350*/  LOP3.LUT R2, R0, 0x7f, RZ, 0xc0, !PT ;  /* 0x0000007f00027812 */ /* 0x008fc600078ec0ff */
[----:B------:R-:W3:Y:S01]  /*1c360*/  LDL R0, [R1+0x18] ;  /* 0x0000180001007983 */ /* 0x000ee20000100800 */
[----:B------:R-:W-:Y:S01]  /*1c370*/  BAR.SYNC.DEFER_BLOCKING 0x2, 0x80 ;  /* 0x0082000000007b1d */ /* 0x000fe20000010000 */
[----:B------:R-:W-:-:S13]  /*1c380*/  ISETP.NE.AND P0, PT, R2, RZ, PT ;  /* 0x000000ff0200720c */ /* 0x000fda0003f05270 */
[----:B-1----:R-:W-:-:S05]  /*1c390*/  @!P0 VIADD R20, R20, 0x28880 ;  /* 0x0002888014148836 */ /* 0x002fca0000000000 */
[----:B------:R-:W-:-:S04]  /*1c3a0*/  @!P0 PRMT R20, RZ, 0x654, R20 ;  /* 0x00000654ff148816 */ /* 0x000fc80000000014 */
[----:B------:R4:W-:Y:S01]  /*1c3b0*/  @!P0 SYNCS.ARRIVE.TRANS64.RED.A1T0 RZ, [R20+URZ], RZ ;  /* 0x000000ff14ff89a7 */ /* 0x0009e2000810043f */
[C---:B---3--:R-:W-:Y:S01]  /*1c3c0*/  ISETP.GT.AND P0, PT, R19.reuse, R0, PT ;  /* 0x000000001300720c */ /* 0x048fe20003f04270 */
[----:B------:R-:W-:Y:S01]  /*1c3d0*/  VIADD R19, R19, 0xffffffff ;  /* 0xffffffff13137836 */ /* 0x000fe20000000000 */
[----:B------:R4:W5:Y:S11]  /*1c3e0*/  LDL R0, [R1+0x4] ;  /* 0x0000040001007983 */ /* 0x0009760000100800 */
[----:B----4-:R-:W-:Y:S05]  /*1c3f0*/  @P0 BRA `(.L_x_1193) ;  /* 0xfffffff0002c0947 */ /* 0x010fea000383ffff */
.L_x_1173:
[----:B------:R-:W1:Y:S01]  /*1c400*/  S2R R2, SR_TID.X ;  /* 0x0000000000027919 */ /* 0x000e620000002100 */
[----:B------:R-:W-:Y:S01]  /*1c410*/  BSSY B0, `(.L_x_1194) ;  /* 0x0000011000007945 */ /* 0x000fe20003800000 */
[----:B-1----:R-:W-:-:S04]  /*1c420*/  LOP3.LUT R2, R2, 0x7f, RZ, 0xc0, !PT ;  /* 0x0000007f02027812 */ /* 0x002fc800078ec0ff */
[----:B------:R-:W-:-:S13]  /*1c430*/  ISETP.NE.AND P0, PT, R2, RZ, PT ;  /* 0x000000ff0200720c */ /* 0x000fda0003f05270 */
[----:B------:R-:W-:Y:S05]  /*1c440*/  @P0 BRA `(.L_x_1195) ;  /* 0x0000000000340947 */ /* 0x000fea0003800000 */
[----:B--2---:R-:W1:Y:S01]  /*1c450*/  S2R R3, SR_LANEID ;  /* 0x0000000000037919 */ /* 0x004e620000000000 */
[----:B------:R-:W-:Y:S02]  /*1c460*/  VOTEU.ANY UR4, UPT, PT ;  /* 0x0000000000047886 */ /* 0x000fe400038e0100 */
[----:B-----5:R-:W1:Y:S08]  /*1c470*/  FLO.U32 R0, UR4 ;  /* 0x0000000400007d00 */ /* 0x020e7000080e0000 */
[----:B------:R-:W2:Y:S01]  /*1c480*/  POPC R5, UR4 ;  /* 0x0000000400057d09 */ /* 0x000ea20008000000 */
[----:B-1----:R-:W-:-:S02]  /*1c490*/  ISETP.EQ.U32.AND P1, PT, R0, R3, PT ;  /* 0x000000030000720c */ /* 0x002fc40003f22070 */
[----:B------:R-:W2:Y:S11]  /*1c4a0*/  LDC.64 R2, c[0x0][0xc60] ;  /* 0x00031800ff027b82 */ /* 0x000eb60000000a00 */
[----:B--2---:R-:W2:Y:S01]  /*1c4b0*/  @P1 ATOMG.E.ADD.STRONG.GPU PT, R3, desc[UR50][R2.64], R5 ;  /* 0x00000005020319a8 */ /* 0x004ea200081ee1f2 */
[----:B------:R-:W1:Y:S02]  /*1c4c0*/  S2R R4, SR_LTMASK ;  /* 0x0000000000047919 */ /* 0x000e640000003900 */
[----:B-1----:R-:W-:-:S04]  /*1c4d0*/  LOP3.LUT R4, R4, UR4, RZ, 0xc0, !PT ;  /* 0x0000000404047c12 */ /* 0x002fc8000f8ec0ff */
[----:B------:R-:W1:Y:S01]  /*1c4e0*/  POPC R7, R4 ;  /* 0x0000000400077309 */ /* 0x000e620000000000 */
[----:B--2---:R-:W1:Y:S02]  /*1c4f0*/  SHFL.IDX PT, R0, R3, R0, 0x1f ;  /* 0x00001f0003007589 */ /* 0x004e6400000e0000 */
[----:B-1----:R-:W-:-:S05]  /*1c500*/  IADD3 R0, R0, UR41, R7 ;  /* 0x0000002900007c10 */ /* 0x002fca000fffe007 */
[----:B------:R1:W-:Y:S02]  /*1c510*/  STL [R1+0x10], R0 ;  /* 0x0000100001007387 */ /* 0x0003e40000100800 */
.L_x_1195:
[----:B------:R-:W-:Y:S05]  /*1c520*/  BSYNC B0 ;  /* 0x0000000000007941 */ /* 0x000fea0003800000 */
.L_x_1194:
[----:B------:R-:W-:-:S06]  /*1c530*/  UISETP.NE.AND UP0, UPT, UR39, 0x3, UPT ;  /* 0x000000032700788c */ /* 0x000fcc000bf05270 */
[----:B------:R-:W-:-:S13]  /*1c540*/  PLOP3.LUT P1, PT, PT, PT, UP0, 0x80, 0x0 ;  /* 0x000000000000781c */ /* 0x000fda0003f2f008 */
[----:B------:R-:W-:Y:S05]  /*1c550*/  @!P1 BRA `(.L_x_1196) ;  /* 0x0000000000049947 */ /* 0x000fea0003800000 */
[----:B------:R-:W-:Y:S01]  /*1c560*/  BPT.TRAP 0x1 ;  /* 0x000000040000795c */ /* 0x000fe20000300000 */
.L_x_1196:
[----:B--2---:R-:W2:Y:S04]  /*1c570*/  LDL R3, [R1+0x8] ;  /* 0x0000080001037983 */ /* 0x004ea80000100800 */
[----:B------:R-:W3:Y:S04]  /*1c580*/  LDL R4, [R1] ;  /* 0x0000000001047983 */ /* 0x000ee80000100800 */
[----:B------:R-:W3:Y:S01]  /*1c590*/  LDL R2, [R1+0x4] ;  /* 0x0000040001027983 */ /* 0x000ee20000100800 */
[----:B-1---5:R-:W-:Y:S01]  /*1c5a0*/  IMAD.U32 R0, RZ, RZ, UR43 ;  /* 0x0000002bff007e24 */ /* 0x022fe2000f8e00ff */
[----:B------:R-:W-:Y:S04]  /*1c5b0*/  BSSY B0, `(.L_x_1197) ;  /* 0x0000007000007945 */ /* 0x000fe80003800000 */
[----:B------:R-:W-:-:S02]  /*1c5c0*/  ISETP.NE.AND P2, PT, R0, 0x3, PT ;  /* 0x000000030000780c */ /* 0x000fc40003f45270 */
[----:B--2---:R-:W-:-:S04]  /*1c5d0*/  LOP3.LUT R3, R3, 0x1, RZ, 0x3c, !PT ;  /* 0x0000000103037812 */ /* 0x004fc800078e3cff */
[----:B------:R-:W-:Y:S01]  /*1c5e0*/  SHF.L.U32 R3, R3, 0x1f, RZ ;  /* 0x0000001f03037819 */ /* 0x000fe200000006ff */
[----:B---3--:R-:W-:-:S04]  /*1c5f0*/  IMAD R18, R2, 0x8, R4 ;  /* 0x0000000802127824 */ /* 0x008fc800078e0204 */
[----:B------:R-:W1:Y:S02]  /*1c600*/  SYNCS.PHASECHK.TRANS64.TRYWAIT P1, [R18+URZ+0x28870], R3 ;  /* 0x02887003120075a7 */ /* 0x000e64000802017f */
[----:B-1----:R-:W-:Y:S05]  /*1c610*/  @!P1 BRA `(.L_x_1198) ;  /* 0x00000028003c9947 */ /* 0x002fea0003800000 */
.L_x_1258:
[----:B------:R-:W-:Y:S05]  /*1c620*/  BSYNC B0 ;  /* 0x0000000000007941 */ /* 0x000fea0003800000 */
.L_x_1197:
[----:B------:R-:W-:Y:S05]  /*1c630*/  @!P2 BRA `(.L_x_1199) ;  /* 0x000000000004a947 */ /* 0x000fea0003800000 */
[----:B------:R-:W-:Y:S01]  /*1c640*/  BPT.TRAP 0x1 ;  /* 0x000000040000795c */ /* 0x000fe20000300000 */
.L_x_1199:
[----:B------:R-:W1:Y:S02]  /*1c650*/  LDL R0, [R1+0x8] ;  /* 0x0000080001007983 */ /* 0x000e640000100800 */
[----:B-1----:R-:W-:-:S04]  /*1c660*/  SHF.L.U32 R3, R0, 0x1f, RZ ;  /* 0x0000001f00037819 */ /* 0x002fc800000006ff */
[----:B------:R-:W1:Y:S02]  /*1c670*/  SYNCS.PHASECHK.TRANS64.TRYWAIT P1, [R18+URZ+0x28860], R3 ;  /* 0x02886003120075a7 */ /* 0x000e64000802017f */
[----:B-1----:R-:W-:Y:S05]  /*1c680*/  @!P1 BRA `(.L_x_1200) ;  /* 0x0000002800349947 */ /* 0x002fea0003800000 */
.L_x_1259:
[----:B------:R-:W2:Y:S04]  /*1c690*/  LDL R19, [R1+0x4] ;  /* 0x0000040001137983 */ /* 0x000ea80000100800 */
[----:B------:R-:W3:Y:S04]  /*1c6a0*/  LDL R2, [R1+0x24] ;  /* 0x0000240001027983 */ /* 0x000ee80000100800 */
[----:B------:R-:W4:Y:S04]  /*1c6b0*/  LDL R12, [R1] ;  /* 0x00000000010c7983 */ /* 0x000f280000100800 */
[----:B------:R-:W5:Y:S01]  /*1c6c0*/  LDL R13, [R1+0x20] ;  /* 0x00002000010d7983 */ /* 0x000f620000100800 */
[----:B------:R-:W0:Y:S01]  /*1c6d0*/  S2R R9, SR_TID.X ;  /* 0x0000000000097919 */ /* 0x000e220000002100 */
[----:B------:R-:W-:Y:S05]  /*1c6e0*/  WARPSYNC.ALL ;  /* 0x0000000000007948 */ /* 0x000fea0003800000 */
[----:B------:R-:W-:Y:S01]  /*1c6f0*/  IMAD.MOV.U32 R14, RZ, RZ, 0x40 ;  /* 0x00000040ff0e7424 */ /* 0x000fe200078e00ff */
[----:B0-----:R-:W-:-:S04]  /*1c700*/  LOP3.LUT P1, RZ, R9, 0x4, RZ, 0xc0, !PT ;  /* 0x0000000409ff7812 */ /* 0x001fc8000782c0ff */
[----:B------:R-:W-:Y:S01]  /*1c710*/  SEL R14, R14, 0xffffffc0, !P1 ;  /* 0xffffffc00e0e7807 */ /* 0x000fe20004800000 */
[----:B-1----:R-:W-:Y:S02]  /*1c720*/  IMAD.MOV.U32 R3, RZ, RZ, 0x20 ;  /* 0x00000020ff037424 */ /* 0x002fe400078e00ff */
        /* <DEDUP_REMOVED lines=89> */
.L_x_1201:
        /* <DEDUP_REMOVED lines=13> */
.L_x_1150:
[----:B------:R-:W-:Y:S05]  /*1cd90*/  BSYNC B7 ;  /* 0x0000000000077941 */ /* 0x000fea0003800000 */
.L_x_1148:
[----:B------:R-:W-:-:S13]  /*1cda0*/  LOP3.LUT P0, RZ, R16, 0x2, RZ, 0xc0, !PT ;  /* 0x0000000210ff7812 */ /* 0x000fda000780c0ff */
[----:B------:R-:W-:Y:S05]  /*1cdb0*/  @!P0 BRA `(.L_x_1202) ;  /* 0x0000000000388947 */ /* 0x000fea0003800000 */
[----:B------:R-:W2:Y:S08]  /*1cdc0*/  S2UR UR5, SR_CgaCtaId ;  /* 0x00000000000579c3 */ /* 0x000eb00000008800 */
[----:B------:R-:W-:Y:S06]  /*1cdd0*/  BAR.SYNC.DEFER_BLOCKING 0x5, 0x180 ;  /* 0x0146000000007b1d */ /* 0x000fec0000010000 */
[----:B------:R-:W-:-:S02]  /*1cde0*/  UMOV UR4, 0x400 ;  /* 0x0000040000047882 */ /* 0x000fc40000000000 */
[----:B--2---:R-:W-:-:S06]  /*1cdf0*/  ULEA UR4, UR5, UR4, 0x18 ;  /* 0x0000000405047291 */ /* 0x004fcc000f8ec03f */
[----:B01----:R-:W-:-:S05]  /*1ce00*/  IMAD.U32 R0, RZ, RZ, UR4 ;  /* 0x00000004ff007e24 */ /* 0x003fca000f8e00ff */
[----:B------:R-:W0:Y:S04]  /*1ce10*/  LDS.128 R4, [R0+0x288d0] ;  /* 0x0288d00000047984 */ /* 0x000e280000000c00 */
[----:B------:R1:W-:Y:S04]  /*1ce20*/  STL [R1], R0 ;  /* 0x0000000001007387 */ /* 0x0003e80000100800 */
[----:B0-----:R0:W-:Y:S01]  /*1ce30*/  STL.64 [R1+0x10], R4 ;  /* 0x0000100401007387 */ /* 0x0011e20000100a00 */
[----:B------:R-:W-:Y:S02]  /*1ce40*/  IMAD.MOV.U32 R2, RZ, RZ, R7 ;  /* 0x000000ffff027224 */ /* 0x000fe400078e0007 */
[----:B-1----:R-:W-:-:S03]  /*1ce50*/  IMAD.MOV.U32 R0, RZ, RZ, R6 ;  /* 0x000000ffff007224 */ /* 0x002fc600078e0006 */
[----:B------:R-:W-:Y:S02]  /*1ce60*/  R2UR UR44, R2 ;  /* 0x00000000022c72ca */ /* 0x000fe400000e0000 */
[----:B------:R-:W-:Y:S01]  /*1ce70*/  R2UR UR36, R0 ;  /* 0x00000000002472ca */ /* 0x000fe200000e0000 */
[----:B------:R-:W-:Y:S06]  /*1ce80*/  BAR.ARV 0x4, 0x180 ;  /* 0x0106000000007b1d */ /* 0x000fec0000002000 */
[----:B------:R-:W-:Y:S08]  /*1ce90*/  BRA `(.L_x_1203) ;  /* 0x0000000800d87947 */ /* 0x000ff00003800000 */
.L_x_1202:
[----:B------:R-:W2:Y:S01]  /*1cea0*/  S2R R2, SR_TID.X ;  /* 0x0000000000027919 */ /* 0x000ea20000002100 */
[----:B------:R-:W-:Y:S01]  /*1ceb0*/  ULDC UR4, c[0x0][0xc3c] ;  /* 0x00030f0000047ab9 */ /* 0x000fe20000000800 */
[----:B------:R-:W3:Y:S01]  /*1cec0*/  LDC R10, c[0x0][0xc38] ;  /* 0x00030e00ff0a7b82 */ /* 0x000ee20000000800 */
[----:B01----:R-:W4:Y:S01]  /*1ced0*/  LDL.LU R0, [R1+0x10] ;  /* 0x0000100001007983 */ /* 0x003f220000300800 */
[----:B--2---:R-:W-:-:S04]  /*1cee0*/  LOP3.LUT R6, R2, 0x1f, RZ, 0xc0, !PT ;  /* 0x0000001f02067812 */ /* 0x004fc800078ec0ff */
[C---:B------:R-:W-:Y:S01]  /*1cef0*/  ISETP.NE.AND P0, PT, R6.reuse, 0x1f, PT ;  /* 0x0000001f0600780c */ /* 0x040fe20003f05270 */
[----:B------:R-:W-:-:S05]  /*1cf00*/  VIADD R5, R6, UR44 ;  /* 0x0000002c06057c36 */ /* 0x000fca0008000000 */
[----:B------:R-:W-:Y:S01]  /*1cf10*/  ISETP.GE.OR P1, PT, R5, UR4, !P0 ;  /* 0x0000000405007c0c */ /* 0x000fe2000c726670 */
[----:B------:R-:W-:-:S12]  /*1cf20*/  ULDC UR4, c[0x0][0xc3c] ;  /* 0x00030f0000047ab9 */ /* 0x000fd80000000800 */
[----:B------:R-:W0:Y:S02]  /*1cf30*/  @!P1 LDC.64 R2, c[0x0][0xc80] ;  /* 0x00032000ff029b82 */ /* 0x000e240000000a00 */
[----:B0-----:R-:W-:-:S04]  /*1cf40*/  @!P1 IMAD.WIDE R2, R5, 0x4, R2 ;  /* 0x0000000405029825 */ /* 0x001fc800078e0202 */
[----:B------:R-:W-:-:S06]  /*1cf50*/  IMAD.MOV.U32 R5, RZ, RZ, RZ ;  /* 0x000000ffff057224 */ /* 0x000fcc00078e00ff */
[----:B------:R-:W2:Y:S01]  /*1cf60*/  @!P1 LDG.E R5, desc[UR50][R2.64] ;  /* 0x0000003202059981 */ /* 0x000ea2000c1e1900 */
[C---:B------:R-:W-:Y:S02]  /*1cf70*/  ISETP.NE.AND P1, PT, R6.reuse, RZ, PT ;  /* 0x000000ff0600720c */ /* 0x040fe40003f25270 */
[C---:B------:R-:W-:Y:S02]  /*1cf80*/  ISETP.GE.U32.AND P2, PT, R6.reuse, 0x2, PT ;  /* 0x000000020600780c */ /* 0x040fe40003f46070 */
[C---:B------:R-:W-:Y:S02]  /*1cf90*/  ISETP.GE.U32.AND P3, PT, R6.reuse, 0x4, PT ;  /* 0x000000040600780c */ /* 0x040fe40003f66070 */
[C---:B------:R-:W-:Y:S02]  /*1cfa0*/  ISETP.GE.U32.AND P4, PT, R6.reuse, 0x8, PT ;  /* 0x000000080600780c */ /* 0x040fe40003f86070 */
[----:B------:R-:W-:Y:S01]  /*1cfb0*/  ISETP.GE.U32.AND P5, PT, R6, 0x10, PT ;  /* 0x000000100600780c */ /* 0x000fe20003fa6070 */
[----:B----4-:R-:W-:-:S02]  /*1cfc0*/  IMAD.MOV.U32 R8, RZ, RZ, R0 ;  /* 0x000000ffff087224 */ /* 0x010fc400078e0000 */
        /* <DEDUP_REMOVED lines=12> */
[----:B------:R-:W0:Y:S04]  /*1d090*/  SHFL.UP PT, R0, R3, 0x10, RZ ;  /* 0x0600000003007989 */ /* 0x000e2800000e00ff */
[----:B------:R-:W-:Y:S01]  /*1d0a0*/  SHFL.IDX PT, R6, R8, 0x1, 0x1f ;  /* 0x00201f0008067f89 */ /* 0x000fe200000e0000 */
[----:B0-----:R-:W-:-:S05]  /*1d0b0*/  SEL R0, R0, RZ, P5 ;  /* 0x000000ff00007207 */ /* 0x001fca0002800000 */
[----:B------:R-:W-:-:S05]  /*1d0c0*/  IMAD.IADD R9, R3, 0x1, R0 ;  /* 0x0000000103097824 */ /* 0x000fca00078e0200 */
[----:B------:R-:W3:Y:S04]  /*1d0d0*/  SHFL.IDX PT, R2, R9, 0x1f, 0x1f ;  /* 0x03e01f0009027f89 */ /* 0x000ee800000e0000 */
[----:B------:R-:W0:Y:S01]  /*1d0e0*/  SHFL.IDX PT, R0, R8, RZ, 0x1f ;  /* 0x00001fff08007589 */ /* 0x000e2200000e0000 */
[----:B---3--:R-:W-:-:S04]  /*1d0f0*/  IMAD R2, R2, R10, RZ ;  /* 0x0000000a02027224 */ /* 0x008fc800078e02ff */
[----:B------:R-:W-:-:S05]  /*1d100*/  IMAD.IADD R6, R6, 0x1, R2 ;  /* 0x0000000106067824 */ /* 0x000fca00078e0202 */
[----:B0-----:R-:W-:-:S13]  /*1d110*/  ISETP.GT.AND P6, PT, R6, R0, PT ;  /* 0x000000000600720c */ /* 0x001fda0003fc4270 */
[----:B------:R-:W-:Y:S05]  /*1d120*/  @P6 BRA `(.L_x_1204) ;  /* 0x0000000000906947 */ /* 0x000fea0003800000 */
.L_x_1208:
        /* <DEDUP_REMOVED lines=14> */
.L_x_1207:
[----:B------:R-:W-:Y:S05]  /*1d210*/  BSYNC B0 ;  /* 0x0000000000007941 */ /* 0x000fea0003800000 */
.L_x_1206:
[----:B0----5:R-:W0:Y:S01]  /*1d220*/  SHFL.UP PT, R2, R5, 0x1, RZ ;  /* 0x0420000005027989 */ /* 0x021e2200000e00ff */
[----:B------:R-:W1:Y:S01]  /*1d230*/  LDC R10, c[0x0][0xc38] ;  /* 0x00030e00ff0a7b82 */ /* 0x000e620000000800 */
        /* <DEDUP_REMOVED lines=14> */
[----:B------:R-:W1:Y:S02]  /*1d320*/  SHFL.IDX PT, R2, R9, 0x1f, 0x1f ;  /* 0x03e01f0009027f89 */ /* 0x000e6400000e0000 */
[----:B-1----:R-:W-:-:S04]  /*1d330*/  IMAD R2, R2, R10, RZ ;  /* 0x0000000a02027224 */ /* 0x002fc800078e02ff */
[----:B------:R-:W-:-:S05]  /*1d340*/  IMAD.IADD R6, R2, 0x1, R6 ;  /* 0x0000000102067824 */ /* 0x000fca00078e0206 */
[----:B------:R-:W-:-:S13]  /*1d350*/  ISETP.GT.AND P6, PT, R6, R0, PT ;  /* 0x000000000600720c */ /* 0x000fda0003fc4270 */
[----:B------:R-:W-:Y:S05]  /*1d360*/  @!P6 BRA `(.L_x_1208) ;  /* 0xfffffffc0070e947 */ /* 0x000fea000383ffff */
.L_x_1204:
        /* <DEDUP_REMOVED lines=10> */
[----:B------:R0:W2:Y:S01]  /*1d410*/  LDG.E R7, desc[UR50][R2.64] ;  /* 0x0000003202077981 */ /* 0x0000a2000c1e1900 */
[----:B------:R-:W-:Y:S01]  /*1d420*/  ISETP.NE.AND P0, PT, RZ, UR7, PT ;  /* 0x00000007ff007c0c */ /* 0x000fe2000bf05270 */
[----:B0-----:R-:W-:-:S05]  /*1d430*/  IMAD.U32 R2, RZ, RZ, UR6 ;  /* 0x00000006ff027e24 */ /* 0x001fca000f8e00ff */
[----:B------:R0:W2:Y:S02]  /*1d440*/  SHFL.IDX PT, R5, R5, R2, 0x1f ;  /* 0x00001f0205057589 */ /* 0x0000a400000e0000 */
[----:B0-----:R-:W-:Y:S02]  /*1d450*/  IMAD.MOV.U32 R2, RZ, RZ, RZ ;  /* 0x000000ffff027224 */ /* 0x001fe400078e00ff */
[----:B--2---:R-:W-:-:S05]  /*1d460*/  IMAD R4, R5, R7, RZ ;  /* 0x0000000705047224 */ /* 0x004fca00078e02ff */
[----:B------:R-:W-:Y:S01]  /*1d470*/  IABS R8, R4 ;  /* 0x0000000400087213 */ /* 0x000fe20000000000 */
[----:B------:R-:W-:Y:S06]  /*1d480*/  @!P0 BRA `(.L_x_1209) ;  /* 0x00000000000c8947 */ /* 0x000fec0003800000 */
[----:B------:R-:W-:-:S06]  /*1d490*/  UIADD3 UR4, UR6, -0x1, URZ ;  /* 0xffffffff06047890 */ /* 0x000fcc000fffe03f */
[----:B------:R-:W-:-:S06]  /*1d4a0*/  IMAD.U32 R2, RZ, RZ, UR4 ;  /* 0x00000004ff027e24 */ /* 0x000fcc000f8e00ff */
[----:B------:R0:W1:Y:S02]  /*1d4b0*/  SHFL.IDX PT, R2, R9, R2, 0x1f ;  /* 0x00001f0209027589 */ /* 0x00006400000e0000 */
.L_x_1209:
[----:B------:R-:W2:Y:S01]  /*1d4c0*/  I2F.RP R3, R8 ;  /* 0x0000000800037306 */ /* 0x000ea20000209400 */
[----:B01----:R-:W-:-:S04]  /*1d4d0*/  IMAD R9, R2, R10, R6 ;  /* 0x0000000a02097224 */ /* 0x003fc800078e0206 */
[----:B------:R-:W-:Y:S01]  /*1d4e0*/  IMAD.IADD R0, R0, 0x1, -R9 ;  /* 0x0000000100007824 */ /* 0x000fe200078e0a09 */
[----:B------:R1:W-:Y:S02]  /*1d4f0*/  STL [R1+0x10], R9 ;  /* 0x0000100901007387 */ /* 0x0003e40000100800 */
[----:B--2---:R-:W0:Y:S02]  /*1d500*/  MUFU.RCP R3, R3 ;  /* 0x0000000300037308 */ /* 0x004e240000001000 */
[----:B0-----:R-:W-:-:S06]  /*1d510*/  VIADD R3, R3, 0xffffffe ;  /* 0x0ffffffe03037836 */ /* 0x001fcc0000000000 */
[----:B------:R-:W0:Y:S02]  /*1d520*/  F2I.FTZ.U32.TRUNC.NTZ R3, R3 ;  /* 0x0000000300037305 */ /* 0x000e24000021f000 */
[----:B0-----:R-:W-:-:S04]  /*1d530*/  IMAD.MOV R2, RZ, RZ, -R3 ;  /* 0x000000ffff027224 */ /* 0x001fc800078e0a03 */
        /* <DEDUP_REMOVED lines=14> */
[----:B------:R-:W-:-:S07]  /*1d620*/  ISETP.GE.AND P2, PT, R3, RZ, PT ;  /* 0x000000ff0300720c */ /* 0x000fce0003f46270 */
[----:B------:R-:W-:-:S06]  /*1d630*/  @P0 VIADD R2, R2, 0x1 ;  /* 0x0000000102020836 */ /* 0x000fcc0000000000 */
[----:B------:R-:W-:Y:S01]  /*1d640*/  @!P2 IMAD.MOV R2, RZ, RZ, -R2 ;  /* 0x000000ffff02a224 */ /* 0x000fe200078e0a02 */
[----:B------:R-:W-:-:S05]  /*1d650*/  @!P1 LOP3.LUT R2, RZ, R4, RZ, 0x33, !PT ;  /* 0x00000004ff029212 */ /* 0x000fca00078e33ff */
[----:B------:R-:W-:Y:S02]  /*1d660*/  IMAD R6, R7, R2, RZ ;  /* 0x0000000207067224 */ /* 0x000fe400078e02ff */
[----:B------:R-:W-:Y:S02]  /*1d670*/  IMAD.MOV R2, RZ, RZ, -R2 ;  /* 0x000000ffff027224 */ /* 0x000fe400078e0a02 */
[----:B------:R-:W-:Y:S02]  /*1d680*/  IMAD.MOV R3, RZ, RZ, -R6 ;  /* 0x000000ffff037224 */ /* 0x000fe400078e0a06 */
[----:B------:R-:W-:-:S03]  /*1d690*/  IMAD R0, R4, R2, R0 ;  /* 0x0000000204007224 */ /* 0x000fc600078e0200 */
[----:B------:R-:W-:-:S04]  /*1d6a0*/  VIADDMNMX R7, R3, R10, R7, PT ;  /* 0x0000000a03077246 */ /* 0x000fc80003800107 */
[----:B------:R-:W-:-:S04]  /*1d6b0*/  IABS R8, R7 ;  /* 0x0000000700087213 */ /* 0x000fc80000000000 */
[----:B------:R-:W0:Y:S08]  /*1d6c0*/  I2F.RP R3, R8 ;  /* 0x0000000800037306 */ /* 0x000e300000209400 */
[----:B0-----:R-:W0:Y:S02]  /*1d6d0*/  MUFU.RCP R3, R3 ;  /* 0x0000000300037308 */ /* 0x001e240000001000 */
        /* <DEDUP_REMOVED lines=8> */
[----:B------:R-:W-:-:S04]  /*1d760*/  IMAD.HI.U32 R2, R2, R3, RZ ;  /* 0x0000000302027227 */ /* 0x000fc800078e00ff */
[----:B------:R-:W-:-:S04]  /*1d770*/  IMAD.MOV R4, RZ, RZ, -R4 ;  /* 0x000000ffff047224 */ /* 0x000fc800078e0a04 */
        /* <DEDUP_REMOVED lines=13> */
[----:B------:R-:W-:Y:S01]  /*1d850*/  IMAD R3, R2, R7, R3 ;  /* 0x0000000702037224 */ /* 0x000fe200078e0203 */
[----:B------:R-:W-:-:S04]  /*1d860*/  LOP3.LUT R2, RZ, R2, RZ, 0x33, !PT ;  /* 0x00000002ff027212 */ /* 0x000fc800078e33ff */
[----:B------:R-:W-:Y:S01]  /*1d870*/  R2UR UR36, R3 ;  /* 0x00000000032472ca */ /* 0x000fe200000e0000 */
[----:B------:R-:W-:-:S05]  /*1d880*/  IMAD.IADD R0, R5, 0x1, R2 ;  /* 0x0000000105007824 */ /* 0x000fca00078e0202 */
[----:B------:R1:W-:Y:S01]  /*1d890*/  STL [R1+0x14], R0 ;  /* 0x0000140001007387 */ /* 0x0003e20000100800 */
[----:B------:R-:W-:Y:S08]  /*1d8a0*/  BRA `(.L_x_1210) ;  /* 0x0000000000107947 */ /* 0x000ff00003800000 */
.L_x_1205:
[----:B------:R0:W-:Y:S01]  /*1d8b0*/  STL [R1+0x10], R0 ;  /* 0x0000100001007387 */ /* 0x0001e20000100800 */
[----:B------:R-:W-:Y:S01]  /*1d8c0*/  ULDC UR44, c[0x0][0xc3c] ;  /* 0x00030f00002c7ab9 */ /* 0x000fe20000000800 */
[----:B------:R-:W-:Y:S02]  /*1d8d0*/  UMOV UR36, URZ ;  /* 0x0000003f00247c82 */ /* 0x000fe40008000000 */
[----:B------:R0:W-:Y:S03]  /*1d8e0*/  STL [R1+0x14], RZ ;  /* 0x000014ff01007387 */ /* 0x0001e60000100800 */
.L_x_1210:
[----:B------:R-:W2:Y:S04]  /*1d8f0*/  LDL R2, [R1+0x14] ;  /* 0x0000140001027983 */ /* 0x000ea80000100800 */
[----:B------:R-:W3:Y:S01]  /*1d900*/  LDL R3, [R1+0x10] ;  /* 0x0000100001037983 */ /* 0x000ee20000100800 */
[----:B01----:R-:W0:Y:S02]  /*1d910*/  S2R R0, SR_TID.X ;  /* 0x0000000000007919 */ /* 0x003e240000002100 */
[----:B0-----:R-:W-:Y:S01]  /*1d920*/  LOP3.LUT R0, R0, 0x1f, RZ, 0xc0, !PT ;  /* 0x0000001f00007812 */ /* 0x001fe200078ec0ff */
[----:B------:R-:W-:Y:S03]  /*1d930*/  BAR.SYNC.DEFER_BLOCKING 0x4, 0x180 ;  /* 0x0106000000007b1d */ /* 0x000fe60000010000 */
[----:B------:R-:W-:Y:S01]  /*1d940*/  ISETP.NE.AND P0, PT, R0, RZ, PT ;  /* 0x000000ff0000720c */ /* 0x000fe20003f05270 */
[----:B--2---:R-:W-:-:S02]  /*1d950*/  IMAD.MOV.U32 R5, RZ, RZ, R2 ;  /* 0x000000ffff057224 */ /* 0x004fc400078e0002 */
[----:B------:R1:W2:Y:S01]  /*1d960*/  LDL R2, [R1] ;  /* 0x0000000001027983 */ /* 0x0002a20000100800 */
[----:B---3--:R-:W-:-:S09]  /*1d970*/  IMAD.MOV.U32 R4, RZ, RZ, R3 ;  /* 0x000000ffff047224 */ /* 0x008fd200078e0003 */
[----:B------:R-:W2:Y:S01]  /*1d980*/  @!P0 S2R R3, SR_CgaCtaId ;  /* 0x0000000000038919 */ /* 0x000ea20000008800 */
[----:B------:R-:W-:Y:S01]  /*1d990*/  @!P0 MOV R0, 0x400 ;  /* 0x0000040000008802 */ /* 0x000fe20000000f00 */
[----:B------:R-:W-:Y:S02]  /*1d9a0*/  IMAD.U32 R6, RZ, RZ, UR36 ;  /* 0x00000024ff067e24 */ /* 0x000fe4000f8e00ff */
[----:B------:R-:W-:Y:S01]  /*1d9b0*/  IMAD.U32 R7, RZ, RZ, UR44 ;  /* 0x0000002cff077e24 */ /* 0x000fe2000f8e00ff */
[----:B--2---:R-:W-:-:S05]  /*1d9c0*/  @!P0 LEA R2, R3, R0, 0x18 ;  /* 0x0000000003028211 */ /* 0x004fca00078ec0ff */
[----:B------:R1:W-:Y:S04]  /*1d9d0*/  @!P0 STS.128 [R2+0x288d0], R4 ;  /* 0x0288d00402008388 */ /* 0x0003e80000000c00 */
[----:B------:R1:W-:Y:S01]  /*1d9e0*/  @!P0 STL [R1], R2 ;  /* 0x0000000201008387 */ /* 0x0003e20000100800 */
[----:B------:R-:W-:Y:S06]  /*1d9f0*/  BAR.ARV 0x5, 0x180 ;  /* 0x0146000000007b1d */ /* 0x000fec0000002000 */
.L_x_1203:
[----:B------:R-:W-:Y:S02]  /*1da00*/  ULDC UR4, c[0x0][0xc3c] ;  /* 0x00030f0000047ab9 */ /* 0x000fe40000000800 */
[----:B------:R-:W-:-:S06]  /*1da10*/  UISETP.GE.AND UP0, UPT, UR44, UR4, UPT ;  /* 0x000000042c00728c */ /* 0x000fcc000bf06270 */
[----:B------:R-:W-:-:S13]  /*1da20*/  PLOP3.LUT P0, PT, PT, PT, UP0, 0x80, 0x0 ;  /* 0x000000000000781c */ /* 0x000fda0003f0f008 */
[----:B------:R-:W-:Y:S05]  /*1da30*/  @!P0 BRA `(.L_x_1211) ;  /* 0xffffffb400a08947 */ /* 0x000fea000383ffff */
.L_x_1138:
        /* <DEDUP_REMOVED lines=12> */
.L_x_1260:
[----:B------:R-:W-:Y:S05]  /*1db00*/  BSYNC B0 ;  /* 0x0000000000007941 */ /* 0x000fea0003800000 */
.L_x_1212:
[----:B------:R-:W-:-:S03]  /*1db10*/  UMOV UR4, 0xffffffff ;  /* 0xffffffff00047882 */ /* 0x000fc60000000000 */
[----:B------:R-:W-:Y:S05]  /*1db20*/  BRA.DIV UR4, `(.L_x_1214) ;  /* 0x0000001604347947 */ /* 0x000fea000b800000 */
[----:B------:R-:W1:Y:S02]  /*1db30*/  S2R R2, SR_TID.X ;  /* 0x0000000000027919 */ /* 0x000e640000002100 */
[----:B-1----:R-:W-:-:S04]  /*1db40*/  SHF.R.U32.HI R2, RZ, 0x5, R2 ;  /* 0x00000005ff027819 */ /* 0x002fc80000011602 */
[----:B------:R-:W-:-:S05]  /*1db50*/  LOP3.LUT R2, R2, 0x3, RZ, 0xc0, !PT ;  /* 0x0000000302027812 */ /* 0x000fca00078ec0ff */
[----:B------:R1:W2:Y:S02]  /*1db60*/  SHFL.IDX PT, R14, R2, RZ, 0x1f ;  /* 0x00001fff020e7589 */ /* 0x0002a400000e0000 */
.L_x_1263:
[----:B--2---:R-:W-:Y:S01]  /*1db70*/  ISETP.NE.AND P0, PT, R14, RZ, PT ;  /* 0x000000ff0e00720c */ /* 0x004fe20003f05270 */
[----:B------:R-:W-:-:S12]  /*1db80*/  BSSY B0, `(.L_x_1215) ;  /* 0x000002e000007945 */ /* 0x000fd80003800000 */
[----:B------:R-:W-:Y:S05]  /*1db90*/  @P0 BRA `(.L_x_1216) ;  /* 0x0000000000b00947 */ /* 0x000fea0003800000 */
[----:B------:R-:W-:-:S03]  /*1dba0*/  UMOV UR4, 0xffffffff ;  /* 0xffffffff00047882 */ /* 0x000fc60000000000 */
[----:B------:R-:W-:Y:S05]  /*1dbb0*/  BRA.DIV UR4, `(.L_x_1217) ;  /* 0x0000001604447947 */ /* 0x000fea000b800000 */
[----:B------:R-:W-:-:S13]  /*1dbc0*/  ELECT P6, URZ, PT ;  /* 0x00000000003f782f */ /* 0x000fda00038c0000 */
.L_x_1266:
[----:B------:R-:W-:Y:S05]  /*1dbd0*/  @!P6 BRA `(.L_x_1216) ;  /* 0x0000000000a0e947 */ /* 0x000fea0003800000 */
[----:B------:R-:W-:-:S06]  /*1dbe0*/  ULOP3.LUT UR4, UR38, 0x2, URZ, 0xfc, !UPT ;  /* 0x0000000226047892 */ /* 0x000fcc000f8efc3f */
[----:B-1----:R-:W-:-:S05]  /*1dbf0*/  IMAD.U32 R2, RZ, RZ, UR4 ;  /* 0x00000004ff027e24 */ /* 0x002fca000f8e00ff */
[----:B------:R-:W-:-:S13]  /*1dc00*/  ISETP.NE.AND P0, PT, R2, 0x3, PT ;  /* 0x000000030200780c */ /* 0x000fda0003f05270 */
[----:B------:R-:W-:Y:S05]  /*1dc10*/  @!P0 BRA `(.L_x_1218) ;  /* 0x0000000000048947 */ /* 0x000fea0003800000 */
[----:B------:R-:W-:Y:S01]  /*1dc20*/  BPT.TRAP 0x1 ;  /* 0x000000040000795c */ /* 0x000fe20000300000 */
.L_x_1218:
        /* <DEDUP_REMOVED lines=14> */
.L_x_1267:
[----:B------:R-:W1:Y:S02]  /*1dd10*/  SYNCS.PHASECHK.TRANS64.TRYWAIT P1, [R7+URZ], R2 ;  /* 0x00000002070075a7 */ /* 0x000e64000802017f */
[----:B-1----:R-:W-:Y:S05]  /*1dd20*/  @!P1 BRA `(.L_x_1220) ;  /* 0x00000014001c9947 */ /* 0x002fea0003800000 */
.L_x_1268:
[----:B------:R-:W-:Y:S05]  /*1dd30*/  @!P0 BRA `(.L_x_1221) ;  /* 0x0000000000048947 */ /* 0x000fea0003800000 */
[----:B------:R-:W-:Y:S01]  /*1dd40*/  BPT.TRAP 0x1 ;  /* 0x000000040000795c */ /* 0x000fe20000300000 */
.L_x_1221:
[----:B------:R-:W2:Y:S02]  /*1dd50*/  LDL.LU R4, [R1+0x4] ;  /* 0x0000040001047983 */ /* 0x000ea40000300800 */
[----:B--2---:R-:W-:-:S04]  /*1dd60*/  IMAD R4, R4, 0x8, R0 ;  /* 0x0000000804047824 */ /* 0x004fc800078e0200 */
[----:B------:R-:W2:Y:S02]  /*1dd70*/  SYNCS.PHASECHK.TRANS64.TRYWAIT P1, [R4+URZ+0x28860], R5 ;  /* 0x02886005040075a7 */ /* 0x000ea4000802017f */
[----:B--2---:R-:W-:Y:S05]  /*1dd80*/  @!P1 BRA `(.L_x_1222) ;  /* 0x0000001400189947 */ /* 0x004fea0003800000 */
.L_x_1269:
[----:B------:R-:W-:Y:S05]  /*1dd90*/  @!P0 BRA `(.L_x_1223) ;  /* 0x0000000000048947 */ /* 0x000fea0003800000 */
[----:B------:R-:W-:Y:S01]  /*1dda0*/  BPT.TRAP 0x1 ;  /* 0x000000040000795c */ /* 0x000fe20000300000 */
.L_x_1223:
[----:B------:R-:W-:-:S04]  /*1ddb0*/  IMAD R3, R3, 0x8, R0 ;  /* 0x0000000803037824 */ /* 0x000fc800078e0200 */
[----:B------:R-:W3:Y:S02]  /*1ddc0*/  SYNCS.PHASECHK.TRANS64.TRYWAIT P1, [R3+URZ+0x28860], R2 ;  /* 0x02886002030075a7 */ /* 0x000ee4000802017f */
[----:B---3--:R-:W-:Y:S05]  /*1ddd0*/  @!P1 BRA `(.L_x_1224) ;  /* 0x0000001400189947 */ /* 0x008fea0003800000 */
.L_x_1270:
[----:B------:R-:W-:Y:S05]  /*1dde0*/  @!P0 BRA `(.L_x_1225) ;  /* 0x0000000000048947 */ /* 0x000fea0003800000 */
[----:B------:R-:W-:Y:S01]  /*1ddf0*/  BPT.TRAP 0x1 ;  /* 0x000000040000795c */ /* 0x000fe20000300000 */
.L_x_1225:
[----:B------:R-:W4:Y:S02]  /*1de00*/  SYNCS.PHASECHK.TRANS64.TRYWAIT P0, [R4+URZ+0x28880], R5 ;  /* 0x02888005040075a7 */ /* 0x000f24000800017f */
[----:B----4-:R-:W-:Y:S05]  /*1de10*/  @!P0 BRA `(.L_x_1226) ;  /* 0x00000014001c8947 */ /* 0x010fea0003800000 */
.L_x_1227:
[----:B------:R0:W0:Y:S02]  /*1de20*/  SYNCS.PHASECHK.TRANS64.TRYWAIT P0, [R3+URZ+0x28880], R2 ;  /* 0x02888002030075a7 */ /* 0x000024000800017f */
[----:B0-----:R-:W-:Y:S05]  /*1de30*/  @!P0 NANOSLEEP.SYNCS 0x989680 ;  /* 0x009896800000895d */ /* 0x001fea0003900000 */
[----:B------:R-:W0:Y:S02]  /*1de40*/  @!P0 SYNCS.PHASECHK.TRANS64 P0, [R3+URZ+0x28880], R2 ;  /* 0x02888002030085a7 */ /* 0x000e24000800007f */
[----:B0-----:R-:W-:Y:S05]  /*1de50*/  @!P0 BRA `(.L_x_1227) ;  /* 0xfffffffc00f08947 */ /* 0x001fea000383ffff */
.L_x_1216:
[----:B------:R-:W-:Y:S05]  /*1de60*/  BSYNC B0 ;  /* 0x0000000000007941 */ /* 0x000fea0003800000 */
.L_x_1215:
[----:B------:R-:W-:Y:S05]  /*1de70*/  EXIT ;  /* 0x000000000000794d */ /* 0x000fea0003800000 */
.L_x_1036:
[----:B0-----:R-:W-:-:S04]  /*1de80*/  IMAD.U32 R3, RZ, RZ, UR45 ;  /* 0x0000002dff037e24 */ /* 0x001fc8000f8e00ff */
[----:B------:R0:W1:Y:S03]  /*1de90*/  SYNCS.PHASECHK.TRANS64.TRYWAIT P1, [R3+URZ+0x28800], R8 ;  /* 0x02880008030075a7 */ /* 0x000066000802017f */
[----:B-1----:R-:W-:Y:S05]  /*1dea0*/  @!P1 NANOSLEEP.SYNCS 0x989680 ;  /* 0x009896800000995d */ /* 0x002fea0003900000 */
[----:B------:R-:W1:Y:S02]  /*1deb0*/  @!P1 SYNCS.PHASECHK.TRANS64 P1, [R3+URZ+0x28800], R8 ;  /* 0x02880008030095a7 */ /* 0x000e64000802007f */
[----:B-1----:R-:W-:Y:S05]  /*1dec0*/  @!P1 BRA `(.L_x_1036) ;  /* 0xfffffffc00ec9947 */ /* 0x002fea000383ffff */
[----:B------:R-:W-:Y:S05]  /*1ded0*/  BRA `(.L_x_1228) ;  /* 0xfffffe3c00e87947 */ /* 0x000fea000383ffff */
.L_x_1040:
[----:B0-----:R0:W2:Y:S02]  /*1dee0*/  SYNCS.PHASECHK.TRANS64.TRYWAIT P1, [R123+URZ+0x28830], R4 ;  /* 0x028830047b0075a7 */ /* 0x0010a4000802017f */
[----:B--2---:R-:W-:Y:S05]  /*1def0*/  @!P1 NANOSLEEP.SYNCS 0x989680 ;  /* 0x009896800000995d */ /* 0x004fea0003900000 */
[----:B------:R-:W2:Y:S02]  /*1df00*/  @!P1 SYNCS.PHASECHK.TRANS64 P1, [R123+URZ+0x28830], R4 ;  /* 0x028830047b0095a7 */ /* 0x000ea4000802007f */
[----:B--2---:R-:W-:Y:S05]  /*1df10*/  @!P1 BRA `(.L_x_1040) ;  /* 0xfffffffc00f09947 */ /* 0x004fea000383ffff */
[----:B------:R-:W-:Y:S05]  /*1df20*/  BRA `(.L_x_1039) ;  /* 0xfffffe4000147947 */ /* 0x000fea000383ffff */
.L_x_1056:
[----:B-1----:R-:W-:-:S04]  /*1df30*/  IMAD.U32 R9, RZ, RZ, UR6 ;  /* 0x00000006ff097e24 */ /* 0x002fc8000f8e00ff */
[----:B------:R1:W2:Y:S03]  /*1df40*/  SYNCS.PHASECHK.TRANS64.TRYWAIT P1, [R9+URZ+0x28830], R8 ;  /* 0x02883008090075a7 */ /* 0x0002a6000802017f */
[----:B--2---:R-:W-:Y:S05]  /*1df50*/  @!P1 NANOSLEEP.SYNCS 0x989680 ;  /* 0x009896800000995d */ /* 0x004fea0003900000 */
[----:B------:R-:W2:Y:S02]  /*1df60*/  @!P1 SYNCS.PHASECHK.TRANS64 P1, [R9+URZ+0x28830], R8 ;  /* 0x02883008090095a7 */ /* 0x000ea4000802007f */
[----:B--2---:R-:W-:Y:S05]  /*1df70*/  @!P1 BRA `(.L_x_1056) ;  /* 0xfffffffc00ec9947 */ /* 0x004fea000383ffff */
[----:B------:R-:W-:Y:S05]  /*1df80*/  BRA `(.L_x_1053) ;  /* 0xfffffe8c00bc7947 */ /* 0x000fea000383ffff */
.L_x_1060:
[----:B-1----:R-:W-:-:S04]  /*1df90*/  IMAD.U32 R9, RZ, RZ, UR6 ;  /* 0x00000006ff097e24 */ /* 0x002fc8000f8e00ff */
[----:B------:R1:W2:Y:S03]  /*1dfa0*/  SYNCS.PHASECHK.TRANS64.TRYWAIT P1, [R9+URZ+0x28850], R8 ;  /* 0x02885008090075a7 */ /* 0x0002a6000802017f */
[----:B--2---:R-:W-:Y:S05]  /*1dfb0*/  @!P1 NANOSLEEP.SYNCS 0x989680 ;  /* 0x009896800000995d */ /* 0x004fea0003900000 */
[----:B------:R-:W2:Y:S02]  /*1dfc0*/  @!P1 SYNCS.PHASECHK.TRANS64 P1, [R9+URZ+0x28850], R8 ;  /* 0x02885008090095a7 */ /* 0x000ea4000802007f */
[----:B--2---:R-:W-:Y:S05]  /*1dfd0*/  @!P1 BRA `(.L_x_1060) ;  /* 0xfffffffc00ec9947 */ /* 0x004fea000383ffff */
[----:B------:R-:W-:Y:S05]  /*1dfe0*/  BRA `(.L_x_1057) ;  /* 0xfffffe9000347947 */ /* 0x000fea000383ffff */
.L_x_1078:
[----:B-1----:R-:W-:-:S04]  /*1dff0*/  IMAD.U32 R7, RZ, RZ, UR6 ;  /* 0x00000006ff077e24 */ /* 0x002fc8000f8e00ff */
[----:B------:R1:W2:Y:S03]  /*1e000*/  SYNCS.PHASECHK.TRANS64.TRYWAIT P1, [R7+URZ+0x28830], R6 ;  /* 0x02883006070075a7 */ /* 0x0002a6000802017f */
[----:B--2---:R-:W-:Y:S05]  /*1e010*/  @!P1 NANOSLEEP.SYNCS 0x989680 ;  /* 0x009896800000995d */ /* 0x004fea0003900000 */
[----:B------:R-:W2:Y:S02]  /*1e020*/  @!P1 SYNCS.PHASECHK.TRANS64 P1, [R7+URZ+0x28830], R6 ;  /* 0x02883006070095a7 */ /* 0x000ea4000802007f */
[----:B--2---:R-:W-:Y:S05]  /*1e030*/  @!P1 BRA `(.L_x_1078) ;  /* 0xfffffffc00ec9947 */ /* 0x004fea000383ffff */
[----:B------:R-:W-:Y:S05]  /*1e040*/  BRA `(.L_x_1075) ;  /* 0xfffffee400807947 */ /* 0x000fea000383ffff */
.L_x_1082:
[----:B-1----:R-:W-:-:S04]  /*1e050*/  IMAD.U32 R7, RZ, RZ, UR6 ;  /* 0x00000006ff077e24 */ /* 0x002fc8000f8e00ff */
[----:B------:R1:W2:Y:S03]  /*1e060*/  SYNCS.PHASECHK.TRANS64.TRYWAIT P1, [R7+URZ+0x28850], R6 ;  /* 0x02885006070075a7 */ /* 0x0002a6000802017f */
[----:B--2---:R-:W-:Y:S05]  /*1e070*/  @!P1 NANOSLEEP.SYNCS 0x989680 ;  /* 0x009896800000995d */ /* 0x004fea0003900000 */
[----:B------:R-:W2:Y:S02]  /*1e080*/  @!P1 SYNCS.PHASECHK.TRANS64 P1, [R7+URZ+0x28850], R6 ;  /* 0x02885006070095a7 */ /* 0x000ea4000802007f */
[----:B--2---:R-:W-:Y:S05]  /*1e090*/  @!P1 BRA `(.L_x_1082) ;  /* 0xfffffffc00ec9947 */ /* 0x004fea000383ffff */
[----:B------:R-:W-:Y:S05]  /*1e0a0*/  BRA `(.L_x_1079) ;  /* 0xfffffee800047947 */ /* 0x000fea000383ffff */
.L_x_1089:
[----:B-1----:R-:W-:-:S04]  /*1e0b0*/  IMAD.U32 R7, RZ, RZ, UR6 ;  /* 0x00000006ff077e24 */ /* 0x002fc8000f8e00ff */
[----:B------:R1:W2:Y:S03]  /*1e0c0*/  SYNCS.PHASECHK.TRANS64.TRYWAIT P1, [R7+URZ+0x28830], R6 ;  /* 0x02883006070075a7 */ /* 0x0002a6000802017f */
[----:B--2---:R-:W-:Y:S05]  /*1e0d0*/  @!P1 NANOSLEEP.SYNCS 0x989680 ;  /* 0x009896800000995d */ /* 0x004fea0003900000 */
[----:B------:R-:W2:Y:S02]  /*1e0e0*/  @!P1 SYNCS.PHASECHK.TRANS64 P1, [R7+URZ+0x28830], R6 ;  /* 0x02883006070095a7 */ /* 0x000ea4000802007f */
[----:B--2---:R-:W-:Y:S05]  /*1e0f0*/  @!P1 BRA `(.L_x_1089) ;  /* 0xfffffffc00ec9947 */ /* 0x004fea000383ffff */
[----:B------:R-:W-:Y:S05]  /*1e100*/  BRA `(.L_x_1086) ;  /* 0xffffff1800507947 */ /* 0x000fea000383ffff */
.L_x_1093:
[----:B-1----:R-:W-:-:S04]  /*1e110*/  IMAD.U32 R7, RZ, RZ, UR6 ;  /* 0x00000006ff077e24 */ /* 0x002fc8000f8e00ff */
[----:B------:R1:W2:Y:S03]  /*1e120*/  SYNCS.PHASECHK.TRANS64.TRYWAIT P1, [R7+URZ+0x28850], R6 ;  /* 0x02885006070075a7 */ /* 0x0002a6000802017f */
[----:B--2---:R-:W-:Y:S05]  /*1e130*/  @!P1 NANOSLEEP.SYNCS 0x989680 ;  /* 0x009896800000995d */ /* 0x004fea0003900000 */
[----:B------:R-:W2:Y:S02]  /*1e140*/  @!P1 SYNCS.PHASECHK.TRANS64 P1, [R7+URZ+0x28850], R6 ;  /* 0x02885006070095a7 */ /* 0x000ea4000802007f */
[----:B--2---:R-:W-:Y:S05]  /*1e150*/  @!P1 BRA `(.L_x_1093) ;  /* 0xfffffffc00ec9947 */ /* 0x004fea000383ffff */
[----:B------:R-:W-:Y:S05]  /*1e160*/  BRA `(.L_x_1090) ;  /* 0xffffff1800d47947 */ /* 0x000fea000383ffff */
.L_x_1107:
[----:B-1----:R-:W-:-:S04]  /*1e170*/  IMAD.U32 R3, RZ, RZ, UR4 ;  /* 0x00000004ff037e24 */ /* 0x002fc8000f8e00ff */
[----:B------:R1:W2:Y:S03]  /*1e180*/  SYNCS.PHASECHK.TRANS64.TRYWAIT P1, [R3+URZ+0x28850], R0 ;  /* 0x02885000030075a7 */ /* 0x0002a6000802017f */
[----:B--2---:R-:W-:Y:S05]  /*1e190*/  @!P1 NANOSLEEP.SYNCS 0x989680 ;  /* 0x009896800000995d */ /* 0x004fea0003900000 */
[----:B------:R-:W2:Y:S02]  /*1e1a0*/  @!P1 SYNCS.PHASECHK.TRANS64 P1, [R3+URZ+0x28850], R0 ;  /* 0x02885000030095a7 */ /* 0x000ea4000802007f */
[----:B--2---:R-:W-:Y:S05]  /*1e1b0*/  @!P1 BRA `(.L_x_1107) ;  /* 0xfffffffc00ec9947 */ /* 0x004fea000383ffff */
[----:B------:R-:W-:Y:S05]  /*1e1c0*/  BRA `(.L_x_1106) ;  /* 0xffffff6c00447947 */ /* 0x000fea000383ffff */
.L_x_1159:
[----:B------:R-:W-:Y:S02]  /*1e1d0*/  IMAD.MOV.U32 R13, RZ, RZ, R0 ;  /* 0x000000ffff0d7224 */ /* 0x000fe400078e0000 */
[----:B------:R-:W-:Y:S02]  /*1e1e0*/  IMAD.MOV.U32 R12, RZ, RZ, RZ ;  /* 0x000000ffff0c7224 */ /* 0x000fe400078e00ff */
[----:B------:R-:W-:Y:S02]  /*1e1f0*/  IMAD.MOV.U32 R11, RZ, RZ, 0x1f ;  /* 0x0000001fff0b7424 */ /* 0x000fe400078e00ff */
[----:B------:R-:W-:-:S07]  /*1e200*/  IMAD.MOV.U32 R15, RZ, RZ, -0x1 ;  /* 0xffffffffff0f7424 */ /* 0x000fce00078e00ff */
[----:B0-----:R-:W-:Y:S05]  /*1e210*/  WARPSYNC.COLLECTIVE R15, `(.L_x_1229) ;  /* 0x000000000f087348 */ /* 0x001fea0003c00000 */
[----:B------:R1:W2:Y:S02]  /*1e220*/  SHFL.IDX P6, R14, R13, R12, R11 ;  /* 0x0000000c0d0e7389 */ /* 0x0002a400000c000b */
[----:B012---:R-:W-:Y:S01]  /*1e230*/  ENDCOLLECTIVE ;  /* 0x000000000000791b */ /* 0x007fe20003800000 */
.L_x_1229:
[----:B------:R-:W-:Y:S05]  /*1e240*/  BRA `(.L_x_1230) ;  /* 0xffffffc000247947 */ /* 0x000fea000383ffff */
.L_x_1161:
[----:B------:R-:W-:Y:S01]  /*1e250*/  BSSY B0, `(.L_x_1231) ;  /* 0x0000006000007945 */ /* 0x000fe20003800000 */
[----:B------:R-:W-:-:S07]  /*1e260*/  IMAD.MOV.U32 R15, RZ, RZ, -0x1 ;  /* 0xffffffffff0f7424 */ /* 0x000fce00078e00ff */
[----:B0-----:R-:W-:Y:S05]  /*1e270*/  WARPSYNC.COLLECTIVE R15, `(.L_x_1232) ;  /* 0x000000000f0c7348 */ /* 0x001fea0003c00000 */
[----:B------:R-:W-:Y:S02]  /*1e280*/  ELECT P6, UR62, PT ;  /* 0x00000000003e782f */ /* 0x000fe400038c0000 */
[----:B------:R-:W-:Y:S01]  /*1e290*/  MOV R14, UR62 ;  /* 0x0000003e000e7c02 */ /* 0x000fe20008000f00 */
[----:B0-----:R-:W-:Y:S10]  /*1e2a0*/  ENDCOLLECTIVE ;  /* 0x000000000000791b */ /* 0x001ff40003800000 */
.L_x_1232:
[----:B------:R-:W-:Y:S05]  /*1e2b0*/  BSYNC B0 ;  /* 0x0000000000007941 */ /* 0x000fea0003800000 */
.L_x_1231:
[----:B------:R-:W-:Y:S05]  /*1e2c0*/  BRA `(.L_x_1233) ;  /* 0xffffffc0002c7947 */ /* 0x000fea000383ffff */
.L_x_1163:
[----:B0-----:R0:W1:Y:S02]  /*1e2d0*/  SYNCS.PHASECHK.TRANS64.TRYWAIT P0, [R4+URZ+0x28880], R3 ;  /* 0x02888003040075a7 */ /* 0x001064000800017f */
[----:B-1----:R-:W-:Y:S05]  /*1e2e0*/  @!P0 NANOSLEEP.SYNCS 0x989680 ;  /* 0x009896800000895d */ /* 0x002fea0003900000 */
[----:B------:R-:W1:Y:S02]  /*1e2f0*/  @!P0 SYNCS.PHASECHK.TRANS64 P0, [R4+URZ+0x28880], R3 ;  /* 0x02888003040085a7 */ /* 0x000e64000800007f */
[----:B-1----:R-:W-:Y:S05]  /*1e300*/  @!P0 BRA `(.L_x_1163) ;  /* 0xfffffffc00f08947 */ /* 0x002fea000383ffff */
[----:B------:R-:W-:Y:S05]  /*1e310*/  BRA `(.L_x_1234) ;  /* 0xffffffc000907947 */ /* 0x000fea000383ffff */
.L_x_1165:
[----:B-1----:R1:W2:Y:S02]  /*1e320*/  SYNCS.PHASECHK.TRANS64.TRYWAIT P0, [R4+URZ+0x28840], R3 ;  /* 0x02884003040075a7 */ /* 0x0022a4000800017f */
[----:B--2---:R-:W-:Y:S05]  /*1e330*/  @!P0 NANOSLEEP.SYNCS 0x989680 ;  /* 0x009896800000895d */ /* 0x004fea0003900000 */
[----:B------:R-:W2:Y:S02]  /*1e340*/  @!P0 SYNCS.PHASECHK.TRANS64 P0, [R4+URZ+0x28840], R3 ;  /* 0x02884003040085a7 */ /* 0x000ea4000800007f */
[----:B--2---:R-:W-:Y:S05]  /*1e350*/  @!P0 BRA `(.L_x_1165) ;  /* 0xfffffffc00f08947 */ /* 0x004fea000383ffff */
[----:B------:R-:W-:Y:S05]  /*1e360*/  BRA `(.L_x_1235) ;  /* 0xffffffc000e87947 */ /* 0x000fea000383ffff */
.L_x_1169:
[----:B------:R-:W-:Y:S01]  /*1e370*/  IMAD.MOV.U32 R13, RZ, RZ, R2 ;  /* 0x000000ffff0d7224 */ /* 0x000fe200078e0002 */
[----:B------:R-:W-:Y:S01]  /*1e380*/  LOP3.LUT R7, R7, 0x7f, RZ, 0xc0, !PT ;  /* 0x0000007f07077812 */ /* 0x000fe200078ec0ff */
[----:B------:R-:W-:Y:S02]  /*1e390*/  IMAD.MOV.U32 R12, RZ, RZ, RZ ;  /* 0x000000ffff0c7224 */ /* 0x000fe400078e00ff */
[----:B------:R-:W-:Y:S01]  /*1e3a0*/  IMAD.MOV.U32 R11, RZ, RZ, 0x181f ;  /* 0x0000181fff0b7424 */ /* 0x000fe200078e00ff */
[----:B------:R-:W-:Y:S01]  /*1e3b0*/  SHF.R.U32.HI R5, RZ, 0x3, R7 ;  /* 0x00000003ff057819 */ /* 0x000fe20000011607 */
[----:B------:R-:W-:Y:S02]  /*1e3c0*/  IMAD.MOV.U32 R15, RZ, RZ, -0x1 ;  /* 0xffffffffff0f7424 */ /* 0x000fe400078e00ff */
[----:B------:R-:W-:Y:S02]  /*1e3d0*/  IMAD R3, R8, UR42, RZ ;  /* 0x0000002a08037c24 */ /* 0x000fe4000f8e02ff */
[----:B------:R-:W-:-:S07]  /*1e3e0*/  IMAD.IADD R4, R5, 0x1, R18 ;  /* 0x0000000105047824 */ /* 0x000fce00078e0212 */
[----:B-----5:R-:W-:Y:S05]  /*1e3f0*/  WARPSYNC.COLLECTIVE R15, `(.L_x_1236) ;  /* 0x000000000f087348 */ /* 0x020fea0003c00000 */
[----:B------:R0:W1:Y:S02]  /*1e400*/  SHFL.IDX P6, R14, R13, R12, R11 ;  /* 0x0000000c0d0e7389 */ /* 0x00006400000c000b */
[----:B01---5:R-:W-:Y:S01]  /*1e410*/  ENDCOLLECTIVE ;  /* 0x000000000000791b */ /* 0x023fe20003800000 */
.L_x_1236:
[C---:B------:R-:W-:Y:S01]  /*1e420*/  VIADD R5, R4.reuse, 0x10 ;  /* 0x0000001004057836 */ /* 0x040fe20000000000 */
[----:B------:R-:W-:-:S04]  /*1e430*/  ISETP.GE.AND P1, PT, R4, R3, PT ;  /* 0x000000030400720c */ /* 0x000fc80003f26270 */
[----:B------:R-:W-:Y:S01]  /*1e440*/  ISETP.GE.AND P2, PT, R5, R3, PT ;  /* 0x000000030500720c */ /* 0x000fe20003f46270 */
[----:B------:R-:W-:Y:S02]  /*1e450*/  IMAD.MOV.U32 R13, RZ, RZ, R0 ;  /* 0x000000ffff0d7224 */ /* 0x000fe400078e0000 */
[----:B------:R-:W-:-:S10]  /*1e460*/  IMAD.MOV.U32 R6, RZ, RZ, R14 ;  /* 0x000000ffff067224 */ /* 0x000fd400078e000e */
[----:B------:R-:W-:Y:S05]  /*1e470*/  WARPSYNC.COLLECTIVE R15, `(.L_x_1237) ;  /* 0x000000000f087348 */ /* 0x000fea0003c00000 */
[----:B------:R0:W1:Y:S02]  /*1e480*/  SHFL.IDX P6, R14, R13, R12, R11 ;  /* 0x0000000c0d0e7389 */ /* 0x00006400000c000b */
[----:B01----:R-:W-:Y:S01]  /*1e490*/  ENDCOLLECTIVE ;  /* 0x000000000000791b */ /* 0x003fe20003800000 */
.L_x_1237:
[----:B------:R-:W-:Y:S02]  /*1e4a0*/  IMAD.MOV.U32 R13, RZ, RZ, R2 ;  /* 0x000000ffff0d7224 */ /* 0x000fe400078e0002 */
[----:B------:R-:W-:Y:S02]  /*1e4b0*/  IMAD.MOV.U32 R12, RZ, RZ, 0x1 ;  /* 0x00000001ff0c7424 */ /* 0x000fe400078e00ff */
[----:B------:R-:W-:-:S07]  /*1e4c0*/  IMAD.MOV.U32 R7, RZ, RZ, R14 ;  /* 0x000000ffff077224 */ /* 0x000fce00078e000e */
[----:B------:R-:W-:Y:S05]  /*1e4d0*/  WARPSYNC.COLLECTIVE R15, `(.L_x_1238) ;  /* 0x000000000f087348 */ /* 0x000fea0003c00000 */
[----:B------:R0:W1:Y:S02]  /*1e4e0*/  SHFL.IDX P6, R14, R13, R12, R11 ;  /* 0x0000000c0d0e7389 */ /* 0x00006400000c000b */
[----:B01----:R-:W-:Y:S01]  /*1e4f0*/  ENDCOLLECTIVE ;  /* 0x000000000000791b */ /* 0x003fe20003800000 */
.L_x_1238:
        /* <DEDUP_REMOVED lines=10> */
.L_x_1239:
        /* <DEDUP_REMOVED lines=10> */
.L_x_1240:
[----:B------:R-:W-:-:S05]  /*1e640*/  @!P2 IADD3 R5, P1, R10, R5, RZ ;  /* 0x000000050a05a210 */ /* 0x000fca0007f3e0ff */
[----:B------:R-:W-:Y:S02]  /*1e650*/  @!P2 IMAD.X R6, RZ, RZ, R8, P1 ;  /* 0x000000ffff06a224 */ /* 0x000fe400008e0608 */
[C---:B------:R-:W-:Y:S02]  /*1e660*/  VIADD R8, R4.reuse, 0x60 ;  /* 0x0000006004087836 */ /* 0x040fe40000000000 */
[----:B------:R-:W-:Y:S02]  /*1e670*/  @!P2 IMAD.MOV.U32 R7, RZ, RZ, R6 ;  /* 0x000000ffff07a224 */ /* 0x000fe400078e0006 */
        /* <DEDUP_REMOVED lines=12> */
.L_x_1241:
[----:B------:R-:W-:Y:S02]  /*1e740*/  IMAD.MOV.U32 R13, RZ, RZ, R2 ;  /* 0x000000ffff0d7224 */ /* 0x000fe400078e0002 */
[----:B------:R-:W-:Y:S02]  /*1e750*/  IMAD.MOV.U32 R12, RZ, RZ, 0x3 ;  /* 0x00000003ff0c7424 */ /* 0x000fe400078e00ff */
[----:B------:R-:W-:-:S07]  /*1e760*/  IMAD.MOV.U32 R6, RZ, RZ, R14 ;  /* 0x000000ffff067224 */ /* 0x000fce00078e000e */
[----:B------:R-:W-:Y:S05]  /*1e770*/  WARPSYNC.COLLECTIVE R15, `(.L_x_1242) ;  /* 0x000000000f087348 */ /* 0x000fea0003c00000 */
[----:B------:R0:W1:Y:S02]  /*1e780*/  SHFL.IDX P6, R14, R13, R12, R11 ;  /* 0x0000000c0d0e7389 */ /* 0x00006400000c000b */
[----:B01----:R-:W-:Y:S01]  /*1e790*/  ENDCOLLECTIVE ;  /* 0x000000000000791b */ /* 0x003fe20003800000 */
.L_x_1242:
        /* <DEDUP_REMOVED lines=14> */
.L_x_1243:
[----:B------:R-:W-:Y:S02]  /*1e880*/  IMAD.MOV.U32 R13, RZ, RZ, R2 ;  /* 0x000000ffff0d7224 */ /* 0x000fe400078e0002 */
[----:B------:R-:W-:Y:S02]  /*1e890*/  IMAD.MOV.U32 R12, RZ, RZ, 0x4 ;  /* 0x00000004ff0c7424 */ /* 0x000fe400078e00ff */
[----:B------:R-:W-:-:S07]  /*1e8a0*/  IMAD.MOV.U32 R6, RZ, RZ, R14 ;  /* 0x000000ffff067224 */ /* 0x000fce00078e000e */
[----:B------:R-:W-:Y:S05]  /*1e8b0*/  WARPSYNC.COLLECTIVE R15, `(.L_x_1244) ;  /* 0x000000000f087348 */ /* 0x000fea0003c00000 */
[----:B------:R0:W1:Y:S02]  /*1e8c0*/  SHFL.IDX P6, R14, R13, R12, R11 ;  /* 0x0000000c0d0e7389 */ /* 0x00006400000c000b */
[----:B01----:R-:W-:Y:S01]  /*1e8d0*/  ENDCOLLECTIVE ;  /* 0x000000000000791b */ /* 0x003fe20003800000 */
.L_x_1244:
        /* <DEDUP_REMOVED lines=14> */
.L_x_1245:
[----:B------:R-:W-:Y:S02]  /*1e9c0*/  IMAD.MOV.U32 R13, RZ, RZ, R2 ;  /* 0x000000ffff0d7224 */ /* 0x000fe400078e0002 */
[----:B------:R-:W-:Y:S02]  /*1e9d0*/  IMAD.MOV.U32 R12, RZ, RZ, 0x5 ;  /* 0x00000005ff0c7424 */ /* 0x000fe400078e00ff */
[----:B------:R-:W-:-:S07]  /*1e9e0*/  IMAD.MOV.U32 R6, RZ, RZ, R14 ;  /* 0x000000ffff067224 */ /* 0x000fce00078e000e */
[----:B------:R-:W-:Y:S05]  /*1e9f0*/  WARPSYNC.COLLECTIVE R15, `(.L_x_1246) ;  /* 0x000000000f087348 */ /* 0x000fea0003c00000 */
[----:B------:R0:W1:Y:S02]  /*1ea00*/  SHFL.IDX P6, R14, R13, R12, R11 ;  /* 0x0000000c0d0e7389 */ /* 0x00006400000c000b */
[----:B01----:R-:W-:Y:S01]  /*1ea10*/  ENDCOLLECTIVE ;  /* 0x000000000000791b */ /* 0x003fe20003800000 */
.L_x_1246:
        /* <DEDUP_REMOVED lines=14> */
.L_x_1247:
[----:B------:R-:W-:Y:S02]  /*1eb00*/  IMAD.MOV.U32 R13, RZ, RZ, R2 ;  /* 0x000000ffff0d7224 */ /* 0x000fe400078e0002 */
[----:B------:R-:W-:Y:S02]  /*1eb10*/  IMAD.MOV.U32 R12, RZ, RZ, 0x6 ;  /* 0x00000006ff0c7424 */ /* 0x000fe400078e00ff */
[----:B------:R-:W-:-:S07]  /*1eb20*/  IMAD.MOV.U32 R6, RZ, RZ, R14 ;  /* 0x000000ffff067224 */ /* 0x000fce00078e000e */
[----:B------:R-:W-:Y:S05]  /*1eb30*/  WARPSYNC.COLLECTIVE R15, `(.L_x_1248) ;  /* 0x000000000f087348 */ /* 0x000fea0003c00000 */
[----:B------:R0:W1:Y:S02]  /*1eb40*/  SHFL.IDX P6, R14, R13, R12, R11 ;  /* 0x0000000c0d0e7389 */ /* 0x00006400000c000b */
[----:B01----:R-:W-:Y:S01]  /*1eb50*/  ENDCOLLECTIVE ;  /* 0x000000000000791b */ /* 0x003fe20003800000 */
.L_x_1248:
        /* <DEDUP_REMOVED lines=13> */
.L_x_1249:
[----:B------:R-:W-:Y:S02]  /*1ec30*/  IMAD.MOV.U32 R13, RZ, RZ, R2 ;  /* 0x000000ffff0d7224 */ /* 0x000fe400078e0002 */
[----:B------:R-:W-:Y:S02]  /*1ec40*/  IMAD.MOV.U32 R12, RZ, RZ, 0x7 ;  /* 0x00000007ff0c7424 */ /* 0x000fe400078e00ff */
[----:B------:R-:W-:-:S07]  /*1ec50*/  IMAD.MOV.U32 R6, RZ, RZ, R14 ;  /* 0x000000ffff067224 */ /* 0x000fce00078e000e */
[----:B------:R-:W-:Y:S05]  /*1ec60*/  WARPSYNC.COLLECTIVE R15, `(.L_x_1250) ;  /* 0x000000000f087348 */ /* 0x000fea0003c00000 */
[----:B------:R0:W1:Y:S02]  /*1ec70*/  SHFL.IDX P6, R14, R13, R12, R11 ;  /* 0x0000000c0d0e7389 */ /* 0x00006400000c000b */
[----:B01----:R-:W-:Y:S01]  /*1ec80*/  ENDCOLLECTIVE ;  /* 0x000000000000791b */ /* 0x003fe20003800000 */
.L_x_1250:
        /* <DEDUP_REMOVED lines=12> */
.L_x_1251:
[----:B------:R-:W-:Y:S01]  /*1ed50*/  IMAD.MOV.U32 R0, RZ, RZ, R14 ;  /* 0x000000ffff007224 */ /* 0x000fe200078e000e */
[----:B------:R-:W-:Y:S06]  /*1ed60*/  BRA `(.L_x_1252) ;  /* 0xffffffc4003c7947 */ /* 0x000fec000383ffff */
.L_x_1172:
[----:B0-----:R-:W2:Y:S02]  /*1ed70*/  LDL R2, [R1] ;  /* 0x0000000001027983 */ /* 0x001ea40000100800 */
[----:B--2---:R0:W1:Y:S02]  /*1ed80*/  SYNCS.PHASECHK.TRANS64.TRYWAIT P0, [R2+URZ+0x28820], R0 ;  /* 0x02882000020075a7 */ /* 0x004064000800017f */
[----:B-1----:R-:W-:Y:S05]  /*1ed90*/  @!P0 NANOSLEEP.SYNCS 0x989680 ;  /* 0x009896800000895d */ /* 0x002fea0003900000 */
[----:B------:R-:W1:Y:S02]  /*1eda0*/  @!P0 SYNCS.PHASECHK.TRANS64 P0, [R2+URZ+0x28820], R0 ;  /* 0x02882000020085a7 */ /* 0x000e64000800007f */
[----:B-1----:R-:W-:Y:S05]  /*1edb0*/  @!P0 BRA `(.L_x_1172) ;  /* 0xfffffffc00ec8947 */ /* 0x002fea000383ffff */
[----:B------:R-:W-:Y:S05]  /*1edc0*/  BRA `(.L_x_1253) ;  /* 0xffffffc400987947 */ /* 0x000fea000383ffff */
.L_x_1178:
[----:B--2---:R2:W3:Y:S02]  /*1edd0*/  SYNCS.PHASECHK.TRANS64.TRYWAIT P0, [R4+URZ+0x28880], R3 ;  /* 0x02888003040075a7 */ /* 0x0044e4000800017f */
[----:B---3--:R-:W-:Y:S05]  /*1ede0*/  @!P0 NANOSLEEP.SYNCS 0x989680 ;  /* 0x009896800000895d */ /* 0x008fea0003900000 */
[----:B------:R-:W3:Y:S02]  /*1edf0*/  @!P0 SYNCS.PHASECHK.TRANS64 P0, [R4+URZ+0x28880], R3 ;  /* 0x02888003040085a7 */ /* 0x000ee4000800007f */
[----:B---3--:R-:W-:Y:S05]  /*1ee00*/  @!P0 BRA `(.L_x_1178) ;  /* 0xfffffffc00f08947 */ /* 0x008fea000383ffff */
[----:B------:R-:W-:Y:S05]  /*1ee10*/  BRA `(.L_x_1254) ;  /* 0xffffffc800547947 */ /* 0x000fea000383ffff */
.L_x_1183:
[----:B-1----:R1:W3:Y:S02]  /*1ee20*/  SYNCS.PHASECHK.TRANS64.TRYWAIT P0, [R4+URZ+0x28840], R3 ;  /* 0x02884003040075a7 */ /* 0x0022e4000800017f */
[----:B---3--:R-:W-:Y:S05]  /*1ee30*/  @!P0 NANOSLEEP.SYNCS 0x989680 ;  /* 0x009896800000895d */ /* 0x008fea0003900000 */
[----:B------:R-:W3:Y:S02]  /*1ee40*/  @!P0 SYNCS.PHASECHK.TRANS64 P0, [R4+URZ+0x28840], R3 ;  /* 0x02884003040085a7 */ /* 0x000ee4000800007f */
[----:B---3--:R-:W-:Y:S05]  /*1ee50*/  @!P0 BRA `(.L_x_1183) ;  /* 0xfffffffc00f08947 */ /* 0x008fea000383ffff */
[----:B------:R-:W-:Y:S05]  /*1ee60*/  BRA `(.L_x_1255) ;  /* 0xffffffc800d87947 */ /* 0x000fea000383ffff */
.L_x_1189:
[----:B--2---:R2:W3:Y:S02]  /*1ee70*/  SYNCS.PHASECHK.TRANS64.TRYWAIT P0, [R20+URZ+0x28870], R2 ;  /* 0x02887002140075a7 */ /* 0x0044e4000800017f */
[----:B---3--:R-:W-:Y:S05]  /*1ee80*/  @!P0 NANOSLEEP.SYNCS 0x989680 ;  /* 0x009896800000895d */ /* 0x008fea0003900000 */
[----:B------:R-:W3:Y:S02]  /*1ee90*/  @!P0 SYNCS.PHASECHK.TRANS64 P0, [R20+URZ+0x28870], R2 ;  /* 0x02887002140085a7 */ /* 0x000ee4000800007f */
[----:B---3--:R-:W-:Y:S05]  /*1eea0*/  @!P0 BRA `(.L_x_1189) ;  /* 0xfffffffc00f08947 */ /* 0x008fea000383ffff */
[----:B------:R-:W-:Y:S05]  /*1eeb0*/  BRA `(.L_x_1256) ;  /* 0xffffffcc00787947 */ /* 0x000fea000383ffff */
.L_x_1191:
[----:B--2---:R2:W3:Y:S02]  /*1eec0*/  SYNCS.PHASECHK.TRANS64.TRYWAIT P0, [R20+URZ+0x28860], R2 ;  /* 0x02886002140075a7 */ /* 0x0044e4000800017f */
[----:B---3--:R-:W-:Y:S05]  /*1eed0*/  @!P0 NANOSLEEP.SYNCS 0x989680 ;  /* 0x009896800000895d */ /* 0x008fea0003900000 */
[----:B------:R-:W3:Y:S02]  /*1eee0*/  @!P0 SYNCS.PHASECHK.TRANS64 P0, [R20+URZ+0x28860], R2 ;  /* 0x02886002140085a7 */ /* 0x000ee4000800007f */
[----:B---3--:R-:W-:Y:S05]  /*1eef0*/  @!P0 BRA `(.L_x_1191) ;  /* 0xfffffffc00f08947 */ /* 0x008fea000383ffff */
[----:B------:R-:W-:Y:S05]  /*1ef00*/  BRA `(.L_x_1257) ;  /* 0xffffffcc00807947 */ /* 0x000fea000383ffff */
.L_x_1198:
[----:B-1----:R1:W2:Y:S02]  /*1ef10*/  SYNCS.PHASECHK.TRANS64.TRYWAIT P1, [R18+URZ+0x28870], R3 ;  /* 0x02887003120075a7 */ /* 0x0022a4000802017f */
[----:B--2---:R-:W-:Y:S05]  /*1ef20*/  @!P1 NANOSLEEP.SYNCS 0x989680 ;  /* 0x009896800000995d */ /* 0x004fea0003900000 */
[----:B------:R-:W2:Y:S02]  /*1ef30*/  @!P1 SYNCS.PHASECHK.TRANS64 P1, [R18+URZ+0x28870], R3 ;  /* 0x02887003120095a7 */ /* 0x000ea4000802007f */
[----:B--2---:R-:W-:Y:S05]  /*1ef40*/  @!P1 BRA `(.L_x_1198) ;  /* 0xfffffffc00f09947 */ /* 0x004fea000383ffff */
[----:B------:R-:W-:Y:S05]  /*1ef50*/  BRA `(.L_x_1258) ;  /* 0xffffffd400b07947 */ /* 0x000fea000383ffff */
.L_x_1200:
[----:B-1----:R1:W2:Y:S02]  /*1ef60*/  SYNCS.PHASECHK.TRANS64.TRYWAIT P1, [R18+URZ+0x28860], R3 ;  /* 0x02886003120075a7 */ /* 0x0022a4000802017f */
[----:B--2---:R-:W-:Y:S05]  /*1ef70*/  @!P1 NANOSLEEP.SYNCS 0x989680 ;  /* 0x009896800000995d */ /* 0x004fea0003900000 */
[----:B------:R-:W2:Y:S02]  /*1ef80*/  @!P1 SYNCS.PHASECHK.TRANS64 P1, [R18+URZ+0x28860], R3 ;  /* 0x02886003120095a7 */ /* 0x000ea4000802007f */
[----:B--2---:R-:W-:Y:S05]  /*1ef90*/  @!P1 BRA `(.L_x_1200) ;  /* 0xfffffffc00f09947 */ /* 0x004fea000383ffff */
[----:B------:R-:W-:Y:S05]  /*1efa0*/  BRA `(.L_x_1259) ;  /* 0xffffffd400b87947 */ /* 0x000fea000383ffff */
.L_x_1213:
[----:B0-----:R0:W1:Y:S02]  /*1efb0*/  SYNCS.PHASECHK.TRANS64.TRYWAIT P0, [R0+URZ+0x28820], R3 ;  /* 0x02882003000075a7 */ /* 0x001064000800017f */
[----:B-1----:R-:W-:Y:S05]  /*1efc0*/  @!P0 NANOSLEEP.SYNCS 0x989680 ;  /* 0x009896800000895d */ /* 0x002fea0003900000 */
[----:B------:R-:W1:Y:S02]  /*1efd0*/  @!P0 SYNCS.PHASECHK.TRANS64 P0, [R0+URZ+0x28820], R3 ;  /* 0x02882003000085a7 */ /* 0x000e64000800007f */
[----:B-1----:R-:W-:Y:S05]  /*1efe0*/  @!P0 BRA `(.L_x_1213) ;  /* 0xfffffffc00f08947 */ /* 0x002fea000383ffff */
[----:B------:R-:W-:Y:S05]  /*1eff0*/  BRA `(.L_x_1260) ;  /* 0xffffffe800c07947 */ /* 0x000fea000383ffff */
.L_x_1214:
        /* <DEDUP_REMOVED lines=11> */
.L_x_1262:
[----:B------:R-:W-:Y:S05]  /*1f0b0*/  BSYNC B0 ;  /* 0x0000000000007941 */ /* 0x000fea0003800000 */
.L_x_1261:
[----:B------:R-:W-:Y:S05]  /*1f0c0*/  BRA `(.L_x_1263) ;  /* 0xffffffe800a87947 */ /* 0x000fea000383ffff */
.L_x_1217:
[----:B------:R-:W-:Y:S01]  /*1f0d0*/  BSSY B1, `(.L_x_1264) ;  /* 0x0000006000017945 */ /* 0x000fe20003800000 */
[----:B------:R-:W-:-:S07]  /*1f0e0*/  IMAD.MOV.U32 R15, RZ, RZ, -0x1 ;  /* 0xffffffffff0f7424 */ /* 0x000fce00078e00ff */
[----:B01----:R-:W-:Y:S05]  /*1f0f0*/  WARPSYNC.COLLECTIVE R15, `(.L_x_1265) ;  /* 0x000000000f0c7348 */ /* 0x003fea0003c00000 */
[----:B------:R-:W-:Y:S02]  /*1f100*/  ELECT P6, UR62, PT ;  /* 0x00000000003e782f */ /* 0x000fe400038c0000 */
[----:B------:R-:W-:Y:S01]  /*1f110*/  MOV R14, UR62 ;  /* 0x0000003e000e7c02 */ /* 0x000fe20008000f00 */
[----:B01----:R-:W-:Y:S10]  /*1f120*/  ENDCOLLECTIVE ;  /* 0x000000000000791b */ /* 0x003ff40003800000 */
.L_x_1265:
[----:B------:R-:W-:Y:S05]  /*1f130*/  BSYNC B1 ;  /* 0x0000000000017941 */ /* 0x000fea0003800000 */
.L_x_1264:
[----:B------:R-:W-:Y:S05]  /*1f140*/  BRA `(.L_x_1266) ;  /* 0xffffffe800a07947 */ /* 0x000fea000383ffff */
.L_x_1219:
[----:B0-----:R0:W1:Y:S02]  /*1f150*/  SYNCS.PHASECHK.TRANS64.TRYWAIT P1, [R6+URZ], R5 ;  /* 0x00000005060075a7 */ /* 0x001064000802017f */
[----:B-1----:R-:W-:Y:S05]  /*1f160*/  @!P1 NANOSLEEP.SYNCS 0x989680 ;  /* 0x009896800000995d */ /* 0x002fea0003900000 */
[----:B------:R-:W1:Y:S02]  /*1f170*/  @!P1 SYNCS.PHASECHK.TRANS64 P1, [R6+URZ], R5 ;  /* 0x00000005060095a7 */ /* 0x000e64000802007f */
[----:B-1----:R-:W-:Y:S05]  /*1f180*/  @!P1 BRA `(.L_x_1219) ;  /* 0xfffffffc00f09947 */ /* 0x002fea000383ffff */
[----:B------:R-:W-:Y:S05]  /*1f190*/  BRA `(.L_x_1267) ;  /* 0xffffffe800dc7947 */ /* 0x000fea000383ffff */
.L_x_1220:
[----:B-1----:R1:W2:Y:S02]  /*1f1a0*/  SYNCS.PHASECHK.TRANS64.TRYWAIT P1, [R7+URZ], R2 ;  /* 0x00000002070075a7 */ /* 0x0022a4000802017f */
[----:B--2---:R-:W-:Y:S05]  /*1f1b0*/  @!P1 NANOSLEEP.SYNCS 0x989680 ;  /* 0x009896800000995d */ /* 0x004fea0003900000 */
[----:B------:R-:W2:Y:S02]  /*1f1c0*/  @!P1 SYNCS.PHASECHK.TRANS64 P1, [R7+URZ], R2 ;  /* 0x00000002070095a7 */ /* 0x000ea4000802007f */
[----:B--2---:R-:W-:Y:S05]  /*1f1d0*/  @!P1 BRA `(.L_x_1220) ;  /* 0xfffffffc00f09947 */ /* 0x004fea000383ffff */
[----:B------:R-:W-:Y:S05]  /*1f1e0*/  BRA `(.L_x_1268) ;  /* 0xffffffe800d07947 */ /* 0x000fea000383ffff */
.L_x_1222:
[----:B--2---:R2:W3:Y:S02]  /*1f1f0*/  SYNCS.PHASECHK.TRANS64.TRYWAIT P1, [R4+URZ+0x28860], R5 ;  /* 0x02886005040075a7 */ /* 0x0044e4000802017f */
[----:B---3--:R-:W-:Y:S05]  /*1f200*/  @!P1 NANOSLEEP.SYNCS 0x989680 ;  /* 0x009896800000995d */ /* 0x008fea0003900000 */
[----:B------:R-:W3:Y:S02]  /*1f210*/  @!P1 SYNCS.PHASECHK.TRANS64 P1, [R4+URZ+0x28860], R5 ;  /* 0x02886005040095a7 */ /* 0x000ee4000802007f */
[----:B---3--:R-:W-:Y:S05]  /*1f220*/  @!P1 BRA `(.L_x_1222) ;  /* 0xfffffffc00f09947 */ /* 0x008fea000383ffff */
[----:B------:R-:W-:Y:S05]  /*1f230*/  BRA `(.L_x_1269) ;  /* 0xffffffe800d47947 */ /* 0x000fea000383ffff */
.L_x_1224:
[----:B---3--:R3:W4:Y:S02]  /*1f240*/  SYNCS.PHASECHK.TRANS64.TRYWAIT P1, [R3+URZ+0x28860], R2 ;  /* 0x02886002030075a7 */ /* 0x008724000802017f */
[----:B----4-:R-:W-:Y:S05]  /*1f250*/  @!P1 NANOSLEEP.SYNCS 0x989680 ;  /* 0x009896800000995d */ /* 0x010fea0003900000 */
[----:B------:R-:W4:Y:S02]  /*1f260*/  @!P1 SYNCS.PHASECHK.TRANS64 P1, [R3+URZ+0x28860], R2 ;  /* 0x02886002030095a7 */ /* 0x000f24000802007f */
[----:B----4-:R-:W-:Y:S05]  /*1f270*/  @!P1 BRA `(.L_x_1224) ;  /* 0xfffffffc00f09947 */ /* 0x010fea000383ffff */
[----:B------:R-:W-:Y:S05]  /*1f280*/  BRA `(.L_x_1270) ;  /* 0xffffffe800d47947 */ /* 0x000fea000383ffff */
.L_x_1226:
[----:B----4-:R4:W0:Y:S02]  /*1f290*/  SYNCS.PHASECHK.TRANS64.TRYWAIT P0, [R4+URZ+0x28880], R5 ;  /* 0x02888005040075a7 */ /* 0x010824000800017f */
[----:B0-----:R-:W-:Y:S05]  /*1f2a0*/  @!P0 NANOSLEEP.SYNCS 0x989680 ;  /* 0x009896800000895d */ /* 0x001fea0003900000 */
[----:B------:R-:W0:Y:S02]  /*1f2b0*/  @!P0 SYNCS.PHASECHK.TRANS64 P0, [R4+URZ+0x28880], R5 ;  /* 0x02888005040085a7 */ /* 0x000e24000800007f */
[----:B0-----:R-:W-:Y:S05]  /*1f2c0*/  @!P0 BRA `(.L_x_1226) ;  /* 0xfffffffc00f08947 */ /* 0x001fea000383ffff */
[----:B------:R-:W-:Y:S05]  /*1f2d0*/  BRA `(.L_x_1227) ;  /* 0xffffffe800d07947 */ /* 0x000fea000383ffff */
.L_x_1271:
        /* <DEDUP_REMOVED lines=10> */
.L_x_2681:


//--------------------- .text._ZN7cutlass13device_kernelIN5flash11enable_sm90INS1_16FlashAttnFwdSm90INS1_25CollectiveMainloopFwdSm90ILi2EN4cute5tupleIJNS5_1CILi1EEES8_S8_EEENS6_IJNS7_ILi128EEENS7_ILi192EEESA_EEELi128ENS_12float_e4m3_tEfNS_4arch4Sm90ELb0ELb1ELb1ELb1ELb0ELb1ELb0ELb1ELb1ELb1ELb0ELb0EEENS1_21CollectiveEpilogueFwdINS6_IJSA_SA_SB_EEES9_NS_10bfloat16_tESF_Li256ELb1ELb1ELb0ELb1EEENS1_36VarlenDynamicPersistentTileSchedulerILi128ELi192ELi256ELi128ELb0ELb1ELb1ELb1ELb0ELb1EEEEEEEEEvNT_6ParamsE --------------------------
	.section	.text._ZN7cutlass13device_kernelIN5flash11enable_sm90INS1_16FlashAttnFwdSm90INS1_25CollectiveMainloopFwdSm90ILi2EN4cute5tupleIJNS5_1CILi1EEES8_S8_EEENS6_IJNS7_ILi128EEENS7_ILi192EEESA_EEELi128ENS_12float_e4m3_tEfNS_4arch4Sm90ELb0ELb1ELb1ELb1ELb0ELb1ELb0ELb1ELb1ELb1ELb0ELb0EEENS1_21CollectiveEpilogueFwdINS6_IJSA_SA_SB_EEES9_NS_10bfloat16_tESF_Li256ELb1ELb1ELb0ELb1EEENS1_36VarlenDynamicPersistentTileSchedulerILi128ELi192ELi256ELi128ELb0ELb1ELb1ELb1ELb0ELb1EEEEEEEEEvNT_6ParamsE,"ax",@progbits
	.align	128
.text._ZN7cutlass13device_kernelIN5flash11enable_sm90INS1_16FlashAttnFwdSm90INS1_25CollectiveMainloopFwdSm90ILi2EN4cute5tupleIJNS5_1CILi1EEES8_S8_EEENS6_IJNS7_ILi128EEENS7_ILi192EEESA_EEELi128ENS_12float_e4m3_tEfNS_4arch4Sm90ELb0ELb1ELb1ELb1ELb0ELb1ELb0ELb1ELb1ELb1ELb0ELb0EEENS1_21CollectiveEpilogueFwdINS6_IJSA_SA_SB_EEES9_NS_10bfloat16_tESF_Li256ELb1ELb1ELb0ELb1EEENS1_36VarlenDynamicPersistentTileSchedulerILi128ELi192ELi256ELi128ELb0ELb1ELb1ELb1ELb0ELb1EEEEEEEEEvNT_6ParamsE:
        .type           _ZN7cutlass13device_kernelIN5flash11enable_sm90INS1_16FlashAttnFwdSm90INS1_25CollectiveMainloopFwdSm90ILi2EN4cute5tupleIJNS5_1CILi1EEES8_S8_EEENS6_IJNS7_ILi128EEENS7_ILi192EEESA_EEELi128ENS_12float_e4m3_tEfNS_4arch4Sm90ELb0ELb1ELb1ELb1ELb0ELb1ELb0ELb1ELb1ELb1ELb0ELb0EEENS1_21CollectiveEpilogueFwdINS6_IJSA_SA_SB_EEES9_NS_10bfloat16_tESF_Li256ELb1ELb1ELb0ELb1EEENS1_36VarlenDynamicPersistentTileSchedulerILi128ELi192ELi256ELi128ELb0ELb1ELb1ELb1ELb0ELb1EEEEEEEEEvNT_6ParamsE,@function
        .size           _ZN7cutlass13device_kernelIN5flash11enable_sm90INS1_16FlashAttnFwdSm90INS1_25CollectiveMainloopFwdSm90ILi2EN4cute5tupleIJNS5_1CILi1EEES8_S8_EEENS6_IJNS7_ILi128EEENS7_ILi192EEESA_EEELi128ENS_12float_e4m3_tEfNS_4arch4Sm90ELb0ELb1ELb1ELb1ELb0ELb1ELb0ELb1ELb1ELb1ELb0ELb0EEENS1_21CollectiveEpilogueFwdINS6_IJSA_SA_SB_EEES9_NS_10bfloat16_tESF_Li256ELb1ELb1ELb0ELb1EEENS1_36VarlenDynamicPersistentTileSchedulerILi128ELi192ELi256ELi128ELb0ELb1ELb1ELb1ELb0ELb1EEEEEEEEEvNT_6ParamsE,(.L_x_2682 - _ZN7cutlass13device_kernelIN5flash11enable_sm90INS1_16FlashAttnFwdSm90INS1_25CollectiveMainloopFwdSm90ILi2EN4cute5tupleIJNS5_1CILi1EEES8_S8_EEENS6_IJNS7_ILi128EEENS7_ILi192EEESA_EEELi128ENS_12float_e4m3_tEfNS_4arch4Sm90ELb0ELb1ELb1ELb1ELb0ELb1ELb0ELb1ELb1ELb1ELb0ELb0EEENS1_21CollectiveEpilogueFwdINS6_IJSA_SA_SB_EEES9_NS_10bfloat16_tESF_Li256ELb1ELb1ELb0ELb1EEENS1_36VarlenDynamicPersistentTileSchedulerILi128ELi192ELi256ELi128ELb0ELb1ELb1ELb1ELb0ELb1EEEEEEEEEvNT_6ParamsE)
        .other          _ZN7cutlass13device_kernelIN5flash11enable_sm90INS1_16FlashAttnFwdSm90INS1_25CollectiveMainloopFwdSm90ILi2EN4cute5tupleIJNS5_1CILi1EEES8_S8_EEENS6_IJNS7_ILi128EEENS7_ILi192EEESA_EEELi128ENS_12float_e4m3_tEfNS_4arch4Sm90ELb0ELb1ELb1ELb1ELb0ELb1ELb0ELb1ELb1ELb1ELb0ELb0EEENS1_21CollectiveEpilogueFwdINS6_IJSA_SA_SB_EEES9_NS_10bfloat16_tESF_Li256ELb1ELb1ELb0ELb1EEENS1_36VarlenDynamicPersistentTileSchedulerILi128ELi192ELi256ELi128ELb0ELb1ELb1ELb1ELb0ELb1EEEEEEEEEvNT_6ParamsE,@"STO_CUDA_ENTRY STV_DEFAULT"
_ZN7cutlass13device_kernelIN5flash11enable_sm90INS1_16FlashAttnFwdSm90INS1_25CollectiveMainloopFwdSm90ILi2EN4cute5tupleIJNS5_1CILi1EEES8_S8_EEENS6_IJNS7_ILi128EEENS7_ILi192EEESA_EEELi128ENS_12float_e4m3_tEfNS_4arch4Sm90ELb0ELb1ELb1ELb1ELb0ELb1ELb0ELb1ELb1ELb1ELb0ELb0EEENS1_21CollectiveEpilogueFwdINS6_IJSA_SA_SB_EEES9_NS_10bfloat16_tESF_Li256ELb1ELb1ELb0ELb1EEENS1_36VarlenDynamicPersistentTileSchedulerILi128ELi192ELi256ELi128ELb0ELb1ELb1ELb1ELb0ELb1EEEEEEEEEvNT_6ParamsE:
        /* <DEDUP_REMOVED lines=24> */
.L_x_1273:
[----:B------:R-:W-:Y:S05]  /*0180*/  BSYNC B0 ;  /* 0x0000000000007941 */ /* 0x000fea0003800000 */
.L_x_1272:
        /* <DEDUP_REMOVED lines=41> */
.L_x_1274:
        /* <DEDUP_REMOVED lines=22> */
.L_x_1275:
        /* <DEDUP_REMOVED lines=18> */
.L_x_1276:
        /* <DEDUP_REMOVED lines=22> */
.L_x_1277:
        /* <DEDUP_REMOVED lines=22> */
.L_x_1278:
[----:B------:R-:W-:Y:S01]  /*0960*/  PLOP3.LUT P0, PT, PT, PT, UP0, 0x80, 0x0 ;  /* 0x000000000000781c */ /* 0x000fe20003f0f008 */
[----:B------:R-:W-:Y:S01]  /*0970*/  UMOV UR36, 0x1 ;  /* 0x0000000100247882 */ /* 0x000fe20000000000 */
[----:B------:R-:W-:Y:S01]  /*0980*/  NOP ;  /* 0x0000000000007918 */ /* 0x000fe20000000000 */
[----:B------:R-:W-:Y:S01]  /*0990*/  USEL UR36, UR36, 0x2, !UP0 ;  /* 0x0000000224247887 */ /* 0x000fe2000c000000 */
[----:B------:R-:W-:Y:S01]  /*09a0*/  BSSY B8, `(.L_x_1279) ;  /* 0x0002c8e000087945 */ /* 0x000fe20003800000 */
[----:B------:R-:W-:Y:S01]  /*09b0*/  ULDC.64 UR38, c[0x0][0x208] ;  /* 0x0000820000267ab9 */ /* 0x000fe20000000a00 */
[----:B012-4-:R-:W-:Y:S07]  /*09c0*/  BAR.SYNC.DEFER_BLOCKING 0x0 ;  /* 0x0000000000007b1d */ /* 0x017fee0000010000 */
[----:B------:R-:W-:Y:S05]  /*09d0*/  @!P0 BRA `(.L_x_1280) ;  /* 0x0000025800288947 */ /* 0x000fea0003800000 */
.L_x_1281:
[----:B------:R-:W-:-:S08]  /*09e0*/  NOP ;  /* 0x0000000000007918 */ /* 0x000fd00000000000 */
[----:B------:R-:W0:Y:S02]  /*09f0*/  USETMAXREG.TRY_ALLOC.CTAPOOL UP0, 0xf0 ;  /* 0x000000f0000079c8 */ /* 0x000e240008000600 */
[----:B0-----:R-:W-:-:S13]  /*0a00*/  PLOP3.LUT P0, PT, PT, PT, UP0, 0x80, 0x0 ;  /* 0x000000000000781c */ /* 0x001fda0003f0f008 */
[----:B------:R-:W-:Y:S05]  /*0a10*/  @!P0 BRA `(.L_x_1281) ;  /* 0xfffffffc00f08947 */ /* 0x000fea000383ffff */
[----:B------:R-:W0:Y:S01]  /*0a20*/  S2R R0, SR_TID.X ;  /* 0x0000000000007919 */ /* 0x000e220000002100 */
[----:B------:R-:W1:Y:S01]  /*0a30*/  S2UR UR40, SR_CgaCtaId ;  /* 0x00000000002879c3 */ /* 0x000e620000008800 */
[----:B------:R-:W-:Y:S01]  /*0a40*/  UMOV UR4, 0x400 ;  /* 0x0000040000047882 */ /* 0x000fe20000000000 */
[----:B------:R-:W-:-:S06]  /*0a50*/  LOP3.LUT R16, R16, 0xffffbfff, RZ, 0xc0, !PT ;  /* 0xffffbfff10107812 */ /* 0x000fcc00078ec0ff */
[----:B------:R-:W-:Y:S06]  /*0a60*/  BAR.ARV 0x8, 0x180 ;  /* 0x0206000000007b1d */ /* 0x000fec0000002000 */
[----:B-1----:R-:W-:-:S06]  /*0a70*/  ULEA UR4, UR40, UR4, 0x18 ;  /* 0x0000000428047291 */ /* 0x002fcc000f8ec03f */
[----:B------:R-:W-:Y:S01]  /*0a80*/  IMAD.U32 R17, RZ, RZ, UR4 ;  /* 0x00000004ff117e24 */ /* 0x000fe2000f8e00ff */
[----:B0-----:R-:W-:Y:S01]  /*0a90*/  SHF.R.U32.HI R0, RZ, 0x7, R0 ;  /* 0x00000007ff007819 */ /* 0x001fe20000011600 */
[----:B------:R-:W-:-:S03]  /*0aa0*/  ULDC UR4, c[0x0][0xc3c] ;  /* 0x00030f0000047ab9 */ /* 0x000fc60000000800 */
[----:B------:R-:W-:-:S13]  /*0ab0*/  ISETP.NE.AND P0, PT, R0, 0x1, PT ;  /* 0x000000010000780c */ /* 0x000fda0003f05270 */
[----:B------:R-:W-:Y:S01]  /*0ac0*/  @P0 LOP3.LUT R16, R16, 0x4000, RZ, 0xfc, !PT ;  /* 0x0000400010100812 */ /* 0x000fe200078efcff */
[----:B------:R-:W-:Y:S08]  /*0ad0*/  @!P0 BAR.ARV 0x9, 0x100 ;  /* 0x0244000000008b1d */ /* 0x000ff00000002000 */
[----:B------:R-:W-:Y:S06]  /*0ae0*/  BAR.SYNC.DEFER_BLOCKING 0x5, 0x180 ;  /* 0x0146000000007b1d */ /* 0x000fec0000010000 */
[----:B------:R-:W0:Y:S02]  /*0af0*/  LDS.128 R220, [R17+0x288d0] ;  /* 0x0288d00011dc7984 */ /* 0x000e240000000c00 */
[----:B------:R-:W-:Y:S06]  /*0b00*/  BAR.ARV 0x4, 0x180 ;  /* 0x0106000000007b1d */ /* 0x000fec0000002000 */
[----:B0-----:R-:W-:-:S13]  /*0b10*/  ISETP.GE.AND P0, PT, R223, UR4, PT ;  /* 0x00000004df007c0c */ /* 0x001fda000bf06270 */
[----:B------:R-:W-:Y:S05]  /*0b20*/  @P0 BRA `(.L_x_1282) ;  /* 0x000002c400d40947 */ /* 0x000fea0003800000 */
[----:B------:R-:W0:Y:S01]  /*0b30*/  S2R R0, SR_TID.X ;  /* 0x0000000000007919 */ /* 0x000e220000002100 */
[----:B------:R-:W-:Y:S01]  /*0b40*/  IMAD.MOV.U32 R22, RZ, RZ, RZ ;  /* 0x000000ffff167224 */ /* 0x000fe200078e00ff */
[----:B------:R-:W-:Y:S01]  /*0b50*/  CS2R R210, SRZ ;  /* 0x0000000000d27805 */ /* 0x000fe2000001ff00 */
[----:B------:R-:W-:Y:S01]  /*0b60*/  IMAD.MOV.U32 R216, RZ, RZ, RZ ;  /* 0x000000ffffd87224 */ /* 0x000fe200078e00ff */
[----:B------:R-:W-:Y:S01]  /*0b70*/  ULOP3.LUT UR41, UR36, 0x1, URZ, 0xfc, !UPT ;  /* 0x0000000124297892 */ /* 0x000fe2000f8efc3f */
[----:B------:R-:W-:Y:S01]  /*0b80*/  UMOV UR37, URZ ;  /* 0x0000003f00257c82 */ /* 0x000fe20008000000 */
[----:B0-----:R-:W-:-:S05]  /*0b90*/  VIADD R12, R0, 0xffffff80 ;  /* 0xffffff80000c7836 */ /* 0x001fca0000000000 */
[----:B------:R-:W-:-:S04]  /*0ba0*/  SHF.R.S32.HI R0, RZ, 0x1f, R12 ;  /* 0x0000001fff007819 */ /* 0x000fc8000001140c */
[----:B------:R-:W-:-:S04]  /*0bb0*/  LEA.HI R2, R0, R12, RZ, 0x7 ;  /* 0x0000000c00027211 */ /* 0x000fc800078f38ff */
[----:B------:R-:W-:Y:S02]  /*0bc0*/  LOP3.LUT R3, R2, 0xffffff80, RZ, 0xc0, !PT ;  /* 0xffffff8002037812 */ /* 0x000fe400078ec0ff */
[----:B------:R-:W-:-:S03]  /*0bd0*/  SHF.R.S32.HI R13, RZ, 0x7, R2 ;  /* 0x00000007ff0d7819 */ /* 0x000fc60000011402 */
[----:B------:R-:W-:-:S05]  /*0be0*/  IMAD.IADD R10, R12, 0x1, -R3 ;  /* 0x000000010c0a7824 */ /* 0x000fca00078e0a03 */
[----:B------:R-:W-:-:S04]  /*0bf0*/  SHF.R.S32.HI R8, RZ, 0x1f, R10 ;  /* 0x0000001fff087819 */ /* 0x000fc8000001140a */
[CC--:B------:R-:W-:Y:S02]  /*0c00*/  LEA.HI R9, R8.reuse, R10.reuse, RZ, 0x2 ;  /* 0x0000000a08097211 */ /* 0x0c0fe400078f10ff */
[----:B------:R-:W-:Y:S02]  /*0c10*/  LEA.HI R8, R8, R10, RZ, 0x5 ;  /* 0x0000000a08087211 */ /* 0x000fe400078f28ff */
[--C-:B------:R-:W-:Y:S02]  /*0c20*/  SHF.R.S32.HI R5, RZ, 0x2, R9.reuse ;  /* 0x00000002ff057819 */ /* 0x100fe40000011409 */
[----:B------:R-:W-:Y:S02]  /*0c30*/  SHF.R.S32.HI R4, RZ, 0x1f, R9 ;  /* 0x0000001fff047819 */ /* 0x000fe40000011409 */
[----:B------:R-:W-:Y:S02]  /*0c40*/  SHF.R.S32.HI R8, RZ, 0x5, R8 ;  /* 0x00000005ff087819 */ /* 0x000fe40000011408 */
[----:B------:R-:W-:-:S02]  /*0c50*/  LEA.HI R3, R4, R5, RZ, 0x3 ;  /* 0x0000000504037211 */ /* 0x000fc400078f18ff */
[CC--:B------:R-:W-:Y:S02]  /*0c60*/  LEA.HI R4, R0.reuse, R12.reuse, RZ, 0x4 ;  /* 0x0000000c00047211 */ /* 0x0c0fe400078f20ff */
[----:B------:R-:W-:Y:S02]  /*0c70*/  LOP3.LUT R6, R3, 0xfffffff8, RZ, 0xc0, !PT ;  /* 0xfffffff803067812 */ /* 0x000fe400078ec0ff */
[----:B------:R-:W-:Y:S02]  /*0c80*/  LEA.HI R3, R0, R12, RZ, 0x5 ;  /* 0x0000000c00037211 */ /* 0x000fe400078f28ff */
[----:B------:R-:W-:Y:S01]  /*0c90*/  SHF.R.S32.HI R7, RZ, 0x4, R4 ;  /* 0x00000004ff077819 */ /* 0x000fe20000011404 */
[----:B------:R-:W-:Y:S01]  /*0ca0*/  IMAD.IADD R11, R5, 0x1, -R6 ;  /* 0x00000001050b7824 */ /* 0x000fe200078e0a06 */
[C---:B------:R-:W-:Y:S01]  /*0cb0*/  LOP3.LUT R5, R4.reuse, 0x3fffff0, RZ, 0xc0, !PT ;  /* 0x03fffff004057812 */ /* 0x040fe200078ec0ff */
[----:B------:R-:W-:Y:S01]  /*0cc0*/  IMAD.SHL.U32 R3, R3, 0x20, RZ ;  /* 0x0000002003037824 */ /* 0x000fe200078e00ff */
[----:B------:R-:W-:Y:S01]  /*0cd0*/  LEA.HI R4, R4, R7, RZ, 0x1 ;  /* 0x0000000704047211 */ /* 0x000fe200078f08ff */
[----:B------:R-:W-:Y:S01]  /*0ce0*/  IMAD R11, R8, 0x10, R11 ;  /* 0x00000010080b7824 */ /* 0x000fe200078e020b */
[----:B------:R-:W-:Y:S01]  /*0cf0*/  LEA.HI R6, R2, R13, RZ, 0x1 ;  /* 0x0000000d02067211 */ /* 0x000fe200078f08ff */
[----:B------:R-:W-:Y:S01]  /*0d00*/  IMAD.IADD R2, R12, 0x1, -R5 ;  /* 0x000000010c027824 */ /* 0x000fe200078e0a05 */
[----:B------:R-:W-:-:S02]  /*0d10*/  LOP3.LUT R231, R3, 0xfffffc00, RZ, 0xc0, !PT ;  /* 0xfffffc0003e77812 */ /* 0x000fc400078ec0ff */
[----:B------:R-:W-:Y:S02]  /*0d20*/  LOP3.LUT R4, R4, 0x1ffffffe, RZ, 0xc0, !PT ;  /* 0x1ffffffe04047812 */ /* 0x000fe400078ec0ff */
[----:B------:R-:W-:Y:S01]  /*0d30*/  LOP3.LUT R6, R6, 0x3fffffe, RZ, 0xc0, !PT ;  /* 0x03fffffe06067812 */ /* 0x000fe200078ec0ff */
[----:B------:R-:W-:Y:S01]  /*0d40*/  IMAD R3, R2, 0x40, R231 ;  /* 0x0000004002037824 */ /* 0x000fe200078e02e7 */
[----:B------:R-:W-:Y:S01]  /*0d50*/  LOP3.LUT R219, R9, 0x7ffffffc, RZ, 0xc0, !PT ;  /* 0x7ffffffc09db7812 */ /* 0x000fe200078ec0ff */
[----:B------:R-:W-:Y:S02]  /*0d60*/  IMAD.IADD R4, R7, 0x1, -R4 ;  /* 0x0000000107047824 */ /* 0x000fe400078e0a04 */
[----:B------:R-:W-:Y:S02]  /*0d70*/  IMAD.IADD R6, R13, 0x1, -R6 ;  /* 0x000000010d067824 */ /* 0x000fe400078e0a06 */
[----:B------:R-:W-:Y:S01]  /*0d80*/  IMAD R2, R4, 0x8, R3 ;  /* 0x0000000804027824 */ /* 0x000fe200078e0203 */
[----:B------:R-:W-:Y:S01]  /*0d90*/  LEA.HI R3, R0, R12, RZ, 0x3 ;  /* 0x0000000c00037211 */ /* 0x000fe200078f18ff */
[----:B------:R-:W-:-:S02]  /*0da0*/  IMAD R5, R6, 0x40, R11 ;  /* 0x0000004006057824 */ /* 0x000fc400078e020b */
[----:B------:R-:W-:Y:S01]  /*0db0*/  IMAD.IADD R219, R10, 0x1, -R219 ;  /* 0x000000010adb7824 */ /* 0x000fe200078e0adb */
[----:B------:R0:W-:Y:S01]  /*0dc0*/  STL [R1+0x30], R2 ;  /* 0x0000300201007387 */ /* 0x0001e20000100800 */
[----:B------:R-:W-:-:S03]  /*0dd0*/  LOP3.LUT R3, R3, 0xfffffff8, RZ, 0xc0, !PT ;  /* 0xfffffff803037812 */ /* 0x000fc600078ec0ff */
[----:B------:R1:W-:Y:S02]  /*0de0*/  STL [R1+0x2c], R5 ;  /* 0x00002c0501007387 */ /* 0x0003e40000100800 */
[----:B------:R-:W-:Y:S01]  /*0df0*/  IMAD.IADD R235, R12, 0x1, -R3 ;  /* 0x000000010ceb7824 */ /* 0x000fe200078e0a03 */
[----:B0-----:R-:W-:-:S04]  /*0e00*/  LEA.HI R2, R0, R12, RZ, 0x2 ;  /* 0x0000000c00027211 */ /* 0x001fc800078f10ff */
[----:B------:R-:W-:Y:S02]  /*0e10*/  LOP3.LUT R0, R2, 0xfffffffc, RZ, 0xc0, !PT ;  /* 0xfffffffc02007812 */ /* 0x000fe400078ec0ff */
[--C-:B------:R-:W-:Y:S02]  /*0e20*/  SHF.R.S32.HI R23, RZ, 0x2, R2.reuse ;  /* 0x00000002ff177819 */ /* 0x100fe40000011402 */
[----:B------:R-:W-:Y:S01]  /*0e30*/  SHF.R.S32.HI R2, RZ, 0x1f, R2 ;  /* 0x0000001fff027819 */ /* 0x000fe20000011402 */
[----:B------:R-:W-:Y:S01]  /*0e40*/  IMAD.IADD R0, R12, 0x1, -R0 ;  /* 0x000000010c007824 */ /* 0x000fe200078e0a00 */
[----:B------:R-:W-:Y:S01]  /*0e50*/  SHF.R.S32.HI R4, RZ, 0x1f, R23 ;  /* 0x0000001fff047819 */ /* 0x000fe20000011417 */
[C---:B------:R-:W-:Y:S01]  /*0e60*/  VIADD R7, R23.reuse, 0x40 ;  /* 0x0000004017077836 */ /* 0x040fe20000000000 */
[----:B------:R-:W-:Y:S01]  /*0e70*/  LEA.HI R2, R2, R23, RZ, 0x3 ;  /* 0x0000001702027211 */ /* 0x000fe200078f18ff */
[C---:B------:R-:W-:Y:S01]  /*0e80*/  IMAD.SHL.U32 R18, R0.reuse, 0x10, RZ ;  /* 0x0000001000127824 */ /* 0x040fe200078e00ff */
[C---:B------:R-:W-:Y:S01]  /*0e90*/  LEA.HI R3, R0.reuse, R0, RZ, 0x1 ;  /* 0x0000000000037211 */ /* 0x040fe200078f08ff */
[----:B------:R-:W-:Y:S01]  /*0ea0*/  IMAD.SHL.U32 R208, R0, 0x8, RZ ;  /* 0x0000000800d07824 */ /* 0x000fe200078e00ff */
[----:B------:R-:W-:Y:S01]  /*0eb0*/  LOP3.LUT R2, R2, 0xfffffff8, RZ, 0xc0, !PT ;  /* 0xfffffff802027812 */ /* 0x000fe200078ec0ff */
[----:B------:R-:W-:Y:S01]  /*0ec0*/  VIADD R6, R23, 0x80 ;  /* 0x0000008017067836 */ /* 0x000fe20000000000 */
[----:B------:R-:W-:Y:S01]  /*0ed0*/  LOP3.LUT R3, R3, 0x1ffffffe, RZ, 0xc0, !PT ;  /* 0x1ffffffe03037812 */ /* 0x000fe200078ec0ff */
[----:B------:R-:W-:Y:S01]  /*0ee0*/  IMAD.SHL.U32 R225, R7, 0x80, RZ ;  /* 0x0000008007e17824 */ /* 0x000fe200078e00ff */
[----:B------:R-:W-:Y:S01]  /*0ef0*/  SHF.R.S32.HI R19, RZ, 0x1f, R18 ;  /* 0x0000001fff137819 */ /* 0x000fe20000011412 */
[----:B------:R-:W-:Y:S01]  /*0f00*/  IMAD.SHL.U32 R226, R6, 0x80, RZ ;  /* 0x0000008006e27824 */ /* 0x000fe200078e00ff */
[----:B------:R-:W-:Y:S01]  /*0f10*/  SHF.R.S32.HI R4, RZ, 0x1f, R6 ;  /* 0x0000001fff047819 */ /* 0x000fe20000011406 */
[----:B------:R-:W-:Y:S01]  /*0f20*/  IMAD.IADD R3, R0, 0x1, -R3 ;  /* 0x0000000100037824 */ /* 0x000fe200078e0a03 */
[----:B------:R-:W-:Y:S01]  /*0f30*/  SHF.R.S32.HI R0, RZ, 0x1f, R7 ;  /* 0x0000001fff007819 */ /* 0x000fe20000011407 */
[----:B------:R-:W-:Y:S01]  /*0f40*/  IMAD.IADD R212, R23, 0x1, -R2 ;  /* 0x0000000117d47824 */ /* 0x000fe200078e0a02 */
[----:B------:R-:W-:Y:S01]  /*0f50*/  LOP3.LUT R225, R225, 0x380, RZ, 0xc0, !PT ;  /* 0x00000380e1e17812 */ /* 0x000fe200078ec0ff */
[----:B------:R-:W-:Y:S01]  /*0f60*/  VIADD R213, R208, 0x20 ;  /* 0x00000020d0d57836 */ /* 0x000fe20000000000 */
[----:B------:R-:W-:Y:S01]  /*0f70*/  LEA.HI R0, R0, R7, RZ, 0x3 ;  /* 0x0000000700007211 */ /* 0x000fe200078f18ff */
[----:B------:R-:W-:Y:S01]  /*0f80*/  IMAD R224, R3, 0x8, R5 ;  /* 0x0000000803e07824 */ /* 0x000fe200078e0205 */
[----:B------:R-:W-:-:S02]  /*0f90*/  LEA.HI R4, R4, R6, RZ, 0x3 ;  /* 0x0000000604047211 */ /* 0x000fc400078f18ff */
[----:B------:R-:W-:Y:S01]  /*0fa0*/  SHF.R.U32.HI R6, RZ, 0x3, R225 ;  /* 0x00000003ff067819 */ /* 0x000fe200000116e1 */
[----:B------:R-:W-:Y:S01]  /*0fb0*/  IMAD.SHL.U32 R0, R0, 0x80, RZ ;  /* 0x0000008000007824 */ /* 0x000fe200078e00ff */
[----:B------:R-:W-:Y:S01]  /*0fc0*/  LOP3.LUT R2, R225, 0x70, R18, 0xf8, !PT ;  /* 0x00000070e1027812 */ /* 0x000fe200078ef812 */
[----:B------:R-:W-:Y:S01]  /*0fd0*/  IMAD.SHL.U32 R4, R4, 0x80, RZ ;  /* 0x0000008004047824 */ /* 0x000fe200078e00ff */
[----:B------:R-:W-:Y:S02]  /*0fe0*/  LOP3.LUT R226, R226, 0x380, RZ, 0xc0, !PT ;  /* 0x00000380e2e27812 */ /* 0x000fe400078ec0ff */
[----:B------:R-:W-:Y:S02]  /*0ff0*/  LOP3.LUT R233, R0, 0xfffffc00, RZ, 0xc0, !PT ;  /* 0xfffffc0000e97812 */ /* 0x000fe400078ec0ff */
[----:B------:R-:W-:Y:S02]  /*1000*/  LOP3.LUT R234, R4, 0xfffffc00, RZ, 0xc0, !PT ;  /* 0xfffffc0004ea7812 */ /* 0x000fe400078ec0ff */
[----:B------:R-:W-:-:S05]  /*1010*/  LOP3.LUT R2, R233, R2, R6, 0xf6, !PT ;  /* 0x00000002e9027212 */ /* 0x000fca00078ef606 */
[----:B------:R-:W-:-:S05]  /*1020*/  IMAD.IADD R0, R17, 0x1, R2 ;  /* 0x0000000111007824 */ /* 0x000fca00078e0202 */
[----:B------:R1:W-:Y:S02]  /*1030*/  STL [R1+0x20], R0 ;  /* 0x0000200001007387 */ /* 0x0003e40000100800 */
.L_x_1510:
[----:B------:R-:W-:Y:S05]  /*1040*/  YIELD ;  /* 0x0000000000007946 */ /* 0x000fea0003800000 */
[----:B------:R-:W-:Y:S01]  /*1050*/  ULDC.64 UR4, c[0x0][0xa28] ;  /* 0x00028a0000047ab9 */ /* 0x000fe20000000a00 */
[----:B01-3--:R-:W0:Y:S01]  /*1060*/  LDC.64 R4, c[0x0][0xa08] ;  /* 0x00028200ff047b82 */ /* 0x00be220000000a00 */
[----:B------:R-:W-:Y:S01]  /*1070*/  ISETP.NE.U32.AND P1, PT, RZ, UR4, PT ;  /* 0x00000004ff007c0c */ /* 0x000fe2000bf25070 */
[----:B------:R-:W-:Y:S02]  /*1080*/  IMAD.MOV.U32 R30, RZ, RZ, RZ ;  /* 0x000000ffff1e7224 */ /* 0x000fe400078e00ff */
[----:B------:R-:W-:Y:S01]  /*1090*/  IMAD.MOV.U32 R0, RZ, RZ, RZ ;  /* 0x000000ffff007224 */ /* 0x000fe200078e00ff */
[----:B------:R-:W-:Y:S01]  /*10a0*/  ISETP.NE.AND.EX P1, PT, RZ, UR5, PT, P1 ;  /* 0x00000005ff007c0c */ /* 0x000fe2000bf25310 */
[----:B------:R-:W-:-:S02]  /*10b0*/  ULDC.64 UR4, c[0x0][0xa18] ;  /* 0x0002860000047ab9 */ /* 0x000fc40000000a00 */
[----:B------:R-:W-:-:S04]  /*10c0*/  ISETP.NE.U32.AND P2, PT, RZ, UR4, PT ;  /* 0x00000004ff007c0c */ /* 0x000fc8000bf45070 */
[----:B------:R-:W-:Y:S01]  /*10d0*/  ISETP.NE.AND.EX P2, PT, RZ, UR5, PT, P2 ;  /* 0x00000005ff007c0c */ /* 0x000fe2000bf45320 */
[----:B------:R-:W-:Y:S02]  /*10e0*/  ULDC.64 UR4, c[0x0][0xa08] ;  /* 0x0002820000047ab9 */ /* 0x000fe40000000a00 */
[----:B------:R-:W-:-:S03]  /*10f0*/  ISETP.NE.U32.AND P0, PT, RZ, UR4, PT ;  /* 0x00000004ff007c0c */ /* 0x000fc6000bf05070 */
[----:B----4-:R-:W1:Y:S01]  /*1100*/  @P1 LDC.64 R2, c[0x0][0xa28] ;  /* 0x00028a00ff021b82 */ /* 0x010e620000000a00 */
[----:B------:R-:W-:Y:S01]  /*1110*/  ISETP.NE.AND.EX P0, PT, RZ, UR5, PT, P0 ;  /* 0x00000005ff007c0c */ /* 0x000fe2000bf05300 */
[----:B0-----:R-:W-:-:S06]  /*1120*/  IMAD.WIDE R8, R223, 0x4, R4 ;  /* 0x00000004df087825 */ /* 0x001fcc00078e0204 */
[----:B------:R-:W0:Y:S01]  /*1130*/  @P2 LDC.64 R6, c[0x0][0xa18] ;  /* 0x00028600ff062b82 */ /* 0x000e220000000a00 */
[----:B------:R-:W-:Y:S02]  /*1140*/  ULDC UR4, c[0x0][0x288] ;  /* 0x0000a20000047ab9 */ /* 0x000fe40000000800 */
[----:B------:R-:W-:Y:S01]  /*1150*/  IMAD.U32 R214, RZ, RZ, UR4 ;  /* 0x00000004ffd67e24 */ /* 0x000fe2000f8e00ff */
[----:B------:R-:W-:Y:S02]  /*1160*/  ULDC.64 UR4, c[0x0][0x418] ;  /* 0x0001060000047ab9 */ /* 0x000fe40000000a00 */
[----:B------:R-:W5:Y:S01]  /*1170*/  @P0 LDG.E R30, desc[UR38][R8.64] ;  /* 0x00000026081e0981 */ /* 0x000f62000c1e1900 */
[----:B-1----:R-:W-:-:S04]  /*1180*/  @P1 IMAD.WIDE R2, R223, 0x4, R2 ;  /* 0x00000004df021825 */ /* 0x002fc800078e0202 */
[----:B0-----:R-:W-:Y:S01]  /*1190*/  @P2 IMAD.WIDE R4, R223, 0x4, R6 ;  /* 0x00000004df042825 */ /* 0x001fe200078e0206 */
[----:B------:R-:W-:Y:S01]  /*11a0*/  UISETP.NE.U32.AND UP0, UPT, UR4, URZ, UPT ;  /* 0x0000003f0400728c */ /* 0x000fe2000bf05070 */
[----:B------:R0:W5:Y:S02]  /*11b0*/  @P1 LDG.E R0, desc[UR38][R2.64] ;  /* 0x0000002602001981 */ /* 0x000164000c1e1900 */
[----:B------:R-:W-:Y:S02]  /*11c0*/  ULDC UR4, c[0x0][0x424] ;  /* 0x0001090000047ab9 */ /* 0x000fe40000000800 */
[----:B------:R1:W5:Y:S01]  /*11d0*/  @P2 LDG.E R214, desc[UR38][R4.64] ;  /* 0x0000002604d62981 */ /* 0x000362000c1e1900 */
[----:B------:R-:W-:-:S03]  /*11e0*/  UISETP.NE.AND.EX UP0, UPT, UR5, URZ, UPT, UP0 ;  /* 0x0000003f0500728c */ /* 0x000fc6000bf05300 */
[----:B------:R-:W-:Y:S01]  /*11f0*/  ULDC UR5, c[0x0][0x2f0] ;  /* 0x0000bc0000057ab9 */ /* 0x000fe20000000800 */
[----:B------:R-:W-:-:S04]  /*1200*/  USEL UR4, UR4, 0x1, UP0 ;  /* 0x0000000104047887 */ /* 0x000fc80008000000 */
[----:B------:R-:W-:-:S03]  /*1210*/  UIMAD UR4, UR4, UR5, URZ ;  /* 0x00000005040472a4 */ /* 0x000fc6000f8e023f */
[----:B------:R-:W-:Y:S02]  /*1220*/  ULDC UR5, c[0x0][0x348] ;  /* 0x0000d20000057ab9 */ /* 0x000fe40000000800 */
[----:B0-----:R-:W-:Y:S02]  /*1230*/  IMAD.U32 R2, RZ, RZ, UR5 ;  /* 0x00000005ff027e24 */ /* 0x001fe4000f8e00ff */
[----:B------:R-:W-:Y:S01]  /*1240*/  IMAD.U32 R29, RZ, RZ, UR4 ;  /* 0x00000004ff1d7e24 */ /* 0x000fe2000f8e00ff */
[----:B-12---:R-:W-:Y:S06]  /*1250*/  @P2 BRA `(.L_x_1283) ;  /* 0x0000000000242947 */ /* 0x006fec0003800000 */
        /* <DEDUP_REMOVED lines=9> */
.L_x_1283:
[----:B------:R-:W-:Y:S01]  /*12f0*/  ULDC.64 UR4, c[0x0][0xa20] ;  /* 0x0002880000047ab9 */ /* 0x000fe20000000a00 */
[----:B------:R-:W-:Y:S01]  /*1300*/  IMAD.MOV.U32 R236, RZ, RZ, R222 ;  /* 0x000000ffffec7224 */ /* 0x000fe200078e00de */
[----:B------:R-:W-:Y:S01]  /*1310*/  ISETP.NE.U32.AND P1, PT, RZ, UR4, PT ;  /* 0x00000004ff007c0c */ /* 0x000fe2000bf25070 */
[----:B------:R-:W-:-:S03]  /*1320*/  IMAD.MOV.U32 R237, RZ, RZ, R223 ;  /* 0x000000ffffed7224 */ /* 0x000fc600078e00df */
[----:B------:R-:W-:-:S13]  /*1330*/  ISETP.NE.AND.EX P1, PT, RZ, UR5, PT, P1 ;  /* 0x00000005ff007c0c */ /* 0x000fda000bf25310 */
[----:B------:R-:W-:Y:S05]  /*1340*/  @!P1 BRA `(.L_x_1284) ;  /* 0x0000000000109947 */ /* 0x000fea0003800000 */
[----:B------:R-:W0:Y:S02]  /*1350*/  LDC.64 R4, c[0x0][0xa20] ;  /* 0x00028800ff047b82 */ /* 0x000e240000000a00 */
[----:B0-----:R-:W-:-:S05]  /*1360*/  IMAD.WIDE R4, R223, 0x4, R4 ;  /* 0x00000004df047825 */ /* 0x001fca00078e0204 */
[----:B------:R0:W5:Y:S01]  /*1370*/  LDG.E R29, desc[UR38][R4.64] ;  /* 0x00000026041d7981 */ /* 0x000162000c1e1900 */
[----:B------:R-:W-:Y:S05]  /*1380*/  BRA `(.L_x_1285) ;  /* 0x0000000000107947 */ /* 0x000fea0003800000 */
.L_x_1284:
[----:B------:R-:W-:Y:S05]  /*1390*/  @!P0 BRA `(.L_x_1285) ;  /* 0x00000000000c8947 */ /* 0x000fea0003800000 */
[----:B------:R-:W2:Y:S04]  /*13a0*/  LDG.E R4, desc[UR38][R8.64] ;  /* 0x0000002608047981 */ /* 0x000ea8000c1e1900 */
[----:B------:R-:W2:Y:S02]  /*13b0*/  LDG.E R29, desc[UR38][R8.64+0x4] ;  /* 0x00000426081d7981 */ /* 0x000ea4000c1e1900 */
[----:B--2---:R-:W-:-:S07]  /*13c0*/  IMAD.IADD R29, R29, 0x1, -R4 ;  /* 0x000000011d1d7824 */ /* 0x004fce00078e0a04 */
.L_x_1285:
[----:B------:R-:W-:Y:S01]  /*13d0*/  ULDC.64 UR4, c[0x0][0xa10] ;  /* 0x0002840000047ab9 */ /* 0x000fe20000000a00 */
[----:B------:R-:W1:Y:S01]  /*13e0*/  LDC R9, c[0x0][0x448] ;  /* 0x00011200ff097b82 */ /* 0x000e620000000800 */
[----:B------:R-:W-:-:S04]  /*13f0*/  ISETP.NE.U32.AND P0, PT, RZ, UR4, PT ;  /* 0x00000004ff007c0c */ /* 0x000fc8000bf05070 */
[----:B------:R-:W-:Y:S01]  /*1400*/  ISETP.NE.AND.EX P0, PT, RZ, UR5, PT, P0 ;  /* 0x00000005ff007c0c */ /* 0x000fe2000bf05300 */
[----:B------:R-:W-:Y:S02]  /*1410*/  ULDC.64 UR4, c[0x0][0xa30] ;  /* 0x00028c0000047ab9 */ /* 0x000fe40000000a00 */
[----:B------:R-:W-:Y:S01]  /*1420*/  ISETP.NE.U32.AND P1, PT, RZ, UR4, PT ;  /* 0x00000004ff007c0c */ /* 0x000fe2000bf25070 */
[----:B-----5:R-:W-:Y:S01]  /*1430*/  IMAD.MOV.U32 R24, RZ, RZ, R29 ;  /* 0x000000ffff187224 */ /* 0x020fe200078e001d */
[----:B------:R-:W2:Y:S02]  /*1440*/  LDC.64 R12, c[0x0][0x9e0] ;  /* 0x00027800ff0c7b82 */ /* 0x000ea40000000a00 */
[----:B------:R-:W-:-:S06]  /*1450*/  ISETP.NE.AND.EX P1, PT, RZ, UR5, PT, P1 ;  /* 0x00000005ff007c0c */ /* 0x000fcc000bf25310 */
[----:B0-----:R-:W0:Y:S08]  /*1460*/  @P0 LDC.64 R4, c[0x0][0xa10] ;  /* 0x00028400ff040b82 */ /* 0x001e300000000a00 */
[----:B------:R-:W3:Y:S01]  /*1470*/  @P1 LDC.64 R6, c[0x0][0xa30] ;  /* 0x00028c00ff061b82 */ /* 0x000ee20000000a00 */
[----:B0-----:R-:W-:-:S05]  /*1480*/  @P0 IMAD.WIDE R4, R223, 0x4, R4 ;  /* 0x00000004df040825 */ /* 0x001fca00078e0204 */
[----:B------:R-:W4:Y:S04]  /*1490*/  @P0 LDG.E R3, desc[UR38][R4.64] ;  /* 0x0000002604030981 */ /* 0x000f28000c1e1900 */
[----:B------:R-:W4:Y:S01]  /*14a0*/  @P0 LDG.E R8, desc[UR38][R4.64+0x4] ;  /* 0x0000042604080981 */ /* 0x000f22000c1e1900 */
[----:B---3--:R-:W-:-:S05]  /*14b0*/  @P1 IMAD.WIDE R6, R223, 0x4, R6 ;  /* 0x00000004df061825 */ /* 0x008fca00078e0206 */
[----:B------:R0:W5:Y:S01]  /*14c0*/  @P1 LDG.E R24, desc[UR38][R6.64] ;  /* 0x0000002606181981 */ /* 0x000162000c1e1900 */
[----:B-1----:R-:W-:Y:S01]  /*14d0*/  ISETP.NE.AND P1, PT, R9, 0x1, PT ;  /* 0x000000010900780c */ /* 0x002fe20003f25270 */
[----:B------:R-:W-:Y:S01]  /*14e0*/  IMAD.SHL.U32 R217, R221, 0x80, RZ ;  /* 0x00000080ddd97824 */ /* 0x000fe200078e00ff */
[----:B--2---:R-:W-:Y:S01]  /*14f0*/  ISETP.GE.AND P2, PT, R13, 0x1, PT ;  /* 0x000000010d00780c */ /* 0x004fe20003f46270 */
[----:B------:R-:W-:-:S10]  /*1500*/  IMAD.IADD R11, R29, 0x1, -R0 ;  /* 0x000000011d0b7824 */ /* 0x000fd400078e0a00 */
[----:B------:R-:W1:Y:S08]  /*1510*/  @P1 LDC R10, c[0x0][0x44c] ;  /* 0x00011300ff0a1b82 */ /* 0x000e700000000800 */
[----:B------:R-:W2:Y:S01]  /*1520*/  @P1 LDC R9, c[0x0][0x450] ;  /* 0x00011400ff091b82 */ /* 0x000ea20000000800 */
[----:B----4-:R-:W-:Y:S02]  /*1530*/  @P0 IMAD.IADD R2, R8, 0x1, -R3 ;  /* 0x0000000108020824 */ /* 0x010fe400078e0a03 */
[----:B------:R-:W-:-:S02]  /*1540*/  VIADD R3, R217, 0x7f ;  /* 0x0000007fd9037836 */ /* 0x000fc40000000000 */
[----:B------:R-:W-:Y:S02]  /*1550*/  IMAD.IADD R215, R11, 0x1, R2 ;  /* 0x000000010bd77824 */ /* 0x000fe400078e0202 */
[----:B-1----:R-:W-:-:S03]  /*1560*/  @P1 IMAD.HI.U32 R4, R3, R10, RZ ;  /* 0x0000000a03041227 */ /* 0x002fc600078e00ff */
[C---:B------:R-:W-:Y:S01]  /*1570*/  IADD3 R28, R215.reuse, 0x1, -R214 ;  /* 0x00000001d71c7810 */ /* 0x040fe20007ffe8d6 */
[----:B------:R-:W-:Y:S01]  /*1580*/  VIADD R0, R215, 0xbf ;  /* 0x000000bfd7007836 */ /* 0x000fe20000000000 */
[----:B--2---:R-:W-:-:S03]  /*1590*/  @P1 SHF.R.U32.HI R3, RZ, R9, R4 ;  /* 0x00000009ff031219 */ /* 0x004fc60000011604 */
[----:B------:R-:W-:-:S04]  /*15a0*/  IMAD.HI R0, R0, 0x2aaaaaab, RZ ;  /* 0x2aaaaaab00007827 */ /* 0x000fc800078e02ff */
[----:B0-----:R-:W-:Y:S01]  /*15b0*/  IMAD.IADD R7, R28, 0x1, R3 ;  /* 0x000000011c077824 */ /* 0x001fe200078e0203 */
[----:B------:R-:W-:-:S04]  /*15c0*/  SHF.R.U32.HI R27, RZ, 0x1f, R0 ;  /* 0x0000001fff1b7819 */ /* 0x000fc80000011600 */
[----:B------:R-:W-:Y:S01]  /*15d0*/  LEA.HI.SX32 R27, R0, R27, 0x1b ;  /* 0x0000001b001b7211 */ /* 0x000fe200078fdaff */
[----:B------:R-:W-:Y:S01]  /*15e0*/  IMAD.IADD R0, R7, 0x1, R12 ;  /* 0x0000000107007824 */ /* 0x000fe200078e020c */
[----:B------:R-:W-:Y:S06]  /*15f0*/  @!P2 BRA `(.L_x_1286) ;  /* 0x000000000048a947 */ /* 0x000fec0003800000 */
[C---:B------:R-:W-:Y:S01]  /*1600*/  ISETP.GT.AND P0, PT, R7.reuse, RZ, PT ;  /* 0x000000ff0700720c */ /* 0x040fe20003f04270 */
[----:B------:R-:W-:Y:S01]  /*1610*/  BSSY B0, `(.L_x_1287) ;  /* 0x000000e000007945 */ /* 0x000fe20003800000 */
[----:B------:R-:W-:-:S11]  /*1620*/  VIADD R3, R7, 0xffffffff ;  /* 0xffffffff07037836 */ /* 0x000fd60000000000 */
        /* <DEDUP_REMOVED lines=8> */
.L_x_1288:
[----:B------:R-:W-:-:S13]  /*16b0*/  ISETP.NE.AND P0, PT, R13, 0x1, PT ;  /* 0x000000010d00780c */ /* 0x000fda0003f05270 */
[----:B------:R-:W0:Y:S02]  /*16c0*/  @P0 LDC.64 R4, c[0x0][0x9e8] ;  /* 0x00027a00ff040b82 */ /* 0x000e240000000a00 */
[----:B0-----:R-:W-:-:S05]  /*16d0*/  @P0 IMAD.HI.U32 R4, R3, R4, RZ ;  /* 0x0000000403040227 */ /* 0x001fca00078e00ff */
[----:B------:R-:W-:-:S07]  /*16e0*/  @P0 SHF.R.U32.HI R3, RZ, R5, R4 ;  /* 0x00000005ff030219 */ /* 0x000fce0000011604 */
.L_x_1289:
[----:B------:R-:W-:Y:S05]  /*16f0*/  BSYNC B0 ;  /* 0x0000000000007941 */ /* 0x000fea0003800000 */
.L_x_1287:
[----:B------:R-:W-:-:S05]  /*1700*/  IMAD R3, R3, R13, R13 ;  /* 0x0000000d03037224 */ /* 0x000fca00078e020d */
[----:B------:R-:W-:-:S07]  /*1710*/  VIMNMX R0, R0, R3, PT ;  /* 0x0000000300007248 */ /* 0x000fce0003fe0100 */
.L_x_1286:
[----:B------:R-:W0:Y:S01]  /*1720*/  @P1 LDC R4, c[0x0][0x44c] ;  /* 0x00011300ff041b82 */ /* 0x000e220000000800 */
[----:B------:R-:W-:Y:S01]  /*1730*/  IMAD.MOV.U32 R3, RZ, RZ, R217 ;  /* 0x000000ffff037224 */ /* 0x000fe200078e00d9 */
[----:B------:R-:W-:Y:S01]  /*1740*/  ULDC UR4, c[0x0][0x9dc] ;  /* 0x0002770000047ab9 */ /* 0x000fe20000000800 */
[----:B------:R-:W-:-:S05]  /*1750*/  IMAD.IADD R120, R215, 0x1, -R214 ;  /* 0x00000001d7787824 */ /* 0x000fca00078e0ad6 */
[----:B------:R-:W1:Y:S01]  /*1760*/  @P1 LDC R5, c[0x0][0x450] ;  /* 0x00011400ff051b82 */ /* 0x000e620000000800 */
[----:B0-----:R-:W-:-:S05]  /*1770*/  @P1 IMAD.HI.U32 R4, R217, R4, RZ ;  /* 0x00000004d9041227 */ /* 0x001fca00078e00ff */
[----:B-1----:R-:W-:-:S05]  /*1780*/  @P1 SHF.R.U32.HI R3, RZ, R5, R4 ;  /* 0x00000005ff031219 */ /* 0x002fca0000011604 */
[----:B------:R-:W-:-:S04]  /*1790*/  IMAD.IADD R3, R120, 0x1, R3 ;  /* 0x0000000178037824 */ /* 0x000fc800078e0203 */
[----:B------:R-:W-:Y:S01]  /*17a0*/  VIADD R4, R3, -UR4 ;  /* 0x8000000403047c36 */ /* 0x000fe20008000000 */
[----:B------:R-:W-:Y:S06]  /*17b0*/  @!P2 BRA `(.L_x_1290) ;  /* 0x000000000044a947 */ /* 0x000fec0003800000 */
[----:B------:R-:W-:Y:S01]  /*17c0*/  ISETP.GT.AND P0, PT, R3, -0x1, PT ;  /* 0xffffffff0300780c */ /* 0x000fe20003f04270 */
[----:B------:R-:W-:-:S12]  /*17d0*/  BSSY B0, `(.L_x_1291) ;  /* 0x000000d000007945 */ /* 0x000fd80003800000 */
        /* <DEDUP_REMOVED lines=8> */
.L_x_1292:
[----:B------:R-:W-:-:S13]  /*1860*/  ISETP.NE.AND P0, PT, R13, 0x1, PT ;  /* 0x000000010d00780c */ /* 0x000fda0003f05270 */
[----:B------:R-:W0:Y:S02]  /*1870*/  @P0 LDC.64 R6, c[0x0][0x9e8] ;  /* 0x00027a00ff060b82 */ /* 0x000e240000000a00 */
[----:B0-----:R-:W-:-:S05]  /*1880*/  @P0 IMAD.HI.U32 R6, R3, R6, RZ ;  /* 0x0000000603060227 */ /* 0x001fca00078e00ff */
[----:B------:R-:W-:-:S07]  /*1890*/  @P0 SHF.R.U32.HI R3, RZ, R7, R6 ;  /* 0x00000007ff030219 */ /* 0x000fce0000011606 */
.L_x_1293:
[----:B------:R-:W-:Y:S05]  /*18a0*/  BSYNC B0 ;  /* 0x0000000000007941 */ /* 0x000fea0003800000 */
.L_x_1291:
[----:B------:R-:W-:-:S05]  /*18b0*/  IMAD R3, R3, R13, RZ ;  /* 0x0000000d03037224 */ /* 0x000fca00078e02ff */
[----:B------:R-:W-:-:S07]  /*18c0*/  VIMNMX R4, R4, R3, !PT ;  /* 0x0000000304047248 */ /* 0x000fce0007fe0100 */
.L_x_1290:
[----:B------:R-:W-:Y:S02]  /*18d0*/  VIADD R0, R0, 0xbf ;  /* 0x000000bf00007836 */ /* 0x000fe40000000000 */
[----:B------:R-:W-:-:S04]  /*18e0*/  IMAD.HI R4, R4, 0x2aaaaaab, RZ ;  /* 0x2aaaaaab04047827 */ /* 0x000fc800078e02ff */
[----:B------:R-:W-:Y:S01]  /*18f0*/  IMAD.HI R0, R0, 0x2aaaaaab, RZ ;  /* 0x2aaaaaab00007827 */ /* 0x000fe200078e02ff */
[----:B------:R-:W-:-:S04]  /*1900*/  SHF.R.U32.HI R5, RZ, 0x1f, R4 ;  /* 0x0000001fff057819 */ /* 0x000fc80000011604 */
[----:B------:R-:W-:Y:S02]  /*1910*/  SHF.R.U32.HI R3, RZ, 0x1f, R0 ;  /* 0x0000001fff037819 */ /* 0x000fe40000011600 */
[----:B------:R-:W-:Y:S02]  /*1920*/  LEA.HI.SX32 R5, R4, R5, 0x1b ;  /* 0x0000000504057211 */ /* 0x000fe400078fdaff */
[----:B------:R-:W-:Y:S02]  /*1930*/  LEA.HI.SX32 R0, R0, R3, 0x1b ;  /* 0x0000000300007211 */ /* 0x000fe400078fdaff */
[----:B------:R-:W-:Y:S02]  /*1940*/  VIMNMX R5, RZ, R5, !PT ;  /* 0x00000005ff057248 */ /* 0x000fe40007fe0100 */
[----:B------:R-:W-:-:S03]  /*1950*/  VIMNMX R0, R27, R0, PT ;  /* 0x000000001b007248 */ /* 0x000fc60003fe0100 */
[--C-:B------:R-:W-:Y:S02]  /*1960*/  IMAD R5, R5, 0xc0, -R11.reuse ;  /* 0x000000c005057824 */ /* 0x100fe400078e0a0b */
[----:B------:R-:W-:-:S03]  /*1970*/  IMAD R3, R0, 0xc0, -R11 ;  /* 0x000000c000037824 */ /* 0x000fc600078e0a0b */
[----:B------:R-:W-:Y:S02]  /*1980*/  VIMNMX R5, RZ, R5, !PT ;  /* 0x00000005ff057248 */ /* 0x000fe40007fe0100 */
[----:B------:R-:W-:-:S04]  /*1990*/  VIMNMX R0, R3, R2, PT ;  /* 0x0000000203007248 */ /* 0x000fc80003fe0100 */
[----:B------:R-:W-:Y:S01]  /*19a0*/  ISETP.GT.AND P0, PT, R0, R5, PT ;  /* 0x000000050000720c */ /* 0x000fe20003f04270 */
[----:B------:R-:W-:-:S05]  /*19b0*/  IMAD.WIDE.U32 R4, R5, -0x55555555, RZ ;  /* 0xaaaaaaab05047825 */ /* 0x000fca00078e00ff */
[----:B------:R-:W-:-:S05]  /*19c0*/  SHF.R.U32.HI R26, RZ, 0x7, R5 ;  /* 0x00000007ff1a7819 */ /* 0x000fca0000011605 */
[----:B------:R-:W-:Y:S02]  /*19d0*/  IMAD.MOV.U32 R25, RZ, RZ, R26 ;  /* 0x000000ffff197224 */ /* 0x000fe400078e001a */
[----:B------:R-:W-:-:S04]  /*19e0*/  @P0 VIADD R0, R0, 0xbf ;  /* 0x000000bf00000836 */ /* 0x000fc80000000000 */
[----:B------:R-:W-:-:S05]  /*19f0*/  @P0 IMAD.HI R0, R0, 0x2aaaaaab, RZ ;  /* 0x2aaaaaab00000827 */ /* 0x000fca00078e02ff */
[----:B------:R-:W-:-:S04]  /*1a00*/  @P0 SHF.R.U32.HI R3, RZ, 0x1f, R0 ;  /* 0x0000001fff030819 */ /* 0x000fc80000011600 */
[----:B------:R-:W-:Y:S02]  /*1a10*/  @P0 LEA.HI.SX32 R25, R0, R3, 0x1b ;  /* 0x0000000300190211 */ /* 0x000fe400078fdaff */
[----:B------:R-:W-:Y:S02]  /*1a20*/  PLOP3.LUT P0, PT, PT, PT, PT, 0x80, 0x0 ;  /* 0x000000000000781c */ /* 0x000fe40003f0f070 */
[----:B------:R-:W-:-:S13]  /*1a30*/  ISETP.GT.AND P1, PT, R25, R26, PT ;  /* 0x0000001a1900720c */ /* 0x000fda0003f24270 */
[----:B------:R-:W-:Y:S05]  /*1a40*/  @!P1 BRA `(.L_x_1294) ;  /* 0x0000008000649947 */ /* 0x000fea0003800000 */
        /* <DEDUP_REMOVED lines=19> */
[----:B-1---5:R-:W-:Y:S05]  /*1b80*/  CALL.ABS.NOINC R14 ;  /* 0x000000000e007343 */ /* 0x022fea0003c00000 */
.L_x_1296:
[----:B------:R-:W-:Y:S05]  /*1b90*/  BSYNC B6 ;  /* 0x0000000000067941 */ /* 0x000fea0003800000 */
.L_x_1295:
        /* <DEDUP_REMOVED lines=20> */
.L_x_1298:
[----:B------:R-:W-:Y:S05]  /*1ce0*/  BSYNC B6 ;  /* 0x0000000000067941 */ /* 0x000fea0003800000 */
.L_x_1297:
[----:B------:R-:W-:Y:S01]  /*1cf0*/  ULDC.64 UR4, c[0x0][0x9f8] ;  /* 0x00027e0000047ab9 */ /* 0x000fe20000000a00 */
[----:B------:R-:W-:Y:S01]  /*1d00*/  IMAD.MOV.U32 R0, RZ, RZ, R223 ;  /* 0x000000ffff007224 */ /* 0x000fe200078e00df */
[----:B------:R-:W-:Y:S01]  /*1d10*/  ISETP.NE.U32.AND P0, PT, RZ, UR4, PT ;  /* 0x00000004ff007c0c */ /* 0x000fe2000bf05070 */
[----:B------:R-:W0:Y:S01]  /*1d20*/  LDC.64 R80, c[0x0][0x300] ;  /* 0x0000c000ff507b82 */ /* 0x000e220000000a00 */
[----:B------:R-:W-:Y:S01]  /*1d30*/  IMAD.IADD R70, R30, 0x1, R29 ;  /* 0x000000011e467824 */ /* 0x000fe200078e021d */
[----:B------:R-:W-:Y:S01]  /*1d40*/  ULDC.64 UR6, c[0x0][0xa08] ;  /* 0x0002820000067ab9 */ /* 0x000fe20000000a00 */
[----:B------:R-:W-:Y:S01]  /*1d50*/  ISETP.NE.AND.EX P0, PT, RZ, UR5, PT, P0 ;  /* 0x00000005ff007c0c */ /* 0x000fe2000bf05300 */
[----:B------:R-:W1:Y:S01]  /*1d60*/  S2R R20, SR_TID.X ;  /* 0x0000000000147919 */ /* 0x000e620000002100 */
[----:B------:R-:W-:-:S03]  /*1d70*/  ULDC.64 UR4, c[0x0][0x308] ;  /* 0x0000c20000047ab9 */ /* 0x000fc60000000a00 */
[----:B------:R-:W2:Y:S08]  /*1d80*/  LDC R115, c[0x0][0x3f4] ;  /* 0x0000fd00ff737b82 */ /* 0x000eb00000000800 */
[----:B------:R-:W3:Y:S08]  /*1d90*/  @P0 LDC.64 R4, c[0x0][0x9f8] ;  /* 0x00027e00ff040b82 */ /* 0x000ef00000000a00 */
[----:B------:R-:W4:Y:S01]  /*1da0*/  LDC.64 R108, c[0x0][0x408] ;  /* 0x00010200ff6c7b82 */ /* 0x000f220000000a00 */
[----:B---3--:R-:W-:-:S05]  /*1db0*/  @P0 IMAD.WIDE R4, R223, 0x4, R4 ;  /* 0x00000004df040825 */ /* 0x008fca00078e0204 */
[----:B------:R3:W2:Y:S01]  /*1dc0*/  @P0 LDG.E R0, desc[UR38][R4.64] ;  /* 0x0000002604000981 */ /* 0x0006a2000c1e1900 */
[----:B------:R-:W-:Y:S01]  /*1dd0*/  SHF.R.S32.HI R51, RZ, 0x1f, R70 ;  /* 0x0000001fff337819 */ /* 0x000fe20000011446 */
[-C--:B0-----:R-:W-:Y:S01]  /*1de0*/  IMAD.WIDE.U32 R6, R70, R80.reuse, RZ ;  /* 0x0000005046067225 */ /* 0x081fe200078e00ff */
[----:B------:R-:W-:Y:S02]  /*1df0*/  ISETP.NE.U32.AND P0, PT, RZ, UR6, PT ;  /* 0x00000006ff007c0c */ /* 0x000fe4000bf05070 */
[----:B-1----:R-:W-:Y:S01]  /*1e00*/  SHF.R.U32.HI R36, RZ, 0x7, R20 ;  /* 0x00000007ff247819 */ /* 0x002fe20000011614 */
[----:B------:R-:W-:Y:S01]  /*1e10*/  IMAD R8, R51, R80, RZ ;  /* 0x0000005033087224 */ /* 0x000fe200078e02ff */
[----:B------:R-:W0:Y:S01]  /*1e20*/  LDC.64 R20, c[0x0][0x3f8] ;  /* 0x0000fe00ff147b82 */ /* 0x000e220000000a00 */
[----:B------:R-:W-:Y:S01]  /*1e30*/  ISETP.NE.AND.EX P0, PT, RZ, UR7, PT, P0 ;  /* 0x00000007ff007c0c */ /* 0x000fe2000bf05300 */
[----:B------:R-:W-:Y:S01]  /*1e40*/  IMAD.SHL.U32 R74, R80, 0x40, RZ ;  /* 0x00000040504a7824 */ /* 0x000fe200078e00ff */
[----:B------:R-:W-:Y:S01]  /*1e50*/  ISETP.NE.AND P6, PT, R36, 0x1, PT ;  /* 0x000000012400780c */ /* 0x000fe20003fc5270 */
[----:B------:R-:W-:Y:S01]  /*1e60*/  IMAD R3, R70, R81, R8 ;  /* 0x0000005146037224 */ /* 0x000fe200078e0208 */
[----:B------:R-:W-:Y:S01]  /*1e70*/  SHF.R.S32.HI R8, RZ, 0x1f, R222 ;  /* 0x0000001fff087819 */ /* 0x000fe200000114de */
[----:B----4-:R-:W-:Y:S01]  /*1e80*/  IMAD.WIDE.U32 R10, R23, R108, R18 ;  /* 0x0000006c170a7225 */ /* 0x010fe200078e0012 */
[----:B------:R-:W-:-:S02]  /*1e90*/  SHF.R.S32.HI R38, RZ, 0x1f, R23 ;  /* 0x0000001fff267819 */ /* 0x000fc40000011417 */
[----:B------:R-:W-:Y:S01]  /*1ea0*/  SHF.R.S32.HI R209, RZ, 0x1f, R208 ;  /* 0x0000001fffd17819 */ /* 0x000fe200000114d0 */
[----:B---3--:R-:W-:Y:S01]  /*1eb0*/  IMAD R5, R8, UR4, RZ ;  /* 0x0000000408057c24 */ /* 0x008fe2000f8e02ff */
[----:B--2---:R-:W-:Y:S01]  /*1ec0*/  ISETP.GE.AND P1, PT, R18, R115, PT ;  /* 0x000000731200720c */ /* 0x004fe20003f26270 */
[----:B------:R-:W-:Y:S01]  /*1ed0*/  IMAD.IADD R7, R7, 0x1, R3 ;  /* 0x0000000107077824 */ /* 0x000fe200078e0203 */
[----:B------:R-:W-:Y:S01]  /*1ee0*/  SHF.L.U64.HI R75, R80, 0x6, R81 ;  /* 0x00000006504b7819 */ /* 0x000fe20000010251 */
[----:B------:R-:W-:Y:S01]  /*1ef0*/  IMAD R9, R222, UR5, R5 ;  /* 0x00000005de097c24 */ /* 0x000fe2000f8e0205 */
[----:B------:R-:W-:Y:S01]  /*1f00*/  SHF.L.U64.HI R84, R108, 0x6, R109 ;  /* 0x000000066c547819 */ /* 0x000fe2000001026d */
[----:B------:R-:W-:Y:S01]  /*1f10*/  IMAD.WIDE.U32 R4, R222, UR4, R6 ;  /* 0x00000004de047c25 */ /* 0x000fe2000f8e0006 */
[----:B------:R-:W-:Y:S01]  /*1f20*/  ULDC.64 UR4, c[0x0][0x310] ;  /* 0x0000c40000047ab9 */ /* 0x000fe20000000a00 */
[----:B------:R-:W-:Y:S02]  /*1f30*/  SHF.L.U64.HI R83, R108, 0x7, R109 ;  /* 0x000000076c537819 */ /* 0x000fe4000001026d */
[----:B------:R-:W-:Y:S01]  /*1f40*/  IMAD.IADD R5, R5, 0x1, R9 ;  /* 0x0000000105057824 */ /* 0x000fe200078e0209 */
[----:B------:R-:W-:Y:S01]  /*1f50*/  SHF.R.U32.HI R42, RZ, 0x3, R225 ;  /* 0x00000003ff2a7819 */ /* 0x000fe200000116e1 */
[----:B------:R-:W-:-:S02]  /*1f60*/  VIADD R39, R23, 0x80 ;  /* 0x0000008017277836 */ /* 0x000fc40000000000 */
[CC--:B------:R-:W-:Y:S01]  /*1f70*/  IMAD.WIDE.U32 R78, R23.reuse, R80.reuse, R74 ;  /* 0x00000050174e7225 */ /* 0x0c0fe200078e004a */
[C-C-:B0-----:R-:W-:Y:S02]  /*1f80*/  SHF.L.U64.HI R88, R20.reuse, 0x6, R21.reuse ;  /* 0x0000000614587819 */ /* 0x141fe40000010215 */
[----:B------:R-:W-:Y:S01]  /*1f90*/  SHF.L.U64.HI R87, R20, 0x7, R21 ;  /* 0x0000000714577819 */ /* 0x000fe20000010215 */
[C---:B------:R-:W-:Y:S02]  /*1fa0*/  VIADD R40, R23.reuse, 0x40 ;  /* 0x0000004017287836 */ /* 0x040fe40000000000 */
[----:B------:R-:W-:-:S04]  /*1fb0*/  IMAD.WIDE.U32 R72, R23, R80, R18 ;  /* 0x0000005017487225 */ /* 0x000fc800078e0012 */
[C---:B------:R-:W-:Y:S02]  /*1fc0*/  IMAD.SHL.U32 R82, R108.reuse, 0x40, RZ ;  /* 0x000000406c527824 */ /* 0x040fe400078e00ff */
[----:B------:R-:W-:Y:S02]  /*1fd0*/  IMAD.SHL.U32 R29, R108, 0x80, RZ ;  /* 0x000000806c1d7824 */ /* 0x000fe400078e00ff */
[----:B------:R-:W-:Y:S02]  /*1fe0*/  IMAD R49, R21, 0xc0, RZ ;  /* 0x000000c015317824 */ /* 0x000fe400078e02ff */
[C---:B------:R-:W-:Y:S02]  /*1ff0*/  IMAD.SHL.U32 R86, R20.reuse, 0x40, RZ ;  /* 0x0000004014567824 */ /* 0x040fe400078e00ff */
[----:B------:R-:W-:Y:S02]  /*2000*/  IMAD.SHL.U32 R85, R20, 0x80, RZ ;  /* 0x0000008014557824 */ /* 0x000fe400078e00ff */
[----:B------:R-:W-:-:S02]  /*2010*/  IMAD R113, R81, 0xc0, RZ ;  /* 0x000000c051717824 */ /* 0x000fc400078e02ff */
[----:B------:R-:W-:-:S04]  /*2020*/  IMAD.WIDE.U32 R76, R80, 0xc0, RZ ;  /* 0x000000c0504c7825 */ /* 0x000fc800078e00ff */
[----:B------:R-:W-:Y:S01]  /*2030*/  IMAD.IADD R113, R77, 0x1, R113 ;  /* 0x000000014d717824 */ /* 0x000fe200078e0271 */
[----:B------:R-:W-:Y:S02]  /*2040*/  SHF.R.S32.HI R3, RZ, 0x1f, R0 ;  /* 0x0000001fff037819 */ /* 0x000fe40000011400 */
[----:B------:R-:W-:Y:S02]  /*2050*/  SEL R7, R0, RZ, !P0 ;  /* 0x000000ff00077207 */ /* 0x000fe40004000000 */
[----:B------:R-:W-:Y:S02]  /*2060*/  SEL R6, R3, RZ, !P0 ;  /* 0x000000ff03067207 */ /* 0x000fe40004000000 */
[----:B------:R-:W-:Y:S01]  /*2070*/  IADD3 R70, P0, R23, R70, RZ ;  /* 0x0000004617467210 */ /* 0x000fe20007f1e0ff */
[----:B------:R-:W-:-:S04]  /*2080*/  IMAD.WIDE.U32 R68, R7, UR4, R4 ;  /* 0x0000000407447c25 */ /* 0x000fc8000f8e0004 */
[----:B------:R-:W-:Y:S01]  /*2090*/  IMAD R0, R6, UR4, RZ ;  /* 0x0000000406007c24 */ /* 0x000fe2000f8e02ff */
[----:B------:R-:W-:Y:S01]  /*20a0*/  IADD3 R96, P3, R68, 0x40, RZ ;  /* 0x0000004044607810 */ /* 0x000fe20007f7e0ff */
[----:B------:R-:W-:Y:S01]  /*20b0*/  IMAD.X R71, R38, 0x1, R51, P0 ;  /* 0x0000000126477824 */ /* 0x000fe200000e0633 */
[----:B------:R-:W-:Y:S01]  /*20c0*/  IADD3 R110, P0, R74, R78, RZ ;  /* 0x0000004e4a6e7210 */ /* 0x000fe20007f1e0ff */
[----:B------:R-:W-:Y:S01]  /*20d0*/  IMAD R99, R7, UR5, R0 ;  /* 0x0000000507637c24 */ /* 0x000fe2000f8e0200 */
[----:B------:R-:W-:Y:S05]  /*20e0*/  @!P6 WARPSYNC.ALL ;  /* 0x000000000000e948 */ /* 0x000fea0003800000 */
[----:B------:R-:W-:Y:S01]  /*20f0*/  ULDC.64 UR4, c[0x0][0x330] ;  /* 0x0000cc0000047ab9 */ /* 0x000fe20000000a00 */
[----:B------:R-:W-:-:S02]  /*2100*/  IMAD R0, R38, R20, RZ ;  /* 0x0000001426007224 */ /* 0x000fc400078e02ff */
[----:B------:R-:W-:Y:S02]  /*2110*/  IMAD R3, R8, UR4, RZ ;  /* 0x0000000408037c24 */ /* 0x000fe4000f8e02ff */
[----:B------:R-:W-:-:S04]  /*2120*/  IMAD.WIDE.U32 R4, R222, UR4, R18 ;  /* 0x00000004de047c25 */ /* 0x000fc8000f8e0012 */
[----:B------:R-:W-:Y:S01]  /*2130*/  IMAD R3, R222, UR5, R3 ;  /* 0x00000005de037c24 */ /* 0x000fe2000f8e0203 */
[----:B------:R-:W-:Y:S01]  /*2140*/  ULDC.64 UR4, c[0x0][0x338] ;  /* 0x0000ce0000047ab9 */ /* 0x000fe20000000a00 */
[----:B------:R-:W-:Y:S02]  /*2150*/  IMAD.MOV.U32 R34, RZ, RZ, R4 ;  /* 0x000000ffff227224 */ /* 0x000fe400078e0004 */
[----:B------:R-:W-:Y:S02]  /*2160*/  IMAD.IADD R35, R5, 0x1, R3 ;  /* 0x0000000105237824 */ /* 0x000fe400078e0203 */
[C---:B------:R-:W-:Y:S02]  /*2170*/  IMAD R13, R23.reuse, R21, R0 ;  /* 0x00000015170d7224 */ /* 0x040fe400078e0200 */
[----:B------:R-:W-:-:S04]  /*2180*/  IMAD.WIDE.U32 R4, R23, R20, R208 ;  /* 0x0000001417047225 */ /* 0x000fc800078e00d0 */
[----:B------:R-:W-:Y:S02]  /*2190*/  IMAD R3, R6, UR4, RZ ;  /* 0x0000000406037c24 */ /* 0x000fe4000f8e02ff */
[----:B------:R-:W-:-:S04]  /*21a0*/  IMAD.WIDE.U32 R8, R23, R20, R18 ;  /* 0x0000001417087225 */ /* 0x000fc800078e0012 */
[----:B------:R-:W-:Y:S02]  /*21b0*/  IMAD R0, R38, R108, RZ ;  /* 0x0000006c26007224 */ /* 0x000fe400078e02ff */
[----:B------:R-:W-:Y:S02]  /*21c0*/  IMAD.IADD R5, R5, 0x1, R13 ;  /* 0x0000000105057824 */ /* 0x000fe400078e020d */
[----:B------:R-:W-:Y:S01]  /*21d0*/  IMAD R47, R7, UR5, R3 ;  /* 0x00000005072f7c24 */ /* 0x000fe2000f8e0203 */
[----:B------:R-:W-:Y:S01]  /*21e0*/  SEL R3, R115, RZ, P1 ;  /* 0x000000ff73037207 */ /* 0x000fe20000800000 */
[----:B------:R-:W-:Y:S01]  /*21f0*/  IMAD.IADD R9, R13, 0x1, R9 ;  /* 0x000000010d097824 */ /* 0x000fe200078e0209 */
[----:B-----5:R-:W-:Y:S01]  /*2200*/  SHF.R.S32.HI R13, RZ, 0x1f, R24 ;  /* 0x0000001fff0d7819 */ /* 0x020fe20000011418 */
[----:B------:R-:W-:Y:S01]  /*2210*/  IMAD.WIDE.U32 R34, R7, UR4, R34 ;  /* 0x0000000407227c25 */ /* 0x000fe2000f8e0022 */
[----:B------:R-:W-:-:S03]  /*2220*/  ULDC UR4, c[0x0][0x2f4] ;  /* 0x0000bd0000047ab9 */ /* 0x000fc60000000800 */
[----:B------:R-:W-:-:S04]  /*2230*/  IMAD.WIDE.U32 R6, R23, R108, R208 ;  /* 0x0000006c17067225 */ /* 0x000fc800078e00d0 */
[----:B------:R-:W-:Y:S01]  /*2240*/  IMAD R15, R23, R109, R0 ;  /* 0x0000006d170f7224 */ /* 0x000fe200078e0200 */
[----:B------:R-:W-:Y:S01]  /*2250*/  P2R R0, PR, RZ, 0x2 ;  /* 0x00000002ff007803 */ /* 0x000fe20000000000 */
[----:B------:R-:W-:-:S04]  /*2260*/  IMAD.WIDE.U32 R32, R24, R20, R4 ;  /* 0x0000001418207225 */ /* 0x000fc800078e0004 */
[----:B------:R-:W-:Y:S02]  /*2270*/  IMAD.SHL.U32 R4, R212, 0x80, RZ ;  /* 0x00000080d4047824 */ /* 0x000fe400078e00ff */
[----:B------:R-:W-:Y:S02]  /*2280*/  VIADD R5, R36, 0x8 ;  /* 0x0000000824057836 */ /* 0x000fe40000000000 */
[----:B------:R-:W-:Y:S01]  /*2290*/  IMAD.IADD R3, R18, 0x1, R3 ;  /* 0x0000000112037824 */ /* 0x000fe200078e0203 */
[----:B------:R-:W-:Y:S01]  /*22a0*/  LOP3.LUT R4, R4, 0x380, RZ, 0xc0, !PT ;  /* 0x0000038004047812 */ /* 0x000fe200078ec0ff */
[----:B------:R-:W-:Y:S02]  /*22b0*/  IMAD R14, R13, R20, RZ ;  /* 0x000000140d0e7224 */ /* 0x000fe400078e02ff */
[----:B------:R-:W-:Y:S01]  /*22c0*/  IMAD R36, R38, R80, RZ ;  /* 0x0000005026247224 */ /* 0x000fe200078e02ff */
[----:B------:R-:W-:Y:S01]  /*22d0*/  SHF.R.S32.HI R12, RZ, 0x1f, R3 ;  /* 0x0000001fff0c7819 */ /* 0x000fe20000011403 */
[----:B------:R-:W-:Y:S01]  /*22e0*/  IMAD.IADD R7, R7, 0x1, R15 ;  /* 0x0000000107077824 */ /* 0x000fe200078e020f */
[----:B------:R-:W-:Y:S01]  /*22f0*/  SHF.R.U32.HI R114, RZ, 0x3, R4 ;  /* 0x00000003ff727819 */ /* 0x000fe20000011604 */
[----:B------:R-:W-:Y:S01]  /*2300*/  IMAD.IADD R11, R15, 0x1, R11 ;  /* 0x000000010f0b7824 */ /* 0x000fe200078e020b */
[----:B------:R-:W-:Y:S01]  /*2310*/  LEA.HI R37, R12, R3, RZ, 0x4 ;  /* 0x000000030c257211 */ /* 0x000fe200078f20ff */
[----:B------:R-:W-:Y:S01]  /*2320*/  IMAD R41, R24, R21, R14 ;  /* 0x0000001518297224 */ /* 0x000fe200078e020e */
[----:B------:R-:W-:Y:S01]  /*2330*/  SHF.L.U64.HI R3, R80, 0x7, R81 ;  /* 0x0000000750037819 */ /* 0x000fe20000010251 */
[----:B------:R-:W-:Y:S01]  /*2340*/  IMAD R45, R23, R81, R36 ;  /* 0x00000051172d7224 */ /* 0x000fe200078e0224 */
[----:B------:R-:W-:Y:S01]  /*2350*/  LOP3.LUT R38, R225, 0x70, R37, 0xf8, !PT ;  /* 0x00000070e1267812 */ /* 0x000fe200078ef825 */
[----:B------:R-:W-:Y:S01]  /*2360*/  IMAD.WIDE.U32 R14, R24, R108, R6 ;  /* 0x0000006c180e7225 */ /* 0x000fe200078e0006 */
[----:B------:R-:W-:-:S02]  /*2370*/  SHF.R.S32.HI R6, RZ, 0x1f, R39 ;  /* 0x0000001fff067819 */ /* 0x000fc40000011427 */
[----:B------:R-:W-:Y:S01]  /*2380*/  LOP3.LUT R39, R4, 0x30, R18, 0xf8, !PT ;  /* 0x0000003004277812 */ /* 0x000fe200078ef812 */
[----:B------:R-:W-:Y:S01]  /*2390*/  IMAD R13, R13, R108, RZ ;  /* 0x0000006c0d0d7224 */ /* 0x000fe200078e02ff */
[----:B------:R-:W-:Y:S01]  /*23a0*/  SHF.R.S32.HI R7, RZ, 0x1f, R40 ;  /* 0x0000001fff077819 */ /* 0x000fe20000011428 */
[----:B------:R-:W-:Y:S01]  /*23b0*/  IMAD.IADD R111, R45, 0x1, R79 ;  /* 0x000000012d6f7824 */ /* 0x000fe200078e024f */
[----:B------:R-:W-:Y:S01]  /*23c0*/  LOP3.LUT R36, R39, R114, RZ, 0x3c, !PT ;  /* 0x0000007227247212 */ /* 0x000fe200078e3cff */
[----:B------:R-:W-:Y:S01]  /*23d0*/  IMAD R43, R24, R109, R13 ;  /* 0x0000006d182b7224 */ /* 0x000fe200078e020d */
[----:B------:R-:W-:Y:S01]  /*23e0*/  LOP3.LUT R39, R4, 0x70, R37, 0xf8, !PT ;  /* 0x0000007004277812 */ /* 0x000fe200078ef825 */
[----:B------:R-:W-:Y:S01]  /*23f0*/  IMAD.WIDE.U32 R30, R24, R20, R8 ;  /* 0x00000014181e7225 */ /* 0x000fe200078e0008 */
[----:B------:R-:W-:Y:S02]  /*2400*/  SHF.R.U32.HI R9, RZ, 0x3, R226 ;  /* 0x00000003ff097819 */ /* 0x000fe400000116e2 */
[----:B------:R-:W-:Y:S01]  /*2410*/  LOP3.LUT R40, R226, 0x70, R37, 0xf8, !PT ;  /* 0x00000070e2287812 */ /* 0x000fe200078ef825 */
[----:B------:R-:W-:Y:S01]  /*2420*/  IMAD.WIDE.U32 R12, R24, R108, R10 ;  /* 0x0000006c180c7225 */ /* 0x000fe200078e000a */
[----:B------:R-:W-:-:S02]  /*2430*/  LOP3.LUT R38, R38, R42, RZ, 0x3c, !PT ;  /* 0x0000002a26267212 */ /* 0x000fc400078e3cff */
[----:B------:R-:W-:Y:S01]  /*2440*/  LOP3.LUT R91, R40, R9, RZ, 0x3c, !PT ;  /* 0x00000009285b7212 */ /* 0x000fe200078e3cff */
[----:B------:R-:W-:Y:S01]  /*2450*/  IMAD.X R106, R111, 0x1, R75, P0 ;  /* 0x000000016f6a7824 */ /* 0x000fe200000e064b */
[----:B------:R-:W-:Y:S01]  /*2460*/  IADD3 R98, P0, R68, R72, RZ ;  /* 0x0000004844627210 */ /* 0x000fe20007f1e0ff */
[----:B------:R-:W-:Y:S01]  /*2470*/  IMAD.WIDE.U32 R10, R108, 0xc0, RZ ;  /* 0x000000c06c0a7825 */ /* 0x000fe200078e00ff */
[----:B------:R-:W-:Y:S02]  /*2480*/  LOP3.LUT R100, R37, 0xfffffff0, RZ, 0xc0, !PT ;  /* 0xfffffff025647812 */ /* 0x000fe400078ec0ff */
[----:B------:R-:W-:Y:S01]  /*2490*/  IADD3 R94, P2, R98, 0x40, RZ ;  /* 0x00000040625e7810 */ /* 0x000fe20007f5e0ff */
[----:B------:R-:W-:Y:S01]  /*24a0*/  IMAD.IADD R108, R73, 0x1, R45 ;  /* 0x00000001496c7824 */ /* 0x000fe200078e022d */
[----:B------:R-:W-:Y:S01]  /*24b0*/  SHF.R.S32.HI R101, RZ, 0x4, R37 ;  /* 0x00000004ff657819 */ /* 0x000fe20000011425 */
[----:B------:R-:W-:Y:S01]  /*24c0*/  IMAD.IADD R99, R69, 0x1, R99 ;  /* 0x0000000145637824 */ /* 0x000fe200078e0263 */
[----:B------:R-:W-:Y:S01]  /*24d0*/  SHF.R.S32.HI R97, RZ, 0x1f, R100 ;  /* 0x0000001fff617819 */ /* 0x000fe20000011464 */
[----:B------:R-:W-:Y:S01]  /*24e0*/  IMAD.IADD R107, R231, 0x1, R36 ;  /* 0x00000001e76b7824 */ /* 0x000fe200078e0224 */
[----:B------:R-:W-:Y:S01]  /*24f0*/  LOP3.LUT R36, R39, R114, RZ, 0x3c, !PT ;  /* 0x0000007227247212 */ /* 0x000fe200078e3cff */
[----:B------:R-:W-:-:S02]  /*2500*/  VIADD R8, R18, 0x40 ;  /* 0x0000004012087836 */ /* 0x000fc40000000000 */
[----:B------:R-:W-:-:S03]  /*2510*/  IMAD.WIDE.U32 R20, R20, 0xc0, RZ ;  /* 0x000000c014147825 */ /* 0x000fc600078e00ff */
[----:B------:R-:W-:Y:S01]  /*2520*/  ISETP.GE.AND P1, PT, R8, UR4, PT ;  /* 0x0000000408007c0c */ /* 0x000fe2000bf26270 */
[----:B------:R-:W-:Y:S02]  /*2530*/  IMAD R109, R109, 0xc0, RZ ;  /* 0x000000c06d6d7824 */ /* 0x000fe400078e02ff */
[----:B------:R-:W-:Y:S01]  /*2540*/  IMAD.X R95, R108, 0x1, R99, P0 ;  /* 0x000000016c5f7824 */ /* 0x000fe200000e0663 */
[----:B------:R-:W-:Y:S01]  /*2550*/  ISETP.GE.AND P0, PT, R18, UR4, PT ;  /* 0x0000000412007c0c */ /* 0x000fe2000bf06270 */
[----:B------:R-:W-:Y:S02]  /*2560*/  IMAD.SHL.U32 R115, R115, 0x2, RZ ;  /* 0x0000000273737824 */ /* 0x000fe400078e00ff */
[----:B------:R-:W-:Y:S02]  /*2570*/  IMAD.IADD R112, R21, 0x1, R49 ;  /* 0x0000000115707824 */ /* 0x000fe400078e0231 */
[----:B------:R-:W-:Y:S02]  /*2580*/  IMAD.IADD R109, R11, 0x1, R109 ;  /* 0x000000010b6d7824 */ /* 0x000fe400078e026d */
[----:B------:R-:W-:-:S02]  /*2590*/  IMAD.IADD R105, R33, 0x1, R41 ;  /* 0x0000000121697824 */ /* 0x000fc400078e0229 */
[----:B------:R-:W-:Y:S02]  /*25a0*/  IMAD.IADD R104, R41, 0x1, R31 ;  /* 0x0000000129687824 */ /* 0x000fe400078e021f */
[----:B------:R-:W-:Y:S02]  /*25b0*/  IMAD.IADD R103, R15, 0x1, R43 ;  /* 0x000000010f677824 */ /* 0x000fe400078e022b */
[----:B------:R-:W-:Y:S02]  /*25c0*/  IMAD.IADD R102, R43, 0x1, R13 ;  /* 0x000000012b667824 */ /* 0x000fe400078e020d */
[----:B------:R-:W-:Y:S02]  /*25d0*/  IMAD.IADD R93, R231, 0x1, R36 ;  /* 0x00000001e75d7824 */ /* 0x000fe400078e0224 */
[----:B------:R-:W-:Y:S02]  /*25e0*/  IMAD.IADD R92, R233, 0x1, R38 ;  /* 0x00000001e95c7824 */ /* 0x000fe400078e0226 */
[----:B------:R-:W-:-:S02]  /*25f0*/  IMAD.IADD R91, R234, 0x1, R91 ;  /* 0x00000001ea5b7824 */ /* 0x000fc400078e025b */
[----:B------:R-:W-:Y:S02]  /*2600*/  IMAD.X R90, RZ, RZ, R99, P3 ;  /* 0x000000ffff5a7224 */ /* 0x000fe400018e0663 */
[----:B------:R-:W-:Y:S02]  /*2610*/  IMAD.X R89, RZ, RZ, R95, P2 ;  /* 0x000000ffff597224 */ /* 0x000fe400010e065f */
[----:B------:R-:W-:Y:S01]  /*2620*/  IMAD.IADD R81, R35, 0x1, R47 ;  /* 0x0000000123517824 */ /* 0x000fe200078e022f */
[----:B------:R-:W-:Y:S06]  /*2630*/  @!P6 BAR.SYNC.DEFER_BLOCKING 0x9, 0x100 ;  /* 0x024400000000eb1d */ /* 0x000fec0000010000 */
.L_x_1364:
        /* <DEDUP_REMOVED lines=22> */
[----:B------:R-:W-:-:S04]  /*27a0*/  IMAD.WIDE.U32 R36, R20, R25, RZ ;  /* 0x0000001914247225 */ /* 0x000fc800078e00ff */
[----:B------:R-:W-:-:S04]  /*27b0*/  IMAD.WIDE.U32 R38, R10, R25, RZ ;  /* 0x000000190a267225 */ /* 0x000fc800078e00ff */
[----:B------:R-:W-:Y:S02]  /*27c0*/  IMAD.IADD R125, R123, 0x1, R125 ;  /* 0x000000017b7d7824 */ /* 0x000fe400078e027d */
        /* <DEDUP_REMOVED lines=27> */
.L_x_1303:
[----:B------:R-:W-:Y:S05]  /*2980*/  BSYNC B1 ;  /* 0x0000000000017941 */ /* 0x000fea0003800000 */
.L_x_1302:
        /* <DEDUP_REMOVED lines=8> */
[----:B------:R-:W-:Y:S01]  /*2a10*/  CS2R R46, SRZ ;  /* 0x00000000002e7805 */ /* 0x000fe2000001ff00 */
[----:B-----5:R-:W-:Y:S01]  /*2a20*/  IMAD.MOV.U32 R129, RZ, RZ, R56 ;  /* 0x000000ffff817224 */ /* 0x020fe200078e0038 */
[----:B------:R-:W-:Y:S01]  /*2a30*/  CS2R R54, SRZ ;  /* 0x0000000000367805 */ /* 0x000fe2000001ff00 */
[----:B------:R-:W-:-:S04]  /*2a40*/  IMAD.MOV.U32 R134, RZ, RZ, R60 ;  /* 0x000000ffff867224 */ /* 0x000fc800078e003c */
        /* <DEDUP_REMOVED lines=21> */
.L_x_1305:
[----:B------:R-:W-:Y:S05]  /*2ba0*/  BSYNC B1 ;  /* 0x0000000000017941 */ /* 0x000fea0003800000 */
.L_x_1304:
[----:B0-----:R-:W-:Y:S01]  /*2bb0*/  VIADD R64, R23, 0x80 ;  /* 0x0000008017407836 */ /* 0x001fe20000000000 */
[----:B------:R-:W-:Y:S04]  /*2bc0*/  BSSY B1, `(.L_x_1306) ;  /* 0x0000015000017945 */ /* 0x000fe80003800000 */
[----:B------:R-:W-:-:S13]  /*2bd0*/  ISETP.GE.AND P4, PT, R64, R127, PT ;  /* 0x0000007f4000720c */ /* 0x000fda0003f86270 */
[----:B------:R-:W-:Y:S05]  /*2be0*/  @P4 BRA `(.L_x_1307) ;  /* 0x0000000000484947 */ /* 0x000fea0003800000 */
[----:B------:R-:W-:Y:S01]  /*2bf0*/  IADD3 R36, P5, P6, R32, R85, R36 ;  /* 0x0000005520247210 */ /* 0x000fe20007ebe024 */
[----:B------:R-:W-:-:S03]  /*2c00*/  ULDC.64 UR4, c[0x0][0x3e8] ;  /* 0x0000fa0000047ab9 */ /* 0x000fc60000000a00 */
        /* <DEDUP_REMOVED lines=16> */
.L_x_1307:
[----:B------:R-:W-:Y:S05]  /*2d10*/  BSYNC B1 ;  /* 0x0000000000017941 */ /* 0x000fea0003800000 */
.L_x_1306:
[----:B------:R-:W-:Y:S01]  /*2d20*/  UISETP.NE.AND UP0, UPT, UR41, 0x3, UPT ;  /* 0x000000032900788c */ /* 0x000fe2000bf05270 */
[----:B------:R-:W-:Y:S02]  /*2d30*/  IMAD.MOV.U32 R133, RZ, RZ, R58 ;  /* 0x000000ffff857224 */ /* 0x000fe400078e003a */
[----:B------:R-:W-:Y:S02]  /*2d40*/  IMAD.MOV.U32 R145, RZ, RZ, R62 ;  /* 0x000000ffff917224 */ /* 0x000fe400078e003e */
[----:B-----5:R-:W-:Y:S01]  /*2d50*/  IMAD.MOV.U32 R118, RZ, RZ, R48 ;  /* 0x000000ffff767224 */ /* 0x020fe200078e0030 */
[----:B------:R-:W-:Y:S01]  /*2d60*/  PLOP3.LUT P5, PT, PT, PT, UP0, 0x80, 0x0 ;  /* 0x000000000000781c */ /* 0x000fe20003faf008 */
[----:B------:R-:W-:Y:S02]  /*2d70*/  IMAD.MOV.U32 R130, RZ, RZ, R52 ;  /* 0x000000ffff827224 */ /* 0x000fe400078e0034 */
[----:B------:R-:W-:Y:S02]  /*2d80*/  IMAD.MOV.U32 R124, RZ, RZ, R50 ;  /* 0x000000ffff7c7224 */ /* 0x000fe400078e0032 */
[----:B------:R-:W-:-:S02]  /*2d90*/  IMAD.MOV.U32 R131, RZ, RZ, R54 ;  /* 0x000000ffff837224 */ /* 0x000fc400078e0036 */
[----:B------:R-:W-:Y:S02]  /*2da0*/  IMAD.MOV.U32 R64, RZ, RZ, R40 ;  /* 0x000000ffff407224 */ /* 0x000fe400078e0028 */
[----:B------:R-:W-:Y:S02]  /*2db0*/  IMAD.MOV.U32 R66, RZ, RZ, R44 ;  /* 0x000000ffff427224 */ /* 0x000fe400078e002c */
[----:B------:R-:W-:Y:S02]  /*2dc0*/  IMAD.MOV.U32 R65, RZ, RZ, R42 ;  /* 0x000000ffff417224 */ /* 0x000fe400078e002a */
[----:B------:R-:W-:Y:S01]  /*2dd0*/  IMAD.MOV.U32 R67, RZ, RZ, R46 ;  /* 0x000000ffff437224 */ /* 0x000fe200078e002e */
[----:B------:R-:W-:Y:S06]  /*2de0*/  @!P5 BRA `(.L_x_1308) ;  /* 0x000000000004d947 */ /* 0x000fec0003800000 */
[----:B------:R-:W-:Y:S01]  /*2df0*/  BPT.TRAP 0x1 ;  /* 0x000000040000795c */ /* 0x000fe20000300000 */
.L_x_1308:
[----:B------:R-:W-:Y:S01]  /*2e00*/  IMAD R116, R22, 0x8, R17 ;  /* 0x0000000816747824 */ /* 0x000fe200078e0211 */
[----:B------:R-:W-:Y:S01]  /*2e10*/  SHF.L.U32 R128, R216, 0x1f, RZ ;  /* 0x0000001fd8807819 */ /* 0x000fe200000006ff */
[----:B------:R-:W-:Y:S03]  /*2e20*/  BSSY B1, `(.L_x_1309) ;  /* 0x0000003000017945 */ /* 0x000fe60003800000 */
[----:B------:R-:W1:Y:S02]  /*2e30*/  SYNCS.PHASECHK.TRANS64.TRYWAIT P6, [R116+URZ+0x28890], R128 ;  /* 0x02889080740075a7 */ /* 0x000e6400080c017f */
[----:B-1----:R-:W-:Y:S05]  /*2e40*/  @!P6 BRA `(.L_x_1310) ;  /* 0x000002a40014e947 */ /* 0x002fea0003800000 */
.L_x_1653:
[----:B------:R-:W-:Y:S05]  /*2e50*/  BSYNC B1 ;  /* 0x0000000000017941 */ /* 0x000fea0003800000 */
.L_x_1309:
[----:B------:R-:W-:Y:S01]  /*2e60*/  BSSY B1, `(.L_x_1311) ;  /* 0x00000ed000017945 */ /* 0x000fe20003800000 */
[----:B------:R-:W-:-:S03]  /*2e70*/  IMAD R137, R22, 0x6000, R107 ;  /* 0x0000600016897824 */ /* 0x000fc600078e026b */
[----:B------:R-:W-:Y:S05]  /*2e80*/  @P2 BRA `(.L_x_1312) ;  /* 0x0000000c00a82947 */ /* 0x000fea0003800000 */
[----:B------:R-:W-:Y:S01]  /*2e90*/  IADD3 R135, P2, R72, R122, RZ ;  /* 0x0000007a48877210 */ /* 0x000fe20007f5e0ff */
[----:B------:R-:W-:Y:S04]  /*2ea0*/  BSSY B2, `(.L_x_1313) ;  /* 0x0000073000027945 */ /* 0x000fe80003800000 */
[----:B------:R-:W-:Y:S01]  /*2eb0*/  IMAD.X R132, R125, 0x1, R108, P2 ;  /* 0x000000017d847824 */ /* 0x000fe200010e066c */
[----:B------:R-:W-:Y:S07]  /*2ec0*/  @P0 BRA `(.L_x_1314) ;  /* 0x0000000400c00947 */ /* 0x000fee0003800000 */
[----:B0-----:R0:W2:Y:S01]  /*2ed0*/  LDS.128 R36, [R126+0x1c400] ;  /* 0x01c400007e247984 */ /* 0x0010a20000000c00 */
[----:B------:R-:W-:Y:S01]  /*2ee0*/  ISETP.GE.AND P2, PT, R208, R119, PT ;  /* 0x00000077d000720c */ /* 0x000fe20003f46270 */
[----:B------:R-:W-:-:S12]  /*2ef0*/  BSSY B3, `(.L_x_1315) ;  /* 0x0000069000037945 */ /* 0x000fd80003800000 */
[----:B0-----:R-:W-:Y:S05]  /*2f00*/  @P2 BRA `(.L_x_1316) ;  /* 0x00000004009c2947 */ /* 0x001fea0003800000 */
        /* <DEDUP_REMOVED lines=9> */
[----:B--2---:R-:W-:Y:S01]  /*2fa0*/  IMAD.MOV.U32 R60, RZ, RZ, R36 ;  /* 0x000000ffff3c7224 */ /* 0x004fe200078e0024 */
[----:B------:R-:W-:Y:S01]  /*2fb0*/  F2FP.F16.E4M3.UNPACK_B R36, R37 ;  /* 0x00000025ff24723e */ /* 0x000fe200020006ff */
[----:B------:R-:W-:Y:S01]  /*2fc0*/  IMAD.U32 R61, R140, 0x10000, RZ ;  /* 0x000100008c3d7824 */ /* 0x000fe200078e00ff */
[----:B------:R-:W-:Y:S01]  /*2fd0*/  LOP3.LUT R141, R136, 0xff00, R63, 0xf8, !PT ;  /* 0x0000ff00888d7812 */ /* 0x000fe200078ef83f */
[----:B------:R-:W-:Y:S01]  /*2fe0*/  IMAD.U32 R136, R138, 0x10000, RZ ;  /* 0x000100008a887824 */ /* 0x000fe200078e00ff */
[----:B------:R-:W-:-:S02]  /*2ff0*/  F2FP.F16.E4M3.UNPACK_B R63, R145.H1 ;  /* 0x00000091ff3f723e */ /* 0x000fc400030006ff */
[----:B------:R-:W-:Y:S01]  /*3000*/  LOP3.LUT R139, R62, 0xff0000, R61, 0xf8, !PT ;  /* 0x00ff00003e8b7812 */ /* 0x000fe200078ef83d */
[--C-:B------:R-:W-:Y:S01]  /*3010*/  HADD2.F32 R61, -RZ, R36.reuse.H1_H1 ;  /* 0x30000024ff3d7230 */ /* 0x100fe20000004100 */
[----:B------:R-:W-:Y:S01]  /*3020*/  LOP3.LUT R142, R141, 0xff0000, R136, 0xf8, !PT ;  /* 0x00ff00008d8e7812 */ /* 0x000fe200078ef888 */
[--C-:B------:R-:W-:Y:S01]  /*3030*/  HADD2.F32 R140, -RZ, R63.reuse.H0_H0 ;  /* 0x2000003fff8c7230 */ /* 0x100fe20000004100 */
[----:B------:R-:W-:Y:S01]  /*3040*/  F2FP.F16.E4M3.UNPACK_B R136, R134.H1 ;  /* 0x00000086ff88723e */ /* 0x000fe200030006ff */
[----:B------:R-:W-:Y:S01]  /*3050*/  HADD2.F32 R36, -RZ, R36.H0_H0 ;  /* 0x20000024ff247230 */ /* 0x000fe20000004100 */
[----:B------:R-:W-:Y:S01]  /*3060*/  F2FP.F16.E4M3.UNPACK_B R37, R37.H1 ;  /* 0x00000025ff25723e */ /* 0x000fe200030006ff */
[----:B------:R-:W-:Y:S02]  /*3070*/  HADD2.F32 R141, -RZ, R63.H1_H1 ;  /* 0x3000003fff8d7230 */ /* 0x000fe40000004100 */
[----:B------:R-:W-:Y:S01]  /*3080*/  FMUL.FTZ R143, R61, R140 ;  /* 0x0000008c3d8f7220 */ /* 0x000fe20000410000 */
[----:B------:R-:W-:-:S02]  /*3090*/  HADD2.F32 R138, -RZ, R136.H0_H0 ;  /* 0x20000088ff8a7230 */ /* 0x000fc40000004100 */
        /* <DEDUP_REMOVED lines=16> */
[----:B------:R-:W-:Y:S01]  /*31a0*/  HADD2.F32 R63, -RZ, R61.H1_H1 ;  /* 0x3000003dff3f7230 */ /* 0x000fe20000004100 */
[----:B------:R-:W-:Y:S01]  /*31b0*/  F2FP.SATFINITE.E4M3.F32.PACK_AB_MERGE_C R150, R146, R145, RZ ;  /* 0x000000919296723e */ /* 0x000fe200048070ff */
[----:B------:R-:W-:Y:S02]  /*31c0*/  HADD2.F32 R61, -RZ, R60.H0_H0 ;  /* 0x2000003cff3d7230 */ /* 0x000fe40000004100 */
[-C--:B------:R-:W-:Y:S01]  /*31d0*/  FMUL.FTZ R144, R62, R138.reuse ;  /* 0x0000008a3e907220 */ /* 0x080fe20000410000 */
[----:B------:R-:W-:Y:S02]  /*31e0*/  HADD2.F32 R140, -RZ, R140.H0_H0 ;  /* 0x2000008cff8c7230 */ /* 0x000fe40000004100 */
[----:B------:R-:W-:Y:S01]  /*31f0*/  FMUL.FTZ R143, R63, R138 ;  /* 0x0000008a3f8f7220 */ /* 0x000fe20000410000 */
[----:B------:R-:W-:Y:S01]  /*3200*/  HADD2.F32 R60, -RZ, R60.H1_H1 ;  /* 0x3000003cff3c7230 */ /* 0x000fe20000004100 */
[----:B------:R-:W-:Y:S01]  /*3210*/  F2FP.SATFINITE.E4M3.F32.PACK_AB_MERGE_C R37, R37, R36, R150 ;  /* 0x000000242525723e */ /* 0x000fe20004807096 */
[----:B------:R-:W-:-:S02]  /*3220*/  HADD2.F32 R136, -RZ, R134.H1_H1 ;  /* 0x30000086ff887230 */ /* 0x000fc40000004100 */
[-C--:B------:R-:W-:Y:S01]  /*3230*/  FMUL.FTZ R141, R61, R140.reuse ;  /* 0x0000008c3d8d7220 */ /* 0x080fe20000410000 */
[----:B------:R-:W-:Y:S02]  /*3240*/  HADD2.F32 R134, -RZ, R134.H0_H0 ;  /* 0x20000086ff867230 */ /* 0x000fe40000004100 */
[----:B------:R-:W-:Y:S01]  /*3250*/  FMUL.FTZ R138, R60, R140 ;  /* 0x0000008c3c8a7220 */ /* 0x000fe20000410000 */
[-C--:B------:R-:W-:Y:S01]  /*3260*/  FFMA.FTZ R62, R62, R136.reuse, -R143 ;  /* 0x000000883e3e7223 */ /* 0x080fe2000001088f */
[----:B------:R-:W-:Y:S02]  /*3270*/  FFMA.FTZ R63, R63, R136, R144 ;  /* 0x000000883f3f7223 */ /* 0x000fe40000010090 */
[-C--:B------:R-:W-:Y:S01]  /*3280*/  FFMA.FTZ R143, R61, R134.reuse, -R138 ;  /* 0x000000863d8f7223 */ /* 0x080fe2000001088a */
[----:B------:R-:W-:Y:S01]  /*3290*/  F2FP.F16.E4M3.UNPACK_B R61, R39.H1 ;  /* 0x00000027ff3d723e */ /* 0x000fe200030006ff */
[----:B------:R-:W-:Y:S01]  /*32a0*/  FFMA.FTZ R144, R60, R134, R141 ;  /* 0x000000863c907223 */ /* 0x000fe2000001008d */
[----:B------:R-:W-:-:S02]  /*32b0*/  F2FP.F16.E4M3.UNPACK_B R138, R142.H1 ;  /* 0x0000008eff8a723e */ /* 0x000fc400030006ff */
[----:B------:R-:W-:Y:S01]  /*32c0*/  F2FP.SATFINITE.E4M3.F32.PACK_AB_MERGE_C R149, R63, R62, RZ ;  /* 0x0000003e3f95723e */ /* 0x000fe200048070ff */
[--C-:B------:R-:W-:Y:S01]  /*32d0*/  HADD2.F32 R63, -RZ, R61.reuse.H1_H1 ;  /* 0x3000003dff3f7230 */ /* 0x100fe20000004100 */
[-C--:B------:R-:W-:Y:S01]  /*32e0*/  F2FP.F16.E4M3.UNPACK_B R134, R139.reuse.H1 ;  /* 0x0000008bff86723e */ /* 0x080fe200030006ff */
[----:B------:R-:W-:Y:S01]  /*32f0*/  HADD2.F32 R141, -RZ, R138.H1_H1 ;  /* 0x3000008aff8d7230 */ /* 0x000fe20000004100 */
[----:B------:R-:W-:Y:S01]  /*3300*/  F2FP.F16.E4M3.UNPACK_B R60, R38.H1 ;  /* 0x00000026ff3c723e */ /* 0x000fe200030006ff */
[----:B------:R-:W-:Y:S01]  /*3310*/  HADD2.F32 R62, -RZ, R61.H0_H0 ;  /* 0x2000003dff3e7230 */ /* 0x000fe20000004100 */
[----:B------:R-:W-:Y:S01]  /*3320*/  F2FP.F16.E4M3.UNPACK_B R142, R142 ;  /* 0x0000008eff8e723e */ /* 0x000fe200020006ff */
[----:B------:R-:W-:Y:S01]  /*3330*/  HADD2.F32 R136, -RZ, R134.H1_H1 ;  /* 0x30000086ff887230 */ /* 0x000fe20000004100 */
[----:B------:R-:W-:Y:S01]  /*3340*/  F2FP.F16.E4M3.UNPACK_B R139, R139 ;  /* 0x0000008bff8b723e */ /* 0x000fe200020006ff */
[----:B------:R-:W-:Y:S02]  /*3350*/  HADD2.F32 R61, -RZ, R60.H1_H1 ;  /* 0x3000003cff3d7230 */ /* 0x000fe40000004100 */
[----:B------:R-:W-:Y:S01]  /*3360*/  FMUL.FTZ R145, R63, R141 ;  /* 0x0000008d3f917220 */ /* 0x000fe20000410000 */
[----:B------:R-:W-:-:S02]  /*3370*/  HADD2.F32 R140, -RZ, R142.H1_H1 ;  /* 0x3000008eff8c7230 */ /* 0x000fc40000004100 */
[C---:B------:R-:W-:Y:S01]  /*3380*/  FMUL.FTZ R148, R62.reuse, R141 ;  /* 0x0000008d3e947220 */ /* 0x040fe20000410000 */
[----:B------:R-:W-:Y:S02]  /*3390*/  HADD2.F32 R60, -RZ, R60.H0_H0 ;  /* 0x2000003cff3c7230 */ /* 0x000fe40000004100 */
[----:B------:R-:W-:Y:S01]  /*33a0*/  FFMA.FTZ R146, R62, R136, -R145 ;  /* 0x000000883e927223 */ /* 0x000fe20000010891 */
[----:B------:R-:W-:Y:S02]  /*33b0*/  HADD2.F32 R62, -RZ, R139.H1_H1 ;  /* 0x3000008bff3e7230 */ /* 0x000fe40000004100 */
[-C--:B------:R-:W-:Y:S01]  /*33c0*/  FMUL.FTZ R141, R61, R140.reuse ;  /* 0x0000008c3d8d7220 */ /* 0x080fe20000410000 */
        /* <DEDUP_REMOVED lines=8> */
[----:B------:R-:W-:Y:S01]  /*3450*/  HADD2.F32 R61, -RZ, R39.H1_H1 ;  /* 0x30000027ff3d7230 */ /* 0x000fe20000004100 */
[----:B------:R-:W-:Y:S01]  /*3460*/  F2FP.SATFINITE.E4M3.F32.PACK_AB_MERGE_C R36, R144, R143, R149 ;  /* 0x0000008f9024723e */ /* 0x000fe20004807095 */
        /* <DEDUP_REMOVED lines=14> */
[----:B------:R-:W-:-:S03]  /*3550*/  FFMA.FTZ R63, R38, R139, R63 ;  /* 0x0000008b263f7223 */ /* 0x000fc6000001003f */
[----:B------:R-:W-:Y:S02]  /*3560*/  F2FP.SATFINITE.E4M3.F32.PACK_AB_MERGE_C R39, R138, R145, R146 ;  /* 0x000000918a27723e */ /* 0x000fe40004807092 */
[----:B------:R-:W-:-:S07]  /*3570*/  F2FP.SATFINITE.E4M3.F32.PACK_AB_MERGE_C R38, R63, R62, R140 ;  /* 0x0000003e3f26723e */ /* 0x000fce000480708c */
.L_x_1316:
[----:B------:R-:W-:Y:S05]  /*3580*/  BSYNC B3 ;  /* 0x0000000000037941 */ /* 0x000fea0003800000 */
.L_x_1315:
[----:B------:R-:W-:Y:S02]  /*3590*/  ULDC.64 UR4, c[0x0][0x2e8] ;  /* 0x0000ba0000047ab9 */ /* 0x000fe40000000a00 */
[----:B------:R-:W-:-:S04]  /*35a0*/  IADD3 R60, P2, P6, R135, UR4, R68 ;  /* 0x00000004873c7c10 */ /* 0x000fc8000fe5e044 */
[----:B------:R-:W-:-:S05]  /*35b0*/  IADD3.X R61, R132, UR5, R99, P2, P6 ;  /* 0x00000005843d7c10 */ /* 0x000fca00097ec463 */
[----:B--2---:R2:W-:Y:S04]  /*35c0*/  STG.E.128 desc[UR38][R60.64], R36 ;  /* 0x000000243c007986 */ /* 0x0045e8000c101d26 */
.L_x_1314:
[----:B------:R-:W-:Y:S05]  /*35d0*/  BSYNC B2 ;  /* 0x0000000000027941 */ /* 0x000fea0003800000 */
.L_x_1313:
[----:B------:R-:W-:Y:S05]  /*35e0*/  @P1 BRA `(.L_x_1312) ;  /* 0x0000000400d01947 */ /* 0x000fea0003800000 */
[----:B------:R-:W-:Y:S01]  /*35f0*/  LOP3.LUT P2, RZ, R212, 0x4, RZ, 0xc0, !PT ;  /* 0x00000004d4ff7812 */ /* 0x000fe2000784c0ff */
[C---:B0-2---:R-:W-:Y:S01]  /*3600*/  VIADD R36, R137.reuse, 0x40 ;  /* 0x0000004089247836 */ /* 0x045fe20000000000 */
[----:B------:R-:W-:Y:S11]  /*3610*/  BSSY B2, `(.L_x_1317) ;  /* 0x000006d000027945 */ /* 0x000ff60003800000 */
[----:B------:R-:W-:Y:S01]  /*3620*/  @P2 VIADD R36, R137, 0xffffffc0 ;  /* 0xffffffc089242836 */ /* 0x000fe20000000000 */
[----:B------:R-:W-:-:S03]  /*3630*/  ISETP.GE.AND P2, PT, R213, R119, PT ;  /* 0x00000077d500720c */ /* 0x000fc60003f46270 */
[----:B------:R-:W-:-:S06]  /*3640*/  IMAD.IADD R36, R17, 0x1, R36 ;  /* 0x0000000111247824 */ /* 0x000fcc00078e0224 */
[----:B------:R-:W0:Y:S04]  /*3650*/  LDS.128 R36, [R36+0x1c400] ;  /* 0x01c4000024247984 */ /* 0x000e280000000c00 */
        /* <DEDUP_REMOVED lines=10> */
[----:B0-----:R-:W-:Y:S01]  /*3700*/  IMAD.MOV.U32 R56, RZ, RZ, R36 ;  /* 0x000000ffff387224 */ /* 0x001fe200078e0024 */
[----:B------:R-:W-:Y:S01]  /*3710*/  F2FP.F16.E4M3.UNPACK_B R36, R37 ;  /* 0x00000025ff24723e */ /* 0x000fe200020006ff */
[----:B------:R-:W-:Y:S01]  /*3720*/  IMAD.U32 R62, R62, 0x10000, RZ ;  /* 0x000100003e3e7824 */ /* 0x000fe200078e00ff */
[----:B------:R-:W-:Y:S01]  /*3730*/  LOP3.LUT R59, R60, 0xff00, R59, 0xf8, !PT ;  /* 0x0000ff003c3b7812 */ /* 0x000fe200078ef83b */
[----:B------:R-:W-:Y:S01]  /*3740*/  IMAD.U32 R58, R61, 0x10000, RZ ;  /* 0x000100003d3a7824 */ /* 0x000fe200078e00ff */
[----:B------:R-:W-:-:S02]  /*3750*/  F2FP.F16.E4M3.UNPACK_B R60, R133.H1 ;  /* 0x00000085ff3c723e */ /* 0x000fc400030006ff */
[----:B------:R-:W-:Y:S02]  /*3760*/  F2FP.F16.E4M3.UNPACK_B R37, R37.H1 ;  /* 0x00000025ff25723e */ /* 0x000fe400030006ff */
[----:B------:R-:W-:Y:S01]  /*3770*/  LOP3.LUT R134, R59, 0xff0000, R62, 0xf8, !PT ;  /* 0x00ff00003b867812 */ /* 0x000fe200078ef83e */
[--C-:B------:R-:W-:Y:S01]  /*3780*/  HADD2.F32 R63, -RZ, R60.reuse.H1_H1 ;  /* 0x3000003cff3f7230 */ /* 0x100fe20000004100 */
[----:B------:R-:W-:Y:S01]  /*3790*/  F2FP.F16.E4M3.UNPACK_B R59, R129.H1 ;  /* 0x00000081ff3b723e */ /* 0x000fe200030006ff */
[----:B------:R-:W-:Y:S01]  /*37a0*/  HADD2.F32 R62, -RZ, R60.H0_H0 ;  /* 0x2000003cff3e7230 */ /* 0x000fe20000004100 */
[----:B------:R-:W-:Y:S01]  /*37b0*/  LOP3.LUT R61, R57, 0xff0000, R58, 0xf8, !PT ;  /* 0x00ff0000393d7812 */ /* 0x000fe200078ef83a */
[----:B------:R-:W-:Y:S01]  /*37c0*/  HADD2.F32 R58, -RZ, R37.H1_H1 ;  /* 0x30000025ff3a7230 */ /* 0x000fe20000004100 */
[----:B------:R-:W-:Y:S01]  /*37d0*/  F2FP.F16.E4M3.UNPACK_B R133, R133 ;  /* 0x00000085ff85723e */ /* 0x000fe200020006ff */
[----:B------:R-:W-:Y:S01]  /*37e0*/  HADD2.F32 R60, -RZ, R59.H0_H0 ;  /* 0x2000003bff3c7230 */ /* 0x000fe20000004100 */
[----:B------:R-:W-:Y:S01]  /*37f0*/  F2FP.F16.E4M3.UNPACK_B R129, R129 ;  /* 0x00000081ff81723e */ /* 0x000fe200020006ff */
[----:B------:R-:W-:-:S02]  /*3800*/  HADD2.F32 R57, -RZ, R36.H1_H1 ;  /* 0x30000024ff397230 */ /* 0x000fc40000004100 */
[-C--:B------:R-:W-:Y:S01]  /*3810*/  FMUL.FTZ R136, R58, R63.reuse ;  /* 0x0000003f3a887220 */ /* 0x080fe20000410000 */
[----:B------:R-:W-:Y:S02]  /*3820*/  HADD2.F32 R37, -RZ, R37.H0_H0 ;  /* 0x20000025ff257230 */ /* 0x000fe40000004100 */
[----:B------:R-:W-:Y:S02]  /*3830*/  HADD2.F32 R59, -RZ, R59.H1_H1 ;  /* 0x3000003bff3b7230 */ /* 0x000fe40000004100 */
[----:B------:R-:W-:Y:S01]  /*3840*/  FMUL.FTZ R139, R57, R62 ;  /* 0x0000003e398b7220 */ /* 0x000fe20000410000 */
[----:B------:R-:W-:Y:S02]  /*3850*/  HADD2.F32 R36, -RZ, R36.H0_H0 ;  /* 0x20000024ff247230 */ /* 0x000fe40000004100 */
[C---:B------:R-:W-:Y:S01]  /*3860*/  FMUL.FTZ R63, R37.reuse, R63 ;  /* 0x0000003f253f7220 */ /* 0x040fe20000410000 */
[-C--:B------:R-:W-:Y:S01]  /*3870*/  FFMA.FTZ R138, R37, R59.reuse, -R136 ;  /* 0x0000003b258a7223 */ /* 0x080fe20000010888 */
[----:B------:R-:W-:Y:S01]  /*3880*/  F2FP.F16.E4M3.UNPACK_B R37, R56.H1 ;  /* 0x00000038ff25723e */ /* 0x000fe200030006ff */
[C---:B------:R-:W-:Y:S01]  /*3890*/  FMUL.FTZ R62, R36.reuse, R62 ;  /* 0x0000003e243e7220 */ /* 0x040fe20000410000 */
[----:B------:R-:W-:Y:S01]  /*38a0*/  FFMA.FTZ R36, R36, R60, -R139 ;  /* 0x0000003c24247223 */ /* 0x000fe2000001088b */
[----:B------:R-:W-:Y:S01]  /*38b0*/  FFMA.FTZ R143, R58, R59, R63 ;  /* 0x0000003b3a8f7223 */ /* 0x000fe2000001003f */
[----:B------:R-:W-:Y:S01]  /*38c0*/  F2FP.F16.E4M3.UNPACK_B R56, R56 ;  /* 0x00000038ff38723e */ /* 0x000fe200020006ff */
[----:B------:R-:W-:Y:S01]  /*38d0*/  FFMA.FTZ R141, R57, R60, R62 ;  /* 0x0000003c398d7223 */ /* 0x000fe2000001003e */
[----:B------:R-:W-:-:S02]  /*38e0*/  HADD2.F32 R60, -RZ, R133.H1_H1 ;  /* 0x30000085ff3c7230 */ /* 0x000fc40000004100 */
[--C-:B------:R-:W-:Y:S01]  /*38f0*/  HADD2.F32 R57, -RZ, R37.reuse.H0_H0 ;  /* 0x20000025ff397230 */ /* 0x100fe20000004100 */
[----:B------:R-:W-:Y:S01]  /*3900*/  F2FP.SATFINITE.E4M3.F32.PACK_AB_MERGE_C R143, R143, R138, RZ ;  /* 0x0000008a8f8f723e */ /* 0x000fe200048070ff */
[----:B------:R-:W-:Y:S02]  /*3910*/  HADD2.F32 R58, -RZ, R37.H1_H1 ;  /* 0x30000025ff3a7230 */ /* 0x000fe40000004100 */
[----:B------:R-:W-:Y:S02]  /*3920*/  HADD2.F32 R59, -RZ, R129.H1_H1 ;  /* 0x30000081ff3b7230 */ /* 0x000fe40000004100 */
[-C--:B------:R-:W-:Y:S01]  /*3930*/  FMUL.FTZ R139, R57, R60.reuse ;  /* 0x0000003c398b7220 */ /* 0x080fe20000410000 */
[----:B------:R-:W-:Y:S02]  /*3940*/  HADD2.F32 R133, -RZ, R133.H0_H0 ;  /* 0x20000085ff857230 */ /* 0x000fe40000004100 */
[----:B------:R-:W-:Y:S01]  /*3950*/  FMUL.FTZ R62, R58, R60 ;  /* 0x0000003c3a3e7220 */ /* 0x000fe20000410000 */
[----:B------:R-:W-:-:S02]  /*3960*/  HADD2.F32 R37, -RZ, R56.H0_H0 ;  /* 0x20000038ff257230 */ /* 0x000fc40000004100 */
[-C--:B------:R-:W-:Y:S01]  /*3970*/  FFMA.FTZ R139, R58, R59.reuse, R139 ;  /* 0x0000003b3a8b7223 */ /* 0x080fe2000001008b */
[----:B------:R-:W-:Y:S02]  /*3980*/  HADD2.F32 R56, -RZ, R56.H1_H1 ;  /* 0x30000038ff387230 */ /* 0x000fe40000004100 */
[----:B------:R-:W-:Y:S01]  /*3990*/  FFMA.FTZ R62, R57, R59, -R62 ;  /* 0x0000003b393e7223 */ /* 0x000fe2000001083e */
[----:B------:R-:W-:Y:S02]  /*39a0*/  HADD2.F32 R129, -RZ, R129.H0_H0 ;  /* 0x20000081ff817230 */ /* 0x000fe40000004100 */
[----:B------:R-:W-:Y:S01]  /*39b0*/  FMUL.FTZ R63, R37, R133 ;  /* 0x00000085253f7220 */ /* 0x000fe20000410000 */
[----:B------:R-:W-:Y:S01]  /*39c0*/  F2FP.F16.E4M3.UNPACK_B R59, R61.H1 ;  /* 0x0000003dff3b723e */ /* 0x000fe200030006ff */
[C---:B------:R-:W-:Y:S01]  /*39d0*/  FMUL.FTZ R60, R56.reuse, R133 ;  /* 0x00000085383c7220 */ /* 0x040fe20000410000 */
[----:B------:R-:W-:Y:S01]  /*39e0*/  F2FP.SATFINITE.E4M3.F32.PACK_AB_MERGE_C R140, R139, R62, RZ ;  /* 0x0000003e8b8c723e */ /* 0x000fe200048070ff */
[----:B------:R-:W-:Y:S01]  /*39f0*/  FFMA.FTZ R136, R56, R129, R63 ;  /* 0x0000008138887223 */ /* 0x000fe2000001003f */
[----:B------:R-:W-:Y:S01]  /*3a00*/  F2FP.F16.E4M3.UNPACK_B R56, R39.H1 ;  /* 0x00000027ff38723e */ /* 0x000fe200030006ff */
[----:B------:R-:W-:Y:S01]  /*3a10*/  FFMA.FTZ R133, R37, R129, -R60 ;  /* 0x0000008125857223 */ /* 0x000fe2000001083c */
[----:B------:R-:W-:Y:S01]  /*3a20*/  F2FP.F16.E4M3.UNPACK_B R62, R134.H1 ;  /* 0x00000086ff3e723e */ /* 0x000fe200030006ff */
        /* <DEDUP_REMOVED lines=15> */
[-C--:B------:R-:W-:Y:S01]  /*3b20*/  FMUL.FTZ R138, R56, R63.reuse ;  /* 0x0000003f388a7220 */ /* 0x080fe20000410000 */
[----:B------:R-:W-:Y:S01]  /*3b30*/  F2FP.F16.E4M3.UNPACK_B R38, R38 ;  /* 0x00000026ff26723e */ /* 0x000fe200020006ff */
[----:B------:R-:W-:Y:S01]  /*3b40*/  FMUL.FTZ R63, R37, R63 ;  /* 0x0000003f253f7220 */ /* 0x000fe20000410000 */
[----:B------:R-:W-:-:S02]  /*3b50*/  HADD2.F32 R62, -RZ, R62.H0_H0 ;  /* 0x2000003eff3e7230 */ /* 0x000fc40000004100 */
[-C--:B------:R-:W-:Y:S01]  /*3b60*/  FFMA.FTZ R138, R37, R57.reuse, -R138 ;  /* 0x00000039258a7223 */ /* 0x080fe2000001088a */
[----:B------:R-:W-:Y:S02]  /*3b70*/  HADD2.F32 R134, -RZ, R134.H0_H0 ;  /* 0x20000086ff867230 */ /* 0x000fe40000004100 */
[----:B------:R-:W-:Y:S01]  /*3b80*/  FFMA.FTZ R63, R56, R57, R63 ;  /* 0x00000039383f7223 */ /* 0x000fe2000001003f */
[--C-:B------:R-:W-:Y:S02]  /*3b90*/  HADD2.F32 R56, -RZ, R39.reuse.H0_H0 ;  /* 0x20000027ff387230 */ /* 0x100fe40000004100 */
[----:B------:R-:W-:Y:S01]  /*3ba0*/  FFMA.FTZ R60, R58, R60, R129 ;  /* 0x0000003c3a3c7223 */ /* 0x000fe20000010081 */
[----:B------:R-:W-:Y:S02]  /*3bb0*/  HADD2.F32 R39, -RZ, R39.H1_H1 ;  /* 0x30000027ff277230 */ /* 0x000fe40000004100 */
[--C-:B------:R-:W-:Y:S01]  /*3bc0*/  HADD2.F32 R37, -RZ, R38.reuse.H0_H0 ;  /* 0x20000026ff257230 */ /* 0x100fe20000004100 */
[----:B------:R-:W-:Y:S01]  /*3bd0*/  F2FP.SATFINITE.E4M3.F32.PACK_AB_MERGE_C R63, R63, R138, RZ ;  /* 0x0000008a3f3f723e */ /* 0x000fe200048070ff */
[----:B------:R-:W-:-:S02]  /*3be0*/  HADD2.F32 R38, -RZ, R38.H1_H1 ;  /* 0x30000026ff267230 */ /* 0x000fc40000004100 */
        /* <DEDUP_REMOVED lines=13> */
[----:B------:R-:W-:Y:S02]  /*3cc0*/  F2FP.SATFINITE.E4M3.F32.PACK_AB_MERGE_C R38, R57, R58, R63 ;  /* 0x0000003a3926723e */ /* 0x000fe4000480703f */
[----:B------:R-:W-:-:S07]  /*3cd0*/  F2FP.SATFINITE.E4M3.F32.PACK_AB_MERGE_C R39, R62, R129, R60 ;  /* 0x000000813e27723e */ /* 0x000fce000480703c */
.L_x_1318:
[----:B------:R-:W-:Y:S05]  /*3ce0*/  BSYNC B2 ;  /* 0x0000000000027941 */ /* 0x000fea0003800000 */
.L_x_1317:
[----:B------:R-:W-:Y:S02]  /*3cf0*/  ULDC.64 UR4, c[0x0][0x2e8] ;  /* 0x0000ba0000047ab9 */ /* 0x000fe40000000a00 */
[----:B------:R-:W-:-:S04]  /*3d00*/  IADD3 R56, P2, P6, R96, UR4, R135 ;  /* 0x0000000460387c10 */ /* 0x000fc8000fe5e087 */
[----:B------:R-:W-:-:S05]  /*3d10*/  IADD3.X R57, R90, UR5, R132, P2, P6 ;  /* 0x000000055a397c10 */ /* 0x000fca00097ec484 */
[----:B0-----:R3:W-:Y:S04]  /*3d20*/  STG.E.128 desc[UR38][R56.64], R36 ;  /* 0x0000002438007986 */ /* 0x0017e8000c101d26 */
.L_x_1312:
[----:B------:R-:W-:Y:S05]  /*3d30*/  BSYNC B1 ;  /* 0x0000000000017941 */ /* 0x000fea0003800000 */
.L_x_1311:
[----:B------:R-:W-:Y:S04]  /*3d40*/  BSSY B1, `(.L_x_1319) ;  /* 0x00000f0000017945 */ /* 0x000fe80003800000 */
[----:B------:R-:W-:Y:S05]  /*3d50*/  @P3 BRA `(.L_x_1320) ;  /* 0x0000000c00b83947 */ /* 0x000fea0003800000 */
[----:B---3--:R-:W-:Y:S01]  /*3d60*/  IADD3 R57, P2, P3, R78, R122, R18 ;  /* 0x0000007a4e397210 */ /* 0x008fe20007b5e012 */
[----:B------:R-:W-:Y:S03]  /*3d70*/  BSSY B2, `(.L_x_1321) ;  /* 0x0000075000027945 */ /* 0x000fe60003800000 */
[----:B------:R-:W-:Y:S01]  /*3d80*/  IADD3.X R56, R111, R125, R19, P2, P3 ;  /* 0x0000007d6f387210 */ /* 0x000fe200017e6413 */
[----:B------:R-:W-:Y:S08]  /*3d90*/  @P0 BRA `(.L_x_1322) ;  /* 0x0000000400c80947 */ /* 0x000ff00003800000 */
[----:B0-2---:R0:W2:Y:S01]  /*3da0*/  LDS.128 R36, [R126+0x1e400] ;  /* 0x01e400007e247984 */ /* 0x0050a20000000c00 */
[----:B------:R-:W-:Y:S01]  /*3db0*/  ISETP.GE.AND P2, PT, R208, R119, PT ;  /* 0x00000077d000720c */ /* 0x000fe20003f46270 */
[----:B------:R-:W-:-:S12]  /*3dc0*/  BSSY B3, `(.L_x_1323) ;  /* 0x000006b000037945 */ /* 0x000fd80003800000 */
[----:B0-----:R-:W-:Y:S05]  /*3dd0*/  @P2 BRA `(.L_x_1324) ;  /* 0x0000000400a42947 */ /* 0x001fea0003800000 */
[----:B------:R-:W-:Y:S01]  /*3de0*/  SHF.R.U32.HI R62, RZ, 0x8, R53 ;  /* 0x00000008ff3e7819 */ /* 0x000fe20000011635 */
[----:B--2---:R-:W-:Y:S01]  /*3df0*/  IMAD.MOV.U32 R54, RZ, RZ, R39 ;  /* 0x000000ffff367224 */ /* 0x004fe200078e0027 */
[--C-:B------:R-:W-:Y:S02]  /*3e00*/  SHF.R.U32.HI R59, RZ, 0x8, R55.reuse ;  /* 0x00000008ff3b7819 */ /* 0x100fe40000011637 */
[----:B------:R-:W-:Y:S01]  /*3e10*/  LOP3.LUT R58, R55, 0xff0000ff, RZ, 0xc0, !PT ;  /* 0xff0000ff373a7812 */ /* 0x000fe200078ec0ff */
[----:B------:R-:W-:Y:S01]  /*3e20*/  IMAD.SHL.U32 R39, R62, 0x100, RZ ;  /* 0x000001003e277824 */ /* 0x000fe200078e00ff */
[----:B------:R-:W-:Y:S01]  /*3e30*/  SHF.R.U32.HI R60, RZ, 0x10, R55 ;  /* 0x00000010ff3c7819 */ /* 0x000fe20000011637 */
[----:B------:R-:W-:Y:S01]  /*3e40*/  IMAD.SHL.U32 R55, R59, 0x100, RZ ;  /* 0x000001003b377824 */ /* 0x000fe200078e00ff */
[----:B------:R-:W-:Y:S02]  /*3e50*/  LOP3.LUT R52, R53, 0xff0000ff, RZ, 0xc0, !PT ;  /* 0xff0000ff35347812 */ /* 0x000fe400078ec0ff */
[----:B------:R-:W-:Y:S01]  /*3e60*/  SHF.R.U32.HI R61, RZ, 0x10, R53 ;  /* 0x00000010ff3d7819 */ /* 0x000fe20000011635 */
[----:B------:R-:W-:Y:S01]  /*3e70*/  IMAD.U32 R60, R60, 0x10000, RZ ;  /* 0x000100003c3c7824 */ /* 0x000fe200078e00ff */
[----:B------:R-:W-:Y:S01]  /*3e80*/  LOP3.LUT R39, R52, 0xff00, R39, 0xf8, !PT ;  /* 0x0000ff0034277812 */ /* 0x000fe200078ef827 */
[----:B------:R-:W-:Y:S01]  /*3e90*/  IMAD.MOV.U32 R53, RZ, RZ, R38 ;  /* 0x000000ffff357224 */ /* 0x000fe200078e0026 */
[----:B------:R-:W-:Y:S01]  /*3ea0*/  LOP3.LUT R55, R58, 0xff00, R55, 0xf8, !PT ;  /* 0x0000ff003a377812 */ /* 0x000fe200078ef837 */
[----:B------:R-:W-:Y:S01]  /*3eb0*/  IMAD.U32 R52, R61, 0x10000, RZ ;  /* 0x000100003d347824 */ /* 0x000fe200078e00ff */
[----:B------:R-:W-:-:S02]  /*3ec0*/  F2FP.F16.E4M3.UNPACK_B R58, R131.H1 ;  /* 0x00000083ff3a723e */ /* 0x000fc400030006ff */
        /* <DEDUP_REMOVED lines=8> */
[----:B------:R-:W-:Y:S02]  /*3f50*/  HADD2.F32 R38, -RZ, R38.H0_H0 ;  /* 0x20000026ff267230 */ /* 0x000fe40000004100 */
[----:B------:R-:W-:Y:S01]  /*3f60*/  FMUL.FTZ R63, R39, R60 ;  /* 0x0000003c273f7220 */ /* 0x000fe20000410000 */
[----:B------:R-:W-:Y:S01]  /*3f70*/  HADD2.F32 R58, -RZ, R55.H0_H0 ;  /* 0x20000037ff3a7230 */ /* 0x000fe20000004100 */
[----:B------:R-:W-:Y:S01]  /*3f80*/  F2FP.F16.E4M3.UNPACK_B R131, R131 ;  /* 0x00000083ff83723e */ /* 0x000fe200020006ff */
[----:B------:R-:W-:-:S02]  /*3f90*/  HADD2.F32 R52, -RZ, R37.H1_H1 ;  /* 0x30000025ff347230 */ /* 0x000fc40000004100 */
        /* <DEDUP_REMOVED lines=77> */
.L_x_1324:
[----:B------:R-:W-:Y:S05]  /*4470*/  BSYNC B3 ;  /* 0x0000000000037941 */ /* 0x000fea0003800000 */
.L_x_1323:
[----:B------:R-:W-:Y:S02]  /*4480*/  ULDC.64 UR4, c[0x0][0x2e8] ;  /* 0x0000ba0000047ab9 */ /* 0x000fe40000000a00 */
[----:B------:R-:W-:-:S04]  /*4490*/  IADD3 R52, P2, P3, R57, UR4, R68 ;  /* 0x0000000439347c10 */ /* 0x000fc8000fb5e044 */
[----:B------:R-:W-:-:S05]  /*44a0*/  IADD3.X R53, R56, UR5, R99, P2, P3 ;  /* 0x0000000538357c10 */ /* 0x000fca00097e6463 */
[----:B--2---:R3:W-:Y:S04]  /*44b0*/  STG.E.128 desc[UR38][R52.64], R36 ;  /* 0x0000002434007986 */ /* 0x0047e8000c101d26 */
.L_x_1322:
[----:B------:R-:W-:Y:S05]  /*44c0*/  BSYNC B2 ;  /* 0x0000000000027941 */ /* 0x000fea0003800000 */
.L_x_1321:
[----:B------:R-:W-:Y:S05]  /*44d0*/  @P1 BRA `(.L_x_1320) ;  /* 0x0000000400d81947 */ /* 0x000fea0003800000 */
[----:B------:R-:W-:Y:S01]  /*44e0*/  LOP3.LUT P2, RZ, R212, 0x4, RZ, 0xc0, !PT ;  /* 0x00000004d4ff7812 */ /* 0x000fe2000784c0ff */
[C---:B0-23--:R-:W-:Y:S01]  /*44f0*/  VIADD R36, R137.reuse, 0x40 ;  /* 0x0000004089247836 */ /* 0x04dfe20000000000 */
[----:B------:R-:W-:Y:S11]  /*4500*/  BSSY B2, `(.L_x_1325) ;  /* 0x000006f000027945 */ /* 0x000ff60003800000 */
[----:B------:R-:W-:Y:S01]  /*4510*/  @P2 VIADD R36, R137, 0xffffffc0 ;  /* 0xffffffc089242836 */ /* 0x000fe20000000000 */
[----:B------:R-:W-:-:S03]  /*4520*/  ISETP.GE.AND P2, PT, R213, R119, PT ;  /* 0x00000077d500720c */ /* 0x000fc60003f46270 */
[----:B------:R-:W-:-:S06]  /*4530*/  IMAD.IADD R36, R17, 0x1, R36 ;  /* 0x0000000111247824 */ /* 0x000fcc00078e0224 */
[----:B------:R-:W0:Y:S04]  /*4540*/  LDS.128 R36, [R36+0x1e400] ;  /* 0x01e4000024247984 */ /* 0x000e280000000c00 */
[----:B------:R-:W-:Y:S05]  /*4550*/  @P2 BRA `(.L_x_1326) ;  /* 0x0000000400a42947 */ /* 0x000fea0003800000 */
[----:B------:R-:W-:Y:S01]  /*4560*/  SHF.R.U32.HI R48, RZ, 0x8, R51 ;  /* 0x00000008ff307819 */ /* 0x000fe20000011633 */
[----:B0-----:R-:W-:Y:S01]  /*4570*/  IMAD.MOV.U32 R50, RZ, RZ, R39 ;  /* 0x000000ffff327224 */ /* 0x001fe200078e0027 */
[--C-:B------:R-:W-:Y:S02]  /*4580*/  SHF.R.U32.HI R54, RZ, 0x8, R49.reuse ;  /* 0x00000008ff367819 */ /* 0x100fe40000011631 */
[----:B------:R-:W-:Y:S01]  /*4590*/  SHF.R.U32.HI R58, RZ, 0x10, R49 ;  /* 0x00000010ff3a7819 */ /* 0x000fe20000011631 */
[----:B------:R-:W-:Y:S01]  /*45a0*/  IMAD.SHL.U32 R39, R48, 0x100, RZ ;  /* 0x0000010030277824 */ /* 0x000fe200078e00ff */
[----:B------:R-:W-:Y:S01]  /*45b0*/  LOP3.LUT R53, R49, 0xff0000ff, RZ, 0xc0, !PT ;  /* 0xff0000ff31357812 */ /* 0x000fe200078ec0ff */
[----:B------:R-:W-:Y:S01]  /*45c0*/  IMAD.MOV.U32 R49, RZ, RZ, R38 ;  /* 0x000000ffff317224 */ /* 0x000fe200078e0026 */
[----:B------:R-:W-:Y:S01]  /*45d0*/  SHF.R.U32.HI R55, RZ, 0x10, R51 ;  /* 0x00000010ff377819 */ /* 0x000fe20000011633 */
[----:B------:R-:W-:Y:S01]  /*45e0*/  IMAD.SHL.U32 R38, R54, 0x100, RZ ;  /* 0x0000010036267824 */ /* 0x000fe200078e00ff */
[----:B------:R-:W-:-:S03]  /*45f0*/  LOP3.LUT R52, R51, 0xff0000ff, RZ, 0xc0, !PT ;  /* 0xff0000ff33347812 */ /* 0x000fc600078ec0ff */
[----:B------:R-:W-:Y:S01]  /*4600*/  IMAD.U32 R51, R55, 0x10000, RZ ;  /* 0x0001000037337824 */ /* 0x000fe200078e00ff */
[----:B------:R-:W-:Y:S01]  /*4610*/  LOP3.LUT R54, R52, 0xff00, R39, 0xf8, !PT ;  /* 0x0000ff0034367812 */ /* 0x000fe200078ef827 */
[----:B------:R-:W-:Y:S01]  /*4620*/  IMAD.U32 R39, R58, 0x10000, RZ ;  /* 0x000100003a277824 */ /* 0x000fe200078e00ff */
[----:B------:R-:W-:Y:S02]  /*4630*/  LOP3.LUT R48, R53, 0xff00, R38, 0xf8, !PT ;  /* 0x0000ff0035307812 */ /* 0x000fe400078ef826 */
        /* <DEDUP_REMOVED lines=10> */
[C---:B------:R-:W-:Y:S01]  /*46e0*/  FMUL.FTZ R59, R39.reuse, R54 ;  /* 0x00000036273b7220 */ /* 0x040fe20000410000 */
        /* <DEDUP_REMOVED lines=21> */
[----:B------:R-:W-:Y:S02]  /*4840*/  HADD2.F32 R124, -RZ, R124.H0_H0 ;  /* 0x2000007cff7c7230 */ /* 0x000fe40000004100 */
[----:B------:R-:W-:Y:S01]  /*4850*/  FMUL.FTZ R55, R39, R51 ;  /* 0x0000003327377220 */ /* 0x000fe20000410000 */
[----:B------:R-:W-:-:S02]  /*4860*/  HADD2.F32 R36, -RZ, R36.H1_H1 ;  /* 0x30000024ff247230 */ /* 0x000fc40000004100 */
[--C-:B------:R-:W-:Y:S02]  /*4870*/  HADD2.F32 R48, -RZ, R118.reuse.H1_H1 ;  /* 0x30000076ff307230 */ /* 0x100fe40000004100 */
[-C--:B------:R-:W-:Y:S01]  /*4880*/  FMUL.FTZ R51, R37, R124.reuse ;  /* 0x0000007c25337220 */ /* 0x080fe20000410000 */
[----:B------:R-:W-:Y:S02]  /*4890*/  HADD2.F32 R118, -RZ, R118.H0_H0 ;  /* 0x20000076ff767230 */ /* 0x000fe40000004100 */
[----:B------:R-:W-:Y:S01]  /*48a0*/  FMUL.FTZ R52, R36, R124 ;  /* 0x0000007c24347220 */ /* 0x000fe20000410000 */
[-C--:B------:R-:W-:Y:S01]  /*48b0*/  FFMA.FTZ R55, R38, R48.reuse, -R55 ;  /* 0x0000003026377223 */ /* 0x080fe20000010837 */
[----:B------:R-:W-:Y:S02]  /*48c0*/  FFMA.FTZ R54, R39, R48, R54 ;  /* 0x0000003027367223 */ /* 0x000fe40000010036 */
        /* <DEDUP_REMOVED lines=50> */
.L_x_1326:
[----:B------:R-:W-:Y:S05]  /*4bf0*/  BSYNC B2 ;  /* 0x0000000000027941 */ /* 0x000fea0003800000 */
.L_x_1325:
[----:B------:R-:W-:Y:S02]  /*4c00*/  ULDC.64 UR4, c[0x0][0x2e8] ;  /* 0x0000ba0000047ab9 */ /* 0x000fe40000000a00 */
[----:B------:R-:W-:-:S04]  /*4c10*/  IADD3 R48, P2, P3, R96, UR4, R57 ;  /* 0x0000000460307c10 */ /* 0x000fc8000fb5e039 */
[----:B------:R-:W-:-:S05]  /*4c20*/  IADD3.X R49, R90, UR5, R56, P2, P3 ;  /* 0x000000055a317c10 */ /* 0x000fca00097e6438 */
[----:B0-----:R4:W-:Y:S04]  /*4c30*/  STG.E.128 desc[UR38][R48.64], R36 ;  /* 0x0000002430007986 */ /* 0x0019e8000c101d26 */
.L_x_1320:
[----:B------:R-:W-:Y:S05]  /*4c40*/  BSYNC B1 ;  /* 0x0000000000017941 */ /* 0x000fea0003800000 */
.L_x_1319:
[----:B------:R-:W-:Y:S05]  /*4c50*/  @P4 BRA `(.L_x_1327) ;  /* 0x0000004400f04947 */ /* 0x000fea0003800000 */
[----:B------:R-:W-:Y:S01]  /*4c60*/  IADD3 R123, P2, P3, R110, R122, R18 ;  /* 0x0000007a6e7b7210 */ /* 0x000fe20007b5e012 */
[----:B------:R-:W-:Y:S03]  /*4c70*/  BSSY B1, `(.L_x_1328) ;  /* 0x0000075000017945 */ /* 0x000fe60003800000 */
[----:B------:R-:W-:Y:S01]  /*4c80*/  IADD3.X R125, R106, R125, R19, P2, P3 ;  /* 0x0000007d6a7d7210 */ /* 0x000fe200017e6413 */
[----:B------:R-:W-:Y:S08]  /*4c90*/  @P0 BRA `(.L_x_1329) ;  /* 0x0000000400c80947 */ /* 0x000ff00003800000 */
[----:B0-234-:R0:W2:Y:S01]  /*4ca0*/  LDS.128 R36, [R126+0x20400] ;  /* 0x020400007e247984 */ /* 0x01d0a20000000c00 */
[----:B------:R-:W-:Y:S01]  /*4cb0*/  ISETP.GE.AND P2, PT, R208, R119, PT ;  /* 0x00000077d000720c */ /* 0x000fe20003f46270 */
[----:B------:R-:W-:-:S12]  /*4cc0*/  BSSY B2, `(.L_x_1330) ;  /* 0x000006b000027945 */ /* 0x000fd80003800000 */
[----:B0-----:R-:W-:Y:S05]  /*4cd0*/  @P2 BRA `(.L_x_1331) ;  /* 0x0000000400a42947 */ /* 0x001fea0003800000 */
[----:B------:R-:W-:Y:S01]  /*4ce0*/  SHF.R.U32.HI R44, RZ, 0x8, R47 ;  /* 0x00000008ff2c7819 */ /* 0x000fe2000001162f */
[----:B--2---:R-:W-:Y:S01]  /*4cf0*/  IMAD.MOV.U32 R46, RZ, RZ, R39 ;  /* 0x000000ffff2e7224 */ /* 0x004fe200078e0027 */
        /* <DEDUP_REMOVED lines=103> */
.L_x_1331:
[----:B------:R-:W-:Y:S05]  /*5370*/  BSYNC B2 ;  /* 0x0000000000027941 */ /* 0x000fea0003800000 */
.L_x_1330:
[----:B------:R-:W-:Y:S02]  /*5380*/  ULDC.64 UR4, c[0x0][0x2e8] ;  /* 0x0000ba0000047ab9 */ /* 0x000fe40000000a00 */
[----:B------:R-:W-:-:S04]  /*5390*/  IADD3 R44, P2, P3, R123, UR4, R68 ;  /* 0x000000047b2c7c10 */ /* 0x000fc8000fb5e044 */
[----:B------:R-:W-:-:S05]  /*53a0*/  IADD3.X R45, R125, UR5, R99, P2, P3 ;  /* 0x000000057d2d7c10 */ /* 0x000fca00097e6463 */
[----:B--2---:R0:W-:Y:S04]  /*53b0*/  STG.E.128 desc[UR38][R44.64], R36 ;  /* 0x000000242c007986 */ /* 0x0041e8000c101d26 */
.L_x_1329:
[----:B------:R-:W-:Y:S05]  /*53c0*/  BSYNC B1 ;  /* 0x0000000000017941 */ /* 0x000fea0003800000 */
.L_x_1328:
[----:B------:R-:W-:Y:S05]  /*53d0*/  @P1 BRA `(.L_x_1327) ;  /* 0x0000004000101947 */ /* 0x000fea0003800000 */
[----:B------:R-:W-:Y:S01]  /*53e0*/  LOP3.LUT P2, RZ, R212, 0x4, RZ, 0xc0, !PT ;  /* 0x00000004d4ff7812 */ /* 0x000fe2000784c0ff */
[C---:B0-234-:R-:W-:Y:S01]  /*53f0*/  VIADD R36, R137.reuse, 0x40 ;  /* 0x0000004089247836 */ /* 0x05dfe20000000000 */
        /* <DEDUP_REMOVED lines=111> */
.L_x_1333:
[----:B------:R-:W-:Y:S05]  /*5af0*/  BSYNC B1 ;  /* 0x0000000000017941 */ /* 0x000fea0003800000 */
.L_x_1332:
[----:B------:R-:W-:Y:S02]  /*5b00*/  ULDC.64 UR4, c[0x0][0x2e8] ;  /* 0x0000ba0000047ab9 */ /* 0x000fe40000000a00 */
[----:B------:R-:W-:-:S04]  /*5b10*/  IADD3 R40, P2, P3, R96, UR4, R123 ;  /* 0x0000000460287c10 */ /* 0x000fc8000fb5e07b */
[----:B------:R-:W-:-:S05]  /*5b20*/  IADD3.X R41, R90, UR5, R125, P2, P3 ;  /* 0x000000055a297c10 */ /* 0x000fca00097e647d */
[----:B0-----:R0:W-:Y:S01]  /*5b30*/  STG.E.128 desc[UR38][R40.64], R36 ;  /* 0x0000002428007986 */ /* 0x0011e2000c101d26 */
[----:B------:R-:W-:Y:S05]  /*5b40*/  BRA `(.L_x_1327) ;  /* 0x0000003800347947 */ /* 0x000fea0003800000 */
.L_x_1301:
[C---:B------:R-:W-:Y:S01]  /*5b50*/  VIADD R39, R23.reuse, 0x40 ;  /* 0x0000004017277836 */ /* 0x040fe20000000000 */
[----:B------:R-:W-:Y:S01]  /*5b60*/  CS2R R42, SRZ ;  /* 0x00000000002a7805 */ /* 0x000fe2000001ff00 */
[----:B------:R-:W-:-:S03]  /*5b70*/  VIADD R41, R23, 0x80 ;  /* 0x0000008017297836 */ /* 0x000fc60000000000 */
        /* <DEDUP_REMOVED lines=8> */
[----:B------:R-:W2:Y:S08]  /*5c00*/  @!P4 LDC.64 R44, c[0x0][0x3e8] ;  /* 0x0000fa00ff2ccb82 */ /* 0x000eb00000000a00 */
[----:B------:R-:W3:Y:S01]  /*5c10*/  @!P4 LDC.64 R46, c[0x0][0x400] ;  /* 0x00010000ff2ecb82 */ /* 0x000ee20000000a00 */
[----:B--2---:R-:W-:-:S04]  /*5c20*/  @!P4 IADD3 R44, P2, P5, R30, R44, R36 ;  /* 0x0000002c1e2cc210 */ /* 0x004fc80007d5e024 */
[----:B------:R-:W-:Y:S02]  /*5c30*/  @!P4 IADD3.X R45, R104, R45, R116, P2, P5 ;  /* 0x0000002d682dc210 */ /* 0x000fe400017ea474 */
[----:B---3--:R-:W-:-:S04]  /*5c40*/  @!P4 IADD3 R46, P2, P5, R12, R46, R38 ;  /* 0x0000002e0c2ec210 */ /* 0x008fc80007d5e026 */
[----:B------:R-:W-:Y:S02]  /*5c50*/  @!P4 IADD3.X R47, R102, R47, R118, P2, P5 ;  /* 0x0000002f662fc210 */ /* 0x000fe400017ea476 */
[----:B------:R-:W-:-:S04]  /*5c60*/  ISETP.GE.AND P2, PT, R41, R127, PT ;  /* 0x0000007f2900720c */ /* 0x000fc80003f46270 */
[----:B------:R-:W-:-:S13]  /*5c70*/  ISETP.GE.OR P2, PT, R18, R119, P2 ;  /* 0x000000771200720c */ /* 0x000fda0001746670 */
[----:B------:R-:W-:Y:S01]  /*5c80*/  @!P2 IADD3 R59, P5, P6, R30, R85, R36 ;  /* 0x000000551e3ba210 */ /* 0x000fe20007ebe024 */
[----:B------:R-:W2:Y:S03]  /*5c90*/  @!P2 LDC.64 R60, c[0x0][0x3e8] ;  /* 0x0000fa00ff3cab82 */ /* 0x000ea60000000a00 */
[----:B------:R-:W-:Y:S02]  /*5ca0*/  @!P2 IADD3.X R58, R104, R87, R116, P5, P6 ;  /* 0x00000057683aa210 */ /* 0x000fe40002fec474 */
[----:B------:R-:W-:-:S03]  /*5cb0*/  @!P3 IADD3 R37, P5, P6, R12, R38, R82 ;  /* 0x000000260c25b210 */ /* 0x000fc60007ebe052 */
[----:B------:R-:W3:Y:S01]  /*5cc0*/  @!P2 LDC.64 R62, c[0x0][0x400] ;  /* 0x00010000ff3eab82 */ /* 0x000ee20000000a00 */
[----:B------:R-:W-:Y:S02]  /*5cd0*/  @!P3 IADD3.X R36, R102, R118, R84, P5, P6 ;  /* 0x000000766624b210 */ /* 0x000fe40002fec454 */
[----:B------:R-:W-:-:S04]  /*5ce0*/  @!P2 IADD3 R57, P5, P6, R12, R29, R38 ;  /* 0x0000001d0c39a210 */ /* 0x000fc80007ebe026 */
[----:B------:R-:W-:Y:S02]  /*5cf0*/  @!P2 IADD3.X R56, R102, R83, R118, P5, P6 ;  /* 0x000000536638a210 */ /* 0x000fe40002fec476 */
[----:B0-----:R-:W-:Y:S02]  /*5d00*/  @!P3 IADD3 R52, P5, R39, R52, RZ ;  /* 0x000000342734b210 */ /* 0x001fe40007fbe0ff */
[----:B------:R-:W-:-:S03]  /*5d10*/  CS2R R38, SRZ ;  /* 0x0000000000267805 */ /* 0x000fc6000001ff00 */
[----:B------:R-:W-:Y:S01]  /*5d20*/  @!P3 IMAD.X R53, R40, 0x1, R53, P5 ;  /* 0x000000012835b824 */ /* 0x000fe200028e0635 */
[----:B-1----:R-:W-:Y:S02]  /*5d30*/  @!P3 IADD3 R54, P5, R37, R54, RZ ;  /* 0x000000362536b210 */ /* 0x002fe40007fbe0ff */
[----:B------:R-:W-:-:S03]  /*5d40*/  CS2R R40, SRZ ;  /* 0x0000000000287805 */ /* 0x000fc6000001ff00 */
[----:B------:R-:W-:Y:S01]  /*5d50*/  @!P3 IMAD.X R55, R36, 0x1, R55, P5 ;  /* 0x000000012437b824 */ /* 0x000fe200028e0637 */
[----:B------:R-:W-:Y:S02]  /*5d60*/  CS2R R36, SRZ ;  /* 0x0000000000247805 */ /* 0x000fe4000001ff00 */
[----:B------:R0:W4:Y:S01]  /*5d70*/  @!P4 LDG.E.128 R40, desc[UR38][R46.64] ;  /* 0x000000262e28c981 */ /* 0x000122000c1e1d00 */
[----:B------:R-:W-:Y:S02]  /*5d80*/  CS2R R50, SRZ ;  /* 0x0000000000327805 */ /* 0x000fe4000001ff00 */
[----:B------:R-:W-:Y:S01]  /*5d90*/  CS2R R48, SRZ ;  /* 0x0000000000307805 */ /* 0x000fe2000001ff00 */
[----:B------:R1:W5:Y:S05]  /*5da0*/  @!P4 LDG.E.128 R36, desc[UR38][R44.64] ;  /* 0x000000262c24c981 */ /* 0x00036a000c1e1d00 */
[----:B------:R3:W5:Y:S01]  /*5db0*/  @!P3 LDG.E.128 R48, desc[UR38][R54.64] ;  /* 0x000000263630b981 */ /* 0x000762000c1e1d00 */
[----:B0-----:R-:W-:-:S02]  /*5dc0*/  CS2R R46, SRZ ;  /* 0x00000000002e7805 */ /* 0x001fc4000001ff00 */
[----:B-1----:R-:W-:-:S06]  /*5dd0*/  CS2R R44, SRZ ;  /* 0x00000000002c7805 */ /* 0x002fcc000001ff00 */
[----:B------:R0:W5:Y:S01]  /*5de0*/  @!P3 LDG.E.128 R44, desc[UR38][R52.64] ;  /* 0x00000026342cb981 */ /* 0x000162000c1e1d00 */
[----:B--2---:R-:W-:-:S05]  /*5df0*/  @!P2 IADD3 R60, P3, R59, R60, RZ ;  /* 0x0000003c3b3ca210 */ /* 0x004fca0007f7e0ff */
[----:B------:R-:W-:Y:S01]  /*5e00*/  @!P2 IMAD.X R61, R58, 0x1, R61, P3 ;  /* 0x000000013a3da824 */ /* 0x000fe200018e063d */
[----:B---3--:R-:W-:Y:S02]  /*5e10*/  @!P2 IADD3 R62, P3, R57, R62, RZ ;  /* 0x0000003e393ea210 */ /* 0x008fe40007f7e0ff */
[----:B------:R-:W-:Y:S02]  /*5e20*/  CS2R R54, SRZ ;  /* 0x0000000000367805 */ /* 0x000fe4000001ff00 */
[----:B------:R-:W-:Y:S02]  /*5e30*/  CS2R R58, SRZ ;  /* 0x00000000003a7805 */ /* 0x000fe4000001ff00 */
[----:B0-----:R-:W-:Y:S01]  /*5e40*/  CS2R R52, SRZ ;  /* 0x0000000000347805 */ /* 0x001fe2000001ff00 */
[----:B------:R-:W-:Y:S01]  /*5e50*/  @!P2 IMAD.X R63, R56, 0x1, R63, P3 ;  /* 0x00000001383fa824 */ /* 0x000fe200018e063f */
[----:B------:R-:W-:-:S04]  /*5e60*/  CS2R R56, SRZ ;  /* 0x0000000000387805 */ /* 0x000fc8000001ff00 */
[----:B------:R-:W2:Y:S04]  /*5e70*/  @!P2 LDG.E.128 R52, desc[UR38][R60.64] ;  /* 0x000000263c34a981 */ /* 0x000ea8000c1e1d00 */
[----:B------:R-:W3:Y:S01]  /*5e80*/  @!P2 LDG.E.128 R56, desc[UR38][R62.64] ;  /* 0x000000263e38a981 */ /* 0x000ee2000c1e1d00 */
[----:B------:R-:W-:-:S06]  /*5e90*/  UISETP.NE.AND UP0, UPT, UR41, 0x3, UPT ;  /* 0x000000032900788c */ /* 0x000fcc000bf05270 */
[----:B------:R-:W-:Y:S02]  /*5ea0*/  PLOP3.LUT P5, PT, PT, PT, UP0, 0x80, 0x0 ;  /* 0x000000000000781c */ /* 0x000fe40003faf008 */
[----:B------:R-:W-:Y:S01]  /*5eb0*/  ISETP.GE.AND P2, PT, R18, R119, PT ;  /* 0x000000771200720c */ /* 0x000fe20003f46270 */
[----:B----4-:R-:W-:Y:S02]  /*5ec0*/  IMAD.MOV.U32 R143, RZ, RZ, R42 ;  /* 0x000000ffff8f7224 */ /* 0x010fe400078e002a */
[----:B------:R-:W-:Y:S02]  /*5ed0*/  IMAD.MOV.U32 R145, RZ, RZ, R40 ;  /* 0x000000ffff917224 */ /* 0x000fe400078e0028 */
[----:B-----5:R-:W-:Y:S02]  /*5ee0*/  IMAD.MOV.U32 R142, RZ, RZ, R38 ;  /* 0x000000ffff8e7224 */ /* 0x020fe400078e0026 */
[----:B------:R-:W-:Y:S02]  /*5ef0*/  IMAD.MOV.U32 R144, RZ, RZ, R36 ;  /* 0x000000ffff907224 */ /* 0x000fe400078e0024 */
[----:B------:R-:W-:-:S02]  /*5f00*/  IMAD.MOV.U32 R137, RZ, RZ, R50 ;  /* 0x000000ffff897224 */ /* 0x000fc400078e0032 */
[----:B------:R-:W-:Y:S02]  /*5f10*/  IMAD.MOV.U32 R138, RZ, RZ, R48 ;  /* 0x000000ffff8a7224 */ /* 0x000fe400078e0030 */
[----:B------:R-:W-:Y:S02]  /*5f20*/  IMAD.MOV.U32 R133, RZ, RZ, R46 ;  /* 0x000000ffff857224 */ /* 0x000fe400078e002e */
[----:B------:R-:W-:Y:S02]  /*5f30*/  IMAD.MOV.U32 R135, RZ, RZ, R44 ;  /* 0x000000ffff877224 */ /* 0x000fe400078e002c */
[----:B--2---:R-:W-:Y:S02]  /*5f40*/  IMAD.MOV.U32 R129, RZ, RZ, R54 ;  /* 0x000000ffff817224 */ /* 0x004fe400078e0036 */
[----:B------:R-:W-:Y:S02]  /*5f50*/  IMAD.MOV.U32 R130, RZ, RZ, R52 ;  /* 0x000000ffff827224 */ /* 0x000fe400078e0034 */
[----:B---3--:R-:W-:-:S02]  /*5f60*/  IMAD.MOV.U32 R131, RZ, RZ, R58 ;  /* 0x000000ffff837224 */ /* 0x008fc400078e003a */
[----:B------:R-:W-:Y:S01]  /*5f70*/  IMAD.MOV.U32 R132, RZ, RZ, R56 ;  /* 0x000000ffff847224 */ /* 0x000fe200078e0038 */
[----:B------:R-:W-:Y:S06]  /*5f80*/  @!P5 BRA `(.L_x_1334) ;  /* 0x000000000004d947 */ /* 0x000fec0003800000 */
[----:B------:R-:W-:Y:S01]  /*5f90*/  BPT.TRAP 0x1 ;  /* 0x000000040000795c */ /* 0x000fe20000300000 */
.L_x_1334:
[----:B------:R-:W-:Y:S01]  /*5fa0*/  IMAD R116, R22, 0x8, R17 ;  /* 0x0000000816747824 */ /* 0x000fe200078e0211 */
[----:B------:R-:W-:Y:S01]  /*5fb0*/  SHF.L.U32 R128, R216, 0x1f, RZ ;  /* 0x0000001fd8807819 */ /* 0x000fe200000006ff */
[----:B------:R-:W0:Y:S01]  /*5fc0*/  LDC R134, c[0x0][0x2f4] ;  /* 0x0000bd00ff867b82 */ /* 0x000e220000000800 */
[----:B------:R-:W-:Y:S01]  /*5fd0*/  BSSY B1, `(.L_x_1335) ;  /* 0x0000006000017945 */ /* 0x000fe20003800000 */
[----:B------:R-:W-:Y:S01]  /*5fe0*/  IMAD.MOV.U32 R123, RZ, RZ, R125 ;  /* 0x000000ffff7b7224 */ /* 0x000fe200078e007d */
[----:B------:R-:W1:Y:S05]  /*5ff0*/  SYNCS.PHASECHK.TRANS64.TRYWAIT P3, [R116+URZ+0x28890], R128 ;  /* 0x02889080740075a7 */ /* 0x000e6a000806017f */
[----:B------:R-:W2:Y:S01]  /*6000*/  LDC.64 R118, c[0x0][0x300] ;  /* 0x0000c000ff767b82 */ /* 0x000ea20000000a00 */
[----:B0-----:R-:W-:Y:S01]  /*6010*/  IMAD.IADD R136, R134, 0x1, -R115 ;  /* 0x0000000186887824 */ /* 0x001fe200078e0a73 */
[----:B-1----:R-:W-:Y:S06]  /*6020*/  @!P3 BRA `(.L_x_1336) ;  /* 0x0000027000b0b947 */ /* 0x002fec0003800000 */
.L_x_1654:
[----:B------:R-:W-:Y:S05]  /*6030*/  BSYNC B1 ;  /* 0x0000000000017941 */ /* 0x000fea0003800000 */
.L_x_1335:
[----:B------:R-:W-:Y:S01]  /*6040*/  ISETP.GE.OR P3, PT, R23, R127, P0 ;  /* 0x0000007f1700720c */ /* 0x000fe20000766670 */
[----:B------:R-:W-:-:S12]  /*6050*/  BSSY B1, `(.L_x_1337) ;  /* 0x00000f2000017945 */ /* 0x000fd80003800000 */
[----:B------:R-:W-:Y:S05]  /*6060*/  @P3 BRA `(.L_x_1338) ;  /* 0x0000000c00c03947 */ /* 0x000fea0003800000 */
        /* <DEDUP_REMOVED lines=8> */
[----:B------:R-:W-:Y:S01]  /*60f0*/  IMAD.IADD R140, R61, 0x1, R125 ;  /* 0x000000013d8c7824 */ /* 0x000fe200078e027d */
[----:B------:R-:W-:-:S04]  /*6100*/  SHF.R.S32.HI R61, RZ, 0x1f, R60 ;  /* 0x0000001fff3d7819 */ /* 0x000fc8000001143c */
[----:B------:R-:W-:Y:S02]  /*6110*/  LEA.HI R60, R61, R60, RZ, 0x5 ;  /* 0x0000003c3d3c7211 */ /* 0x000fe400078f28ff */
[----:B------:R-:W-:Y:S02]  /*6120*/  IADD3.X R146, R99, R140, R97, P3, P4 ;  /* 0x0000008c63927210 */ /* 0x000fe40001fe8461 */
[----:B------:R-:W-:-:S05]  /*6130*/  LEA.HI.SX32 R60, R60, R101, 0x1b ;  /* 0x000000653c3c7211 */ /* 0x000fca00078fdaff */
[----:B------:R-:W-:-:S05]  /*6140*/  IMAD.SHL.U32 R141, R60, 0x10, RZ ;  /* 0x000000103c8d7824 */ /* 0x000fca00078e00ff */
[----:B------:R-:W-:-:S04]  /*6150*/  LOP3.LUT R61, R4, 0x70, R141, 0xf8, !PT ;  /* 0x00000070043d7812 */ /* 0x000fc800078ef88d */
[----:B------:R-:W-:-:S05]  /*6160*/  LOP3.LUT R60, R61, R114, RZ, 0x3c, !PT ;  /* 0x000000723d3c7212 */ /* 0x000fca00078e3cff */
[----:B------:R-:W-:Y:S02]  /*6170*/  IMAD.IADD R61, R231, 0x1, R60 ;  /* 0x00000001e73d7824 */ /* 0x000fe400078e023c */
[C---:B------:R-:W-:Y:S02]  /*6180*/  IMAD R60, R22.reuse, 0x6000, R93 ;  /* 0x00006000163c7824 */ /* 0x040fe400078e025d */
[----:B------:R-:W-:Y:S02]  /*6190*/  IMAD R62, R22, 0x6000, R61 ;  /* 0x00006000163e7824 */ /* 0x000fe400078e023d */
[C---:B------:R-:W-:Y:S02]  /*61a0*/  IMAD.IADD R60, R17.reuse, 0x1, R60 ;  /* 0x00000001113c7824 */ /* 0x040fe400078e023c */
[----:B------:R-:W-:-:S04]  /*61b0*/  IMAD.IADD R64, R17, 0x1, R62 ;  /* 0x0000000111407824 */ /* 0x000fc800078e023e */
[----:B------:R-:W1:Y:S04]  /*61c0*/  LDS.128 R60, [R60+0x1c400] ;  /* 0x01c400003c3c7984 */ /* 0x000e680000000c00 */
[----:B------:R-:W2:Y:S01]  /*61d0*/  LDS.128 R64, [R64+0x1c400] ;  /* 0x01c4000040407984 */ /* 0x000ea20000000c00 */
[----:B------:R-:W-:Y:S05]  /*61e0*/  @P2 BRA `(.L_x_1340) ;  /* 0x0000000c00302947 */ /* 0x000fea0003800000 */
[--C-:B------:R-:W-:Y:S02]  /*61f0*/  SHF.R.U32.HI R153, RZ, 0x8, R37.reuse ;  /* 0x00000008ff997819 */ /* 0x100fe40000011625 */
[----:B------:R-:W-:Y:S02]  /*6200*/  LOP3.LUT R36, R37, 0xff0000ff, RZ, 0xc0, !PT ;  /* 0xff0000ff25247812 */ /* 0x000fe400078ec0ff */
[----:B------:R-:W-:Y:S01]  /*6210*/  SHF.R.U32.HI R151, RZ, 0x10, R37 ;  /* 0x00000010ff977819 */ /* 0x000fe20000011625 */
[----:B------:R-:W-:Y:S01]  /*6220*/  IMAD.SHL.U32 R37, R153, 0x100, RZ ;  /* 0x0000010099257824 */ /* 0x000fe200078e00ff */
[----:B------:R-:W-:Y:S02]  /*6230*/  SHF.R.U32.HI R149, RZ, 0x8, R39 ;  /* 0x00000008ff957819 */ /* 0x000fe40000011627 */
[----:B------:R-:W-:Y:S02]  /*6240*/  SHF.R.U32.HI R147, RZ, 0x8, R43 ;  /* 0x00000008ff937819 */ /* 0x000fe4000001162b */
[----:B------:R-:W-:-:S02]  /*6250*/  LOP3.LUT R38, R39, 0xff0000ff, RZ, 0xc0, !PT ;  /* 0xff0000ff27267812 */ /* 0x000fc400078ec0ff */
[----:B------:R-:W-:Y:S01]  /*6260*/  SHF.R.U32.HI R150, RZ, 0x10, R39 ;  /* 0x00000010ff967819 */ /* 0x000fe20000011627 */
[----:B------:R-:W-:Y:S01]  /*6270*/  IMAD.SHL.U32 R39, R149, 0x100, RZ ;  /* 0x0000010095277824 */ /* 0x000fe200078e00ff */
[----:B------:R-:W-:Y:S01]  /*6280*/  LOP3.LUT R36, R36, 0xff00, R37, 0xf8, !PT ;  /* 0x0000ff0024247812 */ /* 0x000fe200078ef825 */
[----:B------:R-:W-:Y:S01]  /*6290*/  IMAD.U32 R37, R151, 0x10000, RZ ;  /* 0x0001000097257824 */ /* 0x000fe200078e00ff */
[----:B------:R-:W-:Y:S02]  /*62a0*/  LOP3.LUT R42, R43, 0xff0000ff, RZ, 0xc0, !PT ;  /* 0xff0000ff2b2a7812 */ /* 0x000fe400078ec0ff */
[----:B------:R-:W-:Y:S01]  /*62b0*/  SHF.R.U32.HI R154, RZ, 0x10, R43 ;  /* 0x00000010ff9a7819 */ /* 0x000fe2000001162b */
[----:B------:R-:W-:Y:S01]  /*62c0*/  IMAD.SHL.U32 R43, R147, 0x100, RZ ;  /* 0x00000100932b7824 */ /* 0x000fe200078e00ff */
[----:B------:R-:W-:Y:S02]  /*62d0*/  SHF.R.U32.HI R148, RZ, 0x8, R41 ;  /* 0x00000008ff947819 */ /* 0x000fe40000011629 */
[----:B------:R-:W-:Y:S01]  /*62e0*/  LOP3.LUT R39, R38, 0xff00, R39, 0xf8, !PT ;  /* 0x0000ff0026277812 */ /* 0x000fe200078ef827 */
[----:B------:R-:W-:Y:S01]  /*62f0*/  IMAD.U32 R154, R154, 0x10000, RZ ;  /* 0x000100009a9a7824 */ /* 0x000fe200078e00ff */
[----:B------:R-:W-:-:S02]  /*6300*/  LOP3.LUT R40, R41, 0xff0000ff, RZ, 0xc0, !PT ;  /* 0xff0000ff29287812 */ /* 0x000fc400078ec0ff */
[----:B------:R-:W-:Y:S01]  /*6310*/  SHF.R.U32.HI R152, RZ, 0x10, R41 ;  /* 0x00000010ff987819 */ /* 0x000fe20000011629 */
[----:B------:R-:W-:Y:S01]  /*6320*/  IMAD.SHL.U32 R41, R148, 0x100, RZ ;  /* 0x0000010094297824 */ /* 0x000fe200078e00ff */
[----:B------:R-:W-:Y:S01]  /*6330*/  LOP3.LUT R38, R36, 0xff0000, R37, 0xf8, !PT ;  /* 0x00ff000024267812 */ /* 0x000fe200078ef825 */
[----:B------:R-:W-:Y:S01]  /*6340*/  IMAD.U32 R36, R150, 0x10000, RZ ;  /* 0x0001000096247824 */ /* 0x000fe200078e00ff */
[----:B------:R-:W-:Y:S01]  /*6350*/  LOP3.LUT R151, R42, 0xff00, R43, 0xf8, !PT ;  /* 0x0000ff002a977812 */ /* 0x000fe200078ef82b */
[----:B------:R-:W-:Y:S01]  /*6360*/  IMAD.U32 R152, R152, 0x10000, RZ ;  /* 0x0001000098987824 */ /* 0x000fe200078e00ff */
[----:B------:R-:W-:Y:S02]  /*6370*/  F2FP.F16.E4M3.UNPACK_B R150, R145.H1 ;  /* 0x00000091ff96723e */ /* 0x000fe400030006ff */
[----:B--2---:R-:W-:Y:S02]  /*6380*/  F2FP.F16.E4M3.UNPACK_B R43, R64.H1 ;  /* 0x00000040ff2b723e */ /* 0x004fe400030006ff */
[----:B-1----:R-:W-:Y:S01]  /*6390*/  F2FP.F16.E4M3.UNPACK_B R42, R60.H1 ;  /* 0x0000003cff2a723e */ /* 0x002fe200030006ff */
[----:B------:R-:W-:Y:S01]  /*63a0*/  HADD2.F32 R37, -RZ, R150.H0_H0 ;  /* 0x20000096ff257230 */ /* 0x000fe20000004100 */
[----:B------:R-:W-:Y:S01]  /*63b0*/  LOP3.LUT R149, R40, 0xff00, R41, 0xf8, !PT ;  /* 0x0000ff0028957812 */ /* 0x000fe200078ef829 */
[----:B------:R-:W-:Y:S01]  /*63c0*/  HADD2.F32 R41, -RZ, R43.H0_H0 ;  /* 0x2000002bff297230 */ /* 0x000fe20000004100 */
[----:B------:R-:W-:Y:S01]  /*63d0*/  F2FP.F16.E4M3.UNPACK_B R147, R144.H1 ;  /* 0x00000090ff93723e */ /* 0x000fe200030006ff */
[--C-:B------:R-:W-:Y:S01]  /*63e0*/  HADD2.F32 R40, -RZ, R42.reuse.H0_H0 ;  /* 0x2000002aff287230 */ /* 0x100fe20000004100 */
[----:B------:R-:W-:Y:S01]  /*63f0*/  LOP3.LUT R36, R39, 0xff0000, R36, 0xf8, !PT ;  /* 0x00ff000027247812 */ /* 0x000fe200078ef824 */
[----:B------:R-:W-:-:S02]  /*6400*/  HADD2.F32 R42, -RZ, R42.H1_H1 ;  /* 0x3000002aff2a7230 */ /* 0x000fc40000004100 */
        /* <DEDUP_REMOVED lines=11> */
[----:B------:R-:W-:-:S02]  /*64c0*/  F2FP.F16.E4M3.UNPACK_B R144, R64 ;  /* 0x00000040ff90723e */ /* 0x000fc400020006ff */
[----:B------:R-:W-:Y:S02]  /*64d0*/  F2FP.F16.E4M3.UNPACK_B R150, R145 ;  /* 0x00000091ff96723e */ /* 0x000fe400020006ff */
[----:B------:R-:W-:Y:S01]  /*64e0*/  F2FP.F16.E4M3.UNPACK_B R64, R60 ;  /* 0x0000003cff40723e */ /* 0x000fe200020006ff */
[-C--:B------:R-:W-:Y:S01]  /*64f0*/  FMUL.FTZ R43, R147, R152.reuse ;  /* 0x00000098932b7220 */ /* 0x080fe20000410000 */
[C---:B------:R-:W-:Y:S01]  /*6500*/  FMUL.FTZ R152, R42.reuse, R152 ;  /* 0x000000982a987220 */ /* 0x040fe20000410000 */
[----:B------:R-:W-:Y:S02]  /*6510*/  HADD2.F32 R151, -RZ, R150.H0_H0 ;  /* 0x20000096ff977230 */ /* 0x000fe40000004100 */
[----:B------:R-:W-:Y:S02]  /*6520*/  HADD2.F32 R145, -RZ, R144.H0_H0 ;  /* 0x20000090ff917230 */ /* 0x000fe40000004100 */
[----:B------:R-:W-:Y:S01]  /*6530*/  FFMA.FTZ R43, R42, R149, -R43 ;  /* 0x000000952a2b7223 */ /* 0x000fe2000001082b */
[----:B------:R-:W-:-:S02]  /*6540*/  HADD2.F32 R60, -RZ, R64.H0_H0 ;  /* 0x20000040ff3c7230 */ /* 0x000fc40000004100 */
[----:B------:R-:W-:Y:S01]  /*6550*/  FFMA.FTZ R42, R147, R149, R152 ;  /* 0x00000095932a7223 */ /* 0x000fe20000010098 */
[----:B------:R-:W-:Y:S02]  /*6560*/  HADD2.F32 R147, -RZ, R148.H0_H0 ;  /* 0x20000094ff937230 */ /* 0x000fe40000004100 */
[-C--:B------:R-:W-:Y:S01]  /*6570*/  FMUL.FTZ R149, R145, R151.reuse ;  /* 0x0000009791957220 */ /* 0x080fe20000410000 */
[----:B------:R-:W-:Y:S02]  /*6580*/  HADD2.F32 R144, -RZ, R144.H1_H1 ;  /* 0x30000090ff907230 */ /* 0x000fe40000004100 */
[C---:B------:R-:W-:Y:S01]  /*6590*/  FMUL.FTZ R152, R60.reuse, R151 ;  /* 0x000000973c987220 */ /* 0x040fe20000410000 */
[----:B------:R-:W-:Y:S02]  /*65a0*/  HADD2.F32 R151, -RZ, R150.H1_H1 ;  /* 0x30000096ff977230 */ /* 0x000fe40000004100 */
[----:B------:R-:W-:Y:S01]  /*65b0*/  FFMA.FTZ R60, R60, R147, -R149 ;  /* 0x000000933c3c7223 */ /* 0x000fe20000010895 */
[----:B------:R-:W-:-:S02]  /*65c0*/  HADD2.F32 R64, -RZ, R64.H1_H1 ;  /* 0x30000040ff407230 */ /* 0x000fc40000004100 */
[----:B------:R-:W-:Y:S01]  /*65d0*/  FFMA.FTZ R152, R145, R147, R152 ;  /* 0x0000009391987223 */ /* 0x000fe20000010098 */
[----:B------:R-:W-:Y:S02]  /*65e0*/  HADD2.F32 R149, -RZ, R148.H1_H1 ;  /* 0x30000094ff957230 */ /* 0x000fe40000004100 */
[----:B------:R-:W-:Y:S01]  /*65f0*/  FMUL.FTZ R147, R144, R151 ;  /* 0x0000009790937220 */ /* 0x000fe20000410000 */
[----:B------:R-:W-:Y:S01]  /*6600*/  F2FP.F16.E4M3.UNPACK_B R150, R143.H1 ;  /* 0x0000008fff96723e */ /* 0x000fe200030006ff */
[C---:B------:R-:W-:Y:S01]  /*6610*/  FMUL.FTZ R155, R64.reuse, R151 ;  /* 0x00000097409b7220 */ /* 0x040fe20000410000 */
[----:B------:R-:W-:Y:S01]  /*6620*/  F2FP.F16.E4M3.UNPACK_B R145, R66.H1 ;  /* 0x00000042ff91723e */ /* 0x000fe200030006ff */
[-C--:B------:R-:W-:Y:S01]  /*6630*/  FFMA.FTZ R153, R64, R149.reuse, -R147 ;  /* 0x0000009540997223 */ /* 0x080fe20000010893 */
[----:B------:R-:W-:Y:S01]  /*6640*/  F2FP.F16.E4M3.UNPACK_B R64, R62.H1 ;  /* 0x0000003eff40723e */ /* 0x000fe200030006ff */
[----:B------:R-:W-:Y:S01]  /*6650*/  FFMA.FTZ R155, R144, R149, R155 ;  /* 0x00000095909b7223 */ /* 0x000fe2000001009b */
[----:B------:R-:W-:Y:S01]  /*6660*/  F2FP.F16.E4M3.UNPACK_B R148, R142.H1 ;  /* 0x0000008eff94723e */ /* 0x000fe200030006ff */
[----:B------:R-:W-:Y:S01]  /*6670*/  HADD2.F32 R151, -RZ, R150.H0_H0 ;  /* 0x20000096ff977230 */ /* 0x000fe20000004100 */
[----:B------:R-:W-:Y:S01]  /*6680*/  F2FP.F16.E4M3.UNPACK_B R143, R143 ;  /* 0x0000008fff8f723e */ /* 0x000fe200020006ff */
[----:B------:R-:W-:Y:S01]  /*6690*/  HADD2.F32 R147, -RZ, R145.H0_H0 ;  /* 0x20000091ff937230 */ /* 0x000fe20000004100 */
[----:B------:R-:W-:Y:S01]  /*66a0*/  F2FP.F16.E4M3.UNPACK_B R66, R66 ;  /* 0x00000042ff42723e */ /* 0x000fe200020006ff */
[----:B------:R-:W-:Y:S01]  /*66b0*/  HADD2.F32 R144, -RZ, R64.H0_H0 ;  /* 0x20000040ff907230 */ /* 0x000fe20000004100 */
[----:B------:R-:W-:Y:S01]  /*66c0*/  F2FP.F16.E4M3.UNPACK_B R62, R62 ;  /* 0x0000003eff3e723e */ /* 0x000fe200020006ff */
        /* <DEDUP_REMOVED lines=9> */
[CC--:B------:R-:W-:Y:S01]  /*6760*/  FMUL.FTZ R151, R145.reuse, R150.reuse ;  /* 0x0000009691977220 */ /* 0x0c0fe20000410000 */
[--C-:B------:R-:W-:Y:S02]  /*6770*/  HADD2.F32 R147, -RZ, R143.reuse.H0_H0 ;  /* 0x2000008fff937230 */ /* 0x100fe40000004100 */
[C---:B------:R-:W-:Y:S01]  /*6780*/  FMUL.FTZ R150, R64.reuse, R150 ;  /* 0x0000009640967220 */ /* 0x040fe20000410000 */
[----:B------:R-:W-:Y:S01]  /*6790*/  HADD2.F32 R149, -RZ, R143.H1_H1 ;  /* 0x3000008fff957230 */ /* 0x000fe20000004100 */
[----:B------:R-:W-:Y:S01]  /*67a0*/  F2FP.F16.E4M3.UNPACK_B R143, R142 ;  /* 0x0000008eff8f723e */ /* 0x000fe200020006ff */
[----:B------:R-:W-:Y:S02]  /*67b0*/  HADD2.F32 R142, -RZ, R66.H0_H0 ;  /* 0x20000042ff8e7230 */ /* 0x000fe40000004100 */
[-C--:B------:R-:W-:Y:S01]  /*67c0*/  FFMA.FTZ R159, R64, R148.reuse, -R151 ;  /* 0x00000094409f7223 */ /* 0x080fe20000010897 */
[----:B------:R-:W-:Y:S01]  /*67d0*/  FFMA.FTZ R161, R145, R148, R150 ;  /* 0x0000009491a17223 */ /* 0x000fe20000010096 */
[----:B------:R-:W-:Y:S01]  /*67e0*/  HADD2.F32 R64, -RZ, R62.H0_H0 ;  /* 0x2000003eff407230 */ /* 0x000fe20000004100 */
[----:B------:R-:W-:Y:S01]  /*67f0*/  F2FP.SATFINITE.E4M3.F32.PACK_AB_MERGE_C R41, R42, R41, RZ ;  /* 0x000000292a29723e */ /* 0x000fe200048070ff */
[----:B------:R-:W-:-:S02]  /*6800*/  HADD2.F32 R66, -RZ, R66.H1_H1 ;  /* 0x30000042ff427230 */ /* 0x000fc40000004100 */
[-C--:B------:R-:W-:Y:S01]  /*6810*/  FMUL.FTZ R151, R142, R147.reuse ;  /* 0x000000938e977220 */ /* 0x080fe20000410000 */
[--C-:B------:R-:W-:Y:S02]  /*6820*/  HADD2.F32 R145, -RZ, R143.reuse.H0_H0 ;  /* 0x2000008fff917230 */ /* 0x100fe40000004100 */
[----:B------:R-:W-:Y:S01]  /*6830*/  FMUL.FTZ R147, R64, R147 ;  /* 0x0000009340937220 */ /* 0x000fe20000410000 */
[----:B------:R-:W-:Y:S02]  /*6840*/  HADD2.F32 R62, -RZ, R62.H1_H1 ;  /* 0x3000003eff3e7230 */ /* 0x000fe40000004100 */
[----:B------:R-:W-:Y:S01]  /*6850*/  FMUL.FTZ R157, R66, R149 ;  /* 0x00000095429d7220 */ /* 0x000fe20000410000 */
[----:B------:R-:W-:Y:S02]  /*6860*/  HADD2.F32 R143, -RZ, R143.H1_H1 ;  /* 0x3000008fff8f7230 */ /* 0x000fe40000004100 */
[----:B------:R-:W-:Y:S01]  /*6870*/  FFMA.FTZ R151, R64, R145, -R151 ;  /* 0x0000009140977223 */ /* 0x000fe20000010897 */
[----:B------:R-:W-:Y:S01]  /*6880*/  F2FP.SATFINITE.E4M3.F32.PACK_AB_MERGE_C R40, R43, R40, RZ ;  /* 0x000000282b28723e */ /* 0x000fe200048070ff */
[----:B------:R-:W-:Y:S01]  /*6890*/  FMUL.FTZ R149, R62, R149 ;  /* 0x000000953e957220 */ /* 0x000fe20000410000 */
[----:B------:R-:W-:Y:S01]  /*68a0*/  F2FP.F16.E4M3.UNPACK_B R42, R65 ;  /* 0x00000041ff2a723e */ /* 0x000fe200020006ff */
[----:B------:R-:W-:Y:S01]  /*68b0*/  FFMA.FTZ R145, R142, R145, R147 ;  /* 0x000000918e917223 */ /* 0x000fe20000010093 */
[----:B------:R-:W-:Y:S01]  /*68c0*/  F2FP.F16.E4M3.UNPACK_B R43, R39 ;  /* 0x00000027ff2b723e */ /* 0x000fe200020006ff */
[-C--:B------:R-:W-:Y:S01]  /*68d0*/  FFMA.FTZ R62, R62, R143.reuse, -R157 ;  /* 0x0000008f3e3e7223 */ /* 0x080fe2000001089d */
[----:B------:R-:W-:Y:S01]  /*68e0*/  F2FP.SATFINITE.E4M3.F32.PACK_AB_MERGE_C R64, R155, R152, R41 ;  /* 0x000000989b40723e */ /* 0x000fe20004807029 */
[----:B------:R-:W-:Y:S01]  /*68f0*/  FFMA.FTZ R66, R66, R143, R149 ;  /* 0x0000008f42427223 */ /* 0x000fe20000010095 */
[----:B------:R-:W-:Y:S01]  /*6900*/  F2FP.F16.E4M3.UNPACK_B R41, R61 ;  /* 0x0000003dff29723e */ /* 0x000fe200020006ff */
[--C-:B------:R-:W-:Y:S01]  /*6910*/  HADD2.F32 R142, -RZ, R42.reuse.H0_H0 ;  /* 0x2000002aff8e7230 */ /* 0x100fe20000004100 */
[----:B------:R-:W-:Y:S01]  /*6920*/  F2FP.SATFINITE.E4M3.F32.PACK_AB_MERGE_C R144, R159, R144, RZ ;  /* 0x000000909f90723e */ /* 0x000fe200048070ff */
[----:B------:R-:W-:Y:S01]  /*6930*/  HADD2.F32 R147, -RZ, R43.H0_H0 ;  /* 0x2000002bff937230 */ /* 0x000fe20000004100 */
[----:B------:R-:W-:Y:S01]  /*6940*/  F2FP.SATFINITE.E4M3.F32.PACK_AB_MERGE_C R154, R161, R154, RZ ;  /* 0x0000009aa19a723e */ /* 0x000fe200048070ff */
[----:B------:R-:W-:Y:S01]  /*6950*/  HADD2.F32 R42, -RZ, R42.H1_H1 ;  /* 0x3000002aff2a7230 */ /* 0x000fe20000004100 */
[----:B------:R-:W-:Y:S01]  /*6960*/  F2FP.SATFINITE.E4M3.F32.PACK_AB_MERGE_C R60, R153, R60, R40 ;  /* 0x0000003c993c723e */ /* 0x000fe20004807028 */
[----:B------:R-:W-:Y:S01]  /*6970*/  HADD2.F32 R40, -RZ, R41.H0_H0 ;  /* 0x20000029ff287230 */ /* 0x000fe20000004100 */
[----:B------:R-:W-:Y:S01]  /*6980*/  F2FP.F16.E4M3.UNPACK_B R143, R38 ;  /* 0x00000026ff8f723e */ /* 0x000fe200020006ff */
[----:B------:R-:W-:Y:S01]  /*6990*/  FMUL.FTZ R149, R142, R147 ;  /* 0x000000938e957220 */ /* 0x000fe20000410000 */
[----:B------:R-:W-:Y:S01]  /*69a0*/  F2FP.SATFINITE.E4M3.F32.PACK_AB_MERGE_C R62, R62, R151, R144 ;  /* 0x000000973e3e723e */ /* 0x000fe20004807090 */
[----:B------:R-:W-:Y:S01]  /*69b0*/  HADD2.F32 R144, -RZ, R43.H1_H1 ;  /* 0x3000002bff907230 */ /* 0x000fe20000004100 */
[----:B------:R-:W-:Y:S01]  /*69c0*/  F2FP.SATFINITE.E4M3.F32.PACK_AB_MERGE_C R66, R66, R145, R154 ;  /* 0x000000914242723e */ /* 0x000fe2000480709a */
[----:B------:R-:W-:-:S02]  /*69d0*/  HADD2.F32 R145, -RZ, R143.H0_H0 ;  /* 0x2000008fff917230 */ /* 0x000fc40000004100 */
[C---:B------:R-:W-:Y:S01]  /*69e0*/  FMUL.FTZ R147, R40.reuse, R147 ;  /* 0x0000009328937220 */ /* 0x040fe20000410000 */
[----:B------:R-:W-:Y:S01]  /*69f0*/  HADD2.F32 R43, -RZ, R41.H1_H1 ;  /* 0x30000029ff2b7230 */ /* 0x000fe20000004100 */
[----:B------:R-:W-:Y:S01]  /*6a00*/  F2FP.F16.E4M3.UNPACK_B R65, R65.H1 ;  /* 0x00000041ff41723e */ /* 0x000fe200030006ff */
[----:B------:R-:W-:Y:S02]  /*6a10*/  HADD2.F32 R143, -RZ, R143.H1_H1 ;  /* 0x3000008fff8f7230 */ /* 0x000fe40000004100 */
        /* <DEDUP_REMOVED lines=8> */
[----:B------:R-:W-:Y:S01]  /*6aa0*/  HADD2.F32 R142, -RZ, R65.H0_H0 ;  /* 0x20000041ff8e7230 */ /* 0x000fe20000004100 */
[----:B------:R-:W-:Y:S01]  /*6ab0*/  F2FP.F16.E4M3.UNPACK_B R38, R38.H1 ;  /* 0x00000026ff26723e */ /* 0x000fe200030006ff */
[----:B------:R-:W-:Y:S01]  /*6ac0*/  HADD2.F32 R145, -RZ, R144.H0_H0 ;  /* 0x20000090ff917230 */ /* 0x000fe20000004100 */
[----:B------:R-:W-:Y:S01]  /*6ad0*/  F2FP.F16.E4M3.UNPACK_B R147, R37 ;  /* 0x00000025ff93723e */ /* 0x000fe200020006ff */
[----:B------:R-:W-:-:S02]  /*6ae0*/  HADD2.F32 R39, -RZ, R61.H0_H0 ;  /* 0x2000003dff277230 */ /* 0x000fc40000004100 */
[----:B------:R-:W-:Y:S02]  /*6af0*/  HADD2.F32 R65, -RZ, R65.H1_H1 ;  /* 0x30000041ff417230 */ /* 0x000fe40000004100 */
[-C--:B------:R-:W-:Y:S01]  /*6b00*/  FMUL.FTZ R150, R142, R145.reuse ;  /* 0x000000918e967220 */ /* 0x080fe20000410000 */
[----:B------:R-:W-:Y:S02]  /*6b10*/  HADD2.F32 R148, -RZ, R144.H1_H1 ;  /* 0x30000090ff947230 */ /* 0x000fe40000004100 */
[----:B------:R-:W-:Y:S01]  /*6b20*/  FMUL.FTZ R145, R39, R145 ;  /* 0x0000009127917220 */ /* 0x000fe20000410000 */
[----:B------:R-:W-:Y:S02]  /*6b30*/  HADD2.F32 R61, -RZ, R61.H1_H1 ;  /* 0x3000003dff3d7230 */ /* 0x000fe40000004100 */
[--C-:B------:R-:W-:Y:S02]  /*6b40*/  HADD2.F32 R143, -RZ, R38.reuse.H0_H0 ;  /* 0x20000026ff8f7230 */ /* 0x100fe40000004100 */
[----:B------:R-:W-:-:S02]  /*6b50*/  HADD2.F32 R144, -RZ, R38.H1_H1 ;  /* 0x30000026ff907230 */ /* 0x000fc40000004100 */
[-C--:B------:R-:W-:Y:S01]  /*6b60*/  FMUL.FTZ R38, R65, R148.reuse ;  /* 0x0000009441267220 */ /* 0x080fe20000410000 */
[C---:B------:R-:W-:Y:S01]  /*6b70*/  FMUL.FTZ R148, R61.reuse, R148 ;  /* 0x000000943d947220 */ /* 0x040fe20000410000 */
[----:B------:R-:W-:Y:S01]  /*6b80*/  FFMA.FTZ R152, R142, R143, R145 ;  /* 0x0000008f8e987223 */ /* 0x000fe20000010091 */
[----:B------:R-:W-:Y:S01]  /*6b90*/  F2FP.F16.E4M3.UNPACK_B R142, R67 ;  /* 0x00000043ff8e723e */ /* 0x000fe200020006ff */
[-C--:B------:R-:W-:Y:S01]  /*6ba0*/  FFMA.FTZ R154, R61, R144.reuse, -R38 ;  /* 0x000000903d9a7223 */ /* 0x080fe20000010826 */
[----:B------:R-:W-:Y:S01]  /*6bb0*/  FFMA.FTZ R153, R65, R144, R148 ;  /* 0x0000009041997223 */ /* 0x000fe20000010094 */
[----:B------:R-:W-:Y:S01]  /*6bc0*/  F2FP.F16.E4M3.UNPACK_B R38, R63 ;  /* 0x0000003fff26723e */ /* 0x000fe200020006ff */
[----:B------:R-:W-:Y:S01]  /*6bd0*/  FFMA.FTZ R151, R39, R143, -R150 ;  /* 0x0000008f27977223 */ /* 0x000fe20000010896 */
[----:B------:R-:W-:Y:S01]  /*6be0*/  F2FP.F16.E4M3.UNPACK_B R67, R67.H1 ;  /* 0x00000043ff43723e */ /* 0x000fe200030006ff */
[----:B------:R-:W-:Y:S01]  /*6bf0*/  HADD2.F32 R65, -RZ, R142.H0_H0 ;  /* 0x2000008eff417230 */ /* 0x000fe20000004100 */
[----:B------:R-:W-:Y:S01]  /*6c00*/  F2FP.F16.E4M3.UNPACK_B R148, R37.H1 ;  /* 0x00000025ff94723e */ /* 0x000fe200030006ff */
[----:B------:R-:W-:Y:S01]  /*6c10*/  HADD2.F32 R150, -RZ, R147.H0_H0 ;  /* 0x20000093ff967230 */ /* 0x000fe20000004100 */
[----:B------:R-:W-:Y:S01]  /*6c20*/  F2FP.F16.E4M3.UNPACK_B R63, R63.H1 ;  /* 0x0000003fff3f723e */ /* 0x000fe200030006ff */
[----:B------:R-:W-:Y:S01]  /*6c30*/  HADD2.F32 R39, -RZ, R38.H0_H0 ;  /* 0x20000026ff277230 */ /* 0x000fe20000004100 */
[-C--:B------:R-:W-:Y:S01]  /*6c40*/  F2FP.F16.E4M3.UNPACK_B R37, R36.reuse ;  /* 0x00000024ff25723e */ /* 0x080fe200020006ff */
[----:B------:R-:W-:Y:S01]  /*6c50*/  HADD2.F32 R149, -RZ, R148.H0_H0 ;  /* 0x20000094ff957230 */ /* 0x000fe20000004100 */
[----:B------:R-:W-:Y:S01]  /*6c60*/  F2FP.F16.E4M3.UNPACK_B R143, R36.H1 ;  /* 0x00000024ff8f723e */ /* 0x000fe200030006ff */
[----:B------:R-:W-:-:S02]  /*6c70*/  HADD2.F32 R36, -RZ, R67.H0_H0 ;  /* 0x20000043ff247230 */ /* 0x000fc40000004100 */
[-C--:B------:R-:W-:Y:S01]  /*6c80*/  FMUL.FTZ R156, R65, R150.reuse ;  /* 0x00000096419c7220 */ /* 0x080fe20000410000 */
[----:B------:R-:W-:Y:S02]  /*6c90*/  HADD2.F32 R61, -RZ, R63.H0_H0 ;  /* 0x2000003fff3d7230 */ /* 0x000fe40000004100 */
[----:B------:R-:W-:Y:S01]  /*6ca0*/  FMUL.FTZ R150, R39, R150 ;  /* 0x0000009627967220 */ /* 0x000fe20000410000 */
[----:B------:R-:W-:Y:S02]  /*6cb0*/  HADD2.F32 R144, -RZ, R37.H0_H0 ;  /* 0x20000025ff907230 */ /* 0x000fe40000004100 */
[-C--:B------:R-:W-:Y:S01]  /*6cc0*/  FMUL.FTZ R158, R36, R149.reuse ;  /* 0x00000095249e7220 */ /* 0x080fe20000410000 */
[----:B------:R-:W-:Y:S02]  /*6cd0*/  HADD2.F32 R145, -RZ, R143.H0_H0 ;  /* 0x2000008fff917230 */ /* 0x000fe40000004100 */
[----:B------:R-:W-:Y:S01]  /*6ce0*/  FMUL.FTZ R149, R61, R149 ;  /* 0x000000953d957220 */ /* 0x000fe20000410000 */
[----:B------:R-:W-:-:S02]  /*6cf0*/  HADD2.F32 R67, -RZ, R67.H1_H1 ;  /* 0x30000043ff437230 */ /* 0x000fc40000004100 */
[-C--:B------:R-:W-:Y:S01]  /*6d00*/  FFMA.FTZ R156, R39, R144.reuse, -R156 ;  /* 0x00000090279c7223 */ /* 0x080fe2000001089c */
[----:B------:R-:W-:Y:S02]  /*6d10*/  HADD2.F32 R148, -RZ, R148.H1_H1 ;  /* 0x30000094ff947230 */ /* 0x000fe40000004100 */
[----:B------:R-:W-:Y:S01]  /*6d20*/  FFMA.FTZ R150, R65, R144, R150 ;  /* 0x0000009041967223 */ /* 0x000fe20000010096 */
[----:B------:R-:W-:Y:S02]  /*6d30*/  HADD2.F32 R63, -RZ, R63.H1_H1 ;  /* 0x3000003fff3f7230 */ /* 0x000fe40000004100 */
[----:B------:R-:W-:Y:S01]  /*6d40*/  FFMA.FTZ R149, R36, R145, R149 ;  /* 0x0000009124957223 */ /* 0x000fe20000010095 */
[----:B------:R-:W-:Y:S02]  /*6d50*/  HADD2.F32 R142, -RZ, R142.H1_H1 ;  /* 0x3000008eff8e7230 */ /* 0x000fe40000004100 */
[----:B------:R-:W-:Y:S01]  /*6d60*/  FMUL.FTZ R144, R67, R148 ;  /* 0x0000009443907220 */ /* 0x000fe20000410000 */
[----:B------:R-:W-:-:S02]  /*6d70*/  HADD2.F32 R147, -RZ, R147.H1_H1 ;  /* 0x30000093ff937230 */ /* 0x000fc40000004100 */
[----:B------:R-:W-:Y:S01]  /*6d80*/  FMUL.FTZ R148, R63, R148 ;  /* 0x000000943f947220 */ /* 0x000fe20000410000 */
[----:B------:R-:W-:Y:S02]  /*6d90*/  HADD2.F32 R38, -RZ, R38.H1_H1 ;  /* 0x30000026ff267230 */ /* 0x000fe40000004100 */
[----:B------:R-:W-:Y:S01]  /*6da0*/  FFMA.FTZ R158, R61, R145, -R158 ;  /* 0x000000913d9e7223 */ /* 0x000fe2000001089e */
        /* <DEDUP_REMOVED lines=9> */
[----:B------:R-:W-:-:S02]  /*6e40*/  F2FP.SATFINITE.E4M3.F32.PACK_AB_MERGE_C R152, R153, R152, RZ ;  /* 0x000000989998723e */ /* 0x000fc400048070ff */
[----:B------:R-:W-:Y:S02]  /*6e50*/  F2FP.SATFINITE.E4M3.F32.PACK_AB_MERGE_C R63, R63, R158, RZ ;  /* 0x0000009e3f3f723e */ /* 0x000fe400048070ff */
[----:B------:R-:W-:Y:S02]  /*6e60*/  F2FP.SATFINITE.E4M3.F32.PACK_AB_MERGE_C R148, R148, R149, RZ ;  /* 0x000000959494723e */ /* 0x000fe400048070ff */
[----:B------:R-:W-:Y:S02]  /*6e70*/  F2FP.SATFINITE.E4M3.F32.PACK_AB_MERGE_C R61, R43, R40, R151 ;  /* 0x000000282b3d723e */ /* 0x000fe40004807097 */
[----:B------:R-:W-:Y:S02]  /*6e80*/  F2FP.SATFINITE.E4M3.F32.PACK_AB_MERGE_C R63, R39, R156, R63 ;  /* 0x0000009c273f723e */ /* 0x000fe4000480703f */
[----:B------:R-:W-:Y:S02]  /*6e90*/  F2FP.SATFINITE.E4M3.F32.PACK_AB_MERGE_C R65, R42, R41, R152 ;  /* 0x000000292a41723e */ /* 0x000fe40004807098 */
[----:B------:R-:W-:-:S07]  /*6ea0*/  F2FP.SATFINITE.E4M3.F32.PACK_AB_MERGE_C R67, R147, R150, R148 ;  /* 0x000000969343723e */ /* 0x000fce0004807094 */
.L_x_1340:
[----:B------:R-:W-:Y:S05]  /*6eb0*/  BSYNC B2 ;  /* 0x0000000000027941 */ /* 0x000fea0003800000 */
.L_x_1339:
        /* <DEDUP_REMOVED lines=11> */
.L_x_1338:
[----:B------:R-:W-:Y:S05]  /*6f70*/  BSYNC B1 ;  /* 0x0000000000017941 */ /* 0x000fea0003800000 */
.L_x_1337:
[----:B-1----:R-:W-:Y:S01]  /*6f80*/  VIADD R37, R23, 0x40 ;  /* 0x0000004017257836 */ /* 0x002fe20000000000 */
[----:B------:R-:W-:Y:S04]  /*6f90*/  BSSY B1, `(.L_x_1341) ;  /* 0x00000fb000017945 */ /* 0x000fe80003800000 */
[----:B------:R-:W-:-:S13]  /*6fa0*/  ISETP.GE.OR P3, PT, R37, R127, P0 ;  /* 0x0000007f2500720c */ /* 0x000fda0000766670 */
[----:B------:R-:W-:Y:S05]  /*6fb0*/  @P3 BRA `(.L_x_1342) ;  /* 0x0000000c00e03947 */ /* 0x000fea0003800000 */
[-C--:B--2---:R-:W-:Y:S01]  /*6fc0*/  IMAD R36, R7, R118.reuse, RZ ;  /* 0x0000007607247224 */ /* 0x084fe200078e02ff */
[----:B------:R-:W-:Y:S01]  /*6fd0*/  ISETP.NE.AND P6, PT, R0, RZ, PT ;  /* 0x000000ff0000720c */ /* 0x000fe20003fc5270 */
[C---:B------:R-:W-:Y:S01]  /*6fe0*/  IMAD.WIDE.U32 R60, R37.reuse, R118, R122 ;  /* 0x00000076253c7225 */ /* 0x040fe200078e007a */
[----:B------:R-:W-:Y:S01]  /*6ff0*/  SHF.R.U32.HI R38, RZ, 0x3, R225 ;  /* 0x00000003ff267819 */ /* 0x000fe200000116e1 */
[----:B------:R-:W-:Y:S02]  /*7000*/  BSSY B2, `(.L_x_1343) ;  /* 0x00000e8000027945 */ /* 0x000fe40003800000 */
[----:B------:R-:W-:Y:S01]  /*7010*/  IMAD R37, R37, R119, R36 ;  /* 0x0000007725257224 */ /* 0x000fe200078e0224 */
[----:B------:R-:W-:Y:S02]  /*7020*/  SEL R36, R115, R136, !P6 ;  /* 0x0000008873247207 */ /* 0x000fe40007000000 */
[----:B------:R-:W-:Y:S01]  /*7030*/  IADD3 R63, P3, P4, R68, R60, R100 ;  /* 0x0000003c443f7210 */ /* 0x000fe20007c7e064 */
        /* <DEDUP_REMOVED lines=18> */
[----:B------:R-:W-:Y:S02]  /*7160*/  LOP3.LUT R125, R45, 0xff0000ff, RZ, 0xc0, !PT ;  /* 0xff0000ff2d7d7812 */ /* 0x000fe400078ec0ff */
[----:B------:R-:W-:Y:S01]  /*7170*/  SHF.R.U32.HI R64, RZ, 0x8, R47 ;  /* 0x00000008ff407819 */ /* 0x000fe2000001162f */
[----:B------:R-:W-:Y:S01]  /*7180*/  IMAD.SHL.U32 R36, R44, 0x100, RZ ;  /* 0x000001002c247824 */ /* 0x000fe200078e00ff */
[----:B------:R-:W-:Y:S01]  /*7190*/  SHF.R.U32.HI R50, RZ, 0x8, R49 ;  /* 0x00000008ff327819 */ /* 0x000fe20000011631 */
[----:B------:R-:W-:Y:S01]  /*71a0*/  IMAD.MOV.U32 R44, RZ, RZ, R38 ;  /* 0x000000ffff2c7224 */ /* 0x000fe200078e0026 */
[----:B------:R-:W-:Y:S01]  /*71b0*/  SHF.R.U32.HI R139, RZ, 0x10, R45 ;  /* 0x00000010ff8b7819 */ /* 0x000fe2000001162d */
[----:B--2---:R-:W-:Y:S01]  /*71c0*/  IMAD.MOV.U32 R45, RZ, RZ, R42 ;  /* 0x000000ffff2d7224 */ /* 0x004fe200078e002a */
[----:B------:R-:W-:Y:S01]  /*71d0*/  LOP3.LUT R125, R125, 0xff00, R36, 0xf8, !PT ;  /* 0x0000ff007d7d7812 */ /* 0x000fe200078ef824 */
[----:B------:R-:W-:Y:S01]  /*71e0*/  IMAD.SHL.U32 R36, R64, 0x100, RZ ;  /* 0x0000010040247824 */ /* 0x000fe200078e00ff */
[----:B------:R-:W-:Y:S01]  /*71f0*/  SHF.R.U32.HI R124, RZ, 0x10, R47 ;  /* 0x00000010ff7c7819 */ /* 0x000fe2000001162f */
[----:B------:R-:W-:Y:S01]  /*7200*/  IMAD.SHL.U32 R38, R50, 0x100, RZ ;  /* 0x0000010032267824 */ /* 0x000fe200078e00ff */
[----:B------:R-:W-:-:S02]  /*7210*/  LOP3.LUT R47, R47, 0xff0000ff, RZ, 0xc0, !PT ;  /* 0xff0000ff2f2f7812 */ /* 0x000fc400078ec0ff */
[----:B------:R-:W-:Y:S02]  /*7220*/  SHF.R.U32.HI R142, RZ, 0x10, R49 ;  /* 0x00000010ff8e7819 */ /* 0x000fe40000011631 */
[--C-:B------:R-:W-:Y:S02]  /*7230*/  SHF.R.U32.HI R66, RZ, 0x10, R51.reuse ;  /* 0x00000010ff427819 */ /* 0x100fe40000011633 */
[----:B------:R-:W-:Y:S02]  /*7240*/  SHF.R.U32.HI R46, RZ, 0x8, R51 ;  /* 0x00000008ff2e7819 */ /* 0x000fe40000011633 */
[----:B------:R-:W-:Y:S01]  /*7250*/  LOP3.LUT R141, R51, 0xff0000ff, RZ, 0xc0, !PT ;  /* 0xff0000ff338d7812 */ /* 0x000fe200078ec0ff */
[----:B------:R-:W-:Y:S01]  /*7260*/  IMAD.MOV.U32 R51, RZ, RZ, R40 ;  /* 0x000000ffff337224 */ /* 0x000fe200078e0028 */
[----:B------:R-:W-:Y:S01]  /*7270*/  LOP3.LUT R49, R49, 0xff0000ff, RZ, 0xc0, !PT ;  /* 0xff0000ff31317812 */ /* 0x000fe200078ec0ff */
[----:B------:R-:W-:Y:S01]  /*7280*/  IMAD.U32 R40, R139, 0x10000, RZ ;  /* 0x000100008b287824 */ /* 0x000fe200078e00ff */
[----:B------:R-:W-:Y:S01]  /*7290*/  LOP3.LUT R47, R47, 0xff00, R36, 0xf8, !PT ;  /* 0x0000ff002f2f7812 */ /* 0x000fe200078ef824 */
[----:B------:R-:W-:Y:S01]  /*72a0*/  IMAD.U32 R36, R124, 0x10000, RZ ;  /* 0x000100007c247824 */ /* 0x000fe200078e00ff */
[----:B------:R-:W-:Y:S01]  /*72b0*/  LOP3.LUT R139, R49, 0xff00, R38, 0xf8, !PT ;  /* 0x0000ff00318b7812 */ /* 0x000fe200078ef826 */
[----:B------:R-:W-:Y:S01]  /*72c0*/  IMAD.SHL.U32 R42, R46, 0x100, RZ ;  /* 0x000001002e2a7824 */ /* 0x000fe200078e00ff */
[----:B------:R-:W-:-:S02]  /*72d0*/  F2FP.F16.E4M3.UNPACK_B R124, R138.H1 ;  /* 0x0000008aff7c723e */ /* 0x000fc400030006ff */
[----:B------:R-:W-:Y:S02]  /*72e0*/  F2FP.F16.E4M3.UNPACK_B R64, R51.H1 ;  /* 0x00000033ff40723e */ /* 0x000fe400030006ff */
[----:B------:R-:W-:Y:S01]  /*72f0*/  F2FP.F16.E4M3.UNPACK_B R49, R48.H1 ;  /* 0x00000030ff31723e */ /* 0x000fe200030006ff */
[----:B------:R-:W-:Y:S01]  /*7300*/  HADD2.F32 R38, -RZ, R124.H0_H0 ;  /* 0x2000007cff267230 */ /* 0x000fe20000004100 */
[----:B------:R-:W-:Y:S01]  /*7310*/  LOP3.LUT R36, R47, 0xff0000, R36, 0xf8, !PT ;  /* 0x00ff00002f247812 */ /* 0x000fe200078ef824 */
[----:B------:R-:W-:Y:S01]  /*7320*/  HADD2.F32 R47, -RZ, R64.H0_H0 ;  /* 0x20000040ff2f7230 */ /* 0x000fe20000004100 */
[----:B------:R-:W-:Y:S01]  /*7330*/  F2FP.F16.E4M3.UNPACK_B R50, R135.H1 ;  /* 0x00000087ff32723e */ /* 0x000fe200030006ff */
[----:B------:R-:W-:Y:S01]  /*7340*/  HADD2.F32 R46, -RZ, R49.H0_H0 ;  /* 0x20000031ff2e7230 */ /* 0x000fe20000004100 */
[----:B------:R-:W-:Y:S01]  /*7350*/  LOP3.LUT R40, R125, 0xff0000, R40, 0xf8, !PT ;  /* 0x00ff00007d287812 */ /* 0x000fe200078ef828 */
[----:B------:R-:W-:Y:S01]  /*7360*/  IMAD.U32 R125, R66, 0x10000, RZ ;  /* 0x00010000427d7824 */ /* 0x000fe200078e00ff */
[----:B------:R-:W-:Y:S01]  /*7370*/  LOP3.LUT R140, R141, 0xff00, R42, 0xf8, !PT ;  /* 0x0000ff008d8c7812 */ /* 0x000fe200078ef82a */
[----:B------:R-:W-:-:S02]  /*7380*/  IMAD.U32 R42, R142, 0x10000, RZ ;  /* 0x000100008e2a7824 */ /* 0x000fc400078e00ff */
[-C--:B------:R-:W-:Y:S01]  /*7390*/  FMUL.FTZ R141, R47, R38.reuse ;  /* 0x000000262f8d7220 */ /* 0x080fe20000410000 */
[--C-:B------:R-:W-:Y:S02]  /*73a0*/  HADD2.F32 R66, -RZ, R50.reuse.H0_H0 ;  /* 0x20000032ff427230 */ /* 0x100fe40000004100 */
[----:B------:R-:W-:Y:S01]  /*73b0*/  FMUL.FTZ R142, R46, R38 ;  /* 0x000000262e8e7220 */ /* 0x000fe20000410000 */
        /* <DEDUP_REMOVED lines=23> */
[----:B------:R-:W-:-:S02]  /*7530*/  HADD2.F32 R51, -RZ, R51.H1_H1 ;  /* 0x30000033ff337230 */ /* 0x000fc40000004100 */
[-C--:B------:R-:W-:Y:S01]  /*7540*/  FFMA.FTZ R140, R64, R50.reuse, R125 ;  /* 0x00000032408c7223 */ /* 0x080fe2000001007d */
[----:B------:R-:W-:Y:S02]  /*7550*/  HADD2.F32 R48, -RZ, R48.H1_H1 ;  /* 0x30000030ff307230 */ /* 0x000fe40000004100 */
[----:B------:R-:W-:Y:S01]  /*7560*/  FFMA.FTZ R139, R49, R50, -R66 ;  /* 0x00000032318b7223 */ /* 0x000fe20000010842 */
        /* <DEDUP_REMOVED lines=25> */
[--C-:B------:R-:W-:Y:S02]  /*7700*/  HADD2.F32 R64, -RZ, R137.reuse.H0_H0 ;  /* 0x20000089ff407230 */ /* 0x100fe40000004100 */
[----:B------:R-:W-:Y:S01]  /*7710*/  FFMA.FTZ R145, R48, R49, -R145 ;  /* 0x0000003130917223 */ /* 0x000fe20000010891 */
[----:B------:R-:W-:Y:S01]  /*7720*/  F2FP.F16.E4M3.UNPACK_B R48, R45 ;  /* 0x0000002dff30723e */ /* 0x000fe200020006ff */
[----:B------:R-:W-:Y:S01]  /*7730*/  FFMA.FTZ R124, R50, R49, R125 ;  /* 0x00000031327c7223 */ /* 0x000fe2000001007d */
[----:B------:R-:W-:Y:S01]  /*7740*/  F2FP.F16.E4M3.UNPACK_B R133, R133 ;  /* 0x00000085ff85723e */ /* 0x000fe200020006ff */
[----:B------:R-:W-:Y:S01]  /*7750*/  HADD2.F32 R45, -RZ, R44.H0_H0 ;  /* 0x2000002cff2d7230 */ /* 0x000fe20000004100 */
[----:B------:R-:W-:Y:S01]  /*7760*/  F2FP.F16.E4M3.UNPACK_B R125, R42 ;  /* 0x0000002aff7d723e */ /* 0x000fe200020006ff */
[--C-:B------:R-:W-:Y:S01]  /*7770*/  HADD2.F32 R49, -RZ, R48.reuse.H0_H0 ;  /* 0x20000030ff317230 */ /* 0x100fe20000004100 */
[----:B------:R-:W-:Y:S01]  /*7780*/  F2FP.SATFINITE.E4M3.F32.PACK_AB_MERGE_C R46, R141, R46, RZ ;  /* 0x0000002e8d2e723e */ /* 0x000fe200048070ff */
[----:B------:R-:W-:Y:S01]  /*7790*/  HADD2.F32 R137, -RZ, R137.H1_H1 ;  /* 0x30000089ff897230 */ /* 0x000fe20000004100 */
[----:B------:R-:W-:Y:S01]  /*77a0*/  F2FP.SATFINITE.E4M3.F32.PACK_AB_MERGE_C R142, R145, R142, RZ ;  /* 0x0000008e918e723e */ /* 0x000fe200048070ff */
[----:B------:R-:W-:-:S02]  /*77b0*/  HADD2.F32 R48, -RZ, R48.H1_H1 ;  /* 0x30000030ff307230 */ /* 0x000fc40000004100 */
[-C--:B------:R-:W-:Y:S01]  /*77c0*/  FMUL.FTZ R66, R49, R64.reuse ;  /* 0x0000004031427220 */ /* 0x080fe20000410000 */
[--C-:B------:R-:W-:Y:S02]  /*77d0*/  HADD2.F32 R50, -RZ, R133.reuse.H0_H0 ;  /* 0x20000085ff327230 */ /* 0x100fe40000004100 */
[C---:B------:R-:W-:Y:S01]  /*77e0*/  FMUL.FTZ R64, R45.reuse, R64 ;  /* 0x000000402d407220 */ /* 0x040fe20000410000 */
        /* <DEDUP_REMOVED lines=8> */
[----:B------:R-:W-:Y:S01]  /*7870*/  F2FP.F16.E4M3.UNPACK_B R49, R37 ;  /* 0x00000025ff31723e */ /* 0x000fe200020006ff */
[----:B------:R-:W-:Y:S01]  /*7880*/  FFMA.FTZ R137, R48, R133, R137 ;  /* 0x0000008530897223 */ /* 0x000fe20000010089 */
[----:B------:R-:W-:Y:S01]  /*7890*/  F2FP.SATFINITE.E4M3.F32.PACK_AB_MERGE_C R144, R144, R47, RZ ;  /* 0x0000002f9090723e */ /* 0x000fe200048070ff */
[----:B------:R-:W-:Y:S01]  /*78a0*/  HADD2.F32 R51, -RZ, R50.H0_H0 ;  /* 0x20000032ff337230 */ /* 0x000fe20000004100 */
[----:B------:R-:W-:Y:S01]  /*78b0*/  F2FP.SATFINITE.E4M3.F32.PACK_AB_MERGE_C R124, R124, R143, RZ ;  /* 0x0000008f7c7c723e */ /* 0x000fe200048070ff */
[----:B------:R-:W-:Y:S01]  /*78c0*/  HADD2.F32 R133, -RZ, R125.H0_H0 ;  /* 0x2000007dff857230 */ /* 0x000fe20000004100 */
[----:B------:R-:W-:Y:S01]  /*78d0*/  F2FP.F16.E4M3.UNPACK_B R66, R40 ;  /* 0x00000028ff42723e */ /* 0x000fe200020006ff */
[----:B------:R-:W-:Y:S01]  /*78e0*/  HADD2.F32 R48, -RZ, R49.H0_H0 ;  /* 0x20000031ff307230 */ /* 0x000fe20000004100 */
[----:B------:R-:W-:-:S02]  /*78f0*/  F2FP.SATFINITE.E4M3.F32.PACK_AB_MERGE_C R47, R138, R139, R46 ;  /* 0x0000008b8a2f723e */ /* 0x000fc4000480702e */
[----:B------:R-:W-:Y:S02]  /*7900*/  F2FP.SATFINITE.E4M3.F32.PACK_AB_MERGE_C R45, R44, R45, R142 ;  /* 0x0000002d2c2d723e */ /* 0x000fe4000480708e */
[----:B------:R-:W-:Y:S01]  /*7910*/  F2FP.SATFINITE.E4M3.F32.PACK_AB_MERGE_C R46, R135, R140, R144 ;  /* 0x0000008c872e723e */ /* 0x000fe20004807090 */
[-C--:B------:R-:W-:Y:S01]  /*7920*/  FMUL.FTZ R135, R51, R133.reuse ;  /* 0x0000008533877220 */ /* 0x080fe20000410000 */
[----:B------:R-:W-:Y:S01]  /*7930*/  F2FP.SATFINITE.E4M3.F32.PACK_AB_MERGE_C R44, R137, R64, R124 ;  /* 0x00000040892c723e */ /* 0x000fe2000480707c */
[----:B------:R-:W-:Y:S02]  /*7940*/  HADD2.F32 R124, -RZ, R66.H0_H0 ;  /* 0x20000042ff7c7230 */ /* 0x000fe40000004100 */
[----:B------:R-:W-:Y:S01]  /*7950*/  FMUL.FTZ R138, R48, R133 ;  /* 0x00000085308a7220 */ /* 0x000fe20000410000 */
[----:B------:R-:W-:Y:S01]  /*7960*/  HADD2.F32 R64, -RZ, R50.H1_H1 ;  /* 0x30000032ff407230 */ /* 0x000fe20000004100 */
[----:B------:R-:W-:Y:S01]  /*7970*/  F2FP.F16.E4M3.UNPACK_B R37, R37.H1 ;  /* 0x00000025ff25723e */ /* 0x000fe200030006ff */
[----:B------:R-:W-:-:S02]  /*7980*/  HADD2.F32 R133, -RZ, R125.H1_H1 ;  /* 0x3000007dff857230 */ /* 0x000fc40000004100 */
[-C--:B------:R-:W-:Y:S01]  /*7990*/  FFMA.FTZ R48, R48, R124.reuse, -R135 ;  /* 0x0000007c30307223 */ /* 0x080fe20000010887 */
[----:B------:R-:W-:Y:S02]  /*79a0*/  HADD2.F32 R50, -RZ, R49.H1_H1 ;  /* 0x30000031ff327230 */ /* 0x000fe40000004100 */
[----:B------:R-:W-:Y:S01]  /*79b0*/  FFMA.FTZ R49, R51, R124, R138 ;  /* 0x0000007c33317223 */ /* 0x000fe2000001008a */
[----:B------:R-:W-:Y:S02]  /*79c0*/  HADD2.F32 R125, -RZ, R66.H1_H1 ;  /* 0x30000042ff7d7230 */ /* 0x000fe40000004100 */
[----:B------:R-:W-:Y:S01]  /*79d0*/  FMUL.FTZ R135, R64, R133 ;  /* 0x0000008540877220 */ /* 0x000fe20000410000 */
[----:B------:R-:W-:Y:S01]  /*79e0*/  F2FP.F16.E4M3.UNPACK_B R51, R41.H1 ;  /* 0x00000029ff33723e */ /* 0x000fe200030006ff */
[C---:B------:R-:W-:Y:S01]  /*79f0*/  FMUL.FTZ R133, R50.reuse, R133 ;  /* 0x0000008532857220 */ /* 0x040fe20000410000 */
[----:B------:R-:W-:Y:S02]  /*7a00*/  HADD2.F32 R41, -RZ, R37.H0_H0 ;  /* 0x20000025ff297230 */ /* 0x000fe40000004100 */
[-C--:B------:R-:W-:Y:S01]  /*7a10*/  FFMA.FTZ R137, R50, R125.reuse, -R135 ;  /* 0x0000007d32897223 */ /* 0x080fe20000010887 */
[----:B------:R-:W-:Y:S01]  /*7a20*/  F2FP.F16.E4M3.UNPACK_B R50, R42.H1 ;  /* 0x0000002aff32723e */ /* 0x000fe200030006ff */
[----:B------:R-:W-:Y:S01]  /*7a30*/  FFMA.FTZ R138, R64, R125, R133 ;  /* 0x0000007d408a7223 */ /* 0x000fe20000010085 */
[--C-:B------:R-:W-:Y:S01]  /*7a40*/  HADD2.F32 R42, -RZ, R51.reuse.H0_H0 ;  /* 0x20000033ff2a7230 */ /* 0x100fe20000004100 */
[----:B------:R-:W-:Y:S01]  /*7a50*/  F2FP.F16.E4M3.UNPACK_B R40, R40.H1 ;  /* 0x00000028ff28723e */ /* 0x000fe200030006ff */
[----:B------:R-:W-:-:S02]  /*7a60*/  HADD2.F32 R51, -RZ, R51.H1_H1 ;  /* 0x30000033ff337230 */ /* 0x000fc40000004100 */
[--C-:B------:R-:W-:Y:S02]  /*7a70*/  HADD2.F32 R64, -RZ, R50.reuse.H0_H0 ;  /* 0x20000032ff407230 */ /* 0x100fe40000004100 */
[----:B------:R-:W-:Y:S02]  /*7a80*/  HADD2.F32 R66, -RZ, R50.H1_H1 ;  /* 0x30000032ff427230 */ /* 0x000fe40000004100 */
[----:B------:R-:W-:Y:S02]  /*7a90*/  HADD2.F32 R37, -RZ, R37.H1_H1 ;  /* 0x30000025ff257230 */ /* 0x000fe40000004100 */
[-C--:B------:R-:W-:Y:S01]  /*7aa0*/  FMUL.FTZ R124, R42, R64.reuse ;  /* 0x000000402a7c7220 */ /* 0x080fe20000410000 */
[--C-:B------:R-:W-:Y:S02]  /*7ab0*/  HADD2.F32 R50, -RZ, R40.reuse.H0_H0 ;  /* 0x20000028ff327230 */ /* 0x100fe40000004100 */
[----:B------:R-:W-:Y:S01]  /*7ac0*/  FMUL.FTZ R125, R41, R64 ;  /* 0x00000040297d7220 */ /* 0x000fe20000410000 */
[----:B------:R-:W-:-:S02]  /*7ad0*/  HADD2.F32 R40, -RZ, R40.H1_H1 ;  /* 0x30000028ff287230 */ /* 0x000fc40000004100 */
[-C--:B------:R-:W-:Y:S01]  /*7ae0*/  FMUL.FTZ R64, R51, R66.reuse ;  /* 0x0000004233407220 */ /* 0x080fe20000410000 */
[----:B------:R-:W-:Y:S01]  /*7af0*/  FMUL.FTZ R66, R37, R66 ;  /* 0x0000004225427220 */ /* 0x000fe20000410000 */
[-C--:B------:R-:W-:Y:S01]  /*7b00*/  FFMA.FTZ R140, R42, R50.reuse, R125 ;  /* 0x000000322a8c7223 */ /* 0x080fe2000001007d */
[----:B------:R-:W-:Y:S01]  /*7b10*/  FFMA.FTZ R139, R41, R50, -R124 ;  /* 0x00000032298b7223 */ /* 0x000fe2000001087c */
[-C--:B------:R-:W-:Y:S01]  /*7b20*/  FFMA.FTZ R142, R37, R40.reuse, -R64 ;  /* 0x00000028258e7223 */ /* 0x080fe20000010840 */
[----:B------:R-:W-:Y:S01]  /*7b30*/  F2FP.F16.E4M3.UNPACK_B R42, R43 ;  /* 0x0000002bff2a723e */ /* 0x000fe200020006ff */
[----:B------:R-:W-:Y:S01]  /*7b40*/  FFMA.FTZ R141, R51, R40, R66 ;  /* 0x00000028338d7223 */ /* 0x000fe20000010042 */
[----:B------:R-:W-:Y:S02]  /*7b50*/  F2FP.F16.E4M3.UNPACK_B R37, R39 ;  /* 0x00000027ff25723e */ /* 0x000fe400020006ff */
[----:B------:R-:W-:Y:S01]  /*7b60*/  F2FP.F16.E4M3.UNPACK_B R43, R43.H1 ;  /* 0x0000002bff2b723e */ /* 0x000fe200030006ff */
[--C-:B------:R-:W-:Y:S01]  /*7b70*/  HADD2.F32 R50, -RZ, R42.reuse.H0_H0 ;  /* 0x2000002aff327230 */ /* 0x100fe20000004100 */
[-C--:B------:R-:W-:Y:S01]  /*7b80*/  F2FP.F16.E4M3.UNPACK_B R66, R38.reuse ;  /* 0x00000026ff42723e */ /* 0x080fe200020006ff */
[----:B------:R-:W-:Y:S01]  /*7b90*/  HADD2.F32 R40, -RZ, R37.H0_H0 ;  /* 0x20000025ff287230 */ /* 0x000fe20000004100 */
[----:B------:R-:W-:Y:S01]  /*7ba0*/  F2FP.F16.E4M3.UNPACK_B R124, R38.H1 ;  /* 0x00000026ff7c723e */ /* 0x000fe200030006ff */
[----:B------:R-:W-:Y:S01]  /*7bb0*/  HADD2.F32 R42, -RZ, R42.H1_H1 ;  /* 0x3000002aff2a7230 */ /* 0x000fe20000004100 */
        /* <DEDUP_REMOVED lines=14> */
[-C--:B------:R-:W-:Y:S01]  /*7ca0*/  FFMA.FTZ R133, R50, R125.reuse, R133 ;  /* 0x0000007d32857223 */ /* 0x080fe20000010085 */
[----:B------:R-:W-:Y:S02]  /*7cb0*/  HADD2.F32 R124, -RZ, R124.H1_H1 ;  /* 0x3000007cff7c7230 */ /* 0x000fe40000004100 */
[----:B------:R-:W-:Y:S01]  /*7cc0*/  FFMA.FTZ R135, R36, R64, R135 ;  /* 0x0000004024877223 */ /* 0x000fe20000010087 */
[----:B------:R-:W-:Y:S02]  /*7cd0*/  HADD2.F32 R39, -RZ, R39.H1_H1 ;  /* 0x30000027ff277230 */ /* 0x000fe40000004100 */
[----:B------:R-:W-:Y:S01]  /*7ce0*/  FFMA.FTZ R143, R40, R125, -R143 ;  /* 0x0000007d288f7223 */ /* 0x000fe2000001088f */
[----:B------:R-:W-:Y:S02]  /*7cf0*/  HADD2.F32 R66, -RZ, R66.H1_H1 ;  /* 0x30000042ff427230 */ /* 0x000fe40000004100 */
[----:B------:R-:W-:Y:S01]  /*7d00*/  FMUL.FTZ R50, R43, R124 ;  /* 0x0000007c2b327220 */ /* 0x000fe20000410000 */
[----:B------:R-:W-:-:S02]  /*7d10*/  HADD2.F32 R37, -RZ, R37.H1_H1 ;  /* 0x30000025ff257230 */ /* 0x000fc40000004100 */
[----:B------:R-:W-:Y:S01]  /*7d20*/  FMUL.FTZ R124, R39, R124 ;  /* 0x0000007c277c7220 */ /* 0x000fe20000410000 */
[----:B------:R-:W-:Y:S02]  /*7d30*/  HADD2.F32 R36, -RZ, R51.H1_H1 ;  /* 0x30000033ff247230 */ /* 0x000fe40000004100 */
[----:B------:R-:W-:Y:S01]  /*7d40*/  FFMA.FTZ R144, R41, R64, -R144 ;  /* 0x0000004029907223 */ /* 0x000fe20000010890 */
[----:B------:R-:W-:Y:S02]  /*7d50*/  HADD2.F32 R38, -RZ, R38.H1_H1 ;  /* 0x30000026ff267230 */ /* 0x000fe40000004100 */
[CC--:B------:R-:W-:Y:S01]  /*7d60*/  FMUL.FTZ R40, R42.reuse, R66.reuse ;  /* 0x000000422a287220 */ /* 0x0c0fe20000410000 */
[----:B------:R-:W-:Y:S01]  /*7d70*/  FMUL.FTZ R41, R37, R66 ;  /* 0x0000004225297220 */ /* 0x000fe20000410000 */
[-C--:B------:R-:W-:Y:S01]  /*7d80*/  FFMA.FTZ R39, R39, R36.reuse, -R50 ;  /* 0x0000002427277223 */ /* 0x080fe20000010832 */
[----:B------:R-:W-:Y:S01]  /*7d90*/  FFMA.FTZ R124, R43, R36, R124 ;  /* 0x000000242b7c7223 */ /* 0x000fe2000001007c */
[-C--:B------:R-:W-:Y:S01]  /*7da0*/  FFMA.FTZ R40, R37, R38.reuse, -R40 ;  /* 0x0000002625287223 */ /* 0x080fe20000010828 */
[----:B------:R-:W-:Y:S01]  /*7db0*/  FFMA.FTZ R38, R42, R38, R41 ;  /* 0x000000262a267223 */ /* 0x000fe20000010029 */
[----:B------:R-:W-:Y:S01]  /*7dc0*/  F2FP.SATFINITE.E4M3.F32.PACK_AB_MERGE_C R139, R142, R139, RZ ;  /* 0x0000008b8e8b723e */ /* 0x000fe200048070ff */
[----:B------:R-:W-:Y:S01]  /*7dd0*/  IMAD.MOV.U32 R36, RZ, RZ, R47 ;  /* 0x000000ffff247224 */ /* 0x000fe200078e002f */
[----:B------:R-:W-:Y:S01]  /*7de0*/  F2FP.SATFINITE.E4M3.F32.PACK_AB_MERGE_C R39, R39, R144, RZ ;  /* 0x000000902727723e */ /* 0x000fe200048070ff */
[----:B------:R-:W-:Y:S01]  /*7df0*/  IMAD.MOV.U32 R42, RZ, RZ, R44 ;  /* 0x000000ffff2a7224 */ /* 0x000fe200078e002c */
[----:B------:R-:W-:-:S02]  /*7e00*/  F2FP.SATFINITE.E4M3.F32.PACK_AB_MERGE_C R124, R124, R135, RZ ;  /* 0x000000877c7c723e */ /* 0x000fc400048070ff */
[----:B------:R-:W-:Y:S02]  /*7e10*/  F2FP.SATFINITE.E4M3.F32.PACK_AB_MERGE_C R140, R141, R140, RZ ;  /* 0x0000008c8d8c723e */ /* 0x000fe400048070ff */
[----:B------:R-:W-:Y:S01]  /*7e20*/  F2FP.SATFINITE.E4M3.F32.PACK_AB_MERGE_C R39, R40, R143, R39 ;  /* 0x0000008f2827723e */ /* 0x000fe20004807027 */
[----:B------:R-:W-:Y:S01]  /*7e30*/  IMAD.MOV.U32 R40, RZ, RZ, R46 ;  /* 0x000000ffff287224 */ /* 0x000fe200078e002e */
[----:B------:R-:W-:Y:S01]  /*7e40*/  F2FP.SATFINITE.E4M3.F32.PACK_AB_MERGE_C R43, R38, R133, R124 ;  /* 0x00000085262b723e */ /* 0x000fe2000480707c */
[----:B------:R-:W-:Y:S01]  /*7e50*/  IMAD.MOV.U32 R38, RZ, RZ, R45 ;  /* 0x000000ffff267224 */ /* 0x000fe200078e002d */
[----:B------:R-:W-:Y:S02]  /*7e60*/  F2FP.SATFINITE.E4M3.F32.PACK_AB_MERGE_C R37, R137, R48, R139 ;  /* 0x000000308925723e */ /* 0x000fe4000480708b */
[----:B------:R-:W-:-:S07]  /*7e70*/  F2FP.SATFINITE.E4M3.F32.PACK_AB_MERGE_C R41, R138, R49, R140 ;  /* 0x000000318a29723e */ /* 0x000fce000480708c */
.L_x_1344:
[----:B------:R-:W-:Y:S05]  /*7e80*/  BSYNC B2 ;  /* 0x0000000000027941 */ /* 0x000fea0003800000 */
.L_x_1343:
        /* <DEDUP_REMOVED lines=11> */
.L_x_1342:
[----:B------:R-:W-:Y:S05]  /*7f40*/  BSYNC B1 ;  /* 0x0000000000017941 */ /* 0x000fea0003800000 */
.L_x_1341:
[----:B-1----:R-:W-:Y:S02]  /*7f50*/  VIADD R37, R23, 0x80 ;  /* 0x0000008017257836 */ /* 0x002fe40000000000 */
[-C--:B--2---:R-:W-:Y:S02]  /*7f60*/  IMAD R36, R6, R118.reuse, RZ ;  /* 0x0000007606247224 */ /* 0x084fe400078e02ff */
[C---:B------:R-:W-:Y:S01]  /*7f70*/  IMAD.WIDE.U32 R122, R37.reuse, R118, R122 ;  /* 0x00000076257a7225 */ /* 0x040fe200078e007a */
[----:B------:R-:W-:-:S03]  /*7f80*/  ISETP.GE.OR P3, PT, R37, R127, P0 ;  /* 0x0000007f2500720c */ /* 0x000fc60000766670 */
[----:B------:R-:W-:-:S10]  /*7f90*/  IMAD R119, R37, R119, R36 ;  /* 0x0000007725777224 */ /* 0x000fd400078e0224 */
[----:B------:R-:W-:Y:S05]  /*7fa0*/  @P3 BRA `(.L_x_1327) ;  /* 0x00000014001c3947 */ /* 0x000fea0003800000 */
[----:B------:R-:W1:Y:S01]  /*7fb0*/  LDC.64 R44, c[0x0][0x2e8] ;  /* 0x0000ba00ff2c7b82 */ /* 0x000e620000000a00 */
[----:B------:R-:W-:Y:S01]  /*7fc0*/  ISETP.NE.AND P6, PT, R0, RZ, PT ;  /* 0x000000ff0000720c */ /* 0x000fe20003fc5270 */
[----:B------:R-:W-:Y:S01]  /*7fd0*/  IMAD.IADD R48, R123, 0x1, R119 ;  /* 0x000000017b307824 */ /* 0x000fe200078e0277 */
[----:B------:R-:W-:Y:S01]  /*7fe0*/  IADD3 R47, P3, P4, R68, R122, R100 ;  /* 0x0000007a442f7210 */ /* 0x000fe20007c7e064 */
[----:B------:R-:W-:Y:S01]  /*7ff0*/  BSSY B1, `(.L_x_1345) ;  /* 0x00000e7000017945 */ /* 0x000fe20003800000 */
[----:B------:R-:W-:Y:S02]  /*8000*/  SEL R136, R115, R136, !P6 ;  /* 0x0000008873887207 */ /* 0x000fe40007000000 */
[----:B------:R-:W-:Y:S02]  /*8010*/  IADD3.X R36, R99, R48, R97, P3, P4 ;  /* 0x0000003063247210 */ /* 0x000fe40001fe8461 */
[----:B------:R-:W-:-:S04]  /*8020*/  SHF.R.S32.HI R37, RZ, 0x1f, R136 ;  /* 0x0000001fff257819 */ /* 0x000fc80000011488 */
[----:B------:R-:W-:-:S04]  /*8030*/  LEA.HI R136, R37, R136, RZ, 0x5 ;  /* 0x0000008825887211 */ /* 0x000fc800078f28ff */
[----:B------:R-:W-:-:S05]  /*8040*/  LEA.HI.SX32 R49, R136, R101, 0x1b ;  /* 0x0000006588317211 */ /* 0x000fca00078fdaff */
[----:B------:R-:W-:Y:S01]  /*8050*/  IMAD.SHL.U32 R49, R49, 0x10, RZ ;  /* 0x0000001031317824 */ /* 0x000fe200078e00ff */
[----:B-1----:R-:W-:-:S05]  /*8060*/  IADD3 R46, P3, R47, R44, RZ ;  /* 0x0000002c2f2e7210 */ /* 0x002fca0007f7e0ff */
[----:B------:R-:W-:Y:S01]  /*8070*/  IMAD.X R47, R36, 0x1, R45, P3 ;  /* 0x00000001242f7824 */ /* 0x000fe200018e062d */
[----:B------:R-:W-:-:S04]  /*8080*/  LOP3.LUT R36, R226, 0x70, R49, 0xf8, !PT ;  /* 0x00000070e2247812 */ /* 0x000fc800078ef831 */
[----:B------:R-:W-:Y:S01]  /*8090*/  LOP3.LUT R37, R36, R9, RZ, 0x3c, !PT ;  /* 0x0000000924257212 */ /* 0x000fe200078e3cff */
[----:B------:R-:W-:-:S04]  /*80a0*/  IMAD R36, R22, 0x6000, R91 ;  /* 0x0000600016247824 */ /* 0x000fc800078e025b */
[----:B------:R-:W-:Y:S02]  /*80b0*/  IMAD.IADD R37, R234, 0x1, R37 ;  /* 0x00000001ea257824 */ /* 0x000fe400078e0225 */
[----:B------:R-:W-:Y:S02]  /*80c0*/  IMAD.IADD R36, R17, 0x1, R36 ;  /* 0x0000000111247824 */ /* 0x000fe400078e0224 */
        /* <DEDUP_REMOVED lines=8> */
[----:B--2---:R-:W-:Y:S01]  /*8150*/  IMAD.MOV.U32 R54, RZ, RZ, R40 ;  /* 0x000000ffff367224 */ /* 0x004fe200078e0028 */
[----:B------:R-:W-:Y:S01]  /*8160*/  SHF.R.U32.HI R60, RZ, 0x8, R57 ;  /* 0x00000008ff3c7819 */ /* 0x000fe20000011639 */
[----:B------:R-:W-:Y:S01]  /*8170*/  IMAD.SHL.U32 R36, R67, 0x100, RZ ;  /* 0x0000010043247824 */ /* 0x000fe200078e00ff */
[----:B------:R-:W-:Y:S02]  /*8180*/  LOP3.LUT R51, R53, 0xff0000ff, RZ, 0xc0, !PT ;  /* 0xff0000ff35337812 */ /* 0x000fe400078ec0ff */
[----:B------:R-:W-:Y:S01]  /*8190*/  SHF.R.U32.HI R66, RZ, 0x10, R53 ;  /* 0x00000010ff427819 */ /* 0x000fe20000011635 */
[----:B------:R-:W-:Y:S01]  /*81a0*/  IMAD.MOV.U32 R53, RZ, RZ, R38 ;  /* 0x000000ffff357224 */ /* 0x000fe200078e0026 */
[----:B------:R-:W-:-:S02]  /*81b0*/  LOP3.LUT R52, R55, 0xff0000ff, RZ, 0xc0, !PT ;  /* 0xff0000ff37347812 */ /* 0x000fc400078ec0ff */
[----:B------:R-:W-:Y:S01]  /*81c0*/  SHF.R.U32.HI R62, RZ, 0x10, R55 ;  /* 0x00000010ff3e7819 */ /* 0x000fe20000011637 */
[----:B------:R-:W-:Y:S01]  /*81d0*/  IMAD.SHL.U32 R55, R64, 0x100, RZ ;  /* 0x0000010040377824 */ /* 0x000fe200078e00ff */
[--C-:B------:R-:W-:Y:S02]  /*81e0*/  SHF.R.U32.HI R61, RZ, 0x8, R59.reuse ;  /* 0x00000008ff3d7819 */ /* 0x100fe4000001163b */
[----:B------:R-:W-:Y:S02]  /*81f0*/  LOP3.LUT R58, R59, 0xff0000ff, RZ, 0xc0, !PT ;  /* 0xff0000ff3b3a7812 */ /* 0x000fe400078ec0ff */
[----:B------:R-:W-:Y:S01]  /*8200*/  SHF.R.U32.HI R65, RZ, 0x10, R59 ;  /* 0x00000010ff417819 */ /* 0x000fe2000001163b */
[----:B------:R-:W-:Y:S01]  /*8210*/  IMAD.SHL.U32 R59, R60, 0x100, RZ ;  /* 0x000001003c3b7824 */ /* 0x000fe200078e00ff */
[----:B------:R-:W-:Y:S01]  /*8220*/  LOP3.LUT R36, R51, 0xff00, R36, 0xf8, !PT ;  /* 0x0000ff0033247812 */ /* 0x000fe200078ef824 */
[----:B------:R-:W-:Y:S01]  /*8230*/  IMAD.U32 R51, R66, 0x10000, RZ ;  /* 0x0001000042337824 */ /* 0x000fe200078e00ff */
[----:B------:R-:W-:Y:S01]  /*8240*/  LOP3.LUT R56, R57, 0xff0000ff, RZ, 0xc0, !PT ;  /* 0xff0000ff39387812 */ /* 0x000fe200078ec0ff */
[----:B------:R-:W-:Y:S01]  /*8250*/  IMAD.SHL.U32 R61, R61, 0x100, RZ ;  /* 0x000001003d3d7824 */ /* 0x000fe200078e00ff */
[----:B------:R-:W-:Y:S01]  /*8260*/  SHF.R.U32.HI R63, RZ, 0x10, R57 ;  /* 0x00000010ff3f7819 */ /* 0x000fe20000011639 */
[----:B------:R-:W-:Y:S01]  /*8270*/  IMAD.MOV.U32 R57, RZ, RZ, R42 ;  /* 0x000000ffff397224 */ /* 0x000fe200078e002a */
[----:B------:R-:W-:Y:S01]  /*8280*/  LOP3.LUT R52, R52, 0xff00, R55, 0xf8, !PT ;  /* 0x0000ff0034347812 */ /* 0x000fe200078ef837 */
[----:B------:R-:W-:Y:S01]  /*8290*/  IMAD.U32 R65, R65, 0x10000, RZ ;  /* 0x0001000041417824 */ /* 0x000fe200078e00ff */
[----:B------:R-:W-:Y:S01]  /*82a0*/  LOP3.LUT R42, R56, 0xff00, R59, 0xf8, !PT ;  /* 0x0000ff00382a7812 */ /* 0x000fe200078ef83b */
[----:B------:R-:W-:Y:S01]  /*82b0*/  IMAD.U32 R59, R62, 0x10000, RZ ;  /* 0x000100003e3b7824 */ /* 0x000fe200078e00ff */
[----:B------:R-:W-:Y:S01]  /*82c0*/  LOP3.LUT R40, R36, 0xff0000, R51, 0xf8, !PT ;  /* 0x00ff000024287812 */ /* 0x000fe200078ef833 */
[----:B------:R-:W-:Y:S01]  /*82d0*/  IMAD.U32 R63, R63, 0x10000, RZ ;  /* 0x000100003f3f7824 */ /* 0x000fe200078e00ff */
[----:B------:R-:W-:-:S02]  /*82e0*/  F2FP.F16.E4M3.UNPACK_B R60, R132.H1 ;  /* 0x00000084ff3c723e */ /* 0x000fc400030006ff */
        /* <DEDUP_REMOVED lines=8> */
[----:B------:R-:W-:-:S02]  /*8370*/  LOP3.LUT R38, R38, 0xff0000, R65, 0xf8, !PT ;  /* 0x00ff000026267812 */ /* 0x000fc400078ef841 */
[-C--:B------:R-:W-:Y:S01]  /*8380*/  FMUL.FTZ R67, R56, R61.reuse ;  /* 0x0000003d38437220 */ /* 0x080fe20000410000 */
[----:B------:R-:W-:Y:S02]  /*8390*/  HADD2.F32 R59, -RZ, R58.H0_H0 ;  /* 0x2000003aff3b7230 */ /* 0x000fe40000004100 */
[----:B------:R-:W-:Y:S01]  /*83a0*/  FMUL.FTZ R61, R52, R61 ;  /* 0x0000003d343d7220 */ /* 0x000fe20000410000 */
[----:B------:R-:W-:Y:S02]  /*83b0*/  F2FP.F16.E4M3.UNPACK_B R132, R132 ;  /* 0x00000084ff84723e */ /* 0x000fe400020006ff */
[----:B------:R-:W-:Y:S01]  /*83c0*/  F2FP.F16.E4M3.UNPACK_B R54, R54 ;  /* 0x00000036ff36723e */ /* 0x000fe200020006ff */
[-C--:B------:R-:W-:Y:S01]  /*83d0*/  FFMA.FTZ R65, R56, R59.reuse, R61 ;  /* 0x0000003b38417223 */ /* 0x080fe2000001003d */
[----:B------:R-:W-:Y:S01]  /*83e0*/  FFMA.FTZ R67, R52, R59, -R67 ;  /* 0x0000003b34437223 */ /* 0x000fe20000010843 */
[----:B------:R-:W-:Y:S01]  /*83f0*/  HADD2.F32 R61, -RZ, R60.H1_H1 ;  /* 0x3000003cff3d7230 */ /* 0x000fe20000004100 */
[----:B------:R-:W-:Y:S01]  /*8400*/  F2FP.F16.E4M3.UNPACK_B R50, R50 ;  /* 0x00000032ff32723e */ /* 0x000fe200020006ff */
[----:B------:R-:W-:Y:S01]  /*8410*/  HADD2.F32 R56, -RZ, R55.H1_H1 ;  /* 0x30000037ff387230 */ /* 0x000fe20000004100 */
[----:B------:R-:W-:Y:S01]  /*8420*/  LOP3.LUT R42, R42, 0xff0000, R63, 0xf8, !PT ;  /* 0x00ff00002a2a7812 */ /* 0x000fe200078ef83f */
[----:B------:R-:W-:Y:S01]  /*8430*/  HADD2.F32 R52, -RZ, R51.H1_H1 ;  /* 0x30000033ff347230 */ /* 0x000fe20000004100 */
[----:B------:R-:W-:Y:S01]  /*8440*/  F2FP.F16.E4M3.UNPACK_B R130, R130 ;  /* 0x00000082ff82723e */ /* 0x000fe200020006ff */
[----:B------:R-:W-:-:S02]  /*8450*/  HADD2.F32 R59, -RZ, R58.H1_H1 ;  /* 0x3000003aff3b7230 */ /* 0x000fc40000004100 */
[-C--:B------:R-:W-:Y:S01]  /*8460*/  FMUL.FTZ R63, R56, R61.reuse ;  /* 0x0000003d383f7220 */ /* 0x080fe20000410000 */
[----:B------:R-:W-:Y:S02]  /*8470*/  HADD2.F32 R58, -RZ, R132.H0_H0 ;  /* 0x20000084ff3a7230 */ /* 0x000fe40000004100 */
[C---:B------:R-:W-:Y:S01]  /*8480*/  FMUL.FTZ R61, R52.reuse, R61 ;  /* 0x0000003d343d7220 */ /* 0x040fe20000410000 */
[----:B------:R-:W-:Y:S02]  /*8490*/  HADD2.F32 R55, -RZ, R54.H0_H0 ;  /* 0x20000036ff377230 */ /* 0x000fe40000004100 */
[-C--:B------:R-:W-:Y:S01]  /*84a0*/  FFMA.FTZ R66, R52, R59.reuse, -R63 ;  /* 0x0000003b34427223 */ /* 0x080fe2000001083f */
[----:B------:R-:W-:Y:S02]  /*84b0*/  HADD2.F32 R51, -RZ, R50.H0_H0 ;  /* 0x20000032ff337230 */ /* 0x000fe40000004100 */
[----:B------:R-:W-:Y:S01]  /*84c0*/  FFMA.FTZ R118, R56, R59, R61 ;  /* 0x0000003b38767223 */ /* 0x000fe2000001003d */
[----:B------:R-:W-:-:S02]  /*84d0*/  HADD2.F32 R52, -RZ, R130.H0_H0 ;  /* 0x20000082ff347230 */ /* 0x000fc40000004100 */
[-C--:B------:R-:W-:Y:S01]  /*84e0*/  FMUL.FTZ R56, R55, R58.reuse ;  /* 0x0000003a37387220 */ /* 0x080fe20000410000 */
[----:B------:R-:W-:Y:S02]  /*84f0*/  HADD2.F32 R59, -RZ, R132.H1_H1 ;  /* 0x30000084ff3b7230 */ /* 0x000fe40000004100 */
[C---:B------:R-:W-:Y:S01]  /*8500*/  FMUL.FTZ R58, R51.reuse, R58 ;  /* 0x0000003a333a7220 */ /* 0x040fe20000410000 */
[----:B------:R-:W-:Y:S02]  /*8510*/  HADD2.F32 R54, -RZ, R54.H1_H1 ;  /* 0x30000036ff367230 */ /* 0x000fe40000004100 */
[-C--:B------:R-:W-:Y:S01]  /*8520*/  FFMA.FTZ R61, R51, R52.reuse, -R56 ;  /* 0x00000034333d7223 */ /* 0x080fe20000010838 */
[----:B------:R-:W-:Y:S02]  /*8530*/  HADD2.F32 R50, -RZ, R50.H1_H1 ;  /* 0x30000032ff327230 */ /* 0x000fe40000004100 */
[----:B------:R-:W-:Y:S01]  /*8540*/  FFMA.FTZ R62, R55, R52, R58 ;  /* 0x00000034373e7223 */ /* 0x000fe2000001003a */
[----:B------:R-:W-:-:S02]  /*8550*/  HADD2.F32 R51, -RZ, R130.H1_H1 ;  /* 0x30000082ff337230 */ /* 0x000fc40000004100 */
[----:B------:R-:W-:Y:S01]  /*8560*/  FMUL.FTZ R55, R54, R59 ;  /* 0x0000003b36377220 */ /* 0x000fe20000410000 */
[----:B------:R-:W-:Y:S01]  /*8570*/  F2FP.F16.E4M3.UNPACK_B R58, R131.H1 ;  /* 0x00000083ff3a723e */ /* 0x000fe200030006ff */
[C---:B------:R-:W-:Y:S01]  /*8580*/  FMUL.FTZ R59, R50.reuse, R59 ;  /* 0x0000003b323b7220 */ /* 0x040fe20000410000 */
[----:B------:R-:W-:Y:S01]  /*8590*/  F2FP.F16.E4M3.UNPACK_B R52, R57.H1 ;  /* 0x00000039ff34723e */ /* 0x000fe200030006ff */
[----:B------:R-:W-:Y:S01]  /*85a0*/  FFMA.FTZ R64, R50, R51, -R55 ;  /* 0x0000003332407223 */ /* 0x000fe20000010837 */
[----:B------:R-:W-:Y:S01]  /*85b0*/  F2FP.F16.E4M3.UNPACK_B R56, R129.H1 ;  /* 0x00000081ff38723e */ /* 0x000fe200030006ff */
[----:B------:R-:W-:Y:S01]  /*85c0*/  HADD2.F32 R60, -RZ, R58.H0_H0 ;  /* 0x2000003aff3c7230 */ /* 0x000fe20000004100 */
        /* <DEDUP_REMOVED lines=12> */
[-C--:B------:R-:W-:Y:S01]  /*8690*/  FFMA.FTZ R124, R51, R54.reuse, -R58 ;  /* 0x00000036337c7223 */ /* 0x080fe2000001083a */
[----:B------:R-:W-:Y:S02]  /*86a0*/  HADD2.F32 R51, -RZ, R56.H1_H1 ;  /* 0x30000038ff337230 */ /* 0x000fe40000004100 */
[----:B------:R-:W-:Y:S01]  /*86b0*/  FMUL.FTZ R119, R52, R59 ;  /* 0x0000003b34777220 */ /* 0x000fe20000410000 */
[----:B------:R-:W-:Y:S01]  /*86c0*/  F2FP.F16.E4M3.UNPACK_B R53, R53 ;  /* 0x00000035ff35723e */ /* 0x000fe200020006ff */
[C---:B------:R-:W-:Y:S01]  /*86d0*/  FMUL.FTZ R59, R50.reuse, R59 ;  /* 0x0000003b323b7220 */ /* 0x040fe20000410000 */
[----:B------:R-:W-:Y:S01]  /*86e0*/  FFMA.FTZ R125, R55, R54, R60 ;  /* 0x00000036377d7223 */ /* 0x000fe2000001003c */
[----:B------:R-:W-:Y:S01]  /*86f0*/  FFMA.FTZ R133, R50, R51, -R119 ;  /* 0x0000003332857223 */ /* 0x000fe20000010877 */
[----:B------:R-:W-:-:S02]  /*8700*/  HADD2.F32 R56, -RZ, R131.H1_H1 ;  /* 0x30000083ff387230 */ /* 0x000fc40000004100 */
[----:B------:R-:W-:Y:S01]  /*8710*/  FFMA.FTZ R130, R52, R51, R59 ;  /* 0x0000003334827223 */ /* 0x000fe2000001003b */
[----:B------:R-:W-:Y:S01]  /*8720*/  HADD2.F32 R51, -RZ, R57.H0_H0 ;  /* 0x20000039ff337230 */ /* 0x000fe20000004100 */
[----:B------:R-:W-:Y:S01]  /*8730*/  F2FP.F16.E4M3.UNPACK_B R129, R129 ;  /* 0x00000081ff81723e */ /* 0x000fe200020006ff */
[----:B------:R-:W-:Y:S02]  /*8740*/  HADD2.F32 R50, -RZ, R53.H0_H0 ;  /* 0x20000035ff327230 */ /* 0x000fe40000004100 */
[----:B------:R-:W-:Y:S01]  /*8750*/  HADD2.F32 R57, -RZ, R57.H1_H1 ;  /* 0x30000039ff397230 */ /* 0x000fe20000004100 */
[----:B------:R-:W-:Y:S01]  /*8760*/  F2FP.SATFINITE.E4M3.F32.PACK_AB_MERGE_C R125, R130, R125, RZ ;  /* 0x0000007d827d723e */ /* 0x000fe200048070ff */
[----:B------:R-:W-:Y:S02]  /*8770*/  HADD2.F32 R55, -RZ, R131.H0_H0 ;  /* 0x20000083ff377230 */ /* 0x000fe40000004100 */
[----:B------:R-:W-:Y:S02]  /*8780*/  HADD2.F32 R53, -RZ, R53.H1_H1 ;  /* 0x30000035ff357230 */ /* 0x000fe40000004100 */
[----:B------:R-:W-:Y:S01]  /*8790*/  FMUL.FTZ R60, R57, R56 ;  /* 0x00000038393c7220 */ /* 0x000fe20000410000 */
[----:B------:R-:W-:-:S02]  /*87a0*/  HADD2.F32 R52, -RZ, R129.H0_H0 ;  /* 0x20000081ff347230 */ /* 0x000fc40000004100 */
[-C--:B------:R-:W-:Y:S01]  /*87b0*/  FMUL.FTZ R59, R51, R55.reuse ;  /* 0x00000037333b7220 */ /* 0x080fe20000410000 */
[----:B------:R-:W-:Y:S02]  /*87c0*/  HADD2.F32 R54, -RZ, R129.H1_H1 ;  /* 0x30000081ff367230 */ /* 0x000fe40000004100 */
[----:B------:R-:W-:Y:S01]  /*87d0*/  FMUL.FTZ R56, R53, R56 ;  /* 0x0000003835387220 */ /* 0x000fe20000410000 */
[C---:B------:R-:W-:Y:S01]  /*87e0*/  FMUL.FTZ R58, R50.reuse, R55 ;  /* 0x00000037323a7220 */ /* 0x040fe20000410000 */
[----:B------:R-:W-:Y:S01]  /*87f0*/  FFMA.FTZ R55, R50, R52, -R59 ;  /* 0x0000003432377223 */ /* 0x000fe2000001083b */
[----:B------:R-:W-:Y:S01]  /*8800*/  F2FP.SATFINITE.E4M3.F32.PACK_AB_MERGE_C R50, R118, R65, RZ ;  /* 0x000000417632723e */ /* 0x000fe200048070ff */
[-C--:B------:R-:W-:Y:S01]  /*8810*/  FFMA.FTZ R119, R57, R54.reuse, R56 ;  /* 0x0000003639777223 */ /* 0x080fe20000010038 */
[----:B------:R-:W-:Y:S01]  /*8820*/  FFMA.FTZ R60, R53, R54, -R60 ;  /* 0x00000036353c7223 */ /* 0x000fe2000001083c */
[----:B------:R-:W-:Y:S01]  /*8830*/  F2FP.F16.E4M3.UNPACK_B R56, R41 ;  /* 0x00000029ff38723e */ /* 0x000fe200020006ff */
[----:B------:R-:W-:Y:S01]  /*8840*/  FFMA.FTZ R52, R51, R52, R58 ;  /* 0x0000003433347223 */ /* 0x000fe2000001003a */
[----:B------:R-:W-:-:S02]  /*8850*/  F2FP.F16.E4M3.UNPACK_B R59, R42 ;  /* 0x0000002aff3b723e */ /* 0x000fc400020006ff */
[----:B------:R-:W-:Y:S01]  /*8860*/  F2FP.SATFINITE.E4M3.F32.PACK_AB_MERGE_C R53, R133, R124, RZ ;  /* 0x0000007c8535723e */ /* 0x000fe200048070ff */
[--C-:B------:R-:W-:Y:S01]  /*8870*/  HADD2.F32 R57, -RZ, R56.reuse.H0_H0 ;  /* 0x20000038ff397230 */ /* 0x100fe20000004100 */
[----:B------:R-:W-:Y:S01]  /*8880*/  F2FP.F16.E4M3.UNPACK_B R54, R37 ;  /* 0x00000025ff36723e */ /* 0x000fe200020006ff */
[----:B------:R-:W-:Y:S01]  /*8890*/  HADD2.F32 R56, -RZ, R56.H1_H1 ;  /* 0x30000038ff387230 */ /* 0x000fe20000004100 */
[----:B------:R-:W-:Y:S01]  /*88a0*/  F2FP.SATFINITE.E4M3.F32.PACK_AB_MERGE_C R50, R63, R62, R50 ;  /* 0x0000003e3f32723e */ /* 0x000fe20004807032 */
[--C-:B------:R-:W-:Y:S01]  /*88b0*/  HADD2.F32 R62, -RZ, R59.reuse.H0_H0 ;  /* 0x2000003bff3e7230 */ /* 0x100fe20000004100 */
[----:B------:R-:W-:Y:S01]  /*88c0*/  F2FP.SATFINITE.E4M3.F32.PACK_AB_MERGE_C R51, R66, R67, RZ ;  /* 0x000000434233723e */ /* 0x000fe200048070ff */
[----:B------:R-:W-:Y:S01]  /*88d0*/  HADD2.F32 R59, -RZ, R59.H1_H1 ;  /* 0x3000003bff3b7230 */ /* 0x000fe20000004100 */
[----:B------:R-:W-:Y:S02]  /*88e0*/  F2FP.F16.E4M3.UNPACK_B R58, R40 ;  /* 0x00000028ff3a723e */ /* 0x000fe400020006ff */
[----:B------:R-:W-:Y:S01]  /*88f0*/  F2FP.SATFINITE.E4M3.F32.PACK_AB_MERGE_C R53, R60, R55, R53 ;  /* 0x000000373c35723e */ /* 0x000fe20004807035 */
[----:B------:R-:W-:Y:S01]  /*8900*/  HADD2.F32 R55, -RZ, R54.H0_H0 ;  /* 0x20000036ff377230 */ /* 0x000fe20000004100 */
[----:B------:R-:W-:Y:S01]  /*8910*/  F2FP.SATFINITE.E4M3.F32.PACK_AB_MERGE_C R51, R64, R61, R51 ;  /* 0x0000003d4033723e */ /* 0x000fe20004807033 */
[----:B------:R-:W-:-:S02]  /*8920*/  HADD2.F32 R60, -RZ, R58.H0_H0 ;  /* 0x2000003aff3c7230 */ /* 0x000fc40000004100 */
[-C--:B------:R-:W-:Y:S01]  /*8930*/  FMUL.FTZ R64, R57, R62.reuse ;  /* 0x0000003e39407220 */ /* 0x080fe20000410000 */
[----:B------:R-:W-:Y:S02]  /*8940*/  HADD2.F32 R54, -RZ, R54.H1_H1 ;  /* 0x30000036ff367230 */ /* 0x000fe40000004100 */
[C---:B------:R-:W-:Y:S01]  /*8950*/  FMUL.FTZ R62, R55.reuse, R62 ;  /* 0x0000003e373e7220 */ /* 0x040fe20000410000 */
[----:B------:R-:W-:Y:S01]  /*8960*/  FMUL.FTZ R61, R56, R59 ;  /* 0x0000003b383d7220 */ /* 0x000fe20000410000 */
[-C--:B------:R-:W-:Y:S01]  /*8970*/  FFMA.FTZ R64, R55, R60.reuse, -R64 ;  /* 0x0000003c37407223 */ /* 0x080fe20000010840 */
[----:B------:R-:W-:Y:S01]  /*8980*/  F2FP.F16.E4M3.UNPACK_B R37, R37.H1 ;  /* 0x00000025ff25723e */ /* 0x000fe200030006ff */
[----:B------:R-:W-:Y:S01]  /*8990*/  FFMA.FTZ R62, R57, R60, R62 ;  /* 0x0000003c393e7223 */ /* 0x000fe2000001003e */
[----:B------:R-:W-:Y:S02]  /*89a0*/  HADD2.F32 R57, -RZ, R58.H1_H1 ;  /* 0x3000003aff397230 */ /* 0x000fe40000004100 */
[C---:B------:R-:W-:Y:S01]  /*89b0*/  FMUL.FTZ R59, R54.reuse, R59 ;  /* 0x0000003b363b7220 */ /* 0x040fe20000410000 */
[----:B------:R-:W-:Y:S01]  /*89c0*/  F2FP.F16.E4M3.UNPACK_B R55, R41.H1 ;  /* 0x00000029ff37723e */ /* 0x000fe200030006ff */
[----:B------:R-:W-:Y:S01]  /*89d0*/  HADD2.F32 R41, -RZ, R37.H0_H0 ;  /* 0x20000025ff297230 */ /* 0x000fe20000004100 */
[----:B------:R-:W-:Y:S01]  /*89e0*/  F2FP.F16.E4M3.UNPACK_B R40, R40.H1 ;  /* 0x00000028ff28723e */ /* 0x000fe200030006ff */
[-C--:B------:R-:W-:Y:S01]  /*89f0*/  FFMA.FTZ R63, R54, R57.reuse, -R61 ;  /* 0x00000039363f7223 */ /* 0x080fe2000001083d */
[----:B------:R-:W-:Y:S01]  /*8a00*/  F2FP.F16.E4M3.UNPACK_B R54, R42.H1 ;  /* 0x0000002aff36723e */ /* 0x000fe200030006ff */
[----:B------:R-:W-:Y:S01]  /*8a10*/  FFMA.FTZ R65, R56, R57, R59 ;  /* 0x0000003938417223 */ /* 0x000fe2000001003b */
[--C-:B------:R-:W-:Y:S01]  /*8a20*/  HADD2.F32 R42, -RZ, R55.reuse.H0_H0 ;  /* 0x20000037ff2a7230 */ /* 0x100fe20000004100 */
[----:B------:R-:W-:Y:S01]  /*8a30*/  F2FP.SATFINITE.E4M3.F32.PACK_AB_MERGE_C R52, R119, R52, R125 ;  /* 0x000000347734723e */ /* 0x000fe2000480707d */
[----:B------:R-:W-:Y:S01]  /*8a40*/  HADD2.F32 R55, -RZ, R55.H1_H1 ;  /* 0x30000037ff377230 */ /* 0x000fe20000004100 */
[----:B------:R-:W-:Y:S01]  /*8a50*/  F2FP.F16.E4M3.UNPACK_B R59, R38.H1 ;  /* 0x00000026ff3b723e */ /* 0x000fe200030006ff */
[----:B------:R-:W-:-:S02]  /*8a60*/  HADD2.F32 R56, -RZ, R54.H0_H0 ;  /* 0x20000036ff387230 */ /* 0x000fc40000004100 */
[----:B------:R-:W-:Y:S02]  /*8a70*/  HADD2.F32 R58, -RZ, R54.H1_H1 ;  /* 0x30000036ff3a7230 */ /* 0x000fe40000004100 */
[----:B------:R-:W-:Y:S02]  /*8a80*/  HADD2.F32 R37, -RZ, R37.H1_H1 ;  /* 0x30000025ff257230 */ /* 0x000fe40000004100 */
[CC--:B------:R-:W-:Y:S01]  /*8a90*/  FMUL.FTZ R60, R42.reuse, R56.reuse ;  /* 0x000000382a3c7220 */ /* 0x0c0fe20000410000 */
[--C-:B------:R-:W-:Y:S02]  /*8aa0*/  HADD2.F32 R54, -RZ, R40.reuse.H0_H0 ;  /* 0x20000028ff367230 */ /* 0x100fe40000004100 */
[----:B------:R-:W-:Y:S01]  /*8ab0*/  FMUL.FTZ R57, R41, R56 ;  /* 0x0000003829397220 */ /* 0x000fe20000410000 */
[----:B------:R-:W-:Y:S02]  /*8ac0*/  HADD2.F32 R40, -RZ, R40.H1_H1 ;  /* 0x30000028ff287230 */ /* 0x000fe40000004100 */
        /* <DEDUP_REMOVED lines=8> */
[-C--:B------:R-:W-:Y:S01]  /*8b50*/  F2FP.F16.E4M3.UNPACK_B R37, R39.reuse ;  /* 0x00000027ff25723e */ /* 0x080fe200020006ff */
[----:B------:R-:W-:Y:S01]  /*8b60*/  HADD2.F32 R54, -RZ, R42.H0_H0 ;  /* 0x2000002aff367230 */ /* 0x000fe20000004100 */
        /* <DEDUP_REMOVED lines=28> */
[CC--:B------:R-:W-:Y:S01]  /*8d30*/  FMUL.FTZ R40, R42.reuse, R58.reuse ;  /* 0x0000003a2a287220 */ /* 0x0c0fe20000410000 */
[----:B------:R-:W-:Y:S02]  /*8d40*/  HADD2.F32 R38, -RZ, R38.H1_H1 ;  /* 0x30000026ff267230 */ /* 0x000fe40000004100 */
[----:B------:R-:W-:Y:S01]  /*8d50*/  FMUL.FTZ R41, R37, R58 ;  /* 0x0000003a25297220 */ /* 0x000fe20000410000 */
[----:B------:R-:W-:Y:S01]  /*8d60*/  F2FP.SATFINITE.E4M3.F32.PACK_AB_MERGE_C R66, R119, R66, RZ ;  /* 0x000000427742723e */ /* 0x000fe200048070ff */
        /* <DEDUP_REMOVED lines=9> */
[----:B------:R-:W-:Y:S01]  /*8e00*/  F2FP.SATFINITE.E4M3.F32.PACK_AB_MERGE_C R39, R40, R125, R39 ;  /* 0x0000007d2827723e */ /* 0x000fe20004807027 */
[----:B------:R-:W-:Y:S01]  /*8e10*/  IMAD.MOV.U32 R40, RZ, RZ, R50 ;  /* 0x000000ffff287224 */ /* 0x000fe200078e0032 */
[----:B------:R-:W-:Y:S01]  /*8e20*/  F2FP.SATFINITE.E4M3.F32.PACK_AB_MERGE_C R43, R38, R61, R56 ;  /* 0x0000003d262b723e */ /* 0x000fe20004807038 */
[----:B------:R-:W-:Y:S01]  /*8e30*/  IMAD.MOV.U32 R38, RZ, RZ, R53 ;  /* 0x000000ffff267224 */ /* 0x000fe200078e0035 */
[----:B------:R-:W-:Y:S02]  /*8e40*/  F2FP.SATFINITE.E4M3.F32.PACK_AB_MERGE_C R37, R63, R64, R66 ;  /* 0x000000403f25723e */ /* 0x000fe40004807042 */
[----:B------:R-:W-:-:S07]  /*8e50*/  F2FP.SATFINITE.E4M3.F32.PACK_AB_MERGE_C R41, R65, R62, R67 ;  /* 0x0000003e4129723e */ /* 0x000fce0004807043 */
.L_x_1346:
[----:B------:R-:W-:Y:S05]  /*8e60*/  BSYNC B1 ;  /* 0x0000000000017941 */ /* 0x000fea0003800000 */
.L_x_1345:
[----:B-1----:R1:W-:Y:S01]  /*8e70*/  STG.E.128 desc[UR38][R46.64], R36 ;  /* 0x000000242e007986 */ /* 0x0023e2000c101d26 */
[----:B------:R-:W-:-:S13]  /*8e80*/  ISETP.GE.AND P2, PT, R49, R134, PT ;  /* 0x000000863100720c */ /* 0x000fda0003f46270 */
[----:B------:R-:W-:Y:S05]  /*8e90*/  @P2 BRA `(.L_x_1327) ;  /* 0x0000000400602947 */ /* 0x000fea0003800000 */
[--C-:B-1----:R-:W-:Y:S02]  /*8ea0*/  SHF.R.S32.HI R36, RZ, 0x1f, R49.reuse ;  /* 0x0000001fff247819 */ /* 0x102fe40000011431 */
[----:B------:R-:W-:-:S04]  /*8eb0*/  IADD3 R49, P2, P3, R68, R122, R49 ;  /* 0x0000007a44317210 */ /* 0x000fc80007b5e031 */
[----:B------:R-:W-:Y:S02]  /*8ec0*/  IADD3.X R48, R99, R48, R36, P2, P3 ;  /* 0x0000003063307210 */ /* 0x000fe400017e6424 */
[----:B------:R-:W-:-:S05]  /*8ed0*/  IADD3 R44, P2, R49, R44, RZ ;  /* 0x0000002c312c7210 */ /* 0x000fca0007f5e0ff */
[----:B------:R-:W-:-:S05]  /*8ee0*/  IMAD.X R45, R48, 0x1, R45, P2 ;  /* 0x00000001302d7824 */ /* 0x000fca00010e062d */
[----:B--2---:R1:W-:Y:S01]  /*8ef0*/  STG.E.128 desc[UR38][R44.64], R40 ;  /* 0x000000282c007986 */ /* 0x0043e2000c101d26 */
[----:B------:R-:W-:Y:S05]  /*8f00*/  BRA `(.L_x_1327) ;  /* 0x0000000400447947 */ /* 0x000fea0003800000 */
.L_x_1300:
[----:B------:R-:W-:-:S06]  /*8f10*/  UISETP.NE.AND UP0, UPT, UR41, 0x3, UPT ;  /* 0x000000032900788c */ /* 0x000fcc000bf05270 */
[----:B------:R-:W-:-:S13]  /*8f20*/  PLOP3.LUT P5, PT, PT, PT, UP0, 0x80, 0x0 ;  /* 0x000000000000781c */ /* 0x000fda0003faf008 */
[----:B------:R-:W-:Y:S05]  /*8f30*/  @!P5 BRA `(.L_x_1347) ;  /* 0x000000000004d947 */ /* 0x000fea0003800000 */
[----:B------:R-:W-:Y:S01]  /*8f40*/  BPT.TRAP 0x1 ;  /* 0x000000040000795c */ /* 0x000fe20000300000 */
.L_x_1347:
[----:B------:R-:W-:Y:S01]  /*8f50*/  IMAD R116, R22, 0x8, R17 ;  /* 0x0000000816747824 */ /* 0x000fe200078e0211 */
[----:B------:R-:W-:Y:S01]  /*8f60*/  SHF.L.U32 R128, R216, 0x1f, RZ ;  /* 0x0000001fd8807819 */ /* 0x000fe200000006ff */
[----:B------:R-:W-:Y:S01]  /*8f70*/  IMAD R127, R25, -0xc0, R2 ;  /* 0xffffff40197f7824 */ /* 0x000fe200078e0202 */
[----:B------:R-:W-:Y:S01]  /*8f80*/  BSSY B1, `(.L_x_1348) ;  /* 0x0000006000017945 */ /* 0x000fe20003800000 */
[----:B------:R-:W-:Y:S01]  /*8f90*/  SHF.R.S32.HI R37, RZ, 0x1f, R25 ;  /* 0x0000001fff257819 */ /* 0x000fe20000011419 */
[----:B------:R-:W0:Y:S01]  /*8fa0*/  SYNCS.PHASECHK.TRANS64.TRYWAIT P2, [R116+URZ+0x28890], R128 ;  /* 0x02889080740075a7 */ /* 0x000e22000804017f */
[----:B------:R-:W-:Y:S01]  /*8fb0*/  IMAD R36, R113, R25, RZ ;  /* 0x0000001971247224 */ /* 0x000fe200078e02ff */
[----:B------:R-:W-:Y:S01]  /*8fc0*/  VIMNMX R127, R127, 0xc0, PT ;  /* 0x000000c07f7f7848 */ /* 0x000fe20003fe0100 */
[----:B0-----:R-:W-:Y:S06]  /*8fd0*/  @!P2 BRA `(.L_x_1349) ;  /* 0x0000024000d8a947 */ /* 0x001fec0003800000 */
.L_x_1655:
[----:B------:R-:W-:Y:S05]  /*8fe0*/  BSYNC B1 ;  /* 0x0000000000017941 */ /* 0x000fea0003800000 */
.L_x_1348:
        /* <DEDUP_REMOVED lines=22> */
.L_x_1351:
[----:B------:R-:W-:Y:S05]  /*9150*/  BSYNC B1 ;  /* 0x0000000000017941 */ /* 0x000fea0003800000 */
.L_x_1350:
        /* <DEDUP_REMOVED lines=22> */
.L_x_1353:
[----:B------:R-:W-:Y:S05]  /*92c0*/  BSYNC B1 ;  /* 0x0000000000017941 */ /* 0x000fea0003800000 */
.L_x_1352:
[----:B-12---:R-:W-:-:S05]  /*92d0*/  VIADD R36, R23, 0x80 ;  /* 0x0000008017247836 */ /* 0x006fca0000000000 */
[----:B------:R-:W-:-:S13]  /*92e0*/  ISETP.GE.AND P2, PT, R36, R127, PT ;  /* 0x0000007f2400720c */ /* 0x000fda0003f46270 */
[----:B------:R-:W-:Y:S05]  /*92f0*/  @P2 BRA `(.L_x_1327) ;  /* 0x0000000000482947 */ /* 0x000fea0003800000 */
[----:B------:R-:W1:Y:S01]  /*9300*/  @!P0 LDC.64 R36, c[0x0][0x2e8] ;  /* 0x0000ba00ff248b82 */ /* 0x000e620000000a00 */
[----:B------:R-:W-:-:S05]  /*9310*/  LEA R43, P2, R80, R40, 0x7 ;  /* 0x00000028502b7211 */ /* 0x000fca00078438ff */
[----:B------:R-:W-:Y:S01]  /*9320*/  IMAD.X R44, R44, 0x1, R3, P2 ;  /* 0x000000012c2c7824 */ /* 0x000fe200010e0603 */
[----:B-1----:R-:W-:-:S04]  /*9330*/  @!P0 IADD3 R40, P2, P3, R43, R36, R98 ;  /* 0x000000242b288210 */ /* 0x002fc80007b5e062 */
        /* <DEDUP_REMOVED lines=14> */
.L_x_1327:
[----:B------:R-:W-:Y:S05]  /*9420*/  BSYNC B0 ;  /* 0x0000000000007941 */ /* 0x000fea0003800000 */
.L_x_1299:
[----:B01234-:R-:W0:Y:S01]  /*9430*/  S2R R36, SR_TID.X ;  /* 0x0000000000247919 */ /* 0x01fe220000002100 */
[----:B------:R-:W-:Y:S01]  /*9440*/  @!PT LDS RZ, [RZ] ;  /* 0x00000000fffff984 */ /* 0x000fe20000000800 */
[----:B------:R-:W-:Y:S01]  /*9450*/  @!PT LDS RZ, [RZ] ;  /* 0x00000000fffff984 */ /* 0x000fe20000000800 */
[----:B------:R-:W-:Y:S01]  /*9460*/  @!PT LDS RZ, [RZ] ;  /* 0x00000000fffff984 */ /* 0x000fe20000000800 */
[----:B------:R-:W-:Y:S01]  /*9470*/  @!PT LDS RZ, [RZ] ;  /* 0x00000000fffff984 */ /* 0x000fe20000000800 */
[----:B------:R1:W-:Y:S06]  /*9480*/  MEMBAR.ALL.CTA ;  /* 0x0000000000007992 */ /* 0x0003ec0000008000 */
[----:B-1----:R-:W1:Y:S01]  /*9490*/  FENCE.VIEW.ASYNC.S ;  /* 0x00000000000073c6 */ /* 0x002e620000000000 */
[----:B------:R-:W-:Y:S05]  /*94a0*/  WARPSYNC.ALL ;  /* 0x0000000000007948 */ /* 0x000fea0003800000 */
[----:B------:R-:W-:Y:S01]  /*94b0*/  BSSY B0, `(.L_x_1354) ;  /* 0x0000009000007945 */ /* 0x000fe20003800000 */
[----:B0-----:R-:W-:Y:S01]  /*94c0*/  LOP3.LUT R36, R36, 0x7f, RZ, 0xc0, !PT ;  /* 0x0000007f24247812 */ /* 0x001fe200078ec0ff */
[----:B-1----:R0:W-:Y:S03]  /*94d0*/  BAR.SYNC.DEFER_BLOCKING R5, 0x80 ;  /* 0x000200050000751d */ /* 0x0021e60000010000 */
[----:B------:R-:W-:-:S13]  /*94e0*/  ISETP.NE.AND P2, PT, R36, RZ, PT ;  /* 0x000000ff2400720c */ /* 0x000fda0003f45270 */
[----:B------:R-:W-:-:S05]  /*94f0*/  @!P2 VIADD R36, R116, 0x288a0 ;  /* 0x000288a07424a836 */ /* 0x000fca0000000000 */
[----:B------:R-:W-:-:S04]  /*9500*/  @!P2 PRMT R36, RZ, 0x654, R36 ;  /* 0x00000654ff24a816 */ /* 0x000fc80000000024 */
[----:B------:R0:W-:Y:S01]  /*9510*/  @!P2 SYNCS.ARRIVE.TRANS64.RED.A1T0 RZ, [R36+URZ], RZ ;  /* 0x000000ff24ffa9a7 */ /* 0x0001e2000810043f */
[----:B------:R-:W-:Y:S05]  /*9520*/  @!P5 BRA `(.L_x_1355) ;  /* 0x000000000004d947 */ /* 0x000fea0003800000 */
[----:B------:R-:W-:Y:S01]  /*9530*/  BPT.TRAP 0x1 ;  /* 0x000000040000795c */ /* 0x000fe20000300000 */
.L_x_1355:
[----:B------:R-:W-:Y:S05]  /*9540*/  BSYNC B0 ;  /* 0x0000000000007941 */ /* 0x000fea0003800000 */
.L_x_1354:
[----:B------:R-:W1:Y:S01]  /*9550*/  SYNCS.PHASECHK.TRANS64.TRYWAIT P3, [R116+URZ+0x288b0], R128 ;  /* 0x0288b080740075a7 */ /* 0x000e62000806017f */
[----:B------:R-:W-:Y:S01]  /*9560*/  ULDC UR42, c[0x0][0x2f4] ;  /* 0x0000bd00002a7ab9 */ /* 0x000fe20000000800 */
[----:B------:R-:W-:Y:S01]  /*9570*/  ULDC.64 UR46, c[0x0][0x328] ;  /* 0x0000ca00002e7ab9 */ /* 0x000fe20000000a00 */
[----:B------:R-:W-:Y:S01]  /*9580*/  ULDC.64 UR44, c[0x0][0x318] ;  /* 0x0000c600002c7ab9 */ /* 0x000fe20000000a00 */
[----:B------:R-:W-:Y:S04]  /*9590*/  BSSY B0, `(.L_x_1356) ;  /* 0x0000002000007945 */ /* 0x000fe80003800000 */
[----:B-1----:R-:W-:Y:S05]  /*95a0*/  @!P3 BRA `(.L_x_1357) ;  /* 0x0000023c0078b947 */ /* 0x002fea0003800000 */
.L_x_1656:
[----:B------:R-:W-:Y:S05]  /*95b0*/  BSYNC B0 ;  /* 0x0000000000007941 */ /* 0x000fea0003800000 */
.L_x_1356:
[----:B------:R-:W-:Y:S01]  /*95c0*/  ISETP.GE.AND P3, PT, R23, R127, PT ;  /* 0x0000007f1700720c */ /* 0x000fe20003f66270 */
[----:B------:R-:W-:Y:S01]  /*95d0*/  BSSY B0, `(.L_x_1358) ;  /* 0x0000016000007945 */ /* 0x000fe20003800000 */
[----:B------:R-:W-:-:S11]  /*95e0*/  IMAD.WIDE R40, R25, 0xc0, R70 ;  /* 0x000000c019287825 */ /* 0x000fd600078e0246 */
[----:B------:R-:W-:Y:S05]  /*95f0*/  @P3 BRA `(.L_x_1359) ;  /* 0x00000000004c3947 */ /* 0x000fea0003800000 */
[----:B------:R-:W-:Y:S01]  /*9600*/  ISETP.GE.AND P3, PT, R8, UR42, PT ;  /* 0x0000002a08007c0c */ /* 0x000fe2000bf66270 */
[----:B0-----:R-:W-:Y:S01]  /*9610*/  IMAD.MOV.U32 R36, RZ, RZ, R34 ;  /* 0x000000ffff247224 */ /* 0x001fe200078e0022 */
[----:B------:R-:W-:Y:S01]  /*9620*/  PLOP3.LUT P4, PT, PT, PT, PT, 0x8, 0x0 ;  /* 0x000000000000781c */ /* 0x000fe20003f8e170 */
[----:B------:R-:W-:Y:S02]  /*9630*/  IMAD.MOV.U32 R37, RZ, RZ, R81 ;  /* 0x000000ffff257224 */ /* 0x000fe400078e0051 */
[----:B------:R-:W-:Y:S02]  /*9640*/  IMAD R39, R41, UR46, RZ ;  /* 0x0000002e29277c24 */ /* 0x000fe4000f8e02ff */
[----:B------:R-:W-:-:S04]  /*9650*/  IMAD.WIDE.U32 R36, R40, UR46, R36 ;  /* 0x0000002e28247c25 */ /* 0x000fc8000f8e0024 */
[----:B------:R-:W-:Y:S02]  /*9660*/  IMAD R39, R40, UR47, R39 ;  /* 0x0000002f28277c24 */ /* 0x000fe4000f8e0227 */
        /* <DEDUP_REMOVED lines=8> */
[----:B------:R-:W0:Y:S04]  /*96f0*/  @!P4 LDS.128 R36, [R126+0xc400] ;  /* 0x00c400007e24c984 */ /* 0x000e280000000c00 */
[----:B0-----:R-:W-:Y:S04]  /*9700*/  @!P4 STG.E.128 desc[UR38][R42.64], R36 ;  /* 0x000000242a00c986 */ /* 0x001fe8000c101d26 */
[----:B------:R-:W0:Y:S04]  /*9710*/  @!P3 LDS.128 R36, [R44+0xc400] ;  /* 0x00c400002c24b984 */ /* 0x000e280000000c00 */
[----:B0-----:R2:W-:Y:S02]  /*9720*/  @!P3 STG.E.128 desc[UR38][R42.64+0x40], R36 ;  /* 0x000040242a00b986 */ /* 0x0015e4000c101d26 */
.L_x_1359:
[----:B------:R-:W-:Y:S05]  /*9730*/  BSYNC B0 ;  /* 0x0000000000007941 */ /* 0x000fea0003800000 */
.L_x_1358:
[----:B0-2---:R-:W-:Y:S01]  /*9740*/  VIADD R36, R23, 0x40 ;  /* 0x0000004017247836 */ /* 0x005fe20000000000 */
[----:B------:R-:W-:Y:S04]  /*9750*/  BSSY B0, `(.L_x_1360) ;  /* 0x0000018000007945 */ /* 0x000fe80003800000 */
[----:B------:R-:W-:-:S13]  /*9760*/  ISETP.GE.AND P3, PT, R36, R127, PT ;  /* 0x0000007f2400720c */ /* 0x000fda0003f66270 */
[----:B------:R-:W-:Y:S05]  /*9770*/  @P3 BRA `(.L_x_1361) ;  /* 0x0000000000543947 */ /* 0x000fea0003800000 */
[----:B------:R-:W-:Y:S01]  /*9780*/  ISETP.GE.AND P3, PT, R8, UR42, PT ;  /* 0x0000002a08007c0c */ /* 0x000fe2000bf66270 */
[----:B------:R-:W-:Y:S01]  /*9790*/  IMAD.MOV.U32 R36, RZ, RZ, R34 ;  /* 0x000000ffff247224 */ /* 0x000fe200078e0022 */
[----:B------:R-:W-:Y:S01]  /*97a0*/  PLOP3.LUT P4, PT, PT, PT, PT, 0x8, 0x0 ;  /* 0x000000000000781c */ /* 0x000fe20003f8e170 */
[----:B------:R-:W-:-:S10]  /*97b0*/  IMAD.MOV.U32 R37, RZ, RZ, R81 ;  /* 0x000000ffff257224 */ /* 0x000fd400078e0051 */
        /* <DEDUP_REMOVED lines=13> */
[----:B------:R-:W0:Y:S04]  /*9890*/  @!P4 LDS.128 R36, [R126+0xe400] ;  /* 0x00e400007e24c984 */ /* 0x000e280000000c00 */
[----:B0-----:R-:W-:Y:S04]  /*98a0*/  @!P4 STG.E.128 desc[UR38][R42.64], R36 ;  /* 0x000000242a00c986 */ /* 0x001fe8000c101d26 */
[----:B------:R-:W0:Y:S04]  /*98b0*/  @!P3 LDS.128 R36, [R44+0xe400] ;  /* 0x00e400002c24b984 */ /* 0x000e280000000c00 */
[----:B0-----:R0:W-:Y:S02]  /*98c0*/  @!P3 STG.E.128 desc[UR38][R42.64+0x40], R36 ;  /* 0x000040242a00b986 */ /* 0x0011e4000c101d26 */
.L_x_1361:
[----:B------:R-:W-:Y:S05]  /*98d0*/  BSYNC B0 ;  /* 0x0000000000007941 */ /* 0x000fea0003800000 */
.L_x_1360:
[----:B0-----:R-:W-:Y:S01]  /*98e0*/  VIADD R36, R23, 0x80 ;  /* 0x0000008017247836 */ /* 0x001fe20000000000 */
        /* <DEDUP_REMOVED lines=14> */
[----:B------:R-:W-:Y:S02]  /*99d0*/  @P4 VIADD R42, R121, 0xffffffc0 ;  /* 0xffffffc0792a4836 */ /* 0x000fe40000000000 */
[----:B------:R-:W-:Y:S01]  /*99e0*/  IMAD R39, R39, UR47, R40 ;  /* 0x0000002f27277c24 */ /* 0x000fe2000f8e0228 */
[----:B------:R-:W-:Y:S01]  /*99f0*/  IADD3 R40, P4, R36, UR44, RZ ;  /* 0x0000002c24287c10 */ /* 0x000fe2000ff9e0ff */
[----:B------:R-:W-:-:S03]  /*9a00*/  @!P3 IMAD.IADD R42, R17, 0x1, R42 ;  /* 0x00000001112ab824 */ /* 0x000fc600078e022a */
[----:B------:R-:W-:Y:S02]  /*9a10*/  IADD3.X R41, R37, UR45, R39, P4, !PT ;  /* 0x0000002d25297c10 */ /* 0x000fe4000a7fe427 */
[----:B------:R-:W-:-:S13]  /*9a20*/  ISETP.GE.AND P4, PT, R18, UR42, PT ;  /* 0x0000002a12007c0c */ /* 0x000fda000bf86270 */
[----:B------:R-:W0:Y:S04]  /*9a30*/  @!P4 LDS.128 R36, [R126+0x10400] ;  /* 0x010400007e24c984 */ /* 0x000e280000000c00 */
[----:B0-----:R-:W-:Y:S04]  /*9a40*/  @!P4 STG.E.128 desc[UR38][R40.64], R36 ;  /* 0x000000242800c986 */ /* 0x001fe8000c101d26 */
[----:B------:R-:W0:Y:S04]  /*9a50*/  @!P3 LDS.128 R36, [R42+0x10400] ;  /* 0x010400002a24b984 */ /* 0x000e280000000c00 */
[----:B0-----:R0:W-:Y:S02]  /*9a60*/  @!P3 STG.E.128 desc[UR38][R40.64+0x40], R36 ;  /* 0x000040242800b986 */ /* 0x0011e4000c101d26 */
.L_x_1363:
[----:B------:R-:W-:Y:S05]  /*9a70*/  BSYNC B0 ;  /* 0x0000000000007941 */ /* 0x000fea0003800000 */
.L_x_1362:
[----:B------:R-:W-:Y:S01]  /*9a80*/  @!PT LDS RZ, [RZ] ;  /* 0x00000000fffff984 */ /* 0x000fe20000000800 */
[----:B------:R-:W-:Y:S01]  /*9a90*/  @!PT LDS RZ, [RZ] ;  /* 0x00000000fffff984 */ /* 0x000fe20000000800 */
[----:B------:R-:W-:Y:S01]  /*9aa0*/  @!PT LDS RZ, [RZ] ;  /* 0x00000000fffff984 */ /* 0x000fe20000000800 */
[----:B------:R-:W-:Y:S01]  /*9ab0*/  @!PT LDS RZ, [RZ] ;  /* 0x00000000fffff984 */ /* 0x000fe20000000800 */
[----:B------:R2:W-:Y:S06]  /*9ac0*/  MEMBAR.ALL.CTA ;  /* 0x0000000000007992 */ /* 0x0005ec0000008000 */
[----:B--2---:R-:W2:Y:S01]  /*9ad0*/  FENCE.VIEW.ASYNC.S ;  /* 0x00000000000073c6 */ /* 0x004ea20000000000 */
[----:B-1----:R-:W-:Y:S01]  /*9ae0*/  @!P2 VIADD R116, R116, 0x288c0 ;  /* 0x000288c07474a836 */ /* 0x002fe20000000000 */
[----:B--2---:R1:W-:Y:S01]  /*9af0*/  BAR.SYNC.DEFER_BLOCKING R5, 0x80 ;  /* 0x000200050000751d */ /* 0x0043e20000010000 */
[----:B------:R-:W-:Y:S01]  /*9b00*/  ISETP.NE.AND P3, PT, R117, RZ, PT ;  /* 0x000000ff7500720c */ /* 0x000fe20003f65270 */
[----:B------:R-:W-:-:S02]  /*9b10*/  VIADD R22, R22, 0x1 ;  /* 0x0000000116167836 */ /* 0x000fc40000000000 */
[----:B------:R-:W-:-:S04]  /*9b20*/  @!P2 PRMT R116, RZ, 0x654, R116 ;  /* 0x00000654ff74a816 */ /* 0x000fc80000000074 */
[----:B------:R1:W-:Y:S01]  /*9b30*/  @!P2 SYNCS.ARRIVE.TRANS64.RED.A1T0 RZ, [R116+URZ], RZ ;  /* 0x000000ff74ffa9a7 */ /* 0x0003e2000810043f */
[----:B------:R-:W-:-:S04]  /*9b40*/  ISETP.NE.AND P2, PT, R22, 0x2, PT ;  /* 0x000000021600780c */ /* 0x000fc80003f45270 */
[----:B0-----:R-:W-:Y:S02]  /*9b50*/  SEL R37, RZ, 0x1, P2 ;  /* 0x00000001ff257807 */ /* 0x001fe40001000000 */
[----:B------:R-:W-:Y:S02]  /*9b60*/  SEL R22, R22, RZ, P2 ;  /* 0x000000ff16167207 */ /* 0x000fe40001000000 */
[----:B------:R-:W-:Y:S01]  /*9b70*/  LOP3.LUT R216, R216, R37, RZ, 0x3c, !PT ;  /* 0x00000025d8d87212 */ /* 0x000fe200078e3cff */
[----:B-1----:R-:W-:Y:S06]  /*9b80*/  @P3 BRA `(.L_x_1364) ;  /* 0xffffff8800ac3947 */ /* 0x002fec000383ffff */
[----:B------:R-:W0:Y:S01]  /*9b90*/  S2R R36, SR_TID.X ;  /* 0x0000000000247919 */ /* 0x000e220000002100 */
[----:B------:R-:W-:Y:S02]  /*9ba0*/  PLOP3.LUT P0, PT, PT, PT, PT, 0x8, 0x0 ;  /* 0x000000000000781c */ /* 0x000fe40003f0e170 */
[----:B0-----:R-:W-:-:S04]  /*9bb0*/  SHF.R.U32.HI R36, RZ, 0x7, R36 ;  /* 0x00000007ff247819 */ /* 0x001fc80000011624 */
[----:B------:R-:W-:-:S13]  /*9bc0*/  ISETP.NE.AND P3, PT, R36, 0x1, PT ;  /* 0x000000012400780c */ /* 0x000fda0003f65270 */
[----:B------:R-:W-:Y:S06]  /*9bd0*/  @!P3 BAR.ARV 0x9, 0x100 ;  /* 0x024400000000bb1d */ /* 0x000fec0000002000 */
.L_x_1294:
[----:B------:R-:W0:Y:S01]  /*9be0*/  LDC R0, c[0x0][0x448] ;  /* 0x00011200ff007b82 */ /* 0x000e220000000800 */
[----:B------:R-:W-:-:S07]  /*9bf0*/  VIADD R3, R217, 0x7f ;  /* 0x0000007fd9037836 */ /* 0x000fce0000000000 */
[----:B------:R-:W1:Y:S01]  /*9c00*/  LDC.64 R6, c[0x0][0x9e0] ;  /* 0x00027800ff067b82 */ /* 0x000e620000000a00 */
[----:B0-----:R-:W-:Y:S02]  /*9c10*/  ISETP.NE.AND P1, PT, R0, 0x1, PT ;  /* 0x000000010000780c */ /* 0x001fe40003f25270 */
[----:B-1----:R-:W-:-:S11]  /*9c20*/  ISETP.GE.AND P2, PT, R7, 0x1, PT ;  /* 0x000000010700780c */ /* 0x002fd60003f46270 */
[----:B------:R-:W0:Y:S08]  /*9c30*/  @P1 LDC R0, c[0x0][0x44c] ;  /* 0x00011300ff001b82 */ /* 0x000e300000000800 */
[----:B------:R-:W1:Y:S01]  /*9c40*/  @P1 LDC R5, c[0x0][0x450] ;  /* 0x00011400ff051b82 */ /* 0x000e620000000800 */
[----:B0-----:R-:W-:-:S05]  /*9c50*/  @P1 IMAD.HI.U32 R0, R3, R0, RZ ;  /* 0x0000000003001227 */ /* 0x001fca00078e00ff */
[----:B-1----:R-:W-:-:S05]  /*9c60*/  @P1 SHF.R.U32.HI R3, RZ, R5, R0 ;  /* 0x00000005ff031219 */ /* 0x002fca0000011600 */
[----:B------:R-:W-:Y:S01]  /*9c70*/  IMAD.IADD R3, R28, 0x1, R3 ;  /* 0x000000011c037824 */ /* 0x000fe200078e0203 */
[----:B------:R-:W-:Y:S06]  /*9c80*/  @P0 BRA `(.L_x_1365) ;  /* 0x00000000000c0947 */ /* 0x000fec0003800000 */
[----:B------:R-:W0:Y:S01]  /*9c90*/  FENCE.VIEW.ASYNC.G ;  /* 0x00000000000073c6 */ /* 0x000e220000000100 */
[----:B------:R-:W-:Y:S05]  /*9ca0*/  WARPSYNC.ALL ;  /* 0x0000000000007948 */ /* 0x000fea0003800000 */
[----:B0-----:R-:W-:Y:S06]  /*9cb0*/  BAR.ARV 0xc, 0x180 ;  /* 0x0306000000007b1d */ /* 0x001fec0000002000 */
.L_x_1365:
        /* <DEDUP_REMOVED lines=13> */
.L_x_1368:
[----:B------:R-:W-:-:S13]  /*9d90*/  ISETP.NE.AND P0, PT, R7, 0x1, PT ;  /* 0x000000010700780c */ /* 0x000fda0003f05270 */
[----:B------:R-:W0:Y:S02]  /*9da0*/  @P0 LDC.64 R4, c[0x0][0x9e8] ;  /* 0x00027a00ff040b82 */ /* 0x000e240000000a00 */
[----:B0-----:R-:W-:-:S05]  /*9db0*/  @P0 IMAD.HI.U32 R4, R2, R4, RZ ;  /* 0x0000000402040227 */ /* 0x001fca00078e00ff */
[----:B------:R-:W-:-:S07]  /*9dc0*/  @P0 SHF.R.U32.HI R2, RZ, R5, R4 ;  /* 0x00000005ff020219 */ /* 0x000fce0000011604 */
.L_x_1369:
[----:B------:R-:W-:Y:S05]  /*9dd0*/  BSYNC B0 ;  /* 0x0000000000007941 */ /* 0x000fea0003800000 */
.L_x_1367:
[----:B------:R-:W-:-:S05]  /*9de0*/  IMAD R3, R2, R7, R7 ;  /* 0x0000000702037224 */ /* 0x000fca00078e0207 */
[----:B------:R-:W-:-:S07]  /*9df0*/  VIMNMX R0, R0, R3, PT ;  /* 0x0000000300007248 */ /* 0x000fce0003fe0100 */
.L_x_1366:
[----:B------:R-:W0:Y:S01]  /*9e00*/  @P1 LDC R2, c[0x0][0x44c] ;  /* 0x00011300ff021b82 */ /* 0x000e220000000800 */
[----:B------:R-:W-:Y:S01]  /*9e10*/  VIADD R0, R0, 0xbf ;  /* 0x000000bf00007836 */ /* 0x000fe20000000000 */
[----:B------:R-:W-:Y:S01]  /*9e20*/  ULDC UR4, c[0x0][0x9dc] ;  /* 0x0002770000047ab9 */ /* 0x000fe20000000800 */
[----:B------:R-:W-:Y:S02]  /*9e30*/  IMAD.MOV.U32 R5, RZ, RZ, R217 ;  /* 0x000000ffff057224 */ /* 0x000fe400078e00d9 */
[----:B------:R-:W-:-:S03]  /*9e40*/  IMAD.HI R0, R0, 0x2aaaaaab, RZ ;  /* 0x2aaaaaab00007827 */ /* 0x000fc600078e02ff */
[----:B------:R-:W1:Y:S02]  /*9e50*/  @P1 LDC R9, c[0x0][0x450] ;  /* 0x00011400ff091b82 */ /* 0x000e640000000800 */
[----:B------:R-:W-:-:S04]  /*9e60*/  SHF.R.U32.HI R3, RZ, 0x1f, R0 ;  /* 0x0000001fff037819 */ /* 0x000fc80000011600 */
[----:B------:R-:W-:-:S04]  /*9e70*/  LEA.HI.SX32 R0, R0, R3, 0x1b ;  /* 0x0000000300007211 */ /* 0x000fc800078fdaff */
[----:B------:R-:W-:Y:S01]  /*9e80*/  VIMNMX R121, R27, R0, PT ;  /* 0x000000001b797248 */ /* 0x000fe20003fe0100 */
        /* <DEDUP_REMOVED lines=15> */
.L_x_1372:
[----:B------:R-:W-:-:S13]  /*9f80*/  ISETP.NE.AND P0, PT, R7, 0x1, PT ;  /* 0x000000010700780c */ /* 0x000fda0003f05270 */
[----:B------:R-:W0:Y:S02]  /*9f90*/  @P0 LDC.64 R4, c[0x0][0x9e8] ;  /* 0x00027a00ff040b82 */ /* 0x000e240000000a00 */
[----:B0-----:R-:W-:-:S05]  /*9fa0*/  @P0 IMAD.HI.U32 R4, R2, R4, RZ ;  /* 0x0000000402040227 */ /* 0x001fca00078e00ff */
[----:B------:R-:W-:-:S07]  /*9fb0*/  @P0 SHF.R.U32.HI R2, RZ, R5, R4 ;  /* 0x00000005ff020219 */ /* 0x000fce0000011604 */
.L_x_1373:
[----:B------:R-:W-:Y:S05]  /*9fc0*/  BSYNC B0 ;  /* 0x0000000000007941 */ /* 0x000fea0003800000 */
.L_x_1371:
[----:B------:R-:W-:-:S05]  /*9fd0*/  IMAD R3, R2, R7, RZ ;  /* 0x0000000702037224 */ /* 0x000fca00078e02ff */
[----:B------:R-:W-:-:S07]  /*9fe0*/  VIMNMX R0, R0, R3, !PT ;  /* 0x0000000300007248 */ /* 0x000fce0007fe0100 */
.L_x_1370:
[----:B------:R-:W-:Y:S01]  /*9ff0*/  IMAD.HI R0, R0, 0x2aaaaaab, RZ ;  /* 0x2aaaaaab00007827 */ /* 0x000fe200078e02ff */
[----:B------:R-:W-:Y:S02]  /*a000*/  PLOP3.LUT P0, PT, PT, PT, PT, 0x80, 0x0 ;  /* 0x000000000000781c */ /* 0x000fe40003f0f070 */
[----:B------:R-:W-:Y:S02]  /*a010*/  CS2R R182, SRZ ;  /* 0x0000000000b67805 */ /* 0x000fe4000001ff00 */
[----:B------:R-:W-:Y:S01]  /*a020*/  CS2R R6, SRZ ;  /* 0x0000000000067805 */ /* 0x000fe2000001ff00 */
[----:B------:R-:W-:Y:S01]  /*a030*/  IMAD.MOV.U32 R62, RZ, RZ, RZ ;  /* 0x000000ffff3e7224 */ /* 0x000fe200078e00ff */
[----:B------:R-:W-:Y:S01]  /*a040*/  SHF.R.U32.HI R3, RZ, 0x1f, R0 ;  /* 0x0000001fff037819 */ /* 0x000fe20000011600 */
[----:B------:R-:W-:Y:S01]  /*a050*/  IMAD.MOV.U32 R64, RZ, RZ, RZ ;  /* 0x000000ffff407224 */ /* 0x000fe200078e00ff */
[----:B------:R-:W-:Y:S02]  /*a060*/  CS2R R180, SRZ ;  /* 0x0000000000b47805 */ /* 0x000fe4000001ff00 */
[----:B------:R-:W-:-:S02]  /*a070*/  CS2R R8, SRZ ;  /* 0x0000000000087805 */ /* 0x000fc4000001ff00 */
[----:B------:R-:W-:Y:S02]  /*a080*/  LEA.HI.SX32 R3, R0, R3, 0x1b ;  /* 0x0000000300037211 */ /* 0x000fe400078fdaff */
[----:B------:R-:W-:Y:S02]  /*a090*/  CS2R R4, SRZ ;  /* 0x0000000000047805 */ /* 0x000fe4000001ff00 */
[----:B------:R-:W-:Y:S02]  /*a0a0*/  CS2R R174, SRZ ;  /* 0x0000000000ae7805 */ /* 0x000fe4000001ff00 */
[----:B------:R-:W-:Y:S02]  /*a0b0*/  CS2R R172, SRZ ;  /* 0x0000000000ac7805 */ /* 0x000fe4000001ff00 */
[----:B------:R-:W-:Y:S02]  /*a0c0*/  VIMNMX R220, RZ, R3, !PT ;  /* 0x00000003ffdc7248 */ /* 0x000fe40007fe0100 */
[----:B------:R-:W-:-:S02]  /*a0d0*/  CS2R R10, SRZ ;  /* 0x00000000000a7805 */ /* 0x000fc4000001ff00 */
[----:B------:R-:W-:Y:S02]  /*a0e0*/  CS2R R166, SRZ ;  /* 0x0000000000a67805 */ /* 0x000fe4000001ff00 */
[----:B------:R-:W-:Y:S02]  /*a0f0*/  CS2R R12, SRZ ;  /* 0x00000000000c7805 */ /* 0x000fe4000001ff00 */
[----:B------:R-:W-:Y:S02]  /*a100*/  ISETP.GT.AND P1, PT, R121, R220, PT ;  /* 0x000000dc7900720c */ /* 0x000fe40003f24270 */
[----:B------:R-:W-:Y:S02]  /*a110*/  CS2R R164, SRZ ;  /* 0x0000000000a47805 */ /* 0x000fe4000001ff00 */
[----:B------:R-:W-:Y:S02]  /*a120*/  CS2R R14, SRZ ;  /* 0x00000000000e7805 */ /* 0x000fe4000001ff00 */
[----:B------:R-:W-:-:S02]  /*a130*/  CS2R R158, SRZ ;  /* 0x00000000009e7805 */ /* 0x000fc4000001ff00 */
[----:B------:R-:W-:Y:S02]  /*a140*/  CS2R R20, SRZ ;  /* 0x0000000000147805 */ /* 0x000fe4000001ff00 */
[----:B------:R-:W-:Y:S02]  /*a150*/  CS2R R156, SRZ ;  /* 0x00000000009c7805 */ /* 0x000fe4000001ff00 */
[----:B------:R-:W-:Y:S01]  /*a160*/  CS2R R26, SRZ ;  /* 0x00000000001a7805 */ /* 0x000fe2000001ff00 */
[----:B------:R-:W-:Y:S01]  /*a170*/  IMAD.MOV.U32 R25, RZ, RZ, RZ ;  /* 0x000000ffff197224 */ /* 0x000fe200078e00ff */
        /* <DEDUP_REMOVED lines=14> */
[----:B------:R-:W-:Y:S01]  /*a260*/  CS2R R124, SRZ ;  /* 0x00000000007c7805 */ /* 0x000fe2000001ff00 */
[----:B------:R-:W-:Y:S01]  /*a270*/  IMAD.MOV.U32 R42, RZ, RZ, RZ ;  /* 0x000000ffff2a7224 */ /* 0x000fe200078e00ff */
[----:B------:R-:W-:Y:S06]  /*a280*/  @!P1 BRA `(.L_x_1374) ;  /* 0x0000019400f89947 */ /* 0x000fec0003800000 */
[----:B------:R-:W-:-:S03]  /*a290*/  UMOV UR4, 0xffffffff ;  /* 0xffffffff00047882 */ /* 0x000fc60000000000 */
[----:B------:R-:W-:Y:S05]  /*a2a0*/  BRA.DIV UR4, `(.L_x_1375) ;  /* 0x00000232044c7947 */ /* 0x000fea000b800000 */
[----:B------:R-:W0:Y:S02]  /*a2b0*/  S2R R0, SR_TID.X ;  /* 0x0000000000007919 */ /* 0x000e240000002100 */
[----:B0-----:R-:W-:-:S05]  /*a2c0*/  VIADD R2, R0, 0xffffff80 ;  /* 0xffffff8000027836 */ /* 0x001fca0000000000 */
[----:B------:R-:W-:-:S04]  /*a2d0*/  SHF.R.S32.HI R0, RZ, 0x1f, R2 ;  /* 0x0000001fff007819 */ /* 0x000fc80000011402 */
[----:B------:R-:W-:-:S04]  /*a2e0*/  LEA.HI R0, R0, R2, RZ, 0x7 ;  /* 0x0000000200007211 */ /* 0x000fc800078f38ff */
[----:B------:R-:W-:-:S05]  /*a2f0*/  SHF.R.S32.HI R0, RZ, 0x7, R0 ;  /* 0x00000007ff007819 */ /* 0x000fca0000011400 */
[----:B------:R0:W1:Y:S02]  /*a300*/  SHFL.IDX PT, R218, R0, RZ, 0x1f ;  /* 0x00001fff00da7589 */ /* 0x00006400000e0000 */
.L_x_1659:
[----:B01----:R-:W-:Y:S01]  /*a310*/  LEA.HI R0, R218, R218, RZ, 0x1 ;  /* 0x000000dada007211 */ /* 0x003fe200078f08ff */
[----:B------:R-:W-:Y:S01]  /*a320*/  VIADD R26, R17, 0x18400 ;  /* 0x00018400111a7836 */ /* 0x000fe20000000000 */
[----:B------:R-:W-:Y:S02]  /*a330*/  BSSY B6, `(.L_x_1376) ;  /* 0x0000018000067945 */ /* 0x000fe40003800000 */
[----:B------:R-:W-:Y:S02]  /*a340*/  LOP3.LUT R3, R0, 0x1e, RZ, 0xc0, !PT ;  /* 0x0000001e00037812 */ /* 0x000fe400078ec0ff */
[----:B------:R-:W-:-:S03]  /*a350*/  LOP3.LUT P0, RZ, R26, 0x1bf, RZ, 0xc0, !PT ;  /* 0x000001bf1aff7812 */ /* 0x000fc6000780c0ff */
[----:B------:R-:W-:-:S04]  /*a360*/  IMAD.IADD R3, R218, 0x1, -R3 ;  /* 0x00000001da037824 */ /* 0x000fc800078e0a03 */
[----:B------:R-:W-:-:S05]  /*a370*/  IMAD R3, R3, 0x2000, R26 ;  /* 0x0000200003037824 */ /* 0x000fca00078e021a */
[----:B------:R-:W-:-:S04]  /*a380*/  SHF.R.U32.HI R3, RZ, 0x4, R3 ;  /* 0x00000004ff037819 */ /* 0x000fc80000011603 */
[----:B------:R-:W-:Y:S01]  /*a390*/  LOP3.LUT R36, R3, 0x3fff, RZ, 0xc0, !PT ;  /* 0x00003fff03247812 */ /* 0x000fe200078ec0ff */
[----:B------:R-:W-:Y:S06]  /*a3a0*/  @!P0 BRA `(.L_x_1377) ;  /* 0x0000000000408947 */ /* 0x000fec0003800000 */
        /* <DEDUP_REMOVED lines=16> */
.L_x_1377:
[----:B------:R-:W-:Y:S05]  /*a4b0*/  BSYNC B6 ;  /* 0x0000000000067941 */ /* 0x000fea0003800000 */
.L_x_1376:
[----:B------:R-:W-:Y:S01]  /*a4c0*/  ULDC.64 UR4, c[0x0][0x990] ;  /* 0x0002640000047ab9 */ /* 0x000fe20000000a00 */
[----:B------:R-:W-:Y:S01]  /*a4d0*/  ULDC.64 UR6, c[0x0][0x998] ;  /* 0x0002660000067ab9 */ /* 0x000fe20000000a00 */
[----:B------:R-:W-:Y:S02]  /*a4e0*/  ISETP.NE.U32.AND P0, PT, RZ, UR4, PT ;  /* 0x00000004ff007c0c */ /* 0x000fe4000bf05070 */
[----:B------:R-:W-:Y:S02]  /*a4f0*/  ISETP.NE.U32.AND P1, PT, RZ, UR6, PT ;  /* 0x00000006ff007c0c */ /* 0x000fe4000bf25070 */
[----:B------:R-:W-:Y:S02]  /*a500*/  ISETP.NE.AND.EX P0, PT, RZ, UR5, PT, P0 ;  /* 0x00000005ff007c0c */ /* 0x000fe4000bf05300 */
[----:B------:R-:W-:-:S11]  /*a510*/  ISETP.NE.AND.EX P1, PT, RZ, UR7, PT, P1 ;  /* 0x00000007ff007c0c */ /* 0x000fd6000bf25310 */
[----:B------:R-:W0:Y:S01]  /*a520*/  @P0 LDC.64 R6, c[0x0][0x9a8] ;  /* 0x00026a00ff060b82 */ /* 0x000e220000000a00 */
[--C-:B------:R-:W-:Y:S02]  /*a530*/  @P0 SHF.R.S32.HI R3, RZ, 0x1f, R223.reuse ;  /* 0x0000001fff030819 */ /* 0x100fe400000114df */
[----:B------:R-:W-:Y:S02]  /*a540*/  @P1 SHF.R.S32.HI R5, RZ, 0x1f, R223 ;  /* 0x0000001fff051819 */ /* 0x000fe400000114df */
[----:B------:R-:W-:-:S03]  /*a550*/  @P0 SHF.R.S32.HI R15, RZ, 0x1f, R222 ;  /* 0x0000001fff0f0819 */ /* 0x000fc600000114de */
[----:B------:R-:W1:Y:S08]  /*a560*/  @P1 LDC.64 R8, c[0x0][0x9b8] ;  /* 0x00026e00ff081b82 */ /* 0x000e700000000a00 */
[----:B------:R-:W2:Y:S08]  /*a570*/  @P0 LDC.64 R10, c[0x0][0x9b0] ;  /* 0x00026c00ff0a0b82 */ /* 0x000eb00000000a00 */
[----:B------:R-:W3:Y:S01]  /*a580*/  @P1 LDC.64 R12, c[0x0][0x9c0] ;  /* 0x00027000ff0c1b82 */ /* 0x000ee20000000a00 */
[----:B0-----:R-:W-:-:S02]  /*a590*/  @P0 IMAD R0, R3, R6, RZ ;  /* 0x0000000603000224 */ /* 0x001fc400078e02ff */
[----:B------:R-:W-:-:S04]  /*a5a0*/  @P0 IMAD.WIDE.U32 R2, R223, R6, RZ ;  /* 0x00000006df020225 */ /* 0x000fc800078e00ff */
[----:B------:R-:W-:Y:S02]  /*a5b0*/  @P0 IMAD R7, R223, R7, R0 ;  /* 0x00000007df070224 */ /* 0x000fe400078e0200 */
[-C--:B-1----:R-:W-:Y:S02]  /*a5c0*/  @P1 IMAD R4, R5, R8.reuse, RZ ;  /* 0x0000000805041224 */ /* 0x082fe400078e02ff */
[----:B------:R-:W-:Y:S01]  /*a5d0*/  @P0 IMAD.IADD R3, R3, 0x1, R7 ;  /* 0x0000000103030824 */ /* 0x000fe200078e0207 */
[----:B------:R-:W-:Y:S01]  /*a5e0*/  @P1 SHF.R.S32.HI R7, RZ, 0x1f, R222 ;  /* 0x0000001fff071819 */ /* 0x000fe200000114de */
[C---:B------:R-:W-:Y:S02]  /*a5f0*/  @P1 IMAD R9, R223.reuse, R9, R4 ;  /* 0x00000009df091224 */ /* 0x040fe400078e0204 */
[----:B------:R-:W-:-:S04]  /*a600*/  @P1 IMAD.WIDE.U32 R4, R223, R8, RZ ;  /* 0x00000008df041225 */ /* 0x000fc800078e00ff */
[----:B--2---:R-:W-:Y:S02]  /*a610*/  @P0 IMAD R0, R15, R10, RZ ;  /* 0x0000000a0f000224 */ /* 0x004fe400078e02ff */
[----:B------:R-:W-:Y:S02]  /*a620*/  @P1 IMAD.IADD R5, R5, 0x1, R9 ;  /* 0x0000000105051824 */ /* 0x000fe400078e0209 */
[C---:B------:R-:W-:Y:S02]  /*a630*/  @P0 IMAD R9, R222.reuse, R11, R0 ;  /* 0x0000000bde090224 */ /* 0x040fe400078e0200 */
[----:B---3--:R-:W-:Y:S02]  /*a640*/  @P1 IMAD R6, R7, R12, RZ ;  /* 0x0000000c07061224 */ /* 0x008fe400078e02ff */
[----:B------:R-:W-:-:S04]  /*a650*/  @P0 IMAD.WIDE.U32 R2, R222, R10, R2 ;  /* 0x0000000ade020225 */ /* 0x000fc800078e0002 */
[C---:B------:R-:W-:Y:S02]  /*a660*/  @P1 IMAD R11, R222.reuse, R13, R6 ;  /* 0x0000000dde0b1224 */ /* 0x040fe400078e0206 */
[----:B------:R-:W-:Y:S01]  /*a670*/  @P1 IMAD.WIDE.U32 R6, R222, R12, R4 ;  /* 0x0000000cde061225 */ /* 0x000fe200078e0004 */
[----:B------:R-:W-:Y:S01]  /*a680*/  @P0 LEA R4, P2, R2, UR4, 0x2 ;  /* 0x0000000402040c11 */ /* 0x000fe2000f8410ff */
[----:B------:R-:W-:Y:S02]  /*a690*/  ULDC UR4, c[0x0][0x3f4] ;  /* 0x0000fd0000047ab9 */ /* 0x000fe40000000800 */
[----:B------:R-:W-:Y:S01]  /*a6a0*/  @P0 IMAD.IADD R5, R3, 0x1, R9 ;  /* 0x0000000103050824 */ /* 0x000fe200078e0209 */
[----:B------:R-:W-:Y:S01]  /*a6b0*/  @P1 LEA R8, P3, R6, UR6, 0x2 ;  /* 0x0000000606081c11 */ /* 0x000fe2000f8610ff */
[----:B------:R-:W-:Y:S02]  /*a6c0*/  @P1 IMAD.IADD R3, R7, 0x1, R11 ;  /* 0x0000000107031824 */ /* 0x000fe400078e020b */
[----:B------:R-:W-:Y:S01]  /*a6d0*/  IMAD.MOV.U32 R0, RZ, RZ, 0x3f800000 ;  /* 0x3f800000ff007424 */ /* 0x000fe200078e00ff */
[----:B------:R-:W-:-:S02]  /*a6e0*/  @P0 LEA.HI.X R5, R2, UR5, R5, 0x2, P2 ;  /* 0x0000000502050c11 */ /* 0x000fc400090f1405 */
        /* <DEDUP_REMOVED lines=9> */
[----:B------:R-:W-:-:S04]  /*a780*/  ULEA.HI UR4, UR37, UR37, URZ, 0x1 ;  /* 0x0000002525047291 */ /* 0x000fc8000f8f083f */
[----:B------:R-:W-:-:S04]  /*a790*/  ULOP3.LUT UR4, UR4, 0xfffffffe, URZ, 0xc0, !UPT ;  /* 0xfffffffe04047892 */ /* 0x000fc8000f8ec03f */
[----:B------:R-:W-:-:S06]  /*a7a0*/  UIADD3 UR4, UR37, -UR4, URZ ;  /* 0x8000000425047290 */ /* 0x000fcc000fffe03f */
[----:B------:R-:W-:-:S05]  /*a7b0*/  IMAD.U32 R0, RZ, RZ, UR4 ;  /* 0x00000004ff007e24 */ /* 0x000fca000f8e00ff */
[----:B------:R-:W-:-:S04]  /*a7c0*/  SHF.L.U32 R0, R0, 0x1f, RZ ;  /* 0x0000001f00007819 */ /* 0x000fc800000006ff */
[----:B------:R0:W1:Y:S03]  /*a7d0*/  SYNCS.PHASECHK.TRANS64.TRYWAIT P0, [R17+URZ+0x28800], R0 ;  /* 0x02880000110075a7 */ /* 0x000066000800017f */
[----:B-1----:R-:W-:Y:S05]  /*a7e0*/  @!P0 NANOSLEEP.SYNCS 0x989680 ;  /* 0x009896800000895d */ /* 0x002fea0003900000 */
[----:B------:R-:W1:Y:S01]  /*a7f0*/  @!P0 SYNCS.PHASECHK.TRANS64 P0, [R17+URZ+0x28800], R0 ;  /* 0x02880000110085a7 */ /* 0x000e62000800007f */
[----:B------:R-:W-:Y:S04]  /*a800*/  BSSY B0, `(.L_x_1379) ;  /* 0x0000006000007945 */ /* 0x000fe80003800000 */
[----:B-1----:R-:W-:Y:S05]  /*a810*/  @P0 BRA `(.L_x_1380) ;  /* 0x0000000000100947 */ /* 0x002fea0003800000 */
.L_x_1381:
[----:B-1----:R1:W2:Y:S02]  /*a820*/  SYNCS.PHASECHK.TRANS64.TRYWAIT P0, [R17+URZ+0x28800], R0 ;  /* 0x02880000110075a7 */ /* 0x0022a4000800017f */
[----:B--2---:R-:W-:Y:S05]  /*a830*/  @!P0 NANOSLEEP.SYNCS 0x989680 ;  /* 0x009896800000895d */ /* 0x004fea0003900000 */
[----:B------:R-:W2:Y:S02]  /*a840*/  @!P0 SYNCS.PHASECHK.TRANS64 P0, [R17+URZ+0x28800], R0 ;  /* 0x02880000110085a7 */ /* 0x000ea4000800007f */
[----:B--2---:R-:W-:Y:S05]  /*a850*/  @!P0 BRA `(.L_x_1381) ;  /* 0xfffffffc00f08947 */ /* 0x004fea000383ffff */
.L_x_1380:
[----:B------:R-:W-:Y:S05]  /*a860*/  BSYNC B0 ;  /* 0x0000000000007941 */ /* 0x000fea0003800000 */
.L_x_1379:
[----:B------:R-:W-:Y:S05]  /*a870*/  BRA `(.L_x_1382) ;  /* 0x0000004c00bc7947 */ /* 0x000fea0003800000 */
.L_x_1378:
[----:B------:R-:W-:Y:S01]  /*a880*/  LOP3.LUT P0, RZ, R26, 0x3ff, RZ, 0xc0, !PT ;  /* 0x000003ff1aff7812 */ /* 0x000fe2000780c0ff */
[----:B------:R-:W-:Y:S01]  /*a890*/  ULDC.64 UR4, c[0x0][0x3f8] ;  /* 0x0000fe0000047ab9 */ /* 0x000fe20000000a00 */
[----:B-----5:R-:W-:Y:S01]  /*a8a0*/  SHF.R.S32.HI R0, RZ, 0x1f, R24 ;  /* 0x0000001fff007819 */ /* 0x020fe20000011418 */
[----:B------:R-:W-:Y:S01]  /*a8b0*/  ULDC.64 UR6, c[0x0][0x408] ;  /* 0x0001020000067ab9 */ /* 0x000fe20000000a00 */
[----:B------:R-:W-:Y:S01]  /*a8c0*/  IMAD.WIDE.U32 R26, R24, UR4, RZ ;  /* 0x00000004181a7c25 */ /* 0x000fe2000f8e00ff */
[----:B------:R-:W-:Y:S03]  /*a8d0*/  BSSY B6, `(.L_x_1383) ;  /* 0x0000019000067945 */ /* 0x000fe60003800000 */
[C---:B------:R-:W-:Y:S02]  /*a8e0*/  IMAD R3, R0.reuse, UR4, RZ ;  /* 0x0000000400037c24 */ /* 0x040fe4000f8e02ff */
[----:B------:R-:W-:-:S02]  /*a8f0*/  IMAD R5, R0, UR6, RZ ;  /* 0x0000000600057c24 */ /* 0x000fc4000f8e02ff */
[C---:B------:R-:W-:Y:S02]  /*a900*/  IMAD R3, R24.reuse, UR5, R3 ;  /* 0x0000000518037c24 */ /* 0x040fe4000f8e0203 */
[C---:B------:R-:W-:Y:S02]  /*a910*/  IMAD R5, R24.reuse, UR7, R5 ;  /* 0x0000000718057c24 */ /* 0x040fe4000f8e0205 */
[----:B------:R-:W-:-:S04]  /*a920*/  IMAD.WIDE.U32 R24, R24, UR6, RZ ;  /* 0x0000000618187c25 */ /* 0x000fc8000f8e00ff */
[----:B------:R-:W-:Y:S02]  /*a930*/  IMAD.IADD R29, R3, 0x1, R27 ;  /* 0x00000001031d7824 */ /* 0x000fe400078e021b */
[----:B------:R-:W-:Y:S01]  /*a940*/  IMAD.IADD R31, R5, 0x1, R25 ;  /* 0x00000001051f7824 */ /* 0x000fe200078e0219 */
        /* <DEDUP_REMOVED lines=17> */
.L_x_1384:
[----:B------:R-:W-:Y:S05]  /*aa60*/  BSYNC B6 ;  /* 0x0000000000067941 */ /* 0x000fea0003800000 */
.L_x_1383:
[----:B------:R-:W0:Y:S01]  /*aa70*/  S2R R20, SR_TID.X ;  /* 0x0000000000147919 */ /* 0x000e220000002100 */
[----:B------:R-:W-:Y:S01]  /*aa80*/  ULDC.U8 UR4, c[0x0][0x410] ;  /* 0x0001040000047ab9 */ /* 0x000fe20000000000 */
[----:B------:R-:W-:Y:S01]  /*aa90*/  BSSY B0, `(.L_x_1385) ;  /* 0x00004c5000007945 */ /* 0x000fe20003800000 */
[----:B------:R-:W-:Y:S01]  /*aaa0*/  ISETP.NE.AND P0, PT, RZ, UR4, PT ;  /* 0x00000004ff007c0c */ /* 0x000fe2000bf05270 */
[----:B------:R-:W-:Y:S02]  /*aab0*/  IMAD.IADD R39, R23, 0x1, R217 ;  /* 0x0000000117277824 */ /* 0x000fe400078e02d9 */
[----:B0-----:R-:W-:-:S05]  /*aac0*/  VIADD R20, R20, 0xffffff80 ;  /* 0xffffff8014147836 */ /* 0x001fca0000000000 */
[----:B------:R-:W-:-:S04]  /*aad0*/  SHF.R.S32.HI R0, RZ, 0x1f, R20 ;  /* 0x0000001fff007819 */ /* 0x000fc80000011414 */
[----:B------:R-:W-:-:S04]  /*aae0*/  LEA.HI R0, R0, R20, RZ, 0x2 ;  /* 0x0000001400007211 */ /* 0x000fc800078f10ff */
[----:B------:R-:W-:-:S05]  /*aaf0*/  LOP3.LUT R0, R0, 0xfffffffc, RZ, 0xc0, !PT ;  /* 0xfffffffc00007812 */ /* 0x000fca00078ec0ff */
[----:B------:R-:W-:Y:S01]  /*ab00*/  IMAD.IADD R4, R20, 0x1, -R0 ;  /* 0x0000000114047824 */ /* 0x000fe200078e0a00 */
[----:B------:R-:W-:Y:S06]  /*ab10*/  @!P0 BRA `(.L_x_1386) ;  /* 0x0000002400ac8947 */ /* 0x000fec0003800000 */
[----:B------:R-:W0:Y:S01]  /*ab20*/  LDC R21, c[0x0][0x448] ;  /* 0x00011200ff157b82 */ /* 0x000e220000000800 */
[----:B------:R-:W-:Y:S01]  /*ab30*/  IMAD R3, R4, 0x40, R39 ;  /* 0x0000004004037824 */ /* 0x000fe200078e0227 */
[----:B------:R-:W-:Y:S01]  /*ab40*/  ULDC.64 UR4, c[0x0][0x3f8] ;  /* 0x0000fe0000047ab9 */ /* 0x000fe20000000a00 */
[----:B------:R-:W-:Y:S01]  /*ab50*/  IMAD.MOV.U32 R8, RZ, RZ, R26 ;  /* 0x000000ffff087224 */ /* 0x000fe200078e001a */
[----:B------:R-:W-:Y:S01]  /*ab60*/  ULDC.64 UR6, c[0x0][0x408] ;  /* 0x0001020000067ab9 */ /* 0x000fe20000000a00 */
[----:B------:R-:W-:Y:S01]  /*ab70*/  IMAD.MOV.U32 R9, RZ, RZ, R29 ;  /* 0x000000ffff097224 */ /* 0x000fe200078e001d */
[----:B------:R-:W-:Y:S01]  /*ab80*/  ULDC.64 UR8, c[0x0][0x400] ;  /* 0x0001000000087ab9 */ /* 0x000fe20000000a00 */
[----:B------:R-:W-:Y:S01]  /*ab90*/  IMAD.MOV.U32 R10, RZ, RZ, R24 ;  /* 0x000000ffff0a7224 */ /* 0x000fe200078e0018 */
[----:B------:R-:W-:Y:S01]  /*aba0*/  SHF.R.S32.HI R35, RZ, 0x1f, R213 ;  /* 0x0000001fff237819 */ /* 0x000fe200000114d5 */
[----:B------:R-:W-:Y:S01]  /*abb0*/  IMAD.MOV.U32 R11, RZ, RZ, R31 ;  /* 0x000000ffff0b7224 */ /* 0x000fe200078e001f */
[----:B0-----:R-:W-:-:S13]  /*abc0*/  ISETP.NE.AND P0, PT, R21, 0x1, PT ;  /* 0x000000011500780c */ /* 0x001fda0003f05270 */
[----:B------:R-:W0:Y:S08]  /*abd0*/  @P0 LDC R0, c[0x0][0x44c] ;  /* 0x00011300ff000b82 */ /* 0x000e300000000800 */
[----:B------:R-:W1:Y:S01]  /*abe0*/  @P0 LDC R5, c[0x0][0x450] ;  /* 0x00011400ff050b82 */ /* 0x000e620000000800 */
[----:B0-----:R-:W-:-:S05]  /*abf0*/  @P0 IMAD.HI.U32 R0, R3, R0, RZ ;  /* 0x0000000003000227 */ /* 0x001fca00078e00ff */
[----:B-1----:R-:W-:-:S04]  /*ac00*/  @P0 SHF.R.U32.HI R3, RZ, R5, R0 ;  /* 0x00000005ff030219 */ /* 0x002fc80000011600 */
[----:B------:R-:W-:Y:S01]  /*ac10*/  SHF.R.S32.HI R0, RZ, 0x1f, R3 ;  /* 0x0000001fff007819 */ /* 0x000fe20000011403 */
[----:B------:R-:W-:-:S04]  /*ac20*/  IMAD.WIDE.U32 R8, R3, UR4, R8 ;  /* 0x0000000403087c25 */ /* 0x000fc8000f8e0008 */
[----:B------:R-:W-:Y:S02]  /*ac30*/  IMAD R4, R0, UR4, RZ ;  /* 0x0000000400047c24 */ /* 0x000fe4000f8e02ff */
[----:B------:R-:W-:-:S04]  /*ac40*/  IMAD.WIDE.U32 R10, R3, UR6, R10 ;  /* 0x00000006030a7c25 */ /* 0x000fc8000f8e000a */
[----:B------:R-:W-:Y:S01]  /*ac50*/  IMAD R0, R0, UR6, RZ ;  /* 0x0000000600007c24 */ /* 0x000fe2000f8e02ff */
[----:B------:R-:W-:Y:S01]  /*ac60*/  IADD3 R7, P1, R10, UR8, RZ ;  /* 0x000000080a077c10 */ /* 0x000fe2000ff3e0ff */
[C---:B------:R-:W-:Y:S01]  /*ac70*/  IMAD R13, R3.reuse, UR5, R4 ;  /* 0x00000005030d7c24 */ /* 0x040fe2000f8e0204 */
[----:B------:R-:W-:Y:S01]  /*ac80*/  ULDC.64 UR4, c[0x0][0x3e8] ;  /* 0x0000fa0000047ab9 */ /* 0x000fe20000000a00 */
[----:B------:R-:W-:Y:S01]  /*ac90*/  IMAD R3, R3, UR7, R0 ;  /* 0x0000000703037c24 */ /* 0x000fe2000f8e0200 */
[----:B------:R-:W-:Y:S01]  /*aca0*/  IADD3 R5, P0, R8, UR4, RZ ;  /* 0x0000000408057c10 */ /* 0x000fe2000ff1e0ff */
[----:B------:R-:W-:-:S03]  /*acb0*/  UMOV UR4, 0xffffffff ;  /* 0xffffffff00047882 */ /* 0x000fc60000000000 */
[----:B------:R-:W-:Y:S02]  /*acc0*/  IADD3.X R6, R9, UR5, R13, P0, !PT ;  /* 0x0000000509067c10 */ /* 0x000fe400087fe40d */
[----:B------:R-:W-:Y:S01]  /*acd0*/  IADD3.X R8, R11, UR9, R3, P1, !PT ;  /* 0x000000090b087c10 */ /* 0x000fe20008ffe403 */
[----:B------:R-:W-:Y:S06]  /*ace0*/  BRA.DIV UR4, `(.L_x_1387) ;  /* 0x0000022604fc7947 */ /* 0x000fec000b800000 */
[----:B------:R0:W1:Y:S04]  /*acf0*/  SHFL.IDX PT, R0, R6, RZ, 0x1c1f ;  /* 0x001c1fff06007589 */ /* 0x00006800000e0000 */
[----:B------:R0:W2:Y:S04]  /*ad00*/  SHFL.IDX PT, R3, R5, RZ, 0x1c1f ;  /* 0x001c1fff05037589 */ /* 0x0000a800000e0000 */
[----:B------:R0:W3:Y:S04]  /*ad10*/  SHFL.IDX PT, R4, R8, RZ, 0x1c1f ;  /* 0x001c1fff08047589 */ /* 0x0000e800000e0000 */
[----:B------:R0:W4:Y:S02]  /*ad20*/  SHFL.IDX PT, R14, R7, RZ, 0x1c1f ;  /* 0x001c1fff070e7589 */ /* 0x00012400000e0000 */
.L_x_1665:
[----:B------:R-:W-:Y:S01]  /*ad30*/  IMAD R34, R214, R21, RZ ;  /* 0x00000015d6227224 */ /* 0x000fe200078e02ff */
[----:B------:R-:W-:Y:S01]  /*ad40*/  BSSY B1, `(.L_x_1388) ;  /* 0x000001b000017945 */ /* 0x000fe20003800000 */
[----:B------:R-:W-:Y:S02]  /*ad50*/  CS2R R28, SRZ ;  /* 0x00000000001c7805 */ /* 0x000fe4000001ff00 */
[----:B------:R-:W-:Y:S02]  /*ad60*/  CS2R R20, SRZ ;  /* 0x0000000000147805 */ /* 0x000fe4000001ff00 */
[----:B------:R-:W-:Y:S02]  /*ad70*/  CS2R R30, SRZ ;  /* 0x00000000001e7805 */ /* 0x000fe4000001ff00 */
[----:B------:R-:W-:Y:S02]  /*ad80*/  ISETP.GE.AND P0, PT, R39, R34, PT ;  /* 0x000000222700720c */ /* 0x000fe40003f06270 */
[----:B------:R-:W-:-:S11]  /*ad90*/  CS2R R24, SRZ ;  /* 0x0000000000187805 */ /* 0x000fd6000001ff00 */
[----:B------:R-:W-:Y:S05]  /*ada0*/  @P0 BRA `(.L_x_1389) ;  /* 0x0000000000500947 */ /* 0x000fea0003800000 */
[----:B------:R-:W-:Y:S01]  /*adb0*/  ULDC UR4, c[0x0][0x3f4] ;  /* 0x0000fd0000047ab9 */ /* 0x000fe20000000800 */
[----:B------:R-:W-:Y:S02]  /*adc0*/  CS2R R24, SRZ ;  /* 0x0000000000187805 */ /* 0x000fe4000001ff00 */
[----:B------:R-:W-:Y:S02]  /*add0*/  ISETP.GE.AND P4, PT, R208, UR4, PT ;  /* 0x00000004d0007c0c */ /* 0x000fe4000bf86270 */
[----:B------:R-:W-:Y:S02]  /*ade0*/  CS2R R20, SRZ ;  /* 0x0000000000147805 */ /* 0x000fe4000001ff00 */
[----:B------:R-:W-:Y:S02]  /*adf0*/  ISETP.GE.AND P5, PT, R213, UR4, PT ;  /* 0x00000004d5007c0c */ /* 0x000fe4000bfa6270 */
[----:B------:R-:W-:Y:S02]  /*ae00*/  CS2R R30, SRZ ;  /* 0x00000000001e7805 */ /* 0x000fe4000001ff00 */
[----:B------:R-:W-:-:S05]  /*ae10*/  CS2R R28, SRZ ;  /* 0x00000000001c7805 */ /* 0x000fca000001ff00 */
[----:B--2---:R-:W-:-:S04]  /*ae20*/  @!P4 IADD3 R10, P0, R208, R3, RZ ;  /* 0x00000003d00ac210 */ /* 0x004fc80007f1e0ff */
[C---:B------:R-:W-:Y:S02]  /*ae30*/  @!P5 IADD3 R12, P2, R213.reuse, R3, RZ ;  /* 0x00000003d50cd210 */ /* 0x040fe40007f5e0ff */
[-C--:B----4-:R-:W-:Y:S02]  /*ae40*/  @!P4 IADD3 R26, P1, R208, R14.reuse, RZ ;  /* 0x0000000ed01ac210 */ /* 0x090fe40007f3e0ff */
[----:B------:R-:W-:Y:S01]  /*ae50*/  @!P4 SHF.R.S32.HI R3, RZ, 0x1f, R208 ;  /* 0x0000001fff03c819 */ /* 0x000fe200000114d0 */
[----:B-1----:R-:W-:Y:S01]  /*ae60*/  @!P5 IMAD.X R13, R0, 0x1, R35, P2 ;  /* 0x00000001000dd824 */ /* 0x002fe200010e0623 */
[----:B------:R-:W-:-:S03]  /*ae70*/  @!P5 IADD3 R14, P3, R213, R14, RZ ;  /* 0x0000000ed50ed210 */ /* 0x000fc60007f7e0ff */
[--C-:B------:R-:W-:Y:S01]  /*ae80*/  @!P4 IMAD.X R11, R0, 0x1, R3.reuse, P0 ;  /* 0x00000001000bc824 */ /* 0x100fe200000e0603 */
[----:B------:R1:W5:Y:S01]  /*ae90*/  @!P5 LD.E.64 R24, desc[UR38][R12.64] ;  /* 0x000000260c18d980 */ /* 0x000362000c101b00 */
[C---:B---3--:R-:W-:Y:S02]  /*aea0*/  @!P4 IMAD.X R27, R4.reuse, 0x1, R3, P1 ;  /* 0x00000001041bc824 */ /* 0x048fe400008e0603 */
[----:B------:R-:W-:Y:S01]  /*aeb0*/  @!P5 IMAD.X R15, R4, 0x1, R35, P3 ;  /* 0x00000001040fd824 */ /* 0x000fe200018e0623 */
[----:B------:R1:W5:Y:S04]  /*aec0*/  @!P4 LD.E.64 R30, desc[UR38][R10.64] ;  /* 0x000000260a1ec980 */ /* 0x000368000c101b00 */
[----:B------:R1:W5:Y:S04]  /*aed0*/  @!P5 LD.E.64 R20, desc[UR38][R14.64] ;  /* 0x000000260e14d980 */ /* 0x000368000c101b00 */
[----:B------:R1:W5:Y:S02]  /*aee0*/  @!P4 LD.E.64 R28, desc[UR38][R26.64] ;  /* 0x000000261a1cc980 */ /* 0x000364000c101b00 */
.L_x_1389:
[----:B------:R-:W-:Y:S05]  /*aef0*/  BSYNC B1 ;  /* 0x0000000000017941 */ /* 0x000fea0003800000 */
.L_x_1388:
[----:B------:R-:W-:Y:S01]  /*af00*/  UMOV UR4, 0xffffffff ;  /* 0xffffffff00047882 */ /* 0x000fe20000000000 */
[----:B-1----:R-:W-:Y:S02]  /*af10*/  CS2R R26, SRZ ;  /* 0x00000000001a7805 */ /* 0x002fe4000001ff00 */
[----:B------:R-:W-:Y:S05]  /*af20*/  BRA.DIV UR4, `(.L_x_1390) ;  /* 0x0000022604dc7947 */ /* 0x000fea000b800000 */
[----:B------:R1:W0:Y:S04]  /*af30*/  SHFL.IDX PT, R0, R6, 0x1, 0x1c1f ;  /* 0x003c1f0006007f89 */ /* 0x00022800000e0000 */
[----:B--2---:R1:W2:Y:S04]  /*af40*/  SHFL.IDX PT, R3, R5, 0x1, 0x1c1f ;  /* 0x003c1f0005037f89 */ /* 0x0042a800000e0000 */
[----:B---3--:R1:W3:Y:S04]  /*af50*/  SHFL.IDX PT, R4, R8, 0x1, 0x1c1f ;  /* 0x003c1f0008047f89 */ /* 0x0082e800000e0000 */
[----:B----4-:R1:W4:Y:S02]  /*af60*/  SHFL.IDX PT, R14, R7, 0x1, 0x1c1f ;  /* 0x003c1f00070e7f89 */ /* 0x01032400000e0000 */
.L_x_1671:
[----:B01----:R-:W-:Y:S01]  /*af70*/  VIADD R5, R39, 0x40 ;  /* 0x0000004027057836 */ /* 0x003fe20000000000 */
[----:B------:R-:W-:Y:S01]  /*af80*/  BSSY B1, `(.L_x_1391) ;  /* 0x000001a000017945 */ /* 0x000fe20003800000 */
[----:B------:R-:W-:Y:S02]  /*af90*/  CS2R R8, SRZ ;  /* 0x0000000000087805 */ /* 0x000fe4000001ff00 */
[----:B------:R-:W-:Y:S02]  /*afa0*/  CS2R R12, SRZ ;  /* 0x00000000000c7805 */ /* 0x000fe4000001ff00 */
[----:B------:R-:W-:Y:S02]  /*afb0*/  CS2R R10, SRZ ;  /* 0x00000000000a7805 */ /* 0x000fe4000001ff00 */
[----:B------:R-:W-:-:S13]  /*afc0*/  ISETP.GE.AND P0, PT, R5, R34, PT ;  /* 0x000000220500720c */ /* 0x000fda0003f06270 */
        /* <DEDUP_REMOVED lines=12> */
[----:B------:R-:W-:Y:S01]  /*b090*/  @!P5 IMAD.X R33, R0, 0x1, R35, P2 ;  /* 0x000000010021d824 */ /* 0x000fe200010e0623 */
        /* <DEDUP_REMOVED lines=8> */
.L_x_1392:
[----:B------:R-:W-:Y:S05]  /*b120*/  BSYNC B1 ;  /* 0x0000000000017941 */ /* 0x000fea0003800000 */
.L_x_1391:
[----:B------:R-:W-:Y:S01]  /*b130*/  ULEA.HI UR4, UR37, UR37, URZ, 0x1 ;  /* 0x0000002525047291 */ /* 0x000fe2000f8f083f */
[----:B------:R-:W-:Y:S01]  /*b140*/  IMAD.SHL.U32 R0, R212, 0x80, RZ ;  /* 0x00000080d4007824 */ /* 0x000fe200078e00ff */
[----:B0---4-:R-:W-:Y:S01]  /*b150*/  VIADDMNMX R14, R34, -R217, 0x80, PT ;  /* 0x00000080220e7446 */ /* 0x011fe200038009d9 */
[----:B------:R-:W-:Y:S01]  /*b160*/  BSSY B1, `(.L_x_1393) ;  /* 0x0000010000017945 */ /* 0x000fe20003800000 */
[----:B------:R-:W-:Y:S01]  /*b170*/  ULOP3.LUT UR4, UR4, 0xfffffffe, URZ, 0xc0, !UPT ;  /* 0xfffffffe04047892 */ /* 0x000fe2000f8ec03f */
[----:B------:R-:W-:Y:S02]  /*b180*/  LOP3.LUT P2, RZ, R212, 0x4, RZ, 0xc0, !PT ;  /* 0x00000004d4ff7812 */ /* 0x000fe4000784c0ff */
[----:B--2---:R-:W-:Y:S01]  /*b190*/  LOP3.LUT R3, R0, 0x380, RZ, 0xc0, !PT ;  /* 0x0000038000037812 */ /* 0x004fe200078ec0ff */
[----:B------:R-:W-:Y:S01]  /*b1a0*/  UIADD3 UR4, UR37, -UR4, URZ ;  /* 0x8000000425047290 */ /* 0x000fe2000fffe03f */
[----:B------:R-:W-:Y:S02]  /*b1b0*/  ISETP.GE.AND P1, PT, R23, R14, PT ;  /* 0x0000000e1700720c */ /* 0x000fe40003f26270 */
[----:B------:R-:W-:-:S02]  /*b1c0*/  LOP3.LUT R0, R3, 0x30, R18, 0xf8, !PT ;  /* 0x0000003003007812 */ /* 0x000fc400078ef812 */
[----:B------:R-:W-:Y:S01]  /*b1d0*/  SHF.R.U32.HI R3, RZ, 0x3, R3 ;  /* 0x00000003ff037819 */ /* 0x000fe20000011603 */
[----:B------:R-:W-:-:S03]  /*b1e0*/  IMAD.U32 R6, RZ, RZ, UR4 ;  /* 0x00000004ff067e24 */ /* 0x000fc6000f8e00ff */
[----:B------:R-:W-:Y:S02]  /*b1f0*/  LOP3.LUT R0, R0, R3, RZ, 0x3c, !PT ;  /* 0x0000000300007212 */ /* 0x000fe400078e3cff */
[----:B------:R-:W-:Y:S02]  /*b200*/  SHF.L.U32 R6, R6, 0x1f, RZ ;  /* 0x0000001f06067819 */ /* 0x000fe400000006ff */
[----:B------:R-:W-:Y:S02]  /*b210*/  IADD3 R3, R17, R0, R231 ;  /* 0x0000000011037210 */ /* 0x000fe40007ffe0e7 */
[----:B------:R-:W0:Y:S03]  /*b220*/  SYNCS.PHASECHK.TRANS64.TRYWAIT P0, [R17+URZ+0x28800], R6 ;  /* 0x02880006110075a7 */ /* 0x000e26000800017f */
[C---:B---3--:R-:W-:Y:S02]  /*b230*/  VIADD R4, R3.reuse, 0x18400 ;  /* 0x0001840003047836 */ /* 0x048fe40000000000 */
[----:B------:R-:W-:Y:S01]  /*b240*/  VIADD R0, R3, 0x18440 ;  /* 0x0001844003007836 */ /* 0x000fe20000000000 */
[----:B0-----:R-:W-:Y:S06]  /*b250*/  @!P0 BRA `(.L_x_1394) ;  /* 0x0000022400808947 */ /* 0x001fec0003800000 */
.L_x_1672:
[----:B------:R-:W-:Y:S05]  /*b260*/  BSYNC B1 ;  /* 0x0000000000017941 */ /* 0x000fea0003800000 */
.L_x_1393:
[----:B------:R-:W-:Y:S01]  /*b270*/  BSSY B1, `(.L_x_1395) ;  /* 0x00000fa000017945 */ /* 0x000fe20003800000 */
[----:B------:R-:W-:-:S03]  /*b280*/  @P2 VIADD R0, R4, 0xffffffc0 ;  /* 0xffffffc004002836 */ /* 0x000fc60000000000 */
[----:B------:R-:W-:Y:S05]  /*b290*/  @P1 BRA `(.L_x_1396) ;  /* 0x0000000c00dc1947 */ /* 0x000fea0003800000 */
[----:B------:R-:W1:Y:S01]  /*b2a0*/  LDC R4, c[0x0][0x3f4] ;  /* 0x0000fd00ff047b82 */ /* 0x000e620000000800 */
[----:B------:R-:W-:Y:S01]  /*b2b0*/  BSSY B2, `(.L_x_1397) ;  /* 0x000007a000027945 */ /* 0x000fe20003800000 */
[-C--:B-1----:R-:W-:Y:S02]  /*b2c0*/  ISETP.GE.AND P0, PT, R208, R4.reuse, PT ;  /* 0x00000004d000720c */ /* 0x082fe40003f06270 */
[----:B------:R-:W-:-:S11]  /*b2d0*/  ISETP.GE.AND P1, PT, R213, R4, PT ;  /* 0x00000004d500720c */ /* 0x000fd60003f26270 */
[----:B------:R-:W-:Y:S05]  /*b2e0*/  @P0 BRA `(.L_x_1398) ;  /* 0x0000000400d80947 */ /* 0x000fea0003800000 */
[----:B0-----:R-:W0:Y:S01]  /*b2f0*/  LDS.128 R4, [R3+0x18400] ;  /* 0x0184000003047984 */ /* 0x001e220000000c00 */
[----:B-----5:R-:W-:Y:S02]  /*b300*/  SHF.R.U32.HI R32, RZ, 0x8, R30 ;  /* 0x00000008ff207819 */ /* 0x020fe4000001161e */
[----:B------:R-:W-:Y:S02]  /*b310*/  LOP3.LUT R15, R30, 0xff, RZ, 0xc0, !PT ;  /* 0x000000ff1e0f7812 */ /* 0x000fe400078ec0ff */
[----:B------:R-:W-:Y:S02]  /*b320*/  LOP3.LUT R32, R32, 0xff, RZ, 0xc0, !PT ;  /* 0x000000ff20207812 */ /* 0x000fe400078ec0ff */
[----:B------:R-:W-:Y:S02]  /*b330*/  SHF.R.U32.HI R34, RZ, 0x8, R31 ;  /* 0x00000008ff227819 */ /* 0x000fe4000001161f */
[----:B------:R-:W-:Y:S02]  /*b340*/  SHF.R.U32.HI R38, RZ, 0x8, R29 ;  /* 0x00000008ff267819 */ /* 0x000fe4000001161d */
[----:B------:R-:W-:-:S02]  /*b350*/  PRMT R15, R32, 0x7604, R15 ;  /* 0x00007604200f7816 */ /* 0x000fc4000000000f */
[----:B------:R-:W-:Y:S02]  /*b360*/  LOP3.LUT R33, R31, 0xff, RZ, 0xc0, !PT ;  /* 0x000000ff1f217812 */ /* 0x000fe400078ec0ff */
[----:B------:R-:W-:Y:S02]  /*b370*/  LOP3.LUT R34, R34, 0xff, RZ, 0xc0, !PT ;  /* 0x000000ff22227812 */ /* 0x000fe400078ec0ff */
[----:B------:R-:W-:Y:S02]  /*b380*/  SHF.R.U32.HI R40, RZ, 0x10, R31 ;  /* 0x00000010ff287819 */ /* 0x000fe4000001161f */
[----:B------:R-:W-:Y:S02]  /*b390*/  SHF.R.U32.HI R32, RZ, 0x8, R28 ;  /* 0x00000008ff207819 */ /* 0x000fe4000001161c */
[----:B------:R-:W-:Y:S02]  /*b3a0*/  SHF.R.U32.HI R39, RZ, 0x10, R29 ;  /* 0x00000010ff277819 */ /* 0x000fe4000001161d */
[----:B------:R-:W-:-:S02]  /*b3b0*/  LOP3.LUT R37, R29, 0xff, RZ, 0xc0, !PT ;  /* 0x000000ff1d257812 */ /* 0x000fc400078ec0ff */
[----:B------:R-:W-:Y:S01]  /*b3c0*/  LOP3.LUT R38, R38, 0xff, RZ, 0xc0, !PT ;  /* 0x000000ff26267812 */ /* 0x000fe200078ec0ff */
[----:B------:R-:W-:Y:S01]  /*b3d0*/  IMAD.U32 R39, R39, 0x10000, RZ ;  /* 0x0001000027277824 */ /* 0x000fe200078e00ff */
[----:B------:R-:W-:Y:S02]  /*b3e0*/  PRMT R33, R34, 0x7604, R33 ;  /* 0x0000760422217816 */ /* 0x000fe40000000021 */
[----:B------:R-:W-:Y:S01]  /*b3f0*/  LOP3.LUT R35, R32, 0xff, RZ, 0xc0, !PT ;  /* 0x000000ff20237812 */ /* 0x000fe200078ec0ff */
[----:B------:R-:W-:Y:S01]  /*b400*/  IMAD.U32 R32, R40, 0x10000, RZ ;  /* 0x0001000028207824 */ /* 0x000fe200078e00ff */
[----:B------:R-:W-:Y:S02]  /*b410*/  LOP3.LUT R34, R28, 0xff, RZ, 0xc0, !PT ;  /* 0x000000ff1c227812 */ /* 0x000fe400078ec0ff */
[----:B------:R-:W-:Y:S02]  /*b420*/  PRMT R38, R38, 0x7604, R37 ;  /* 0x0000760426267816 */ /* 0x000fe40000000025 */
[----:B------:R-:W-:-:S02]  /*b430*/  PRMT R37, R35, 0x7604, R34 ;  /* 0x0000760423257816 */ /* 0x000fc40000000022 */
[----:B------:R-:W-:Y:S02]  /*b440*/  LOP3.LUT R35, R33, 0xff0000, R32, 0xf8, !PT ;  /* 0x00ff000021237812 */ /* 0x000fe400078ef820 */
[----:B------:R-:W-:Y:S02]  /*b450*/  LOP3.LUT R39, R38, 0xff0000, R39, 0xf8, !PT ;  /* 0x00ff000026277812 */ /* 0x000fe400078ef827 */
[----:B------:R-:W-:Y:S02]  /*b460*/  LOP3.LUT R35, R35, 0xff000000, R31, 0xf8, !PT ;  /* 0xff00000023237812 */ /* 0x000fe400078ef81f */
[----:B------:R-:W-:Y:S02]  /*b470*/  LOP3.LUT R39, R39, 0xff000000, R29, 0xf8, !PT ;  /* 0xff00000027277812 */ /* 0x000fe400078ef81d */
[----:B------:R-:W-:Y:S02]  /*b480*/  LOP3.LUT R33, R15, 0xff0000, R30, 0xf8, !PT ;  /* 0x00ff00000f217812 */ /* 0x000fe400078ef81e */
[----:B0-----:R-:W-:-:S02]  /*b490*/  F2FP.F16.E4M3.UNPACK_B R15, R6.H1 ;  /* 0x00000006ff0f723e */ /* 0x001fc400030006ff */
[----:B------:R-:W-:Y:S02]  /*b4a0*/  F2FP.F16.E4M3.UNPACK_B R38, R39 ;  /* 0x00000027ff26723e */ /* 0x000fe400020006ff */
[----:B------:R-:W-:Y:S02]  /*b4b0*/  F2FP.F16.E4M3.UNPACK_B R32, R35 ;  /* 0x00000023ff20723e */ /* 0x000fe400020006ff */
[----:B------:R-:W-:Y:S01]  /*b4c0*/  LOP3.LUT R33, R33, 0xff000000, R30, 0xf8, !PT ;  /* 0xff00000021217812 */ /* 0x000fe200078ef81e */
[--C-:B------:R-:W-:Y:S01]  /*b4d0*/  HADD2.F32 R30, -RZ, R15.reuse.H0_H0 ;  /* 0x2000000fff1e7230 */ /* 0x100fe20000004100 */
[--C-:B------:R-:W-:Y:S01]  /*b4e0*/  LOP3.LUT R37, R37, 0xff0000, R28.reuse, 0xf8, !PT ;  /* 0x00ff000025257812 */ /* 0x100fe200078ef81c */
[----:B------:R-:W-:Y:S01]  /*b4f0*/  HADD2.F32 R15, -RZ, R15.H1_H1 ;  /* 0x3000000fff0f7230 */ /* 0x000fe20000004100 */
[----:B------:R-:W-:Y:S01]  /*b500*/  F2FP.F16.E4M3.UNPACK_B R29, R6 ;  /* 0x00000006ff1d723e */ /* 0x000fe200020006ff */
[----:B------:R-:W-:Y:S01]  /*b510*/  HADD2.F32 R40, -RZ, R38.H1_H1 ;  /* 0x30000026ff287230 */ /* 0x000fe20000004100 */
[----:B------:R-:W-:Y:S01]  /*b520*/  LOP3.LUT R37, R37, 0xff000000, R28, 0xf8, !PT ;  /* 0xff00000025257812 */ /* 0x000fe200078ef81c */
[----:B------:R-:W-:Y:S01]  /*b530*/  HADD2.F32 R34, -RZ, R32.H1_H1 ;  /* 0x30000020ff227230 */ /* 0x000fe20000004100 */
[----:B------:R-:W-:Y:S01]  /*b540*/  F2FP.F16.E4M3.UNPACK_B R28, R5.H1 ;  /* 0x00000005ff1c723e */ /* 0x000fe200030006ff */
[----:B------:R-:W-:-:S02]  /*b550*/  HADD2.F32 R38, -RZ, R38.H0_H0 ;  /* 0x20000026ff267230 */ /* 0x000fc40000004100 */
[C---:B------:R-:W-:Y:S01]  /*b560*/  FMUL.FTZ R41, R15.reuse, R40 ;  /* 0x000000280f297220 */ /* 0x040fe20000410000 */
[----:B------:R-:W-:Y:S02]  /*b570*/  HADD2.F32 R32, -RZ, R32.H0_H0 ;  /* 0x20000020ff207230 */ /* 0x000fe40000004100 */
[-C--:B------:R-:W-:Y:S01]  /*b580*/  FMUL.FTZ R43, R15, R34.reuse ;  /* 0x000000220f2b7220 */ /* 0x080fe20000410000 */
[----:B------:R-:W-:Y:S01]  /*b590*/  F2FP.F16.E4M3.UNPACK_B R15, R5 ;  /* 0x00000005ff0f723e */ /* 0x000fe200020006ff */
[--C-:B------:R-:W-:Y:S01]  /*b5a0*/  HADD2.F32 R5, -RZ, R29.reuse.H1_H1 ;  /* 0x3000001dff057230 */ /* 0x100fe20000004100 */
[----:B------:R-:W-:Y:S01]  /*b5b0*/  F2FP.F16.E4M3.UNPACK_B R31, R7 ;  /* 0x00000007ff1f723e */ /* 0x000fe200020006ff */
[C---:B------:R-:W-:Y:S01]  /*b5c0*/  FFMA.FTZ R42, R30.reuse, R34, -R41 ;  /* 0x000000221e2a7223 */ /* 0x040fe20000010829 */
        /* <DEDUP_REMOVED lines=8> */
[----:B------:R-:W-:-:S02]  /*b650*/  HADD2.F32 R34, -RZ, R39.H0_H0 ;  /* 0x20000027ff227230 */ /* 0x000fc40000004100 */
[C---:B------:R-:W-:Y:S01]  /*b660*/  FFMA.FTZ R40, R29.reuse, R32, -R30 ;  /* 0x000000201d287223 */ /* 0x040fe2000001081e */
[----:B------:R-:W-:Y:S02]  /*b670*/  HADD2.F32 R30, -RZ, R35.H0_H0 ;  /* 0x20000023ff1e7230 */ /* 0x000fe40000004100 */
[----:B------:R-:W-:Y:S01]  /*b680*/  FFMA.FTZ R41, R29, R38, R41 ;  /* 0x000000261d297223 */ /* 0x000fe20000010029 */
[----:B------:R-:W-:Y:S02]  /*b690*/  HADD2.F32 R31, -RZ, R31.H0_H0 ;  /* 0x2000001fff1f7230 */ /* 0x000fe40000004100 */
[C---:B------:R-:W-:Y:S01]  /*b6a0*/  FMUL.FTZ R32, R5.reuse, R34 ;  /* 0x0000002205207220 */ /* 0x040fe20000410000 */
[----:B------:R-:W-:Y:S02]  /*b6b0*/  HADD2.F32 R38, -RZ, R39.H1_H1 ;  /* 0x30000027ff267230 */ /* 0x000fe40000004100 */
[----:B------:R-:W-:Y:S01]  /*b6c0*/  FMUL.FTZ R44, R5, R30 ;  /* 0x0000001e052c7220 */ /* 0x000fe20000410000 */
[----:B------:R-:W-:-:S02]  /*b6d0*/  HADD2.F32 R29, -RZ, R7.H1_H1 ;  /* 0x30000007ff1d7230 */ /* 0x000fc40000004100 */
[C---:B------:R-:W-:Y:S01]  /*b6e0*/  FFMA.FTZ R39, R31.reuse, R30, -R32 ;  /* 0x0000001e1f277223 */ /* 0x040fe20000010820 */
[----:B------:R-:W-:Y:S02]  /*b6f0*/  HADD2.F32 R30, -RZ, R35.H1_H1 ;  /* 0x30000023ff1e7230 */ /* 0x000fe40000004100 */
[----:B------:R-:W-:Y:S01]  /*b700*/  FFMA.FTZ R44, R31, R34, R44 ;  /* 0x000000221f2c7223 */ /* 0x000fe2000001002c */
[----:B------:R-:W-:Y:S01]  /*b710*/  F2FP.F16.E4M3.UNPACK_B R6, R4 ;  /* 0x00000004ff06723e */ /* 0x000fe200020006ff */
[----:B------:R-:W-:Y:S02]  /*b720*/  HADD2.F32 R5, -RZ, R7.H0_H0 ;  /* 0x20000007ff057230 */ /* 0x000fe40000004100 */
[C---:B------:R-:W-:Y:S01]  /*b730*/  FMUL.FTZ R32, R29.reuse, R38 ;  /* 0x000000261d207220 */ /* 0x040fe20000410000 */
[----:B------:R-:W-:Y:S01]  /*b740*/  FMUL.FTZ R34, R29, R30 ;  /* 0x0000001e1d227220 */ /* 0x000fe20000410000 */
[----:B------:R-:W-:Y:S02]  /*b750*/  F2FP.F16.E4M3.UNPACK_B R4, R4.H1 ;  /* 0x00000004ff04723e */ /* 0x000fe400030006ff */
[----:B------:R-:W-:Y:S01]  /*b760*/  F2FP.F16.E4M3.UNPACK_B R31, R37 ;  /* 0x00000025ff1f723e */ /* 0x000fe200020006ff */
[C---:B------:R-:W-:Y:S01]  /*b770*/  FFMA.FTZ R45, R5.reuse, R30, -R32 ;  /* 0x0000001e052d7223 */ /* 0x040fe20000010820 */
[-C--:B------:R-:W-:Y:S01]  /*b780*/  F2FP.F16.E4M3.UNPACK_B R29, R33.reuse ;  /* 0x00000021ff1d723e */ /* 0x080fe200020006ff */
[----:B------:R-:W-:Y:S01]  /*b790*/  FFMA.FTZ R46, R5, R38, R34 ;  /* 0x00000026052e7223 */ /* 0x000fe20000010022 */
[----:B------:R-:W-:Y:S01]  /*b7a0*/  HADD2.F32 R7, -RZ, R4.H1_H1 ;  /* 0x30000004ff077230 */ /* 0x000fe20000004100 */
[----:B------:R-:W-:Y:S01]  /*b7b0*/  F2FP.F16.E4M3.UNPACK_B R33, R33.H1 ;  /* 0x00000021ff21723e */ /* 0x000fe200030006ff */
[----:B------:R-:W-:Y:S01]  /*b7c0*/  HADD2.F32 R32, -RZ, R31.H1_H1 ;  /* 0x3000001fff207230 */ /* 0x000fe20000004100 */
[----:B------:R-:W-:Y:S01]  /*b7d0*/  F2FP.F16.E4M3.UNPACK_B R37, R37.H1 ;  /* 0x00000025ff25723e */ /* 0x000fe200030006ff */
[----:B------:R-:W-:-:S02]  /*b7e0*/  HADD2.F32 R30, -RZ, R29.H1_H1 ;  /* 0x3000001dff1e7230 */ /* 0x000fc40000004100 */
[----:B------:R-:W-:Y:S02]  /*b7f0*/  HADD2.F32 R5, -RZ, R4.H0_H0 ;  /* 0x20000004ff057230 */ /* 0x000fe40000004100 */
[C---:B------:R-:W-:Y:S01]  /*b800*/  FMUL.FTZ R34, R7.reuse, R32 ;  /* 0x0000002007227220 */ /* 0x040fe20000410000 */
[----:B------:R-:W-:Y:S02]  /*b810*/  HADD2.F32 R31, -RZ, R31.H0_H0 ;  /* 0x2000001fff1f7230 */ /* 0x000fe40000004100 */
[-C--:B------:R-:W-:Y:S01]  /*b820*/  FMUL.FTZ R38, R7, R30.reuse ;  /* 0x0000001e07267220 */ /* 0x080fe20000410000 */
[--C-:B------:R-:W-:Y:S02]  /*b830*/  HADD2.F32 R4, -RZ, R6.reuse.H1_H1 ;  /* 0x30000006ff047230 */ /* 0x100fe40000004100 */
[C---:B------:R-:W-:Y:S01]  /*b840*/  FFMA.FTZ R34, R5.reuse, R30, -R34 ;  /* 0x0000001e05227223 */ /* 0x040fe20000010822 */
[----:B------:R-:W-:Y:S02]  /*b850*/  HADD2.F32 R29, -RZ, R29.H0_H0 ;  /* 0x2000001dff1d7230 */ /* 0x000fe40000004100 */
[----:B------:R-:W-:Y:S01]  /*b860*/  FFMA.FTZ R35, R5, R32, R38 ;  /* 0x0000002005237223 */ /* 0x000fe20000010026 */
[----:B------:R-:W-:-:S02]  /*b870*/  HADD2.F32 R6, -RZ, R6.H0_H0 ;  /* 0x20000006ff067230 */ /* 0x000fc40000004100 */
[C---:B------:R-:W-:Y:S01]  /*b880*/  FMUL.FTZ R7, R4.reuse, R31 ;  /* 0x0000001f04077220 */ /* 0x040fe20000410000 */
[--C-:B------:R-:W-:Y:S02]  /*b890*/  HADD2.F32 R5, -RZ, R28.reuse.H1_H1 ;  /* 0x3000001cff057230 */ /* 0x100fe40000004100 */
[-C--:B------:R-:W-:Y:S01]  /*b8a0*/  FMUL.FTZ R4, R4, R29.reuse ;  /* 0x0000001d04047220 */ /* 0x080fe20000410000 */
[----:B------:R-:W-:Y:S02]  /*b8b0*/  HADD2.F32 R28, -RZ, R28.H0_H0 ;  /* 0x2000001cff1c7230 */ /* 0x000fe40000004100 */
[C---:B------:R-:W-:Y:S01]  /*b8c0*/  FFMA.FTZ R29, R6.reuse, R29, -R7 ;  /* 0x0000001d061d7223 */ /* 0x040fe20000010807 */
[----:B------:R-:W-:Y:S02]  /*b8d0*/  HADD2.F32 R7, -RZ, R37.H1_H1 ;  /* 0x30000025ff077230 */ /* 0x000fe40000004100 */
[----:B------:R-:W-:Y:S01]  /*b8e0*/  FFMA.FTZ R30, R6, R31, R4 ;  /* 0x0000001f061e7223 */ /* 0x000fe20000010004 */
[----:B------:R-:W-:-:S02]  /*b8f0*/  HADD2.F32 R6, -RZ, R33.H1_H1 ;  /* 0x30000021ff067230 */ /* 0x000fc40000004100 */
[----:B------:R-:W-:Y:S02]  /*b900*/  HADD2.F32 R37, -RZ, R37.H0_H0 ;  /* 0x20000025ff257230 */ /* 0x000fe40000004100 */
[C---:B------:R-:W-:Y:S01]  /*b910*/  FMUL.FTZ R31, R5.reuse, R7 ;  /* 0x00000007051f7220 */ /* 0x040fe20000410000 */
[----:B------:R-:W-:Y:S02]  /*b920*/  HADD2.F32 R4, -RZ, R15.H1_H1 ;  /* 0x3000000fff047230 */ /* 0x000fe40000004100 */
[-C--:B------:R-:W-:Y:S01]  /*b930*/  FMUL.FTZ R38, R5, R6.reuse ;  /* 0x0000000605267220 */ /* 0x080fe20000410000 */
[----:B------:R-:W-:Y:S02]  /*b940*/  HADD2.F32 R33, -RZ, R33.H0_H0 ;  /* 0x20000021ff217230 */ /* 0x000fe40000004100 */
[----:B------:R-:W-:Y:S01]  /*b950*/  FFMA.FTZ R31, R28, R6, -R31 ;  /* 0x000000061c1f7223 */ /* 0x000fe2000001081f */
[----:B------:R-:W-:Y:S02]  /*b960*/  HADD2.F32 R15, -RZ, R15.H0_H0 ;  /* 0x2000000fff0f7230 */ /* 0x000fe40000004100 */
[----:B------:R-:W-:Y:S01]  /*b970*/  FMUL.FTZ R32, R4, R37 ;  /* 0x0000002504207220 */ /* 0x000fe20000410000 */
[----:B------:R-:W-:Y:S01]  /*b980*/  FFMA.FTZ R38, R28, R7, R38 ;  /* 0x000000071c267223 */ /* 0x000fe20000010026 */
[-C--:B------:R-:W-:Y:S01]  /*b990*/  FMUL.FTZ R4, R4, R33.reuse ;  /* 0x0000002104047220 */ /* 0x080fe20000410000 */
[----:B------:R-:W-:Y:S01]  /*b9a0*/  F2FP.SATFINITE.E4M3.F32.PACK_AB_MERGE_C R6, R43, R42, RZ ;  /* 0x0000002a2b06723e */ /* 0x000fe200048070ff */
[C---:B------:R-:W-:Y:S01]  /*b9b0*/  FFMA.FTZ R5, R15.reuse, R33, -R32 ;  /* 0x000000210f057223 */ /* 0x040fe20000010820 */
[----:B------:R-:W-:Y:S01]  /*b9c0*/  F2FP.SATFINITE.E4M3.F32.PACK_AB_MERGE_C R7, R46, R45, RZ ;  /* 0x0000002d2e07723e */ /* 0x000fe200048070ff */
[----:B------:R-:W-:Y:S01]  /*b9d0*/  FFMA.FTZ R28, R15, R37, R4 ;  /* 0x000000250f1c7223 */ /* 0x000fe20000010004 */
[----:B------:R-:W-:-:S02]  /*b9e0*/  F2FP.SATFINITE.E4M3.F32.PACK_AB_MERGE_C R4, R35, R34, RZ ;  /* 0x000000222304723e */ /* 0x000fc400048070ff */
[----:B------:R-:W-:Y:S02]  /*b9f0*/  F2FP.SATFINITE.E4M3.F32.PACK_AB_MERGE_C R31, R38, R31, RZ ;  /* 0x0000001f261f723e */ /* 0x000fe400048070ff */
[----:B------:R-:W-:Y:S02]  /*ba00*/  F2FP.SATFINITE.E4M3.F32.PACK_AB_MERGE_C R6, R41, R40, R6 ;  /* 0x000000282906723e */ /* 0x000fe40004807006 */
[----:B------:R-:W-:Y:S02]  /*ba10*/  F2FP.SATFINITE.E4M3.F32.PACK_AB_MERGE_C R7, R44, R39, R7 ;  /* 0x000000272c07723e */ /* 0x000fe40004807007 */
[----:B------:R-:W-:Y:S02]  /*ba20*/  F2FP.SATFINITE.E4M3.F32.PACK_AB_MERGE_C R4, R30, R29, R4 ;  /* 0x0000001d1e04723e */ /* 0x000fe40004807004 */
[----:B------:R-:W-:-:S05]  /*ba30*/  F2FP.SATFINITE.E4M3.F32.PACK_AB_MERGE_C R5, R28, R5, R31 ;  /* 0x000000051c05723e */ /* 0x000fca000480701f */
[----:B------:R1:W-:Y:S02]  /*ba40*/  STS.128 [R3+0x18400], R4 ;  /* 0x0184000403007388 */ /* 0x0003e40000000c00 */
.L_x_1398:
[----:B------:R-:W-:Y:S05]  /*ba50*/  BSYNC B2 ;  /* 0x0000000000027941 */ /* 0x000fea0003800000 */
.L_x_1397:
[----:B------:R-:W-:Y:S05]  /*ba60*/  @P1 BRA `(.L_x_1396) ;  /* 0x0000000400e81947 */ /* 0x000fea0003800000 */
[----:B01----:R-:W0:Y:S01]  /*ba70*/  LDS.128 R4, [R0] ;  /* 0x0000000000047984 */ /* 0x003e220000000c00 */
[----:B-----5:R-:W-:Y:S02]  /*ba80*/  SHF.R.U32.HI R29, RZ, 0x8, R25 ;  /* 0x00000008ff1d7819 */ /* 0x020fe40000011619 */
[----:B------:R-:W-:Y:S02]  /*ba90*/  SHF.R.U32.HI R34, RZ, 0x8, R21 ;  /* 0x00000008ff227819 */ /* 0x000fe40000011615 */
[----:B------:R-:W-:Y:S02]  /*baa0*/  SHF.R.U32.HI R31, RZ, 0x8, R20 ;  /* 0x00000008ff1f7819 */ /* 0x000fe40000011614 */
[----:B------:R-:W-:Y:S02]  /*bab0*/  LOP3.LUT R30, R25, 0xff, RZ, 0xc0, !PT ;  /* 0x000000ff191e7812 */ /* 0x000fe400078ec0ff */
[----:B------:R-:W-:Y:S02]  /*bac0*/  LOP3.LUT R35, R21, 0xff, RZ, 0xc0, !PT ;  /* 0x000000ff15237812 */ /* 0x000fe400078ec0ff */
[----:B------:R-:W-:-:S02]  /*bad0*/  LOP3.LUT R29, R29, 0xff, RZ, 0xc0, !PT ;  /* 0x000000ff1d1d7812 */ /* 0x000fc400078ec0ff */
[----:B------:R-:W-:Y:S02]  /*bae0*/  LOP3.LUT R34, R34, 0xff, RZ, 0xc0, !PT ;  /* 0x000000ff22227812 */ /* 0x000fe400078ec0ff */
[----:B------:R-:W-:Y:S02]  /*baf0*/  SHF.R.U32.HI R15, RZ, 0x8, R24 ;  /* 0x00000008ff0f7819 */ /* 0x000fe40000011618 */
[----:B------:R-:W-:Y:S02]  /*bb00*/  LOP3.LUT R32, R31, 0xff, RZ, 0xc0, !PT ;  /* 0x000000ff1f207812 */ /* 0x000fe400078ec0ff */
[----:B------:R-:W-:Y:S02]  /*bb10*/  PRMT R31, R29, 0x7604, R30 ;  /* 0x000076041d1f7816 */ /* 0x000fe4000000001e */
[----:B------:R-:W-:Y:S02]  /*bb20*/  PRMT R35, R34, 0x7604, R35 ;  /* 0x0000760422237816 */ /* 0x000fe40000000023 */
[----:B------:R-:W-:-:S02]  /*bb30*/  SHF.R.U32.HI R30, RZ, 0x10, R25 ;  /* 0x00000010ff1e7819 */ /* 0x000fc40000011619 */
[----:B------:R-:W-:Y:S02]  /*bb40*/  SHF.R.U32.HI R34, RZ, 0x10, R21 ;  /* 0x00000010ff227819 */ /* 0x000fe40000011615 */
[----:B------:R-:W-:Y:S02]  /*bb50*/  LOP3.LUT R28, R24, 0xff, RZ, 0xc0, !PT ;  /* 0x000000ff181c7812 */ /* 0x000fe400078ec0ff */
[----:B------:R-:W-:Y:S02]  /*bb60*/  LOP3.LUT R15, R15, 0xff, RZ, 0xc0, !PT ;  /* 0x000000ff0f0f7812 */ /* 0x000fe400078ec0ff */
[----:B------:R-:W-:Y:S02]  /*bb70*/  LOP3.LUT R30, R30, 0xff, RZ, 0xc0, !PT ;  /* 0x000000ff1e1e7812 */ /* 0x000fe400078ec0ff */
[----:B------:R-:W-:Y:S02]  /*bb80*/  LOP3.LUT R34, R34, 0xff, RZ, 0xc0, !PT ;  /* 0x000000ff22227812 */ /* 0x000fe400078ec0ff */
[----:B------:R-:W-:-:S02]  /*bb90*/  PRMT R28, R15, 0x7604, R28 ;  /* 0x000076040f1c7816 */ /* 0x000fc4000000001c */
[----:B------:R-:W-:Y:S02]  /*bba0*/  LOP3.LUT R33, R20, 0xff, RZ, 0xc0, !PT ;  /* 0x000000ff14217812 */ /* 0x000fe400078ec0ff */
[----:B------:R-:W-:Y:S02]  /*bbb0*/  SHF.R.U32.HI R15, RZ, 0x10, R24 ;  /* 0x00000010ff0f7819 */ /* 0x000fe40000011618 */
[----:B------:R-:W-:Y:S02]  /*bbc0*/  SHF.R.U32.HI R29, RZ, 0x10, R20 ;  /* 0x00000010ff1d7819 */ /* 0x000fe40000011614 */
[----:B------:R-:W-:Y:S02]  /*bbd0*/  PRMT R31, R30, 0x7054, R31 ;  /* 0x000070541e1f7816 */ /* 0x000fe4000000001f */
[----:B------:R-:W-:Y:S02]  /*bbe0*/  PRMT R35, R34, 0x7054, R35 ;  /* 0x0000705422237816 */ /* 0x000fe40000000023 */
[----:B------:R-:W-:-:S02]  /*bbf0*/  PRMT R33, R32, 0x7604, R33 ;  /* 0x0000760420217816 */ /* 0x000fc40000000021 */
[----:B------:R-:W-:Y:S02]  /*bc00*/  LOP3.LUT R15, R15, 0xff, RZ, 0xc0, !PT ;  /* 0x000000ff0f0f7812 */ /* 0x000fe400078ec0ff */
[----:B------:R-:W-:Y:S02]  /*bc10*/  LOP3.LUT R32, R29, 0xff, RZ, 0xc0, !PT ;  /* 0x000000ff1d207812 */ /* 0x000fe400078ec0ff */
[----:B------:R-:W-:Y:S02]  /*bc20*/  LOP3.LUT R35, R35, 0xff000000, R21, 0xf8, !PT ;  /* 0xff00000023237812 */ /* 0x000fe400078ef815 */
[----:B------:R-:W-:Y:S02]  /*bc30*/  LOP3.LUT R31, R31, 0xff000000, R25, 0xf8, !PT ;  /* 0xff0000001f1f7812 */ /* 0x000fe400078ef819 */
[----:B------:R-:W-:Y:S02]  /*bc40*/  PRMT R29, R15, 0x7054, R28 ;  /* 0x000070540f1d7816 */ /* 0x000fe4000000001c */
[----:B------:R-:W-:-:S02]  /*bc50*/  PRMT R33, R32, 0x7054, R33 ;  /* 0x0000705420217816 */ /* 0x000fc40000000021 */
[-C--:B0-----:R-:W-:Y:S02]  /*bc60*/  F2FP.F16.E4M3.UNPACK_B R15, R6.reuse.H1 ;  /* 0x00000006ff0f723e */ /* 0x081fe400030006ff */
[----:B------:R-:W-:Y:S02]  /*bc70*/  F2FP.F16.E4M3.UNPACK_B R32, R35 ;  /* 0x00000023ff20723e */ /* 0x000fe400020006ff */
[----:B------:R-:W-:Y:S02]  /*bc80*/  F2FP.F16.E4M3.UNPACK_B R28, R31 ;  /* 0x0000001fff1c723e */ /* 0x000fe400020006ff */
[----:B------:R-:W-:Y:S01]  /*bc90*/  LOP3.LUT R29, R29, 0xff000000, R24, 0xf8, !PT ;  /* 0xff0000001d1d7812 */ /* 0x000fe200078ef818 */
[--C-:B------:R-:W-:Y:S01]  /*bca0*/  HADD2.F32 R24, -RZ, R15.reuse.H0_H0 ;  /* 0x2000000fff187230 */ /* 0x100fe20000004100 */
[----:B------:R-:W-:Y:S01]  /*bcb0*/  F2FP.F16.E4M3.UNPACK_B R21, R6 ;  /* 0x00000006ff15723e */ /* 0x000fe200020006ff */
[----:B------:R-:W-:Y:S01]  /*bcc0*/  HADD2.F32 R15, -RZ, R15.H1_H1 ;  /* 0x3000000fff0f7230 */ /* 0x000fe20000004100 */
[----:B------:R-:W-:Y:S01]  /*bcd0*/  LOP3.LUT R33, R33, 0xff000000, R20, 0xf8, !PT ;  /* 0xff00000021217812 */ /* 0x000fe200078ef814 */
[----:B------:R-:W-:Y:S01]  /*bce0*/  HADD2.F32 R34, -RZ, R32.H1_H1 ;  /* 0x30000020ff227230 */ /* 0x000fe20000004100 */
[----:B------:R-:W-:Y:S01]  /*bcf0*/  F2FP.F16.E4M3.UNPACK_B R20, R5.H1 ;  /* 0x00000005ff14723e */ /* 0x000fe200030006ff */
[----:B------:R-:W-:Y:S01]  /*bd00*/  HADD2.F32 R30, -RZ, R28.H1_H1 ;  /* 0x3000001cff1e7230 */ /* 0x000fe20000004100 */
[----:B------:R-:W-:Y:S01]  /*bd10*/  F2FP.F16.E4M3.UNPACK_B R25, R7 ;  /* 0x00000007ff19723e */ /* 0x000fe200020006ff */
[----:B------:R-:W-:-:S02]  /*bd20*/  HADD2.F32 R32, -RZ, R32.H0_H0 ;  /* 0x20000020ff207230 */ /* 0x000fc40000004100 */
[C---:B------:R-:W-:Y:S01]  /*bd30*/  FMUL.FTZ R37, R15.reuse, R34 ;  /* 0x000000220f257220 */ /* 0x040fe20000410000 */
[----:B------:R-:W-:Y:S02]  /*bd40*/  HADD2.F32 R28, -RZ, R28.H0_H0 ;  /* 0x2000001cff1c7230 */ /* 0x000fe40000004100 */
[-C--:B------:R-:W-:Y:S01]  /*bd50*/  FMUL.FTZ R39, R15, R30.reuse ;  /* 0x0000001e0f277220 */ /* 0x080fe20000410000 */
[----:B------:R-:W-:Y:S01]  /*bd60*/  F2FP.F16.E4M3.UNPACK_B R15, R5 ;  /* 0x00000005ff0f723e */ /* 0x000fe200020006ff */
[--C-:B------:R-:W-:Y:S01]  /*bd70*/  HADD2.F32 R5, -RZ, R21.reuse.H1_H1 ;  /* 0x30000015ff057230 */ /* 0x100fe20000004100 */
[----:B------:R-:W-:Y:S01]  /*bd80*/  F2FP.F16.E4M3.UNPACK_B R35, R35.H1 ;  /* 0x00000023ff23723e */ /* 0x000fe200030006ff */
[C---:B------:R-:W-:Y:S01]  /*bd90*/  FFMA.FTZ R38, R24.reuse, R30, -R37 ;  /* 0x0000001e18267223 */ /* 0x040fe20000010825 */
        /* <DEDUP_REMOVED lines=70> */
[----:B------:R2:W-:Y:S02]  /*c200*/  STS.128 [R0], R4 ;  /* 0x0000000400007388 */ /* 0x0005e40000000c00 */
.L_x_1396:
[----:B------:R-:W-:Y:S05]  /*c210*/  BSYNC B1 ;  /* 0x0000000000017941 */ /* 0x000fea0003800000 */
.L_x_1395:
[----:B-12---:R-:W-:-:S05]  /*c220*/  VIADD R4, R23, 0x40 ;  /* 0x0000004017047836 */ /* 0x006fca0000000000 */
[----:B------:R-:W-:-:S13]  /*c230*/  ISETP.GE.AND P0, PT, R4, R14, PT ;  /* 0x0000000e0400720c */ /* 0x000fda0003f06270 */
        /* <DEDUP_REMOVED lines=8> */
[----:B------:R-:W-:Y:S02]  /*c2c0*/  SHF.R.U32.HI R28, RZ, 0x8, R27 ;  /* 0x00000008ff1c7819 */ /* 0x000fe4000001161b */
[----:B------:R-:W-:Y:S02]  /*c2d0*/  LOP3.LUT R21, R13, 0xff, RZ, 0xc0, !PT ;  /* 0x000000ff0d157812 */ /* 0x000fe400078ec0ff */
[----:B------:R-:W-:Y:S02]  /*c2e0*/  LOP3.LUT R31, R27, 0xff, RZ, 0xc0, !PT ;  /* 0x000000ff1b1f7812 */ /* 0x000fe400078ec0ff */
[----:B------:R-:W-:Y:S02]  /*c2f0*/  LOP3.LUT R20, R20, 0xff, RZ, 0xc0, !PT ;  /* 0x000000ff14147812 */ /* 0x000fe400078ec0ff */
[----:B------:R-:W-:-:S02]  /*c300*/  LOP3.LUT R28, R28, 0xff, RZ, 0xc0, !PT ;  /* 0x000000ff1c1c7812 */ /* 0x000fc400078ec0ff */
[----:B------:R-:W-:Y:S02]  /*c310*/  SHF.R.U32.HI R14, RZ, 0x8, R12 ;  /* 0x00000008ff0e7819 */ /* 0x000fe4000001160c */
[----:B------:R-:W-:Y:S02]  /*c320*/  SHF.R.U32.HI R24, RZ, 0x8, R26 ;  /* 0x00000008ff187819 */ /* 0x000fe4000001161a */
[----:B------:R-:W-:Y:S02]  /*c330*/  PRMT R21, R20, 0x7604, R21 ;  /* 0x0000760414157816 */ /* 0x000fe40000000015 */
[----:B------:R-:W-:Y:S02]  /*c340*/  PRMT R31, R28, 0x7604, R31 ;  /* 0x000076041c1f7816 */ /* 0x000fe4000000001f */
[----:B------:R-:W-:Y:S02]  /*c350*/  SHF.R.U32.HI R20, RZ, 0x10, R13 ;  /* 0x00000010ff147819 */ /* 0x000fe4000001160d */
[----:B------:R-:W-:-:S02]  /*c360*/  SHF.R.U32.HI R28, RZ, 0x10, R27 ;  /* 0x00000010ff1c7819 */ /* 0x000fc4000001161b */
[----:B------:R-:W-:Y:S02]  /*c370*/  LOP3.LUT R15, R12, 0xff, RZ, 0xc0, !PT ;  /* 0x000000ff0c0f7812 */ /* 0x000fe400078ec0ff */
[----:B------:R-:W-:Y:S02]  /*c380*/  LOP3.LUT R25, R26, 0xff, RZ, 0xc0, !PT ;  /* 0x000000ff1a197812 */ /* 0x000fe400078ec0ff */
[----:B------:R-:W-:Y:S02]  /*c390*/  LOP3.LUT R14, R14, 0xff, RZ, 0xc0, !PT ;  /* 0x000000ff0e0e7812 */ /* 0x000fe400078ec0ff */
[----:B------:R-:W-:Y:S02]  /*c3a0*/  LOP3.LUT R24, R24, 0xff, RZ, 0xc0, !PT ;  /* 0x000000ff18187812 */ /* 0x000fe400078ec0ff */
[----:B------:R-:W-:Y:S02]  /*c3b0*/  LOP3.LUT R20, R20, 0xff, RZ, 0xc0, !PT ;  /* 0x000000ff14147812 */ /* 0x000fe400078ec0ff */
[----:B------:R-:W-:-:S02]  /*c3c0*/  LOP3.LUT R28, R28, 0xff, RZ, 0xc0, !PT ;  /* 0x000000ff1c1c7812 */ /* 0x000fc400078ec0ff */
[----:B------:R-:W-:Y:S02]  /*c3d0*/  PRMT R15, R14, 0x7604, R15 ;  /* 0x000076040e0f7816 */ /* 0x000fe4000000000f */
[----:B------:R-:W-:Y:S02]  /*c3e0*/  PRMT R29, R24, 0x7604, R25 ;  /* 0x00007604181d7816 */ /* 0x000fe40000000019 */
[----:B------:R-:W-:Y:S02]  /*c3f0*/  SHF.R.U32.HI R14, RZ, 0x10, R12 ;  /* 0x00000010ff0e7819 */ /* 0x000fe4000001160c */
[----:B------:R-:W-:Y:S02]  /*c400*/  SHF.R.U32.HI R24, RZ, 0x10, R26 ;  /* 0x00000010ff187819 */ /* 0x000fe4000001161a */
        /* <DEDUP_REMOVED lines=12> */
[----:B------:R-:W-:Y:S01]  /*c4d0*/  HADD2.F32 R12, -RZ, R14.H1_H1 ;  /* 0x3000000eff0c7230 */ /* 0x000fe20000004100 */
[----:B------:R-:W-:Y:S01]  /*c4e0*/  LOP3.LUT R29, R29, 0xff000000, R26, 0xf8, !PT ;  /* 0xff0000001d1d7812 */ /* 0x000fe200078ef81a */
[--C-:B------:R-:W-:Y:S01]  /*c4f0*/  HADD2.F32 R28, -RZ, R27.reuse.H1_H1 ;  /* 0x3000001bff1c7230 */ /* 0x100fe20000004100 */
[----:B------:R-:W-:Y:S01]  /*c500*/  F2FP.F16.E4M3.UNPACK_B R13, R5.H1 ;  /* 0x00000005ff0d723e */ /* 0x000fe200030006ff */
[----:B------:R-:W-:Y:S01]  /*c510*/  HADD2.F32 R26, -RZ, R24.H1_H1 ;  /* 0x30000018ff1a7230 */ /* 0x000fe20000004100 */
[----:B------:R-:W-:Y:S01]  /*c520*/  F2FP.F16.E4M3.UNPACK_B R20, R7 ;  /* 0x00000007ff14723e */ /* 0x000fe200020006ff */
[----:B------:R-:W-:Y:S01]  /*c530*/  HADD2.F32 R15, -RZ, R14.H0_H0 ;  /* 0x2000000eff0f7230 */ /* 0x000fe20000004100 */
[----:B------:R-:W-:Y:S01]  /*c540*/  F2FP.F16.E4M3.UNPACK_B R14, R6 ;  /* 0x00000006ff0e723e */ /* 0x000fe200020006ff */
[C---:B------:R-:W-:Y:S01]  /*c550*/  FMUL.FTZ R30, R12.reuse, R28 ;  /* 0x0000001c0c1e7220 */ /* 0x040fe20000410000 */
[----:B------:R-:W-:Y:S01]  /*c560*/  FMUL.FTZ R33, R12, R26 ;  /* 0x0000001a0c217220 */ /* 0x000fe20000410000 */
[----:B------:R-:W-:Y:S01]  /*c570*/  F2FP.F16.E4M3.UNPACK_B R12, R5 ;  /* 0x00000005ff0c723e */ /* 0x000fe200020006ff */
[----:B------:R-:W-:-:S02]  /*c580*/  HADD2.F32 R27, -RZ, R27.H0_H0 ;  /* 0x2000001bff1b7230 */ /* 0x000fc40000004100 */
[C---:B------:R-:W-:Y:S01]  /*c590*/  FFMA.FTZ R32, R15.reuse, R26, -R30 ;  /* 0x0000001a0f207223 */ /* 0x040fe2000001081e */
[----:B------:R-:W-:Y:S02]  /*c5a0*/  HADD2.F32 R5, -RZ, R14.H1_H1 ;  /* 0x3000000eff057230 */ /* 0x000fe40000004100 */
[----:B------:R-:W-:Y:S01]  /*c5b0*/  FFMA.FTZ R35, R15, R28, R33 ;  /* 0x0000001c0f237223 */ /* 0x000fe20000010021 */
[----:B------:R-:W-:Y:S01]  /*c5c0*/  HADD2.F32 R24, -RZ, R24.H0_H0 ;  /* 0x20000018ff187230 */ /* 0x000fe20000004100 */
[----:B------:R-:W-:Y:S01]  /*c5d0*/  F2FP.F16.E4M3.UNPACK_B R31, R31.H1 ;  /* 0x0000001fff1f723e */ /* 0x000fe200030006ff */
[----:B------:R-:W-:Y:S01]  /*c5e0*/  HADD2.F32 R14, -RZ, R14.H0_H0 ;  /* 0x2000000eff0e7230 */ /* 0x000fe20000004100 */
[----:B------:R-:W-:Y:S01]  /*c5f0*/  F2FP.F16.E4M3.UNPACK_B R25, R25.H1 ;  /* 0x00000019ff19723e */ /* 0x000fe200030006ff */
[C---:B------:R-:W-:Y:S01]  /*c600*/  FMUL.FTZ R15, R5.reuse, R27 ;  /* 0x0000001b050f7220 */ /* 0x040fe20000410000 */
[----:B------:R-:W-:Y:S01]  /*c610*/  FMUL.FTZ R30, R5, R24 ;  /* 0x00000018051e7220 */ /* 0x000fe20000410000 */
[----:B------:R-:W-:Y:S01]  /*c620*/  F2FP.F16.E4M3.UNPACK_B R7, R7.H1 ;  /* 0x00000007ff07723e */ /* 0x000fe200030006ff */
[----:B------:R-:W-:-:S02]  /*c630*/  HADD2.F32 R5, -RZ, R20.H1_H1 ;  /* 0x30000014ff057230 */ /* 0x000fc40000004100 */
[C---:B------:R-:W-:Y:S01]  /*c640*/  FFMA.FTZ R28, R14.reuse, R24, -R15 ;  /* 0x000000180e1c7223 */ /* 0x040fe2000001080f */
[----:B------:R-:W-:Y:S02]  /*c650*/  HADD2.F32 R26, -RZ, R31.H0_H0 ;  /* 0x2000001fff1a7230 */ /* 0x000fe40000004100 */
[----:B------:R-:W-:Y:S01]  /*c660*/  FFMA.FTZ R33, R14, R27, R30 ;  /* 0x0000001b0e217223 */ /* 0x000fe2000001001e */
[----:B------:R-:W-:Y:S01]  /*c670*/  HADD2.F32 R15, -RZ, R25.H0_H0 ;  /* 0x20000019ff0f7230 */ /* 0x000fe20000004100 */
[----:B------:R-:W-:Y:S01]  /*c680*/  F2FP.F16.E4M3.UNPACK_B R6, R4 ;  /* 0x00000004ff06723e */ /* 0x000fe200020006ff */
        /* <DEDUP_REMOVED lines=8> */
[----:B------:R-:W-:Y:S02]  /*c710*/  HADD2.F32 R5, -RZ, R7.H0_H0 ;  /* 0x20000007ff057230 */ /* 0x000fe40000004100 */
[C---:B------:R-:W-:Y:S01]  /*c720*/  FMUL.FTZ R24, R14.reuse, R31 ;  /* 0x0000001f0e187220 */ /* 0x040fe20000410000 */
[----:B------:R-:W-:Y:S01]  /*c730*/  F2FP.F16.E4M3.UNPACK_B R4, R4.H1 ;  /* 0x00000004ff04723e */ /* 0x000fe200030006ff */
[----:B------:R-:W-:Y:S01]  /*c740*/  FMUL.FTZ R20, R14, R25 ;  /* 0x000000190e147220 */ /* 0x000fe20000410000 */
[----:B------:R-:W-:Y:S01]  /*c750*/  F2FP.F16.E4M3.UNPACK_B R15, R29 ;  /* 0x0000001dff0f723e */ /* 0x000fe200020006ff */
[C---:B------:R-:W-:Y:S01]  /*c760*/  FFMA.FTZ R34, R5.reuse, R25, -R24 ;  /* 0x0000001905227223 */ /* 0x040fe20000010818 */
[----:B------:R-:W-:Y:S01]  /*c770*/  F2FP.F16.E4M3.UNPACK_B R14, R21 ;  /* 0x00000015ff0e723e */ /* 0x000fe200020006ff */
[----:B------:R-:W-:Y:S01]  /*c780*/  FFMA.FTZ R31, R5, R31, R20 ;  /* 0x0000001f051f7223 */ /* 0x000fe20000010014 */
[----:B------:R-:W-:Y:S01]  /*c790*/  HADD2.F32 R7, -RZ, R4.H1_H1 ;  /* 0x30000004ff077230 */ /* 0x000fe20000004100 */
[----:B------:R-:W-:Y:S01]  /*c7a0*/  F2FP.F16.E4M3.UNPACK_B R21, R21.H1 ;  /* 0x00000015ff15723e */ /* 0x000fe200030006ff */
[----:B------:R-:W-:Y:S01]  /*c7b0*/  HADD2.F32 R24, -RZ, R15.H1_H1 ;  /* 0x3000000fff187230 */ /* 0x000fe20000004100 */
[----:B------:R-:W-:Y:S01]  /*c7c0*/  F2FP.F16.E4M3.UNPACK_B R29, R29.H1 ;  /* 0x0000001dff1d723e */ /* 0x000fe200030006ff */
[----:B------:R-:W-:Y:S01]  /*c7d0*/  HADD2.F32 R20, -RZ, R14.H1_H1 ;  /* 0x3000000eff147230 */ /* 0x000fe20000004100 */
[----:B------:R-:W-:Y:S01]  /*c7e0*/  F2FP.SATFINITE.E4M3.F32.PACK_AB_MERGE_C R31, R31, R34, RZ ;  /* 0x000000221f1f723e */ /* 0x000fe200048070ff */
[----:B------:R-:W-:-:S02]  /*c7f0*/  HADD2.F32 R5, -RZ, R4.H0_H0 ;  /* 0x20000004ff057230 */ /* 0x000fc40000004100 */
[----:B------:R-:W-:Y:S01]  /*c800*/  FMUL.FTZ R26, R7, R24 ;  /* 0x00000018071a7220 */ /* 0x000fe20000410000 */
[----:B------:R-:W-:Y:S02]  /*c810*/  HADD2.F32 R25, -RZ, R15.H0_H0 ;  /* 0x2000000fff197230 */ /* 0x000fe40000004100 */
[----:B------:R-:W-:Y:S02]  /*c820*/  HADD2.F32 R4, -RZ, R6.H1_H1 ;  /* 0x30000006ff047230 */ /* 0x000fe40000004100 */
[-C--:B------:R-:W-:Y:S01]  /*c830*/  FFMA.FTZ R26, R5, R20.reuse, -R26 ;  /* 0x00000014051a7223 */ /* 0x080fe2000001081a */
[----:B------:R-:W-:Y:S02]  /*c840*/  HADD2.F32 R15, -RZ, R14.H0_H0 ;  /* 0x2000000eff0f7230 */ /* 0x000fe40000004100 */
[----:B------:R-:W-:Y:S01]  /*c850*/  FMUL.FTZ R14, R7, R20 ;  /* 0x00000014070e7220 */ /* 0x000fe20000410000 */
[----:B------:R-:W-:Y:S02]  /*c860*/  HADD2.F32 R6, -RZ, R6.H0_H0 ;  /* 0x20000006ff067230 */ /* 0x000fe40000004100 */
[C---:B------:R-:W-:Y:S01]  /*c870*/  FMUL.FTZ R7, R4.reuse, R25 ;  /* 0x0000001904077220 */ /* 0x040fe20000410000 */
[----:B------:R-:W-:Y:S01]  /*c880*/  FMUL.FTZ R4, R4, R15 ;  /* 0x0000000f04047220 */ /* 0x000fe20000410000 */
[----:B------:R-:W-:-:S02]  /*c890*/  FFMA.FTZ R27, R5, R24, R14 ;  /* 0x00000018051b7223 */ /* 0x000fc4000001000e */
[C---:B------:R-:W-:Y:S01]  /*c8a0*/  FFMA.FTZ R15, R6.reuse, R15, -R7 ;  /* 0x0000000f060f7223 */ /* 0x040fe20000010807 */
[----:B------:R-:W-:Y:S02]  /*c8b0*/  HADD2.F32 R5, -RZ, R13.H1_H1 ;  /* 0x3000000dff057230 */ /* 0x000fe40000004100 */
[----:B------:R-:W-:Y:S01]  /*c8c0*/  FFMA.FTZ R20, R6, R25, R4 ;  /* 0x0000001906147223 */ /* 0x000fe20000010004 */
[----:B------:R-:W-:Y:S02]  /*c8d0*/  HADD2.F32 R6, -RZ, R21.H1_H1 ;  /* 0x30000015ff067230 */ /* 0x000fe40000004100 */
[--C-:B------:R-:W-:Y:S02]  /*c8e0*/  HADD2.F32 R14, -RZ, R29.reuse.H1_H1 ;  /* 0x3000001dff0e7230 */ /* 0x100fe40000004100 */
[----:B------:R-:W-:Y:S02]  /*c8f0*/  HADD2.F32 R29, -RZ, R29.H0_H0 ;  /* 0x2000001dff1d7230 */ /* 0x000fe40000004100 */
[----:B------:R-:W-:Y:S01]  /*c900*/  FMUL.FTZ R7, R5, R6 ;  /* 0x0000000605077220 */ /* 0x000fe20000410000 */
[----:B------:R-:W-:-:S02]  /*c910*/  HADD2.F32 R4, -RZ, R12.H1_H1 ;  /* 0x3000000cff047230 */ /* 0x000fc40000004100 */
[----:B------:R-:W-:Y:S01]  /*c920*/  FMUL.FTZ R24, R5, R14 ;  /* 0x0000000e05187220 */ /* 0x000fe20000410000 */
[----:B------:R-:W-:Y:S02]  /*c930*/  HADD2.F32 R21, -RZ, R21.H0_H0 ;  /* 0x20000015ff157230 */ /* 0x000fe40000004100 */
[----:B------:R-:W-:Y:S02]  /*c940*/  HADD2.F32 R13, -RZ, R13.H0_H0 ;  /* 0x2000000dff0d7230 */ /* 0x000fe40000004100 */
[C---:B------:R-:W-:Y:S01]  /*c950*/  FMUL.FTZ R5, R4.reuse, R29 ;  /* 0x0000001d04057220 */ /* 0x040fe20000410000 */
[----:B------:R-:W-:Y:S02]  /*c960*/  HADD2.F32 R12, -RZ, R12.H0_H0 ;  /* 0x2000000cff0c7230 */ /* 0x000fe40000004100 */
[-C--:B------:R-:W-:Y:S01]  /*c970*/  FMUL.FTZ R4, R4, R21.reuse ;  /* 0x0000001504047220 */ /* 0x080fe20000410000 */
[C---:B------:R-:W-:Y:S01]  /*c980*/  FFMA.FTZ R24, R13.reuse, R6, -R24 ;  /* 0x000000060d187223 */ /* 0x040fe20000010818 */
[----:B------:R-:W-:Y:S01]  /*c990*/  FFMA.FTZ R7, R13, R14, R7 ;  /* 0x0000000e0d077223 */ /* 0x000fe20000010007 */
[C---:B------:R-:W-:Y:S01]  /*c9a0*/  FFMA.FTZ R5, R12.reuse, R21, -R5 ;  /* 0x000000150c057223 */ /* 0x040fe20000010805 */
[----:B------:R-:W-:Y:S01]  /*c9b0*/  FFMA.FTZ R12, R12, R29, R4 ;  /* 0x0000001d0c0c7223 */ /* 0x000fe20000010004 */
[----:B------:R-:W-:-:S02]  /*c9c0*/  F2FP.SATFINITE.E4M3.F32.PACK_AB_MERGE_C R6, R35, R32, RZ ;  /* 0x000000202306723e */ /* 0x000fc400048070ff */
[----:B------:R-:W-:Y:S02]  /*c9d0*/  F2FP.SATFINITE.E4M3.F32.PACK_AB_MERGE_C R4, R27, R26, RZ ;  /* 0x0000001a1b04723e */ /* 0x000fe400048070ff */
[----:B------:R-:W-:Y:S02]  /*c9e0*/  F2FP.SATFINITE.E4M3.F32.PACK_AB_MERGE_C R24, R7, R24, RZ ;  /* 0x000000180718723e */ /* 0x000fe400048070ff */
[----:B------:R-:W-:Y:S02]  /*c9f0*/  F2FP.SATFINITE.E4M3.F32.PACK_AB_MERGE_C R6, R33, R28, R6 ;  /* 0x0000001c2106723e */ /* 0x000fe40004807006 */
[----:B------:R-:W-:Y:S02]  /*ca00*/  F2FP.SATFINITE.E4M3.F32.PACK_AB_MERGE_C R7, R37, R30, R31 ;  /* 0x0000001e2507723e */ /* 0x000fe4000480701f */
[----:B------:R-:W-:Y:S02]  /*ca10*/  F2FP.SATFINITE.E4M3.F32.PACK_AB_MERGE_C R4, R20, R15, R4 ;  /* 0x0000000f1404723e */ /* 0x000fe40004807004 */
[----:B------:R-:W-:-:S05]  /*ca20*/  F2FP.SATFINITE.E4M3.F32.PACK_AB_MERGE_C R5, R12, R5, R24 ;  /* 0x000000050c05723e */ /* 0x000fca0004807018 */
[----:B------:R1:W-:Y:S02]  /*ca30*/  STS.128 [R3+0x1a400], R4 ;  /* 0x01a4000403007388 */ /* 0x0003e40000000c00 */
.L_x_1401:
[----:B------:R-:W-:Y:S05]  /*ca40*/  BSYNC B1 ;  /* 0x0000000000017941 */ /* 0x000fea0003800000 */
.L_x_1400:
[----:B------:R-:W-:Y:S05]  /*ca50*/  @P1 BRA `(.L_x_1399) ;  /* 0x0000002c00201947 */ /* 0x000fea0003800000 */
[----:B01----:R-:W0:Y:S01]  /*ca60*/  LDS.128 R4, [R0+0x2000] ;  /* 0x0020000000047984 */ /* 0x003e220000000c00 */
        /* <DEDUP_REMOVED lines=26> */
[--C-:B------:R-:W-:Y:S02]  /*cc10*/  LOP3.LUT R21, R21, 0xff0000, R8.reuse, 0xf8, !PT ;  /* 0x00ff000015157812 */ /* 0x100fe400078ef808 */
[----:B------:R-:W-:Y:S01]  /*cc20*/  F2FP.F16.E4M3.UNPACK_B R20, R25 ;  /* 0x00000019ff14723e */ /* 0x000fe200020006ff */
[--C-:B------:R-:W-:Y:S01]  /*cc30*/  HADD2.F32 R9, -RZ, R3.reuse.H0_H0 ;  /* 0x20000003ff097230 */ /* 0x100fe20000004100 */
[----:B------:R-:W-:Y:S02]  /*cc40*/  F2FP.F16.E4M3.UNPACK_B R12, R15 ;  /* 0x0000000fff0c723e */ /* 0x000fe400020006ff */
[----:B------:R-:W-:Y:S01]  /*cc50*/  LOP3.LUT R21, R21, 0xff000000, R8, 0xf8, !PT ;  /* 0xff00000015157812 */ /* 0x000fe200078ef808 */
[----:B------:R-:W-:Y:S01]  /*cc60*/  HADD2.F32 R8, -RZ, R3.H1_H1 ;  /* 0x30000003ff087230 */ /* 0x000fe20000004100 */
[----:B------:R-:W-:Y:S01]  /*cc70*/  F2FP.F16.E4M3.UNPACK_B R6, R6 ;  /* 0x00000006ff06723e */ /* 0x000fe200020006ff */
[----:B------:R-:W-:Y:S01]  /*cc80*/  HADD2.F32 R24, -RZ, R20.H1_H1 ;  /* 0x30000014ff187230 */ /* 0x000fe20000004100 */
[----:B------:R-:W-:Y:S01]  /*cc90*/  LOP3.LUT R13, R13, 0xff000000, R10, 0xf8, !PT ;  /* 0xff0000000d0d7812 */ /* 0x000fe200078ef80a */
[----:B------:R-:W-:Y:S01]  /*cca0*/  HADD2.F32 R14, -RZ, R12.H1_H1 ;  /* 0x3000000cff0e7230 */ /* 0x000fe20000004100 */
[-C--:B------:R-:W-:Y:S01]  /*ccb0*/  F2FP.F16.E4M3.UNPACK_B R10, R7.reuse ;  /* 0x00000007ff0a723e */ /* 0x080fe200020006ff */
[----:B------:R-:W-:Y:S01]  /*ccc0*/  HADD2.F32 R20, -RZ, R20.H0_H0 ;  /* 0x20000014ff147230 */ /* 0x000fe20000004100 */
[----:B------:R-:W-:Y:S01]  /*ccd0*/  F2FP.F16.E4M3.UNPACK_B R11, R7.H1 ;  /* 0x00000007ff0b723e */ /* 0x000fe200030006ff */
[C---:B------:R-:W-:Y:S01]  /*cce0*/  FMUL.FTZ R26, R8.reuse, R24 ;  /* 0x00000018081a7220 */ /* 0x040fe20000410000 */
[----:B------:R-:W-:Y:S01]  /*ccf0*/  FMUL.FTZ R27, R8, R14 ;  /* 0x0000000e081b7220 */ /* 0x000fe20000410000 */
[-C--:B------:R-:W-:Y:S01]  /*cd00*/  F2FP.F16.E4M3.UNPACK_B R7, R5.reuse ;  /* 0x00000005ff07723e */ /* 0x080fe200020006ff */
[----:B------:R-:W-:Y:S01]  /*cd10*/  HADD2.F32 R12, -RZ, R12.H0_H0 ;  /* 0x2000000cff0c7230 */ /* 0x000fe20000004100 */
[----:B------:R-:W-:Y:S01]  /*cd20*/  F2FP.F16.E4M3.UNPACK_B R8, R5.H1 ;  /* 0x00000005ff08723e */ /* 0x000fe200030006ff */
[----:B------:R-:W-:-:S02]  /*cd30*/  HADD2.F32 R5, -RZ, R6.H1_H1 ;  /* 0x30000006ff057230 */ /* 0x000fc40000004100 */
[C---:B------:R-:W-:Y:S01]  /*cd40*/  FFMA.FTZ R26, R9.reuse, R14, -R26 ;  /* 0x0000000e091a7223 */ /* 0x040fe2000001081a */
[----:B------:R-:W-:Y:S01]  /*cd50*/  FFMA.FTZ R29, R9, R24, R27 ;  /* 0x00000018091d7223 */ /* 0x000fe2000001001b */
[----:B------:R-:W-:Y:S01]  /*cd60*/  HADD2.F32 R6, -RZ, R6.H0_H0 ;  /* 0x20000006ff067230 */ /* 0x000fe20000004100 */
[----:B------:R-:W-:Y:S01]  /*cd70*/  F2FP.F16.E4M3.UNPACK_B R25, R25.H1 ;  /* 0x00000019ff19723e */ /* 0x000fe200030006ff */
[C---:B------:R-:W-:Y:S01]  /*cd80*/  FMUL.FTZ R9, R5.reuse, R20 ;  /* 0x0000001405097220 */ /* 0x040fe20000410000 */
[----:B------:R-:W-:Y:S01]  /*cd90*/  F2FP.F16.E4M3.UNPACK_B R15, R15.H1 ;  /* 0x0000000fff0f723e */ /* 0x000fe200030006ff */
[-C--:B------:R-:W-:Y:S01]  /*cda0*/  FMUL.FTZ R27, R5, R12.reuse ;  /* 0x0000000c051b7220 */ /* 0x080fe20000410000 */
[----:B------:R-:W-:Y:S02]  /*cdb0*/  HADD2.F32 R5, -RZ, R10.H1_H1 ;  /* 0x3000000aff057230 */ /* 0x000fe40000004100 */
[----:B------:R-:W-:Y:S01]  /*cdc0*/  FFMA.FTZ R24, R6, R12, -R9 ;  /* 0x0000000c06187223 */ /* 0x000fe20000010809 */
[----:B------:R-:W-:-:S02]  /*cdd0*/  HADD2.F32 R14, -RZ, R25.H0_H0 ;  /* 0x20000019ff0e7230 */ /* 0x000fc40000004100 */
[----:B------:R-:W-:Y:S01]  /*cde0*/  FFMA.FTZ R27, R6, R20, R27 ;  /* 0x00000014061b7223 */ /* 0x000fe2000001001b */
[----:B------:R-:W-:Y:S01]  /*cdf0*/  HADD2.F32 R9, -RZ, R15.H0_H0 ;  /* 0x2000000fff097230 */ /* 0x000fe20000004100 */
[----:B------:R-:W-:Y:S01]  /*ce00*/  F2FP.F16.E4M3.UNPACK_B R3, R4 ;  /* 0x00000004ff03723e */ /* 0x000fe200020006ff */
[----:B------:R-:W-:Y:S02]  /*ce10*/  HADD2.F32 R10, -RZ, R10.H0_H0 ;  /* 0x2000000aff0a7230 */ /* 0x000fe40000004100 */
[C---:B------:R-:W-:Y:S01]  /*ce20*/  FMUL.FTZ R31, R5.reuse, R14 ;  /* 0x0000000e051f7220 */ /* 0x040fe20000410000 */
[----:B------:R-:W-:Y:S02]  /*ce30*/  HADD2.F32 R25, -RZ, R25.H1_H1 ;  /* 0x30000019ff197230 */ /* 0x000fe40000004100 */
[-C--:B------:R-:W-:Y:S01]  /*ce40*/  FMUL.FTZ R5, R5, R9.reuse ;  /* 0x0000000905057220 */ /* 0x080fe20000410000 */
[----:B------:R-:W-:Y:S02]  /*ce50*/  HADD2.F32 R6, -RZ, R11.H1_H1 ;  /* 0x3000000bff067230 */ /* 0x000fe40000004100 */
[----:B------:R-:W-:Y:S01]  /*ce60*/  FFMA.FTZ R31, R10, R9, -R31 ;  /* 0x000000090a1f7223 */ /* 0x000fe2000001081f */
[----:B------:R-:W-:-:S02]  /*ce70*/  HADD2.F32 R15, -RZ, R15.H1_H1 ;  /* 0x3000000fff0f7230 */ /* 0x000fc40000004100 */
[----:B------:R-:W-:Y:S01]  /*ce80*/  FFMA.FTZ R28, R10, R14, R5 ;  /* 0x0000000e0a1c7223 */ /* 0x000fe20000010005 */
[----:B------:R-:W-:Y:S02]  /*ce90*/  HADD2.F32 R11, -RZ, R11.H0_H0 ;  /* 0x2000000bff0b7230 */ /* 0x000fe40000004100 */
[C---:B------:R-:W-:Y:S01]  /*cea0*/  FMUL.FTZ R12, R6.reuse, R25 ;  /* 0x00000019060c7220 */ /* 0x040fe20000410000 */
[----:B------:R-:W-:Y:S01]  /*ceb0*/  F2FP.F16.E4M3.UNPACK_B R5, R21 ;  /* 0x00000015ff05723e */ /* 0x000fe200020006ff */
[-C--:B------:R-:W-:Y:S01]  /*cec0*/  FMUL.FTZ R10, R6, R15.reuse ;  /* 0x0000000f060a7220 */ /* 0x080fe20000410000 */
[----:B------:R-:W-:Y:S01]  /*ced0*/  F2FP.F16.E4M3.UNPACK_B R4, R4.H1 ;  /* 0x00000004ff04723e */ /* 0x000fe200030006ff */
[C---:B------:R-:W-:Y:S01]  /*cee0*/  FFMA.FTZ R30, R11.reuse, R15, -R12 ;  /* 0x0000000f0b1e7223 */ /* 0x040fe2000001080c */
[----:B------:R-:W-:Y:S01]  /*cef0*/  F2FP.F16.E4M3.UNPACK_B R9, R13 ;  /* 0x0000000dff09723e */ /* 0x000fe200020006ff */
[----:B------:R-:W-:Y:S01]  /*cf00*/  FFMA.FTZ R25, R11, R25, R10 ;  /* 0x000000190b197223 */ /* 0x000fe2000001000a */
[--C-:B------:R-:W-:Y:S01]  /*cf10*/  HADD2.F32 R12, -RZ, R5.reuse.H1_H1 ;  /* 0x30000005ff0c7230 */ /* 0x100fe20000004100 */
[----:B------:R-:W-:Y:S01]  /*cf20*/  F2FP.F16.E4M3.UNPACK_B R13, R13.H1 ;  /* 0x0000000dff0d723e */ /* 0x000fe200030006ff */
[----:B------:R-:W-:Y:S01]  /*cf30*/  HADD2.F32 R11, -RZ, R5.H0_H0 ;  /* 0x20000005ff0b7230 */ /* 0x000fe20000004100 */
[----:B------:R-:W-:Y:S01]  /*cf40*/  F2FP.F16.E4M3.UNPACK_B R21, R21.H1 ;  /* 0x00000015ff15723e */ /* 0x000fe200030006ff */
[--C-:B------:R-:W-:Y:S01]  /*cf50*/  HADD2.F32 R6, -RZ, R4.reuse.H1_H1 ;  /* 0x30000004ff067230 */ /* 0x100fe20000004100 */
[----:B------:R-:W-:Y:S01]  /*cf60*/  F2FP.SATFINITE.E4M3.F32.PACK_AB_MERGE_C R25, R25, R30, RZ ;  /* 0x0000001e1919723e */ /* 0x000fe200048070ff */
[----:B------:R-:W-:Y:S01]  /*cf70*/  HADD2.F32 R10, -RZ, R9.H1_H1 ;  /* 0x30000009ff0a7230 */ /* 0x000fe20000004100 */
[----:B------:R-:W-:Y:S01]  /*cf80*/  F2FP.SATFINITE.E4M3.F32.PACK_AB_MERGE_C R26, R29, R26, RZ ;  /* 0x0000001a1d1a723e */ /* 0x000fe200048070ff */
[----:B------:R-:W-:-:S02]  /*cf90*/  HADD2.F32 R5, -RZ, R4.H0_H0 ;  /* 0x20000004ff057230 */ /* 0x000fc40000004100 */
[C---:B------:R-:W-:Y:S01]  /*cfa0*/  FMUL.FTZ R14, R6.reuse, R12 ;  /* 0x0000000c060e7220 */ /* 0x040fe20000410000 */
[----:B------:R-:W-:Y:S02]  /*cfb0*/  HADD2.F32 R4, -RZ, R3.H1_H1 ;  /* 0x30000003ff047230 */ /* 0x000fe40000004100 */
[-C--:B------:R-:W-:Y:S01]  /*cfc0*/  FMUL.FTZ R20, R6, R10.reuse ;  /* 0x0000000a06147220 */ /* 0x080fe20000410000 */
[----:B------:R-:W-:Y:S02]  /*cfd0*/  HADD2.F32 R9, -RZ, R9.H0_H0 ;  /* 0x20000009ff097230 */ /* 0x000fe40000004100 */
[C---:B------:R-:W-:Y:S01]  /*cfe0*/  FFMA.FTZ R14, R5.reuse, R10, -R14 ;  /* 0x0000000a050e7223 */ /* 0x040fe2000001080e */
[----:B------:R-:W-:Y:S02]  /*cff0*/  HADD2.F32 R3, -RZ, R3.H0_H0 ;  /* 0x20000003ff037230 */ /* 0x000fe40000004100 */
[C---:B------:R-:W-:Y:S01]  /*d000*/  FMUL.FTZ R6, R4.reuse, R11 ;  /* 0x0000000b04067220 */ /* 0x040fe20000410000 */
[----:B------:R-:W-:Y:S01]  /*d010*/  FFMA.FTZ R15, R5, R12, R20 ;  /* 0x0000000c050f7223 */ /* 0x000fe20000010014 */
[----:B------:R-:W-:Y:S01]  /*d020*/  FMUL.FTZ R4, R4, R9 ;  /* 0x0000000904047220 */ /* 0x000fe20000410000 */
[----:B------:R-:W-:-:S02]  /*d030*/  HADD2.F32 R5, -RZ, R13.H1_H1 ;  /* 0x3000000dff057230 */ /* 0x000fc40000004100 */
[C---:B------:R-:W-:Y:S01]  /*d040*/  FFMA.FTZ R12, R3.reuse, R9, -R6 ;  /* 0x00000009030c7223 */ /* 0x040fe20000010806 */
[--C-:B------:R-:W-:Y:S02]  /*d050*/  HADD2.F32 R9, -RZ, R21.reuse.H1_H1 ;  /* 0x30000015ff097230 */ /* 0x100fe40000004100 */
[----:B------:R-:W-:Y:S01]  /*d060*/  FFMA.FTZ R11, R3, R11, R4 ;  /* 0x0000000b030b7223 */ /* 0x000fe20000010004 */
[----:B------:R-:W-:Y:S01]  /*d070*/  HADD2.F32 R4, -RZ, R8.H1_H1 ;  /* 0x30000008ff047230 */ /* 0x000fe20000004100 */
[----:B------:R-:W-:Y:S01]  /*d080*/  F2FP.SATFINITE.E4M3.F32.PACK_AB_MERGE_C R14, R15, R14, RZ ;  /* 0x0000000e0f0e723e */ /* 0x000fe200048070ff */
[----:B------:R-:W-:Y:S01]  /*d090*/  HADD2.F32 R10, -RZ, R21.H0_H0 ;  /* 0x20000015ff0a7230 */ /* 0x000fe20000004100 */
[----:B------:R-:W-:Y:S01]  /*d0a0*/  F2FP.SATFINITE.E4M3.F32.PACK_AB_MERGE_C R31, R28, R31, R25 ;  /* 0x0000001f1c1f723e */ /* 0x000fe20004807019 */
[----:B------:R-:W-:Y:S02]  /*d0b0*/  HADD2.F32 R3, -RZ, R7.H1_H1 ;  /* 0x30000007ff037230 */ /* 0x000fe40000004100 */
[----:B------:R-:W-:Y:S01]  /*d0c0*/  FMUL.FTZ R20, R4, R5 ;  /* 0x0000000504147220 */ /* 0x000fe20000410000 */
[----:B------:R-:W-:-:S02]  /*d0d0*/  HADD2.F32 R6, -RZ, R13.H0_H0 ;  /* 0x2000000dff067230 */ /* 0x000fc40000004100 */
[----:B------:R-:W-:Y:S01]  /*d0e0*/  FMUL.FTZ R13, R4, R9 ;  /* 0x00000009040d7220 */ /* 0x000fe20000410000 */
[----:B------:R-:W-:Y:S02]  /*d0f0*/  HADD2.F32 R8, -RZ, R8.H0_H0 ;  /* 0x20000008ff087230 */ /* 0x000fe40000004100 */
[C---:B------:R-:W-:Y:S01]  /*d100*/  FMUL.FTZ R4, R3.reuse, R10 ;  /* 0x0000000a03047220 */ /* 0x040fe20000410000 */
[----:B------:R-:W-:Y:S02]  /*d110*/  HADD2.F32 R7, -RZ, R7.H0_H0 ;  /* 0x20000007ff077230 */ /* 0x000fe40000004100 */
[----:B------:R-:W-:Y:S01]  /*d120*/  FMUL.FTZ R3, R3, R6 ;  /* 0x0000000603037220 */ /* 0x000fe20000410000 */
[----:B------:R-:W-:Y:S01]  /*d130*/  F2FP.SATFINITE.E4M3.F32.PACK_AB_MERGE_C R30, R27, R24, R26 ;  /* 0x000000181b1e723e */ /* 0x000fe2000480701a */
[C---:B------:R-:W-:Y:S01]  /*d140*/  FFMA.FTZ R13, R8.reuse, R5, -R13 ;  /* 0x00000005080d7223 */ /* 0x040fe2000001080d */
[----:B------:R-:W-:Y:S01]  /*d150*/  FFMA.FTZ R20, R8, R9, R20 ;  /* 0x0000000908147223 */ /* 0x000fe20000010014 */
[C---:B------:R-:W-:Y:S01]  /*d160*/  FFMA.FTZ R4, R7.reuse, R6, -R4 ;  /* 0x0000000607047223 */ /* 0x040fe20000010804 */
[----:B------:R-:W-:Y:S01]  /*d170*/  FFMA.FTZ R3, R7, R10, R3 ;  /* 0x0000000a07037223 */ /* 0x000fe20000010003 */
[----:B------:R-:W-:-:S02]  /*d180*/  F2FP.SATFINITE.E4M3.F32.PACK_AB_MERGE_C R28, R11, R12, R14 ;  /* 0x0000000c0b1c723e */ /* 0x000fc4000480700e */
[----:B------:R-:W-:-:S04]  /*d190*/  F2FP.SATFINITE.E4M3.F32.PACK_AB_MERGE_C R13, R20, R13, RZ ;  /* 0x0000000d140d723e */ /* 0x000fc800048070ff */
[----:B------:R-:W-:-:S05]  /*d1a0*/  F2FP.SATFINITE.E4M3.F32.PACK_AB_MERGE_C R29, R3, R4, R13 ;  /* 0x00000004031d723e */ /* 0x000fca000480700d */
[----:B------:R2:W-:Y:S01]  /*d1b0*/  STS.128 [R0+0x2000], R28 ;  /* 0x0020001c00007388 */ /* 0x0005e20000000c00 */
[----:B------:R-:W-:Y:S05]  /*d1c0*/  BRA `(.L_x_1399) ;  /* 0x0000002400447947 */ /* 0x000fea0003800000 */
.L_x_1386:
        /* <DEDUP_REMOVED lines=8> */
[----:B0-----:R-:W-:-:S13]  /*d250*/  ISETP.NE.AND P0, PT, R9, 0x1, PT ;  /* 0x000000010900780c */ /* 0x001fda0003f05270 */
[----:B------:R-:W0:Y:S08]  /*d260*/  @P0 LDC R0, c[0x0][0x44c] ;  /* 0x00011300ff000b82 */ /* 0x000e300000000800 */
[----:B------:R-:W1:Y:S01]  /*d270*/  @P0 LDC R5, c[0x0][0x450] ;  /* 0x00011400ff050b82 */ /* 0x000e620000000800 */
[----:B0-----:R-:W-:-:S05]  /*d280*/  @P0 IMAD.HI.U32 R0, R3, R0, RZ ;  /* 0x0000000003000227 */ /* 0x001fca00078e00ff */
[----:B-1----:R-:W-:Y:S01]  /*d290*/  @P0 SHF.R.U32.HI R3, RZ, R5, R0 ;  /* 0x00000005ff030219 */ /* 0x002fe20000011600 */
[----:B------:R-:W-:-:S03]  /*d2a0*/  IMAD.MOV.U32 R5, RZ, RZ, R31 ;  /* 0x000000ffff057224 */ /* 0x000fc600078e001f */
        /* <DEDUP_REMOVED lines=14> */
[----:B------:R-:W0:Y:S01]  /*d390*/  LDC R37, c[0x0][0x3f4] ;  /* 0x0000fd00ff257b82 */ /* 0x000e220000000800 */
[----:B------:R-:W1:Y:S01]  /*d3a0*/  SHFL.IDX PT, R5, R29, RZ, 0x1c1f ;  /* 0x001c1fff1d057589 */ /* 0x000e6200000e0000 */
[----:B------:R-:W-:-:S03]  /*d3b0*/  IMAD R30, R214, R9, RZ ;  /* 0x00000009d61e7224 */ /* 0x000fc600078e02ff */
[----:B------:R-:W2:Y:S04]  /*d3c0*/  SHFL.IDX PT, R14, R28, RZ, 0x1c1f ;  /* 0x001c1fff1c0e7589 */ /* 0x000ea800000e0000 */
[----:B------:R-:W3:Y:S04]  /*d3d0*/  SHFL.IDX PT, R3, R10, RZ, 0x1c1f ;  /* 0x001c1fff0a037589 */ /* 0x000ee800000e0000 */
[----:B------:R-:W4:Y:S01]  /*d3e0*/  SHFL.IDX PT, R7, R31, RZ, 0x1c1f ;  /* 0x001c1fff1f077589 */ /* 0x000f2200000e0000 */
[----:B0-----:R-:W-:-:S04]  /*d3f0*/  ISETP.GE.AND P0, PT, R18, R37, PT ;  /* 0x000000251200720c */ /* 0x001fc80003f06270 */
[----:B------:R-:W-:-:S13]  /*d400*/  ISETP.GE.OR P1, PT, R39, R30, P0 ;  /* 0x0000001e2700720c */ /* 0x000fda0000726670 */
[C---:B-1----:R-:W-:Y:S02]  /*d410*/  @!P1 IADD3 R0, P2, R18.reuse, R5, RZ ;  /* 0x0000000512009210 */ /* 0x042fe40007f5e0ff */
[----:B--2---:R-:W-:-:S03]  /*d420*/  @!P1 IADD3 R14, P3, R18, R14, RZ ;  /* 0x0000000e120e9210 */ /* 0x004fc60007f7e0ff */
[--C-:B---3--:R-:W-:Y:S02]  /*d430*/  @!P1 IMAD.X R5, R3, 0x1, R19.reuse, P2 ;  /* 0x0000000103059824 */ /* 0x108fe400010e0613 */
[----:B----4-:R-:W-:Y:S02]  /*d440*/  @!P1 IMAD.X R3, R7, 0x1, R19, P3 ;  /* 0x0000000107039824 */ /* 0x010fe400018e0613 */
[----:B------:R-:W-:Y:S02]  /*d450*/  @!P1 IMAD.MOV.U32 R4, RZ, RZ, R0 ;  /* 0x000000ffff049224 */ /* 0x000fe400078e0000 */
[----:B------:R-:W-:Y:S02]  /*d460*/  @!P1 IMAD.MOV.U32 R32, RZ, RZ, R14 ;  /* 0x000000ffff209224 */ /* 0x000fe400078e000e */
[----:B------:R-:W-:Y:S02]  /*d470*/  @!P1 IMAD.MOV.U32 R33, RZ, RZ, R3 ;  /* 0x000000ffff219224 */ /* 0x000fe400078e0003 */
[----:B------:R-:W2:Y:S04]  /*d480*/  @!P1 LD.E.128 R4, desc[UR38][R4.64] ;  /* 0x0000002604049980 */ /* 0x000ea8000c101d00 */
[----:B------:R-:W3:Y:S01]  /*d490*/  @!P1 LD.E.128 R32, desc[UR38][R32.64] ;  /* 0x0000002620209980 */ /* 0x000ee2000c101d00 */
[----:B------:R-:W-:-:S02]  /*d4a0*/  CS2R R26, SRZ ;  /* 0x00000000001a7805 */ /* 0x000fc4000001ff00 */
[----:B------:R-:W-:Y:S02]  /*d4b0*/  CS2R R24, SRZ ;  /* 0x0000000000187805 */ /* 0x000fe4000001ff00 */
[----:B------:R-:W-:Y:S01]  /*d4c0*/  CS2R R20, SRZ ;  /* 0x0000000000147805 */ /* 0x000fe2000001ff00 */
[----:B------:R-:W0:Y:S01]  /*d4d0*/  SHFL.IDX PT, R29, R29, 0x1, 0x1c1f ;  /* 0x003c1f001d1d7f89 */ /* 0x000e2200000e0000 */
[----:B------:R-:W-:-:S03]  /*d4e0*/  CS2R R8, SRZ ;  /* 0x0000000000087805 */ /* 0x000fc6000001ff00 */
[----:B------:R1:W4:Y:S04]  /*d4f0*/  SHFL.IDX PT, R3, R10, 0x1, 0x1c1f ;  /* 0x003c1f000a037f89 */ /* 0x00032800000e0000 */
[----:B------:R1:W0:Y:S04]  /*d500*/  SHFL.IDX PT, R14, R28, 0x1, 0x1c1f ;  /* 0x003c1f001c0e7f89 */ /* 0x00022800000e0000 */
[----:B------:R-:W0:Y:S01]  /*d510*/  SHFL.IDX PT, R31, R31, 0x1, 0x1c1f ;  /* 0x003c1f001f1f7f89 */ /* 0x000e2200000e0000 */
[----:B--2---:R-:W-:Y:S02]  /*d520*/  @!P1 IMAD.MOV.U32 R26, RZ, RZ, R4 ;  /* 0x000000ffff1a9224 */ /* 0x004fe400078e0004 */
[----:B------:R-:W-:Y:S01]  /*d530*/  @!P1 IMAD.MOV.U32 R27, RZ, RZ, R5 ;  /* 0x000000ffff1b9224 */ /* 0x000fe200078e0005 */
[----:B------:R-:W-:Y:S01]  /*d540*/  CS2R R4, SRZ ;  /* 0x0000000000047805 */ /* 0x000fe2000001ff00 */
[----:B------:R-:W-:-:S02]  /*d550*/  @!P1 IMAD.MOV.U32 R24, RZ, RZ, R6 ;  /* 0x000000ffff189224 */ /* 0x000fc400078e0006 */
[----:B------:R-:W-:Y:S02]  /*d560*/  @!P1 IMAD.MOV.U32 R25, RZ, RZ, R7 ;  /* 0x000000ffff199224 */ /* 0x000fe400078e0007 */
[----:B---3--:R-:W-:Y:S02]  /*d570*/  @!P1 IMAD.MOV.U32 R20, RZ, RZ, R32 ;  /* 0x000000ffff149224 */ /* 0x008fe400078e0020 */
[----:B------:R-:W-:Y:S02]  /*d580*/  @!P1 IMAD.MOV.U32 R21, RZ, RZ, R33 ;  /* 0x000000ffff159224 */ /* 0x000fe400078e0021 */
[----:B------:R-:W-:Y:S02]  /*d590*/  @!P1 IMAD.MOV.U32 R8, RZ, RZ, R34 ;  /* 0x000000ffff089224 */ /* 0x000fe400078e0022 */
[----:B01--4-:R-:W-:-:S07]  /*d5a0*/  @!P1 IMAD.MOV.U32 R9, RZ, RZ, R35 ;  /* 0x000000ffff099224 */ /* 0x013fce00078e0023 */
.L_x_1682:
[----:B------:R-:W-:Y:S01]  /*d5b0*/  VIADD R39, R39, 0x40 ;  /* 0x0000004027277836 */ /* 0x000fe20000000000 */
[----:B------:R-:W-:Y:S01]  /*d5c0*/  BSSY B1, `(.L_x_1403) ;  /* 0x0000010000017945 */ /* 0x000fe20003800000 */
[----:B------:R-:W-:Y:S02]  /*d5d0*/  CS2R R6, SRZ ;  /* 0x0000000000067805 */ /* 0x000fe4000001ff00 */
[----:B------:R-:W-:Y:S02]  /*d5e0*/  CS2R R32, SRZ ;  /* 0x0000000000207805 */ /* 0x000fe4000001ff00 */
[----:B------:R-:W-:Y:S02]  /*d5f0*/  CS2R R34, SRZ ;  /* 0x0000000000227805 */ /* 0x000fe4000001ff00 */
[----:B------:R-:W-:-:S13]  /*d600*/  ISETP.GE.AND P1, PT, R39, R30, PT ;  /* 0x0000001e2700720c */ /* 0x000fda0003f26270 */
[----:B------:R-:W-:Y:S05]  /*d610*/  @P1 BRA `(.L_x_1404) ;  /* 0x0000000000281947 */ /* 0x000fea0003800000 */
[----:B------:R-:W-:Y:S02]  /*d620*/  CS2R R6, SRZ ;  /* 0x0000000000067805 */ /* 0x000fe4000001ff00 */
[----:B------:R-:W-:Y:S02]  /*d630*/  CS2R R32, SRZ ;  /* 0x0000000000207805 */ /* 0x000fe4000001ff00 */
[----:B------:R-:W-:Y:S01]  /*d640*/  CS2R R34, SRZ ;  /* 0x0000000000227805 */ /* 0x000fe2000001ff00 */
[----:B------:R-:W-:Y:S06]  /*d650*/  @P0 BRA `(.L_x_1404) ;  /* 0x0000000000180947 */ /* 0x000fec0003800000 */
[C---:B------:R-:W-:Y:S02]  /*d660*/  IADD3 R32, P1, R18.reuse, R29, RZ ;  /* 0x0000001d12207210 */ /* 0x040fe40007f3e0ff */
[----:B------:R-:W-:-:S03]  /*d670*/  IADD3 R4, P2, R18, R14, RZ ;  /* 0x0000000e12047210 */ /* 0x000fc60007f5e0ff */
[--C-:B------:R-:W-:Y:S02]  /*d680*/  IMAD.X R33, R3, 0x1, R19.reuse, P1 ;  /* 0x0000000103217824 */ /* 0x100fe400008e0613 */
[----:B------:R-:W-:-:S04]  /*d690*/  IMAD.X R5, R31, 0x1, R19, P2 ;  /* 0x000000011f057824 */ /* 0x000fc800010e0613 */
[----:B------:R-:W5:Y:S04]  /*d6a0*/  LD.E.128 R32, desc[UR38][R32.64] ;  /* 0x0000002620207980 */ /* 0x000f68000c101d00 */
[----:B------:R-:W5:Y:S02]  /*d6b0*/  LD.E.128 R4, desc[UR38][R4.64] ;  /* 0x0000002604047980 */ /* 0x000f64000c101d00 */
.L_x_1404:
[----:B------:R-:W-:Y:S05]  /*d6c0*/  BSYNC B1 ;  /* 0x0000000000017941 */ /* 0x000fea0003800000 */
.L_x_1403:
[----:B------:R-:W-:Y:S01]  /*d6d0*/  ULEA.HI UR4, UR37, UR37, URZ, 0x1 ;  /* 0x0000002525047291 */ /* 0x000fe2000f8f083f */
[C---:B------:R-:W-:Y:S01]  /*d6e0*/  VIADD R3, R23.reuse, 0x40 ;  /* 0x0000004017037836 */ /* 0x040fe20000000000 */
[----:B------:R-:W-:Y:S01]  /*d6f0*/  VIADDMNMX R30, R30, -R217, 0x80, PT ;  /* 0x000000801e1e7446 */ /* 0x000fe200038009d9 */
[----:B------:R-:W-:Y:S01]  /*d700*/  BSSY B1, `(.L_x_1405) ;  /* 0x0000009000017945 */ /* 0x000fe20003800000 */
[----:B------:R-:W-:Y:S02]  /*d710*/  ULOP3.LUT UR4, UR4, 0xfffffffe, URZ, 0xc0, !UPT ;  /* 0xfffffffe04047892 */ /* 0x000fe4000f8ec03f */
[-C--:B------:R-:W-:Y:S02]  /*d720*/  ISETP.GE.OR P2, PT, R23, R30.reuse, P0 ;  /* 0x0000001e1700720c */ /* 0x080fe40000746670 */
[----:B------:R-:W-:Y:S01]  /*d730*/  UIADD3 UR4, UR37, -UR4, URZ ;  /* 0x8000000425047290 */ /* 0x000fe2000fffe03f */
[----:B------:R-:W-:-:S05]  /*d740*/  ISETP.GE.OR P0, PT, R3, R30, P0 ;  /* 0x0000001e0300720c */ /* 0x000fca0000706670 */
[----:B------:R-:W-:-:S05]  /*d750*/  IMAD.U32 R0, RZ, RZ, UR4 ;  /* 0x00000004ff007e24 */ /* 0x000fca000f8e00ff */
[----:B------:R-:W-:-:S04]  /*d760*/  SHF.L.U32 R0, R0, 0x1f, RZ ;  /* 0x0000001f00007819 */ /* 0x000fc800000006ff */
[----:B------:R-:W0:Y:S02]  /*d770*/  SYNCS.PHASECHK.TRANS64.TRYWAIT P1, [R17+URZ+0x28800], R0 ;  /* 0x02880000110075a7 */ /* 0x000e24000802017f */
[----:B0-----:R-:W-:Y:S05]  /*d780*/  @!P1 BRA `(.L_x_1406) ;  /* 0x0000020400709947 */ /* 0x001fea0003800000 */
.L_x_1683:
[----:B------:R-:W-:Y:S05]  /*d790*/  BSYNC B1 ;  /* 0x0000000000017941 */ /* 0x000fea0003800000 */
.L_x_1405:
[----:B------:R-:W-:Y:S04]  /*d7a0*/  BSSY B1, `(.L_x_1407) ;  /* 0x0000100000017945 */ /* 0x000fe80003800000 */
[----:B------:R-:W-:Y:S05]  /*d7b0*/  @P2 BRA `(.L_x_1408) ;  /* 0x0000000c00f82947 */ /* 0x000fea0003800000 */
[----:B0-----:R-:W-:Y:S02]  /*d7c0*/  SHF.R.U32.HI R0, RZ, 0x8, R26 ;  /* 0x00000008ff007819 */ /* 0x001fe4000001161a */
[----:B------:R-:W-:Y:S02]  /*d7d0*/  SHF.R.U32.HI R11, RZ, 0x8, R24 ;  /* 0x00000008ff0b7819 */ /* 0x000fe40000011618 */
[----:B------:R-:W-:Y:S02]  /*d7e0*/  LOP3.LUT R3, R26, 0xff, RZ, 0xc0, !PT ;  /* 0x000000ff1a037812 */ /* 0x000fe400078ec0ff */
[----:B------:R-:W-:Y:S02]  /*d7f0*/  LOP3.LUT R0, R0, 0xff, RZ, 0xc0, !PT ;  /* 0x000000ff00007812 */ /* 0x000fe400078ec0ff */
[----:B------:R-:W-:Y:S02]  /*d800*/  SHF.R.U32.HI R10, RZ, 0x8, R27 ;  /* 0x00000008ff0a7819 */ /* 0x000fe4000001161b */
[----:B------:R-:W-:-:S02]  /*d810*/  LOP3.LUT R12, R11, 0xff, RZ, 0xc0, !PT ;  /* 0x000000ff0b0c7812 */ /* 0x000fc400078ec0ff */
[----:B------:R-:W-:Y:S01]  /*d820*/  PRMT R11, R0, 0x7604, R3 ;  /* 0x00007604000b7816 */ /* 0x000fe20000000003 */
[----:B------:R-:W-:Y:S01]  /*d830*/  IMAD.SHL.U32 R3, R212, 0x80, RZ ;  /* 0x00000080d4037824 */ /* 0x000fe200078e00ff */
[----:B------:R-:W-:Y:S02]  /*d840*/  LOP3.LUT R13, R27, 0xff, RZ, 0xc0, !PT ;  /* 0x000000ff1b0d7812 */ /* 0x000fe400078ec0ff */
[----:B------:R-:W-:Y:S02]  /*d850*/  LOP3.LUT R10, R10, 0xff, RZ, 0xc0, !PT ;  /* 0x000000ff0a0a7812 */ /* 0x000fe400078ec0ff */
[----:B------:R-:W-:Y:S01]  /*d860*/  LOP3.LUT R14, R3, 0x380, RZ, 0xc0, !PT ;  /* 0x00000380030e7812 */ /* 0x000fe200078ec0ff */
[----:B------:R-:W-:Y:S01]  /*d870*/  IMAD.IADD R3, R18, 0x1, R37 ;  /* 0x0000000112037824 */ /* 0x000fe200078e0225 */
[----:B------:R-:W-:Y:S02]  /*d880*/  PRMT R39, R10, 0x7604, R13 ;  /* 0x000076040a277816 */ /* 0x000fe4000000000d */
[----:B------:R-:W-:-:S02]  /*d890*/  SHF.R.U32.HI R10, RZ, 0x8, R25 ;  /* 0x00000008ff0a7819 */ /* 0x000fc40000011619 */
[----:B------:R-:W-:Y:S02]  /*d8a0*/  LOP3.LUT R15, R24, 0xff, RZ, 0xc0, !PT ;  /* 0x000000ff180f7812 */ /* 0x000fe400078ec0ff */
[----:B------:R-:W-:Y:S02]  /*d8b0*/  LOP3.LUT R13, R25, 0xff, RZ, 0xc0, !PT ;  /* 0x000000ff190d7812 */ /* 0x000fe400078ec0ff */
[----:B------:R-:W-:Y:S02]  /*d8c0*/  SHF.R.U32.HI R0, RZ, 0x8, R20 ;  /* 0x00000008ff007819 */ /* 0x000fe40000011614 */
[----:B------:R-:W-:Y:S02]  /*d8d0*/  LOP3.LUT R10, R10, 0xff, RZ, 0xc0, !PT ;  /* 0x000000ff0a0a7812 */ /* 0x000fe400078ec0ff */
[----:B------:R-:W-:Y:S02]  /*d8e0*/  SHF.R.U32.HI R28, RZ, 0x3, R14 ;  /* 0x00000003ff1c7819 */ /* 0x000fe4000001160e */
[----:B------:R-:W-:-:S02]  /*d8f0*/  LOP3.LUT R3, R14, 0x70, R3, 0xf8, !PT ;  /* 0x000000700e037812 */ /* 0x000fc400078ef803 */
[----:B------:R-:W-:Y:S02]  /*d900*/  PRMT R41, R12, 0x7604, R15 ;  /* 0x000076040c297816 */ /* 0x000fe4000000000f */
[----:B------:R-:W-:Y:S02]  /*d910*/  LOP3.LUT R12, R0, 0xff, RZ, 0xc0, !PT ;  /* 0x000000ff000c7812 */ /* 0x000fe400078ec0ff */
[----:B------:R-:W-:Y:S02]  /*d920*/  PRMT R43, R10, 0x7604, R13 ;  /* 0x000076040a2b7816 */ /* 0x000fe4000000000d */
[----:B------:R-:W-:Y:S02]  /*d930*/  LOP3.LUT R15, R20, 0xff, RZ, 0xc0, !PT ;  /* 0x000000ff140f7812 */ /* 0x000fe400078ec0ff */
[----:B------:R-:W-:Y:S02]  /*d940*/  LOP3.LUT R0, R14, 0x70, R18, 0xf8, !PT ;  /* 0x000000700e007812 */ /* 0x000fe400078ef812 */
[----:B------:R-:W-:-:S02]  /*d950*/  LOP3.LUT R10, R3, R28, RZ, 0x3c, !PT ;  /* 0x0000001c030a7212 */ /* 0x000fc400078e3cff */
[----:B------:R-:W-:Y:S02]  /*d960*/  SHF.R.U32.HI R3, RZ, 0x8, R21 ;  /* 0x00000008ff037819 */ /* 0x000fe40000011615 */
[----:B------:R-:W-:Y:S02]  /*d970*/  PRMT R45, R12, 0x7604, R15 ;  /* 0x000076040c2d7816 */ /* 0x000fe4000000000f */
[----:B------:R-:W-:Y:S02]  /*d980*/  LOP3.LUT R0, R0, R28, RZ, 0x3c, !PT ;  /* 0x0000001c00007212 */ /* 0x000fe400078e3cff */
[----:B------:R-:W-:Y:S02]  /*d990*/  LOP3.LUT R28, R21, 0xff, RZ, 0xc0, !PT ;  /* 0x000000ff151c7812 */ /* 0x000fe400078ec0ff */
[----:B------:R-:W-:Y:S02]  /*d9a0*/  SHF.R.U32.HI R12, RZ, 0x8, R8 ;  /* 0x00000008ff0c7819 */ /* 0x000fe40000011608 */
[----:B------:R-:W-:-:S02]  /*d9b0*/  SHF.R.U32.HI R31, RZ, 0x8, R9 ;  /* 0x00000008ff1f7819 */ /* 0x000fc40000011609 */
[----:B------:R-:W-:Y:S02]  /*d9c0*/  LOP3.LUT R3, R3, 0xff, RZ, 0xc0, !PT ;  /* 0x000000ff03037812 */ /* 0x000fe400078ec0ff */
[----:B------:R-:W-:Y:S02]  /*d9d0*/  LOP3.LUT R30, R8, 0xff, RZ, 0xc0, !PT ;  /* 0x000000ff081e7812 */ /* 0x000fe400078ec0ff */
[----:B------:R-:W-:Y:S02]  /*d9e0*/  LOP3.LUT R29, R12, 0xff, RZ, 0xc0, !PT ;  /* 0x000000ff0c1d7812 */ /* 0x000fe400078ec0ff */
[----:B------:R-:W-:Y:S02]  /*d9f0*/  LOP3.LUT R31, R31, 0xff, RZ, 0xc0, !PT ;  /* 0x000000ff1f1f7812 */ /* 0x000fe400078ec0ff */
[----:B------:R-:W-:Y:S02]  /*da00*/  PRMT R47, R3, 0x7604, R28 ;  /* 0x00007604032f7816 */ /* 0x000fe4000000001c */
[----:B------:R-:W-:-:S02]  /*da10*/  LOP3.LUT R38, R9, 0xff, RZ, 0xc0, !PT ;  /* 0x000000ff09267812 */ /* 0x000fc400078ec0ff */
[C-C-:B------:R-:W-:Y:S02]  /*da20*/  IADD3 R3, R17.reuse, R10, R231.reuse ;  /* 0x0000000a11037210 */ /* 0x140fe40007ffe0e7 */
[----:B------:R-:W-:Y:S02]  /*da30*/  IADD3 R0, R17, R0, R231 ;  /* 0x0000000011007210 */ /* 0x000fe40007ffe0e7 */
[----:B------:R-:W-:Y:S02]  /*da40*/  PRMT R49, R29, 0x7604, R30 ;  /* 0x000076041d317816 */ /* 0x000fe4000000001e */
[----:B------:R-:W-:Y:S01]  /*da50*/  PRMT R51, R31, 0x7604, R38 ;  /* 0x000076041f337816 */ /* 0x000fe20000000026 */
[----:B------:R-:W-:Y:S01]  /*da60*/  LDS.128 R12, [R0+0x18400] ;  /* 0x01840000000c7984 */ /* 0x000fe20000000c00 */
[----:B------:R-:W-:Y:S02]  /*da70*/  SHF.R.U32.HI R38, RZ, 0x10, R27 ;  /* 0x00000010ff267819 */ /* 0x000fe4000001161b */
[----:B------:R-:W-:Y:S01]  /*da80*/  SHF.R.U32.HI R42, RZ, 0x10, R25 ;  /* 0x00000010ff2a7819 */ /* 0x000fe20000011619 */
[----:B------:R-:W0:Y:S01]  /*da90*/  LDS.128 R28, [R3+0x18400] ;  /* 0x01840000031c7984 */ /* 0x000e220000000c00 */
[----:B------:R-:W-:-:S02]  /*daa0*/  LOP3.LUT R38, R38, 0xff, RZ, 0xc0, !PT ;  /* 0x000000ff26267812 */ /* 0x000fc400078ec0ff */
[----:B------:R-:W-:Y:S02]  /*dab0*/  SHF.R.U32.HI R40, RZ, 0x10, R24 ;  /* 0x00000010ff287819 */ /* 0x000fe40000011618 */
[----:B------:R-:W-:Y:S02]  /*dac0*/  PRMT R39, R38, 0x7054, R39 ;  /* 0x0000705426277816 */ /* 0x000fe40000000027 */
[----:B------:R-:W-:Y:S02]  /*dad0*/  SHF.R.U32.HI R38, RZ, 0x10, R21 ;  /* 0x00000010ff267819 */ /* 0x000fe40000011615 */
[----:B------:R-:W-:Y:S02]  /*dae0*/  LOP3.LUT R42, R42, 0xff, RZ, 0xc0, !PT ;  /* 0x000000ff2a2a7812 */ /* 0x000fe400078ec0ff */
[----:B------:R-:W-:Y:S02]  /*daf0*/  LOP3.LUT R40, R40, 0xff, RZ, 0xc0, !PT ;  /* 0x000000ff28287812 */ /* 0x000fe400078ec0ff */
[----:B------:R-:W-:-:S02]  /*db00*/  LOP3.LUT R38, R38, 0xff, RZ, 0xc0, !PT ;  /* 0x000000ff26267812 */ /* 0x000fc400078ec0ff */
[----:B------:R-:W-:Y:S02]  /*db10*/  PRMT R43, R42, 0x7054, R43 ;  /* 0x000070542a2b7816 */ /* 0x000fe4000000002b */
[----:B------:R-:W-:Y:S02]  /*db20*/  SHF.R.U32.HI R42, RZ, 0x10, R9 ;  /* 0x00000010ff2a7819 */ /* 0x000fe40000011609 */
[----:B------:R-:W-:Y:S02]  /*db30*/  PRMT R41, R40, 0x7054, R41 ;  /* 0x0000705428297816 */ /* 0x000fe40000000029 */
[----:B------:R-:W-:Y:S02]  /*db40*/  SHF.R.U32.HI R10, RZ, 0x10, R26 ;  /* 0x00000010ff0a7819 */ /* 0x000fe4000001161a */
[----:B------:R-:W-:Y:S02]  /*db50*/  SHF.R.U32.HI R40, RZ, 0x10, R8 ;  /* 0x00000010ff287819 */ /* 0x000fe40000011608 */
[----:B------:R-:W-:-:S02]  /*db60*/  PRMT R47, R38, 0x7054, R47 ;  /* 0x00007054262f7816 */ /* 0x000fc4000000002f */
[----:B------:R-:W-:Y:S02]  /*db70*/  LOP3.LUT R42, R42, 0xff, RZ, 0xc0, !PT ;  /* 0x000000ff2a2a7812 */ /* 0x000fe400078ec0ff */
[----:B------:R-:W-:Y:S02]  /*db80*/  LOP3.LUT R10, R10, 0xff, RZ, 0xc0, !PT ;  /* 0x000000ff0a0a7812 */ /* 0x000fe400078ec0ff */
[----:B------:R-:W-:Y:S02]  /*db90*/  LOP3.LUT R40, R40, 0xff, RZ, 0xc0, !PT ;  /* 0x000000ff28287812 */ /* 0x000fe400078ec0ff */
[----:B------:R-:W-:Y:S02]  /*dba0*/  LOP3.LUT R47, R47, 0xff000000, R21, 0xf8, !PT ;  /* 0xff0000002f2f7812 */ /* 0x000fe400078ef815 */
[----:B------:R-:W-:Y:S02]  /*dbb0*/  LOP3.LUT R39, R39, 0xff000000, R27, 0xf8, !PT ;  /* 0xff00000027277812 */ /* 0x000fe400078ef81b */
[----:B------:R-:W-:-:S02]  /*dbc0*/  PRMT R51, R42, 0x7054, R51 ;  /* 0x000070542a337816 */ /* 0x000fc40000000033 */
[----:B------:R-:W-:Y:S02]  /*dbd0*/  LOP3.LUT R42, R41, 0xff000000, R24, 0xf8, !PT ;  /* 0xff000000292a7812 */ /* 0x000fe400078ef818 */
[----:B------:R-:W-:Y:S02]  /*dbe0*/  PRMT R11, R10, 0x7054, R11 ;  /* 0x000070540a0b7816 */ /* 0x000fe4000000000b */
[----:B------:R-:W-:Y:S02]  /*dbf0*/  PRMT R49, R40, 0x7054, R49 ;  /* 0x0000705428317816 */ /* 0x000fe40000000031 */
[----:B------:R-:W-:Y:S02]  /*dc00*/  F2FP.F16.E4M3.UNPACK_B R44, R47.H1 ;  /* 0x0000002fff2c723e */ /* 0x000fe400030006ff */
[----:B0-----:R-:W-:Y:S02]  /*dc10*/  F2FP.F16.E4M3.UNPACK_B R24, R29.H1 ;  /* 0x0000001dff18723e */ /* 0x001fe400030006ff */
[----:B------:R-:W-:Y:S01]  /*dc20*/  SHF.R.U32.HI R10, RZ, 0x10, R20 ;  /* 0x00000010ff0a7819 */ /* 0x000fe20000011614 */
[--C-:B------:R-:W-:Y:S01]  /*dc30*/  HADD2.F32 R46, -RZ, R44.reuse.H0_H0 ;  /* 0x2000002cff2e7230 */ /* 0x100fe20000004100 */
[----:B------:R-:W-:Y:S01]  /*dc40*/  F2FP.F16.E4M3.UNPACK_B R40, R39.H1 ;  /* 0x00000027ff28723e */ /* 0x000fe200030006ff */
[----:B------:R-:W-:Y:S01]  /*dc50*/  HADD2.F32 R44, -RZ, R44.H1_H1 ;  /* 0x3000002cff2c7230 */ /* 0x000fe20000004100 */
[----:B------:R-:W-:-:S02]  /*dc60*/  LOP3.LUT R51, R51, 0xff000000, R9, 0xf8, !PT ;  /* 0xff00000033337812 */ /* 0x000fc400078ef809 */
[----:B------:R-:W-:Y:S01]  /*dc70*/  LOP3.LUT R43, R43, 0xff000000, R25, 0xf8, !PT ;  /* 0xff0000002b2b7812 */ /* 0x000fe200078ef819 */
[----:B------:R-:W-:Y:S01]  /*dc80*/  HADD2.F32 R25, -RZ, R24.H0_H0 ;  /* 0x20000018ff197230 */ /* 0x000fe20000004100 */
[-C--:B------:R-:W-:Y:S01]  /*dc90*/  F2FP.F16.E4M3.UNPACK_B R9, R13.reuse ;  /* 0x0000000dff09723e */ /* 0x080fe200020006ff */
[--C-:B------:R-:W-:Y:S01]  /*dca0*/  HADD2.F32 R41, -RZ, R40.reuse.H0_H0 ;  /* 0x20000028ff297230 */ /* 0x100fe20000004100 */
[----:B------:R-:W-:Y:S01]  /*dcb0*/  LOP3.LUT R10, R10, 0xff, RZ, 0xc0, !PT ;  /* 0x000000ff0a0a7812 */ /* 0x000fe200078ec0ff */
[----:B------:R-:W-:Y:S01]  /*dcc0*/  HADD2.F32 R40, -RZ, R40.H1_H1 ;  /* 0x30000028ff287230 */ /* 0x000fe20000004100 */
[----:B------:R-:W-:Y:S02]  /*dcd0*/  F2FP.F16.E4M3.UNPACK_B R13, R13.H1 ;  /* 0x0000000dff0d723e */ /* 0x000fe400030006ff */
[----:B------:R-:W-:Y:S02]  /*dce0*/  PRMT R45, R10, 0x7054, R45 ;  /* 0x000070540a2d7816 */ /* 0x000fe4000000002d */
[----:B------:R-:W-:Y:S01]  /*dcf0*/  LOP3.LUT R48, R49, 0xff000000, R8, 0xf8, !PT ;  /* 0xff00000031307812 */ /* 0x000fe200078ef808 */
[----:B------:R-:W-:-:S02]  /*dd00*/  HADD2.F32 R10, -RZ, R13.H0_H0 ;  /* 0x2000000dff0a7230 */ /* 0x000fc40000004100 */
[CC--:B------:R-:W-:Y:S01]  /*dd10*/  FMUL.FTZ R49, R25.reuse, R46.reuse ;  /* 0x0000002e19317220 */ /* 0x0c0fe20000410000 */
[----:B------:R-:W-:Y:S01]  /*dd20*/  FMUL.FTZ R25, R25, R41 ;  /* 0x0000002919197220 */ /* 0x000fe20000410000 */
[----:B------:R-:W-:Y:S01]  /*dd30*/  F2FP.F16.E4M3.UNPACK_B R29, R29 ;  /* 0x0000001dff1d723e */ /* 0x000fe200020006ff */
[----:B------:R-:W-:Y:S01]  /*dd40*/  HADD2.F32 R13, -RZ, R13.H1_H1 ;  /* 0x3000000dff0d7230 */ /* 0x000fe20000004100 */
[----:B------:R-:W-:Y:S01]  /*dd50*/  F2FP.F16.E4M3.UNPACK_B R47, R47 ;  /* 0x0000002fff2f723e */ /* 0x000fe200020006ff */
[C---:B------:R-:W-:Y:S01]  /*dd60*/  FFMA.FTZ R53, R10.reuse, R46, R25 ;  /* 0x0000002e0a357223 */ /* 0x040fe20000010019 */
[----:B------:R-:W-:Y:S01]  /*dd70*/  FFMA.FTZ R52, R10, R41, -R49 ;  /* 0x000000290a347223 */ /* 0x000fe20000010831 */
[----:B------:R-:W-:Y:S01]  /*dd80*/  F2FP.F16.E4M3.UNPACK_B R39, R39 ;  /* 0x00000027ff27723e */ /* 0x000fe200020006ff */
[----:B------:R-:W-:Y:S01]  /*dd90*/  HADD2.F32 R25, -RZ, R24.H1_H1 ;  /* 0x30000018ff197230 */ /* 0x000fe20000004100 */
[-C--:B------:R-:W-:Y:S01]  /*dda0*/  F2FP.F16.E4M3.UNPACK_B R27, R31.reuse ;  /* 0x0000001fff1b723e */ /* 0x080fe200020006ff */
[----:B------:R-:W-:Y:S01]  /*ddb0*/  HADD2.F32 R49, -RZ, R47.H0_H0 ;  /* 0x2000002fff317230 */ /* 0x000fe20000004100 */
[----:B------:R-:W-:Y:S01]  /*ddc0*/  F2FP.F16.E4M3.UNPACK_B R31, R31.H1 ;  /* 0x0000001fff1f723e */ /* 0x000fe200030006ff */
[----:B------:R-:W-:-:S02]  /*ddd0*/  HADD2.F32 R24, -RZ, R29.H0_H0 ;  /* 0x2000001dff187230 */ /* 0x000fc40000004100 */
[C---:B------:R-:W-:Y:S01]  /*dde0*/  FMUL.FTZ R46, R25.reuse, R44 ;  /* 0x0000002c192e7220 */ /* 0x040fe20000410000 */
[----:B------:R-:W-:Y:S02]  /*ddf0*/  HADD2.F32 R41, -RZ, R39.H0_H0 ;  /* 0x20000027ff297230 */ /* 0x000fe40000004100 */
[-C--:B------:R-:W-:Y:S01]  /*de00*/  FMUL.FTZ R57, R25, R40.reuse ;  /* 0x0000002819397220 */ /* 0x080fe20000410000 */
[----:B------:R-:W-:Y:S02]  /*de10*/  HADD2.F32 R10, -RZ, R9.H0_H0 ;  /* 0x20000009ff0a7230 */ /* 0x000fe40000004100 */
[C---:B------:R-:W-:Y:S01]  /*de20*/  FMUL.FTZ R25, R24.reuse, R49 ;  /* 0x0000003118197220 */ /* 0x040fe20000410000 */
[----:B------:R-:W-:Y:S01]  /*de30*/  FFMA.FTZ R55, R13, R40, -R46 ;  /* 0x000000280d377223 */ /* 0x000fe2000001082e */
[-C--:B------:R-:W-:Y:S01]  /*de40*/  FMUL.FTZ R24, R24, R41.reuse ;  /* 0x0000002918187220 */ /* 0x080fe20000410000 */
[----:B------:R-:W-:Y:S01]  /*de50*/  LOP3.LUT R45, R45, 0xff000000, R20, 0xf8, !PT ;  /* 0xff0000002d2d7812 */ /* 0x000fe200078ef814 */
[C---:B------:R-:W-:Y:S01]  /*de60*/  FFMA.FTZ R46, R10.reuse, R41, -R25 ;  /* 0x000000290a2e7223 */ /* 0x040fe20000010819 */
[----:B------:R-:W-:Y:S01]  /*de70*/  F2FP.F16.E4M3.UNPACK_B R41, R51.H1 ;  /* 0x00000033ff29723e */ /* 0x000fe200030006ff */
[----:B------:R-:W-:Y:S01]  /*de80*/  FFMA.FTZ R54, R13, R44, R57 ;  /* 0x0000002c0d367223 */ /* 0x000fe20000010039 */
[----:B------:R-:W-:Y:S01]  /*de90*/  F2FP.F16.E4M3.UNPACK_B R25, R43.H1 ;  /* 0x0000002bff19723e */ /* 0x000fe200030006ff */
[----:B------:R-:W-:Y:S01]  /*dea0*/  FFMA.FTZ R49, R10, R49, R24 ;  /* 0x000000310a317223 */ /* 0x000fe20000010018 */
[-C--:B------:R-:W-:Y:S01]  /*deb0*/  F2FP.F16.E4M3.UNPACK_B R20, R15.reuse ;  /* 0x0000000fff14723e */ /* 0x080fe200020006ff */
[----:B------:R-:W-:Y:S01]  /*dec0*/  HADD2.F32 R40, -RZ, R47.H1_H1 ;  /* 0x3000002fff287230 */ /* 0x000fe20000004100 */
[----:B------:R-:W-:Y:S01]  /*ded0*/  F2FP.F16.E4M3.UNPACK_B R15, R15.H1 ;  /* 0x0000000fff0f723e */ /* 0x000fe200030006ff */
        /* <DEDUP_REMOVED lines=8> */
[----:B------:R-:W-:Y:S01]  /*df60*/  HADD2.F32 R39, -RZ, R25.H0_H0 ;  /* 0x20000019ff277230 */ /* 0x000fe20000004100 */
[----:B------:R-:W-:Y:S01]  /*df70*/  LOP3.LUT R38, R11, 0xff000000, R26, 0xf8, !PT ;  /* 0xff0000000b267812 */ /* 0x000fe200078ef81a */
[----:B------:R-:W-:Y:S02]  /*df80*/  HADD2.F32 R9, -RZ, R9.H1_H1 ;  /* 0x30000009ff097230 */ /* 0x000fe40000004100 */
[C---:B------:R-:W-:Y:S01]  /*df90*/  FMUL.FTZ R57, R13.reuse, R44 ;  /* 0x0000002c0d397220 */ /* 0x040fe20000410000 */
[----:B------:R-:W-:Y:S02]  /*dfa0*/  HADD2.F32 R10, -RZ, R15.H0_H0 ;  /* 0x2000000fff0a7230 */ /* 0x000fe40000004100 */
[----:B------:R-:W-:Y:S01]  /*dfb0*/  FMUL.FTZ R13, R13, R39 ;  /* 0x000000270d0d7220 */ /* 0x000fe20000410000 */
[----:B------:R-:W-:-:S02]  /*dfc0*/  HADD2.F32 R31, -RZ, R31.H1_H1 ;  /* 0x3000001fff1f7230 */ /* 0x000fc40000004100 */
[C---:B------:R-:W-:Y:S01]  /*dfd0*/  FFMA.FTZ R47, R9.reuse, R24, -R50 ;  /* 0x00000018092f7223 */ /* 0x040fe20000010832 */
[----:B------:R-:W-:Y:S01]  /*dfe0*/  FFMA.FTZ R50, R9, R40, R29 ;  /* 0x0000002809327223 */ /* 0x000fe2000001001d */
[C---:B------:R-:W-:Y:S01]  /*dff0*/  FFMA.FTZ R60, R10.reuse, R39, -R57 ;  /* 0x000000270a3c7223 */ /* 0x040fe20000010839 */
[----:B------:R-:W-:Y:S01]  /*e000*/  FFMA.FTZ R61, R10, R44, R13 ;  /* 0x0000002c0a3d7223 */ /* 0x000fe2000001000d */
[----:B------:R-:W-:Y:S01]  /*e010*/  HADD2.F32 R24, -RZ, R25.H1_H1 ;  /* 0x30000019ff187230 */ /* 0x000fe20000004100 */
[-C--:B------:R-:W-:Y:S01]  /*e020*/  F2FP.F16.E4M3.UNPACK_B R21, R28.reuse ;  /* 0x0000001cff15723e */ /* 0x080fe200020006ff */
[----:B------:R-:W-:Y:S01]  /*e030*/  HADD2.F32 R40, -RZ, R41.H1_H1 ;  /* 0x30000029ff287230 */ /* 0x000fe20000004100 */
[----:B------:R-:W-:Y:S01]  /*e040*/  F2FP.F16.E4M3.UNPACK_B R28, R28.H1 ;  /* 0x0000001cff1c723e */ /* 0x000fe200030006ff */
[----:B------:R-:W-:Y:S01]  /*e050*/  HADD2.F32 R25, -RZ, R51.H0_H0 ;  /* 0x20000033ff197230 */ /* 0x000fe20000004100 */
[----:B------:R-:W-:Y:S01]  /*e060*/  F2FP.F16.E4M3.UNPACK_B R8, R12 ;  /* 0x0000000cff08723e */ /* 0x000fe200020006ff */
[----:B------:R-:W-:-:S02]  /*e070*/  HADD2.F32 R10, -RZ, R27.H0_H0 ;  /* 0x2000001bff0a7230 */ /* 0x000fc40000004100 */
[C---:B------:R-:W-:Y:S01]  /*e080*/  FMUL.FTZ R56, R31.reuse, R40 ;  /* 0x000000281f387220 */ /* 0x040fe20000410000 */
[----:B------:R-:W-:Y:S02]  /*e090*/  HADD2.F32 R15, -RZ, R15.H1_H1 ;  /* 0x3000000fff0f7230 */ /* 0x000fe40000004100 */
[-C--:B------:R-:W-:Y:S01]  /*e0a0*/  FMUL.FTZ R31, R31, R24.reuse ;  /* 0x000000181f1f7220 */ /* 0x080fe20000410000 */
[----:B------:R-:W-:Y:S02]  /*e0b0*/  HADD2.F32 R13, -RZ, R43.H0_H0 ;  /* 0x2000002bff0d7230 */ /* 0x000fe40000004100 */
[C---:B------:R-:W-:Y:S01]  /*e0c0*/  FMUL.FTZ R44, R10.reuse, R25 ;  /* 0x000000190a2c7220 */ /* 0x040fe20000410000 */
[----:B------:R-:W-:Y:S02]  /*e0d0*/  HADD2.F32 R9, -RZ, R20.H0_H0 ;  /* 0x20000014ff097230 */ /* 0x000fe40000004100 */
[----:B------:R-:W-:Y:S01]  /*e0e0*/  FFMA.FTZ R63, R15, R24, -R56 ;  /* 0x000000180f3f7223 */ /* 0x000fe20000010838 */
[----:B------:R-:W-:Y:S01]  /*e0f0*/  F2FP.F16.E4M3.UNPACK_B R24, R45.H1 ;  /* 0x0000002dff18723e */ /* 0x000fe200030006ff */
[-C--:B------:R-:W-:Y:S01]  /*e100*/  FMUL.FTZ R10, R10, R13.reuse ;  /* 0x0000000d0a0a7220 */ /* 0x080fe20000410000 */
[----:B------:R-:W-:Y:S01]  /*e110*/  F2FP.F16.E4M3.UNPACK_B R12, R12.H1 ;  /* 0x0000000cff0c723e */ /* 0x000fe200030006ff */
[C---:B------:R-:W-:Y:S01]  /*e120*/  FFMA.FTZ R56, R9.reuse, R13, -R44 ;  /* 0x0000000d09387223 */ /* 0x040fe2000001082c */
[----:B------:R-:W-:Y:S01]  /*e130*/  F2FP.F16.E4M3.UNPACK_B R13, R38.H1 ;  /* 0x00000026ff0d723e */ /* 0x000fe200030006ff */
[----:B------:R-:W-:Y:S01]  /*e140*/  FFMA.FTZ R57, R9, R25, R10 ;  /* 0x0000001909397223 */ /* 0x000fe2000001000a */
[----:B------:R-:W-:Y:S01]  /*e150*/  FFMA.FTZ R62, R15, R40, R31 ;  /* 0x000000280f3e7223 */ /* 0x000fe2000001001f */
[----:B------:R-:W-:Y:S01]  /*e160*/  HADD2.F32 R51, -RZ, R51.H1_H1 ;  /* 0x30000033ff337230 */ /* 0x000fe20000004100 */
[----:B------:R-:W-:Y:S01]  /*e170*/  F2FP.F16.E4M3.UNPACK_B R45, R45 ;  /* 0x0000002dff2d723e */ /* 0x000fe200020006ff */
[----:B------:R-:W-:Y:S01]  /*e180*/  HADD2.F32 R27, -RZ, R27.H1_H1 ;  /* 0x3000001bff1b7230 */ /* 0x000fe20000004100 */
[----:B------:R-:W-:Y:S01]  /*e190*/  F2FP.F16.E4M3.UNPACK_B R38, R38 ;  /* 0x00000026ff26723e */ /* 0x000fe200020006ff */
[----:B------:R-:W-:Y:S01]  /*e1a0*/  HADD2.F32 R25, -RZ, R24.H0_H0 ;  /* 0x20000018ff197230 */ /* 0x000fe20000004100 */
[----:B------:R-:W-:Y:S01]  /*e1b0*/  F2FP.F16.E4M3.UNPACK_B R26, R30 ;  /* 0x0000001eff1a723e */ /* 0x000fe200020006ff */
[----:B------:R-:W-:-:S02]  /*e1c0*/  HADD2.F32 R10, -RZ, R28.H0_H0 ;  /* 0x2000001cff0a7230 */ /* 0x000fc40000004100 */
[C---:B------:R-:W-:Y:S01]  /*e1d0*/  FMUL.FTZ R29, R27.reuse, R51 ;  /* 0x000000331b1d7220 */ /* 0x040fe20000410000 */
[----:B------:R-:W-:Y:S01]  /*e1e0*/  HADD2.F32 R15, -RZ, R13.H0_H0 ;  /* 0x2000000dff0f7230 */ /* 0x000fe20000004100 */
[----:B------:R-:W-:Y:S01]  /*e1f0*/  F2FP.F16.E4M3.UNPACK_B R30, R30.H1 ;  /* 0x0000001eff1e723e */ /* 0x000fe200030006ff */
[----:B------:R-:W-:Y:S02]  /*e200*/  HADD2.F32 R43, -RZ, R43.H1_H1 ;  /* 0x3000002bff2b7230 */ /* 0x000fe40000004100 */
[C---:B------:R-:W-:Y:S01]  /*e210*/  FMUL.FTZ R40, R10.reuse, R25 ;  /* 0x000000190a287220 */ /* 0x040fe20000410000 */
[----:B------:R-:W-:Y:S02]  /*e220*/  HADD2.F32 R20, -RZ, R20.H1_H1 ;  /* 0x30000014ff147230 */ /* 0x000fe40000004100 */
[----:B------:R-:W-:Y:S01]  /*e230*/  FMUL.FTZ R10, R10, R15 ;  /* 0x0000000f0a0a7220 */ /* 0x000fe20000410000 */
[----:B------:R-:W-:Y:S02]  /*e240*/  HADD2.F32 R9, -RZ, R12.H0_H0 ;  /* 0x2000000cff097230 */ /* 0x000fe40000004100 */
[----:B------:R-:W-:Y:S01]  /*e250*/  FMUL.FTZ R44, R27, R43 ;  /* 0x0000002b1b2c7220 */ /* 0x000fe20000410000 */
[----:B------:R-:W-:-:S02]  /*e260*/  HADD2.F32 R28, -RZ, R28.H1_H1 ;  /* 0x3000001cff1c7230 */ /* 0x000fc40000004100 */
[C---:B------:R-:W-:Y:S01]  /*e270*/  FFMA.FTZ R59, R20.reuse, R43, -R29 ;  /* 0x0000002b143b7223 */ /* 0x040fe2000001081d */
[----:B------:R-:W-:Y:S02]  /*e280*/  HADD2.F32 R13, -RZ, R13.H1_H1 ;  /* 0x3000000dff0d7230 */ /* 0x000fe40000004100 */
[C---:B------:R-:W-:Y:S01]  /*e290*/  FFMA.FTZ R40, R9.reuse, R15, -R40 ;  /* 0x0000000f09287223 */ /* 0x040fe20000010828 */
[----:B------:R-:W-:Y:S01]  /*e2a0*/  FFMA.FTZ R29, R9, R25, R10 ;  /* 0x00000019091d7223 */ /* 0x000fe2000001000a */
[----:B------:R-:W-:Y:S02]  /*e2b0*/  HADD2.F32 R9, -RZ, R24.H1_H1 ;  /* 0x30000018ff097230 */ /* 0x000fe40000004100 */
[----:B------:R-:W-:Y:S01]  /*e2c0*/  FFMA.FTZ R58, R20, R51, R44 ;  /* 0x00000033143a7223 */ /* 0x000fe2000001002c */
[----:B------:R-:W-:Y:S01]  /*e2d0*/  HADD2.F32 R12, -RZ, R12.H1_H1 ;  /* 0x3000000cff0c7230 */ /* 0x000fe20000004100 */
[----:B------:R-:W-:Y:S01]  /*e2e0*/  F2FP.F16.E4M3.UNPACK_B R11, R14 ;  /* 0x0000000eff0b723e */ /* 0x000fe200020006ff */
[----:B------:R-:W-:-:S02]  /*e2f0*/  HADD2.F32 R15, -RZ, R45.H0_H0 ;  /* 0x2000002dff0f7230 */ /* 0x000fc40000004100 */
[C---:B------:R-:W-:Y:S01]  /*e300*/  FMUL.FTZ R25, R28.reuse, R9 ;  /* 0x000000091c197220 */ /* 0x040fe20000410000 */
[-C--:B------:R-:W-:Y:S01]  /*e310*/  FMUL.FTZ R28, R28, R13.reuse ;  /* 0x0000000d1c1c7220 */ /* 0x080fe20000410000 */
[----:B------:R-:W-:Y:S01]  /*e320*/  HADD2.F32 R10, -RZ, R21.H0_H0 ;  /* 0x20000015ff0a7230 */ /* 0x000fe20000004100 */
[----:B------:R-:W-:Y:S01]  /*e330*/  F2FP.F16.E4M3.UNPACK_B R14, R14.H1 ;  /* 0x0000000eff0e723e */ /* 0x000fe200030006ff */
[C---:B------:R-:W-:Y:S01]  /*e340*/  FFMA.FTZ R31, R12.reuse, R13, -R25 ;  /* 0x0000000d0c1f7223 */ /* 0x040fe20000010819 */
[----:B------:R-:W-:Y:S01]  /*e350*/  FFMA.FTZ R44, R12, R9, R28 ;  /* 0x000000090c2c7223 */ /* 0x000fe2000001001c */
[----:B------:R-:W-:Y:S02]  /*e360*/  HADD2.F32 R12, -RZ, R38.H0_H0 ;  /* 0x20000026ff0c7230 */ /* 0x000fe40000004100 */
[----:B------:R-:W-:Y:S01]  /*e370*/  FMUL.FTZ R20, R10, R15 ;  /* 0x0000000f0a147220 */ /* 0x000fe20000410000 */
[----:B------:R-:W-:Y:S02]  /*e380*/  HADD2.F32 R9, -RZ, R8.H0_H0 ;  /* 0x20000008ff097230 */ /* 0x000fe40000004100 */
        /* <DEDUP_REMOVED lines=15> */
[--C-:B------:R-:W-:Y:S01]  /*e480*/  HADD2.F32 R12, -RZ, R10.reuse.H0_H0 ;  /* 0x2000000aff0c7230 */ /* 0x100fe20000004100 */
[----:B------:R-:W-:Y:S01]  /*e490*/  F2FP.F16.E4M3.UNPACK_B R42, R42 ;  /* 0x0000002aff2a723e */ /* 0x000fe200020006ff */
[----:B------:R-:W-:Y:S02]  /*e4a0*/  HADD2.F32 R13, -RZ, R10.H1_H1 ;  /* 0x3000000aff0d7230 */ /* 0x000fe40000004100 */
[C---:B------:R-:W-:Y:S01]  /*e4b0*/  FMUL.FTZ R39, R9.reuse, R15 ;  /* 0x0000000f09277220 */ /* 0x040fe20000410000 */
[----:B------:R-:W-:Y:S02]  /*e4c0*/  HADD2.F32 R30, -RZ, R30.H1_H1 ;  /* 0x3000001eff1e7230 */ /* 0x000fe40000004100 */
[----:B------:R-:W-:Y:S01]  /*e4d0*/  FMUL.FTZ R9, R9, R12 ;  /* 0x0000000c09097220 */ /* 0x000fe20000410000 */
[----:B------:R-:W-:Y:S01]  /*e4e0*/  HADD2.F32 R8, -RZ, R14.H0_H0 ;  /* 0x2000000eff087230 */ /* 0x000fe20000004100 */
[----:B------:R-:W-:Y:S01]  /*e4f0*/  F2FP.F16.E4M3.UNPACK_B R48, R48 ;  /* 0x00000030ff30723e */ /* 0x000fe200020006ff */
[----:B------:R-:W-:-:S02]  /*e500*/  HADD2.F32 R21, -RZ, R20.H1_H1 ;  /* 0x30000014ff157230 */ /* 0x000fc40000004100 */
[----:B------:R-:W-:Y:S01]  /*e510*/  FMUL.FTZ R10, R30, R13 ;  /* 0x0000000d1e0a7220 */ /* 0x000fe20000410000 */
[----:B------:R-:W-:Y:S02]  /*e520*/  HADD2.F32 R14, -RZ, R14.H1_H1 ;  /* 0x3000000eff0e7230 */ /* 0x000fe40000004100 */
[----:B------:R-:W-:Y:S01]  /*e530*/  FFMA.FTZ R38, R8, R12, -R39 ;  /* 0x0000000c08267223 */ /* 0x000fe20000010827 */
[----:B------:R-:W-:Y:S02]  /*e540*/  HADD2.F32 R12, -RZ, R48.H0_H0 ;  /* 0x20000030ff0c7230 */ /* 0x000fe40000004100 */
[----:B------:R-:W-:Y:S01]  /*e550*/  FMUL.FTZ R39, R30, R21 ;  /* 0x000000151e277220 */ /* 0x000fe20000410000 */
[----:B------:R-:W-:Y:S01]  /*e560*/  FFMA.FTZ R30, R8, R15, R9 ;  /* 0x0000000f081e7223 */ /* 0x000fe20000010009 */
[C---:B------:R-:W-:Y:S01]  /*e570*/  FFMA.FTZ R43, R14.reuse, R21, R10 ;  /* 0x000000150e2b7223 */ /* 0x040fe2000001000a */
[----:B------:R-:W-:Y:S02]  /*e580*/  HADD2.F32 R10, -RZ, R42.H0_H0 ;  /* 0x2000002aff0a7230 */ /* 0x000fe40000004100 */
[----:B------:R-:W-:Y:S01]  /*e590*/  FFMA.FTZ R41, R14, R13, -R39 ;  /* 0x0000000d0e297223 */ /* 0x000fe20000010827 */
[----:B------:R-:W-:-:S02]  /*e5a0*/  HADD2.F32 R9, -RZ, R26.H0_H0 ;  /* 0x2000001aff097230 */ /* 0x000fc40000004100 */
[----:B------:R-:W-:Y:S01]  /*e5b0*/  HADD2.F32 R42, -RZ, R42.H1_H1 ;  /* 0x3000002aff2a7230 */ /* 0x000fe20000004100 */
[----:B------:R-:W-:Y:S01]  /*e5c0*/  F2FP.SATFINITE.E4M3.F32.PACK_AB_MERGE_C R30, R43, R30, RZ ;  /* 0x0000001e2b1e723e */ /* 0x000fe200048070ff */
[----:B------:R-:W-:Y:S02]  /*e5d0*/  HADD2.F32 R48, -RZ, R48.H1_H1 ;  /* 0x30000030ff307230 */ /* 0x000fe40000004100 */
[C---:B------:R-:W-:Y:S01]  /*e5e0*/  FMUL.FTZ R13, R9.reuse, R12 ;  /* 0x0000000c090d7220 */ /* 0x040fe20000410000 */
[----:B------:R-:W-:Y:S02]  /*e5f0*/  HADD2.F32 R26, -RZ, R26.H1_H1 ;  /* 0x3000001aff1a7230 */ /* 0x000fe40000004100 */
[----:B------:R-:W-:Y:S01]  /*e600*/  FMUL.FTZ R9, R9, R10 ;  /* 0x0000000a09097220 */ /* 0x000fe20000410000 */
[--C-:B------:R-:W-:Y:S01]  /*e610*/  HADD2.F32 R8, -RZ, R11.reuse.H0_H0 ;  /* 0x2000000bff087230 */ /* 0x100fe20000004100 */
[----:B------:R-:W-:Y:S01]  /*e620*/  F2FP.SATFINITE.E4M3.F32.PACK_AB_MERGE_C R38, R41, R38, RZ ;  /* 0x000000262926723e */ /* 0x000fe200048070ff */
[----:B------:R-:W-:-:S02]  /*e630*/  HADD2.F32 R11, -RZ, R11.H1_H1 ;  /* 0x3000000bff0b7230 */ /* 0x000fc40000004100 */
[C---:B------:R-:W-:Y:S01]  /*e640*/  FMUL.FTZ R20, R26.reuse, R48 ;  /* 0x000000301a147220 */ /* 0x040fe20000410000 */
        /* <DEDUP_REMOVED lines=8> */
[----:B------:R-:W-:Y:S02]  /*e6d0*/  F2FP.SATFINITE.E4M3.F32.PACK_AB_MERGE_C R13, R54, R53, RZ ;  /* 0x00000035360d723e */ /* 0x000fe400048070ff */
[----:B------:R-:W-:Y:S02]  /*e6e0*/  F2FP.SATFINITE.E4M3.F32.PACK_AB_MERGE_C R15, R62, R61, RZ ;  /* 0x0000003d3e0f723e */ /* 0x000fe400048070ff */
[----:B------:R-:W-:Y:S02]  /*e6f0*/  F2FP.SATFINITE.E4M3.F32.PACK_AB_MERGE_C R12, R44, R29, RZ ;  /* 0x0000001d2c0c723e */ /* 0x000fe400048070ff */
[----:B------:R-:W-:Y:S02]  /*e700*/  F2FP.SATFINITE.E4M3.F32.PACK_AB_MERGE_C R9, R47, R46, R9 ;  /* 0x0000002e2f09723e */ /* 0x000fe40004807009 */
[----:B------:R-:W-:Y:S02]  /*e710*/  F2FP.SATFINITE.E4M3.F32.PACK_AB_MERGE_C R11, R59, R56, R11 ;  /* 0x000000383b0b723e */ /* 0x000fe4000480700b */
[----:B------:R-:W-:-:S02]  /*e720*/  F2FP.SATFINITE.E4M3.F32.PACK_AB_MERGE_C R8, R27, R24, R8 ;  /* 0x000000181b08723e */ /* 0x000fc40004807008 */
[----:B------:R-:W-:Y:S02]  /*e730*/  F2FP.SATFINITE.E4M3.F32.PACK_AB_MERGE_C R10, R21, R10, R38 ;  /* 0x0000000a150a723e */ /* 0x000fe40004807026 */
[----:B------:R-:W-:Y:S02]  /*e740*/  F2FP.SATFINITE.E4M3.F32.PACK_AB_MERGE_C R13, R50, R49, R13 ;  /* 0x00000031320d723e */ /* 0x000fe4000480700d */
[----:B------:R-:W-:Y:S01]  /*e750*/  F2FP.SATFINITE.E4M3.F32.PACK_AB_MERGE_C R15, R58, R57, R15 ;  /* 0x000000393a0f723e */ /* 0x000fe2000480700f */
[----:B------:R1:W-:Y:S01]  /*e760*/  STS.128 [R0+0x18400], R8 ;  /* 0x0184000800007388 */ /* 0x0003e20000000c00 */
[----:B------:R-:W-:Y:S02]  /*e770*/  F2FP.SATFINITE.E4M3.F32.PACK_AB_MERGE_C R12, R28, R25, R12 ;  /* 0x000000191c0c723e */ /* 0x000fe4000480700c */
[----:B------:R-:W-:-:S05]  /*e780*/  F2FP.SATFINITE.E4M3.F32.PACK_AB_MERGE_C R14, R39, R14, R30 ;  /* 0x0000000e270e723e */ /* 0x000fca000480701e */
[----:B------:R1:W-:Y:S02]  /*e790*/  STS.128 [R3+0x18400], R12 ;  /* 0x0184000c03007388 */ /* 0x0003e40000000c00 */
.L_x_1408:
[----:B------:R-:W-:Y:S05]  /*e7a0*/  BSYNC B1 ;  /* 0x0000000000017941 */ /* 0x000fea0003800000 */
.L_x_1407:
[----:B------:R-:W-:Y:S05]  /*e7b0*/  @P0 BRA `(.L_x_1399) ;  /* 0x0000000c00c80947 */ /* 0x000fea0003800000 */
[----:B------:R-:W2:Y:S01]  /*e7c0*/  LDL R51, [R1+0x20] ;  /* 0x0000200001337983 */ /* 0x000ea20000100800 */
[----:B-1---5:R-:W-:Y:S01]  /*e7d0*/  SHF.R.U32.HI R9, RZ, 0x8, R33 ;  /* 0x00000008ff097819 */ /* 0x022fe20000011621 */
[----:B------:R-:W-:Y:S01]  /*e7e0*/  IMAD.IADD R14, R18, 0x1, R37 ;  /* 0x00000001120e7824 */ /* 0x000fe200078e0225 */
[----:B------:R-:W-:Y:S02]  /*e7f0*/  SHF.R.U32.HI R3, RZ, 0x8, R32 ;  /* 0x00000008ff037819 */ /* 0x000fe40000011620 */
[----:B------:R-:W-:Y:S02]  /*e800*/  LOP3.LUT R8, R33, 0xff, RZ, 0xc0, !PT ;  /* 0x000000ff21087812 */ /* 0x000fe400078ec0ff */
[----:B------:R-:W-:Y:S02]  /*e810*/  LOP3.LUT R9, R9, 0xff, RZ, 0xc0, !PT ;  /* 0x000000ff09097812 */ /* 0x000fe400078ec0ff */
[----:B0-----:R-:W-:Y:S02]  /*e820*/  LOP3.LUT R0, R32, 0xff, RZ, 0xc0, !PT ;  /* 0x000000ff20007812 */ /* 0x001fe400078ec0ff */
[----:B------:R-:W-:-:S02]  /*e830*/  LOP3.LUT R3, R3, 0xff, RZ, 0xc0, !PT ;  /* 0x000000ff03037812 */ /* 0x000fc400078ec0ff */
[----:B------:R-:W-:Y:S02]  /*e840*/  PRMT R20, R9, 0x7604, R8 ;  /* 0x0000760409147816 */ /* 0x000fe40000000008 */
[----:B------:R-:W-:Y:S02]  /*e850*/  SHF.R.U32.HI R8, RZ, 0x8, R34 ;  /* 0x00000008ff087819 */ /* 0x000fe40000011622 */
[----:B------:R-:W-:Y:S02]  /*e860*/  PRMT R3, R3, 0x7604, R0 ;  /* 0x0000760403037816 */ /* 0x000fe40000000000 */
[----:B------:R-:W-:Y:S02]  /*e870*/  LOP3.LUT R0, R34, 0xff, RZ, 0xc0, !PT ;  /* 0x000000ff22007812 */ /* 0x000fe400078ec0ff */
[----:B------:R-:W-:Y:S02]  /*e880*/  LOP3.LUT R9, R8, 0xff, RZ, 0xc0, !PT ;  /* 0x000000ff08097812 */ /* 0x000fe400078ec0ff */
[----:B------:R-:W-:-:S02]  /*e890*/  SHF.R.U32.HI R15, RZ, 0x3, R225 ;  /* 0x00000003ff0f7819 */ /* 0x000fc400000116e1 */
[----:B------:R-:W-:Y:S02]  /*e8a0*/  PRMT R25, R9, 0x7604, R0 ;  /* 0x0000760409197816 */ /* 0x000fe40000000000 */
[----:B------:R-:W-:Y:S02]  /*e8b0*/  LOP3.LUT R0, R225, 0x70, R14, 0xf8, !PT ;  /* 0x00000070e1007812 */ /* 0x000fe400078ef80e */
[----:B------:R-:W-:Y:S02]  /*e8c0*/  SHF.R.U32.HI R12, RZ, 0x8, R4 ;  /* 0x00000008ff0c7819 */ /* 0x000fe40000011604 */
[----:B------:R-:W-:Y:S02]  /*e8d0*/  LOP3.LUT R0, R0, R15, RZ, 0x3c, !PT ;  /* 0x0000000f00007212 */ /* 0x000fe400078e3cff */
[----:B------:R-:W-:Y:S02]  /*e8e0*/  SHF.R.U32.HI R11, RZ, 0x8, R35 ;  /* 0x00000008ff0b7819 */ /* 0x000fe40000011623 */
[----:B------:R-:W-:-:S02]  /*e8f0*/  LOP3.LUT R13, R12, 0xff, RZ, 0xc0, !PT ;  /* 0x000000ff0c0d7812 */ /* 0x000fc400078ec0ff */
[----:B------:R-:W-:Y:S02]  /*e900*/  LOP3.LUT R8, R4, 0xff, RZ, 0xc0, !PT ;  /* 0x000000ff04087812 */ /* 0x000fe400078ec0ff */
[----:B------:R-:W-:Y:S02]  /*e910*/  IADD3 R0, R17, R0, R233 ;  /* 0x0000000011007210 */ /* 0x000fe40007ffe0e9 */
[----:B------:R-:W-:Y:S02]  /*e920*/  LOP3.LUT R10, R35, 0xff, RZ, 0xc0, !PT ;  /* 0x000000ff230a7812 */ /* 0x000fe400078ec0ff */
[----:B------:R-:W-:Y:S02]  /*e930*/  LOP3.LUT R11, R11, 0xff, RZ, 0xc0, !PT ;  /* 0x000000ff0b0b7812 */ /* 0x000fe400078ec0ff */
[----:B------:R-:W-:Y:S02]  /*e940*/  PRMT R31, R13, 0x7604, R8 ;  /* 0x000076040d1f7816 */ /* 0x000fe40000000008 */
[----:B------:R-:W0:Y:S01]  /*e950*/  LDS.128 R12, [R0+0x18400] ;  /* 0x01840000000c7984 */ /* 0x000e220000000c00 */
[----:B------:R-:W-:-:S02]  /*e960*/  PRMT R24, R11, 0x7604, R10 ;  /* 0x000076040b187816 */ /* 0x000fc4000000000a */
[----:B------:R-:W-:Y:S02]  /*e970*/  SHF.R.U32.HI R26, RZ, 0x8, R5 ;  /* 0x00000008ff1a7819 */ /* 0x000fe40000011605 */
[----:B------:R-:W-:Y:S02]  /*e980*/  SHF.R.U32.HI R28, RZ, 0x8, R6 ;  /* 0x00000008ff1c7819 */ /* 0x000fe40000011606 */
[----:B------:R-:W-:Y:S02]  /*e990*/  LOP3.LUT R21, R5, 0xff, RZ, 0xc0, !PT ;  /* 0x000000ff05157812 */ /* 0x000fe400078ec0ff */
[----:B------:R-:W-:Y:S02]  /*e9a0*/  LOP3.LUT R26, R26, 0xff, RZ, 0xc0, !PT ;  /* 0x000000ff1a1a7812 */ /* 0x000fe400078ec0ff */
[----:B------:R-:W-:Y:S02]  /*e9b0*/  LOP3.LUT R27, R6, 0xff, RZ, 0xc0, !PT ;  /* 0x000000ff061b7812 */ /* 0x000fe400078ec0ff */
[----:B------:R-:W-:-:S02]  /*e9c0*/  LOP3.LUT R28, R28, 0xff, RZ, 0xc0, !PT ;  /* 0x000000ff1c1c7812 */ /* 0x000fc400078ec0ff */
[----:B------:R-:W-:Y:S02]  /*e9d0*/  PRMT R26, R26, 0x7604, R21 ;  /* 0x000076041a1a7816 */ /* 0x000fe40000000015 */
[----:B------:R-:W-:Y:S02]  /*e9e0*/  SHF.R.U32.HI R21, RZ, 0x10, R33 ;  /* 0x00000010ff157819 */ /* 0x000fe40000011621 */
[----:B------:R-:W-:Y:S02]  /*e9f0*/  SHF.R.U32.HI R37, RZ, 0x10, R5 ;  /* 0x00000010ff257819 */ /* 0x000fe40000011605 */
[----:B------:R-:W-:Y:S01]  /*ea00*/  PRMT R39, R28, 0x7604, R27 ;  /* 0x000076041c277816 */ /* 0x000fe2000000001b */
[----:B------:R-:W-:Y:S01]  /*ea10*/  IMAD.U32 R21, R21, 0x10000, RZ ;  /* 0x0001000015157824 */ /* 0x000fe200078e00ff */
[----:B------:R-:W-:Y:S01]  /*ea20*/  SHF.R.U32.HI R27, RZ, 0x10, R35 ;  /* 0x00000010ff1b7819 */ /* 0x000fe20000011623 */
[----:B------:R-:W-:Y:S01]  /*ea30*/  IMAD.U32 R37, R37, 0x10000, RZ ;  /* 0x0001000025257824 */ /* 0x000fe200078e00ff */
[----:B------:R-:W-:-:S02]  /*ea40*/  SHF.R.U32.HI R30, RZ, 0x8, R7 ;  /* 0x00000008ff1e7819 */ /* 0x000fc40000011607 */
[----:B------:R-:W-:Y:S01]  /*ea50*/  LOP3.LUT R29, R7, 0xff, RZ, 0xc0, !PT ;  /* 0x000000ff071d7812 */ /* 0x000fe200078ec0ff */
[----:B------:R-:W-:Y:S01]  /*ea60*/  IMAD.U32 R27, R27, 0x10000, RZ ;  /* 0x000100001b1b7824 */ /* 0x000fe200078e00ff */
[----:B------:R-:W-:Y:S02]  /*ea70*/  LOP3.LUT R30, R30, 0xff, RZ, 0xc0, !PT ;  /* 0x000000ff1e1e7812 */ /* 0x000fe400078ec0ff */
[----:B------:R-:W-:Y:S02]  /*ea80*/  LOP3.LUT R3, R3, 0xff0000, R32, 0xf8, !PT ;  /* 0x00ff000003037812 */ /* 0x000fe400078ef820 */
[----:B------:R-:W-:Y:S02]  /*ea90*/  SHF.R.U32.HI R41, RZ, 0x10, R7 ;  /* 0x00000010ff297819 */ /* 0x000fe40000011607 */
[----:B------:R-:W-:Y:S02]  /*eaa0*/  LOP3.LUT R21, R20, 0xff0000, R21, 0xf8, !PT ;  /* 0x00ff000014157812 */ /* 0x000fe400078ef815 */
[----:B------:R-:W-:Y:S01]  /*eab0*/  LOP3.LUT R37, R26, 0xff0000, R37, 0xf8, !PT ;  /* 0x00ff00001a257812 */ /* 0x000fe200078ef825 */
[----:B------:R-:W-:Y:S01]  /*eac0*/  IMAD.U32 R41, R41, 0x10000, RZ ;  /* 0x0001000029297824 */ /* 0x000fe200078e00ff */
[----:B------:R-:W-:-:S02]  /*ead0*/  PRMT R30, R30, 0x7604, R29 ;  /* 0x000076041e1e7816 */ /* 0x000fc4000000001d */
[----:B------:R-:W-:Y:S02]  /*eae0*/  LOP3.LUT R29, R24, 0xff0000, R27, 0xf8, !PT ;  /* 0x00ff0000181d7812 */ /* 0x000fe400078ef81b */
[----:B------:R-:W-:Y:S02]  /*eaf0*/  LOP3.LUT R27, R3, 0xff000000, R32, 0xf8, !PT ;  /* 0xff000000031b7812 */ /* 0x000fe400078ef820 */
[----:B------:R-:W-:Y:S02]  /*eb00*/  LOP3.LUT R32, R21, 0xff000000, R33, 0xf8, !PT ;  /* 0xff00000015207812 */ /* 0x000fe400078ef821 */
[----:B------:R-:W-:Y:S02]  /*eb10*/  LOP3.LUT R37, R37, 0xff000000, R5, 0xf8, !PT ;  /* 0xff00000025257812 */ /* 0x000fe400078ef805 */
[----:B------:R-:W-:Y:S02]  /*eb20*/  LOP3.LUT R25, R25, 0xff0000, R34, 0xf8, !PT ;  /* 0x00ff000019197812 */ /* 0x000fe400078ef822 */
[----:B------:R-:W-:-:S02]  /*eb30*/  LOP3.LUT R31, R31, 0xff0000, R4, 0xf8, !PT ;  /* 0x00ff00001f1f7812 */ /* 0x000fc400078ef804 */
[----:B------:R-:W-:Y:S02]  /*eb40*/  F2FP.F16.E4M3.UNPACK_B R33, R37 ;  /* 0x00000025ff21723e */ /* 0x000fe400020006ff */
[----:B0-----:R-:W-:Y:S02]  /*eb50*/  F2FP.F16.E4M3.UNPACK_B R20, R13 ;  /* 0x0000000dff14723e */ /* 0x001fe400020006ff */
[----:B------:R-:W-:Y:S02]  /*eb60*/  F2FP.F16.E4M3.UNPACK_B R28, R32 ;  /* 0x00000020ff1c723e */ /* 0x000fe400020006ff */
[----:B------:R-:W-:Y:S01]  /*eb70*/  LOP3.LUT R41, R30, 0xff0000, R41, 0xf8, !PT ;  /* 0x00ff00001e297812 */ /* 0x000fe200078ef829 */
[--C-:B------:R-:W-:Y:S01]  /*eb80*/  HADD2.F32 R24, -RZ, R20.reuse.H0_H0 ;  /* 0x20000014ff187230 */ /* 0x100fe20000004100 */
[----:B------:R-:W-:Y:S01]  /*eb90*/  LOP3.LUT R30, R25, 0xff000000, R34, 0xf8, !PT ;  /* 0xff000000191e7812 */ /* 0x000fe200078ef822 */
[----:B------:R-:W-:Y:S01]  /*eba0*/  HADD2.F32 R20, -RZ, R20.H1_H1 ;  /* 0x30000014ff147230 */ /* 0x000fe20000004100 */
[----:B------:R-:W-:-:S02]  /*ebb0*/  LOP3.LUT R31, R31, 0xff000000, R4, 0xf8, !PT ;  /* 0xff0000001f1f7812 */ /* 0x000fc400078ef804 */
[----:B------:R-:W-:Y:S01]  /*ebc0*/  LOP3.LUT R34, R29, 0xff000000, R35, 0xf8, !PT ;  /* 0xff0000001d227812 */ /* 0x000fe200078ef823 */
[--C-:B------:R-:W-:Y:S01]  /*ebd0*/  HADD2.F32 R35, -RZ, R33.reuse.H0_H0 ;  /* 0x20000021ff237230 */ /* 0x100fe20000004100 */
[----:B------:R-:W-:Y:S01]  /*ebe0*/  F2FP.F16.E4M3.UNPACK_B R21, R13.H1 ;  /* 0x0000000dff15723e */ /* 0x000fe200030006ff */
[----:B------:R-:W-:Y:S01]  /*ebf0*/  HADD2.F32 R29, -RZ, R28.H0_H0 ;  /* 0x2000001cff1d7230 */ /* 0x000fe20000004100 */
[----:B------:R-:W-:Y:S01]  /*ec00*/  F2FP.F16.E4M3.UNPACK_B R37, R37.H1 ;  /* 0x00000025ff25723e */ /* 0x000fe200030006ff */
[----:B------:R-:W-:Y:S02]  /*ec10*/  HADD2.F32 R33, -RZ, R33.H1_H1 ;  /* 0x30000021ff217230 */ /* 0x000fe40000004100 */
[C---:B------:R-:W-:Y:S01]  /*ec20*/  FMUL.FTZ R38, R24.reuse, R35 ;  /* 0x0000002318267220 */ /* 0x040fe20000410000 */
[----:B------:R-:W-:Y:S01]  /*ec30*/  F2FP.F16.E4M3.UNPACK_B R32, R32.H1 ;  /* 0x00000020ff20723e */ /* 0x000fe200030006ff */
[----:B------:R-:W-:Y:S01]  /*ec40*/  FMUL.FTZ R40, R24, R29 ;  /* 0x0000001d18287220 */ /* 0x000fe20000410000 */
[----:B------:R-:W-:Y:S01]  /*ec50*/  F2FP.F16.E4M3.UNPACK_B R25, R15 ;  /* 0x0000000fff19723e */ /* 0x000fe200020006ff */
[----:B------:R-:W-:Y:S01]  /*ec60*/  FMUL.FTZ R43, R20, R33 ;  /* 0x00000021142b7220 */ /* 0x000fe20000410000 */
[----:B------:R-:W-:-:S02]  /*ec70*/  F2FP.F16.E4M3.UNPACK_B R26, R15.H1 ;  /* 0x0000000fff1a723e */ /* 0x000fc400030006ff */
[-C--:B------:R-:W-:Y:S02]  /*ec80*/  F2FP.F16.E4M3.UNPACK_B R15, R14.reuse ;  /* 0x0000000eff0f723e */ /* 0x080fe400020006ff */
[----:B------:R-:W-:Y:S01]  /*ec90*/  F2FP.F16.E4M3.UNPACK_B R24, R14.H1 ;  /* 0x0000000eff18723e */ /* 0x000fe200030006ff */
[--C-:B------:R-:W-:Y:S01]  /*eca0*/  HADD2.F32 R14, -RZ, R21.reuse.H0_H0 ;  /* 0x20000015ff0e7230 */ /* 0x100fe20000004100 */
[----:B------:R-:W-:Y:S01]  /*ecb0*/  LOP3.LUT R41, R41, 0xff000000, R7, 0xf8, !PT ;  /* 0xff00000029297812 */ /* 0x000fe200078ef807 */
[----:B------:R-:W-:Y:S01]  /*ecc0*/  HADD2.F32 R21, -RZ, R21.H1_H1 ;  /* 0x30000015ff157230 */ /* 0x000fe20000004100 */
[-C--:B------:R-:W-:Y:S02]  /*ecd0*/  F2FP.F16.E4M3.UNPACK_B R13, R12.reuse ;  /* 0x0000000cff0d723e */ /* 0x080fe400020006ff */
[----:B------:R-:W-:Y:S02]  /*ece0*/  F2FP.F16.E4M3.UNPACK_B R12, R12.H1 ;  /* 0x0000000cff0c723e */ /* 0x000fe400030006ff */
[----:B------:R-:W-:-:S04]  /*ecf0*/  LOP3.LUT R39, R39, 0xff0000, R6, 0xf8, !PT ;  /* 0x00ff000027277812 */ /* 0x000fc800078ef806 */
[----:B------:R-:W-:Y:S01]  /*ed00*/  LOP3.LUT R39, R39, 0xff000000, R6, 0xf8, !PT ;  /* 0xff00000027277812 */ /* 0x000fe200078ef806 */
[----:B--2---:R-:W0:Y:S02]  /*ed10*/  LDS.128 R8, [R51+0x18400] ;  /* 0x0184000033087984 */ /* 0x004e240000000c00 */
[-C--:B0-----:R-:W-:Y:S02]  /*ed20*/  F2FP.F16.E4M3.UNPACK_B R4, R9.reuse ;  /* 0x00000009ff04723e */ /* 0x081fe400020006ff */
[----:B------:R-:W-:Y:S02]  /*ed30*/  F2FP.F16.E4M3.UNPACK_B R9, R9.H1 ;  /* 0x00000009ff09723e */ /* 0x000fe400030006ff */
[-C--:B------:R-:W-:Y:S01]  /*ed40*/  F2FP.F16.E4M3.UNPACK_B R7, R11.reuse ;  /* 0x0000000bff07723e */ /* 0x080fe200020006ff */
[--C-:B------:R-:W-:Y:S01]  /*ed50*/  HADD2.F32 R5, -RZ, R4.reuse.H0_H0 ;  /* 0x20000004ff057230 */ /* 0x100fe20000004100 */
[----:B------:R-:W-:Y:S01]  /*ed60*/  F2FP.F16.E4M3.UNPACK_B R11, R11.H1 ;  /* 0x0000000bff0b723e */ /* 0x000fe200030006ff */
[----:B------:R-:W-:Y:S01]  /*ed70*/  HADD2.F32 R4, -RZ, R4.H1_H1 ;  /* 0x30000004ff047230 */ /* 0x000fe20000004100 */
[----:B------:R-:W-:-:S02]  /*ed80*/  F2FP.F16.E4M3.UNPACK_B R3, R8 ;  /* 0x00000008ff03723e */ /* 0x000fc400020006ff */
[C---:B------:R-:W-:Y:S01]  /*ed90*/  FFMA.FTZ R38, R5.reuse, R29, -R38 ;  /* 0x0000001d05267223 */ /* 0x040fe20000010826 */
[----:B------:R-:W-:Y:S01]  /*eda0*/  FFMA.FTZ R40, R5, R35, R40 ;  /* 0x0000002305287223 */ /* 0x000fe20000010028 */
[----:B------:R-:W-:Y:S01]  /*edb0*/  HADD2.F32 R29, -RZ, R28.H1_H1 ;  /* 0x3000001cff1d7230 */ /* 0x000fe20000004100 */
[----:B------:R-:W-:Y:S01]  /*edc0*/  F2FP.F16.E4M3.UNPACK_B R8, R8.H1 ;  /* 0x00000008ff08723e */ /* 0x000fe200030006ff */
[----:B------:R-:W-:Y:S01]  /*edd0*/  HADD2.F32 R35, -RZ, R37.H0_H0 ;  /* 0x20000025ff237230 */ /* 0x000fe20000004100 */
[----:B------:R-:W-:Y:S01]  /*ede0*/  F2FP.F16.E4M3.UNPACK_B R6, R10 ;  /* 0x0000000aff06723e */ /* 0x000fe200020006ff */
[----:B------:R-:W-:Y:S02]  /*edf0*/  HADD2.F32 R28, -RZ, R32.H0_H0 ;  /* 0x20000020ff1c7230 */ /* 0x000fe40000004100 */
[----:B------:R-:W-:Y:S01]  /*ee00*/  FMUL.FTZ R20, R20, R29 ;  /* 0x0000001d14147220 */ /* 0x000fe20000410000 */
[----:B------:R-:W-:Y:S02]  /*ee10*/  HADD2.F32 R5, -RZ, R9.H0_H0 ;  /* 0x20000009ff057230 */ /* 0x000fe40000004100 */
[----:B------:R-:W-:Y:S01]  /*ee20*/  FMUL.FTZ R42, R14, R35 ;  /* 0x000000230e2a7220 */ /* 0x000fe20000410000 */
[----:B------:R-:W-:Y:S01]  /*ee30*/  FFMA.FTZ R43, R4, R29, -R43 ;  /* 0x0000001d042b7223 */ /* 0x000fe2000001082b */
[-C--:B------:R-:W-:Y:S01]  /*ee40*/  FMUL.FTZ R14, R14, R28.reuse ;  /* 0x0000001c0e0e7220 */ /* 0x080fe20000410000 */
[----:B------:R-:W-:Y:S01]  /*ee50*/  F2FP.F16.E4M3.UNPACK_B R29, R41 ;  /* 0x00000029ff1d723e */ /* 0x000fe200020006ff */
[----:B------:R-:W-:Y:S01]  /*ee60*/  FFMA.FTZ R45, R4, R33, R20 ;  /* 0x00000021042d7223 */ /* 0x000fe20000010014 */
[C---:B------:R-:W-:Y:S01]  /*ee70*/  FFMA.FTZ R42, R5.reuse, R28, -R42 ;  /* 0x0000001c052a7223 */ /* 0x040fe2000001082a */
[----:B------:R-:W-:Y:S01]  /*ee80*/  FFMA.FTZ R35, R5, R35, R14 ;  /* 0x0000002305237223 */ /* 0x000fe2000001000e */
[-C--:B------:R-:W-:Y:S01]  /*ee90*/  F2FP.F16.E4M3.UNPACK_B R14, R34.reuse ;  /* 0x00000022ff0e723e */ /* 0x080fe200020006ff */
[----:B------:R-:W-:Y:S01]  /*eea0*/  HADD2.F32 R33, -RZ, R29.H0_H0 ;  /* 0x2000001dff217230 */ /* 0x000fe20000004100 */
[----:B------:R-:W-:Y:S01]  /*eeb0*/  F2FP.F16.E4M3.UNPACK_B R41, R41.H1 ;  /* 0x00000029ff29723e */ /* 0x000fe200030006ff */
[----:B------:R-:W-:Y:S01]  /*eec0*/  HADD2.F32 R5, -RZ, R25.H0_H0 ;  /* 0x20000019ff057230 */ /* 0x000fe20000004100 */
[----:B------:R-:W-:Y:S01]  /*eed0*/  F2FP.F16.E4M3.UNPACK_B R34, R34.H1 ;  /* 0x00000022ff22723e */ /* 0x000fe200030006ff */
[----:B------:R-:W-:Y:S01]  /*eee0*/  HADD2.F32 R28, -RZ, R37.H1_H1 ;  /* 0x30000025ff1c7230 */ /* 0x000fe20000004100 */
[----:B------:R-:W-:Y:S01]  /*eef0*/  F2FP.F16.E4M3.UNPACK_B R10, R10.H1 ;  /* 0x0000000aff0a723e */ /* 0x000fe200030006ff */
[----:B------:R-:W-:-:S02]  /*ef00*/  HADD2.F32 R20, -RZ, R14.H0_H0 ;  /* 0x2000000eff147230 */ /* 0x000fc40000004100 */
[----:B------:R-:W-:Y:S01]  /*ef10*/  FMUL.FTZ R47, R5, R33 ;  /* 0x00000021052f7220 */ /* 0x000fe20000410000 */
[----:B------:R-:W-:Y:S02]  /*ef20*/  HADD2.F32 R4, -RZ, R7.H0_H0 ;  /* 0x20000007ff047230 */ /* 0x000fe40000004100 */
[----:B------:R-:W-:Y:S01]  /*ef30*/  FMUL.FTZ R44, R21, R28 ;  /* 0x0000001c152c7220 */ /* 0x000fe20000410000 */
[----:B------:R-:W-:Y:S02]  /*ef40*/  HADD2.F32 R32, -RZ, R32.H1_H1 ;  /* 0x30000020ff207230 */ /* 0x000fe40000004100 */
[-C--:B------:R-:W-:Y:S01]  /*ef50*/  FMUL.FTZ R46, R5, R20.reuse ;  /* 0x00000014052e7220 */ /* 0x080fe20000410000 */
[----:B------:R-:W-:Y:S02]  /*ef60*/  HADD2.F32 R9, -RZ, R9.H1_H1 ;  /* 0x30000009ff097230 */ /* 0x000fe40000004100 */
[----:B------:R-:W-:Y:S01]  /*ef70*/  FFMA.FTZ R47, R4, R20, -R47 ;  /* 0x00000014042f7223 */ /* 0x000fe2000001082f */
[----:B------:R-:W-:-:S02]  /*ef80*/  HADD2.F32 R20, -RZ, R29.H1_H1 ;  /* 0x3000001dff147230 */ /* 0x000fc40000004100 */
[-C--:B------:R-:W-:Y:S01]  /*ef90*/  FMUL.FTZ R21, R21, R32.reuse ;  /* 0x0000002015157220 */ /* 0x080fe20000410000 */
[----:B------:R-:W-:Y:S02]  /*efa0*/  HADD2.F32 R25, -RZ, R25.H1_H1 ;  /* 0x30000019ff197230 */ /* 0x000fe40000004100 */
[C---:B------:R-:W-:Y:S01]  /*efb0*/  FFMA.FTZ R37, R9.reuse, R32, -R44 ;  /* 0x0000002009257223 */ /* 0x040fe2000001082c */
[----:B------:R-:W-:Y:S02]  /*efc0*/  HADD2.F32 R14, -RZ, R14.H1_H1 ;  /* 0x3000000eff0e7230 */ /* 0x000fe40000004100 */
[----:B------:R-:W-:Y:S01]  /*efd0*/  FFMA.FTZ R44, R9, R28, R21 ;  /* 0x0000001c092c7223 */ /* 0x000fe20000010015 */
[----:B------:R-:W-:Y:S02]  /*efe0*/  HADD2.F32 R7, -RZ, R7.H1_H1 ;  /* 0x30000007ff077230 */ /* 0x000fe40000004100 */
[----:B------:R-:W-:Y:S01]  /*eff0*/  FMUL.FTZ R28, R25, R20 ;  /* 0x00000014191c7220 */ /* 0x000fe20000410000 */
[----:B------:R-:W-:-:S02]  /*f000*/  HADD2.F32 R21, -RZ, R41.H0_H0 ;  /* 0x20000029ff157230 */ /* 0x000fc40000004100 */
[-C--:B------:R-:W-:Y:S01]  /*f010*/  FMUL.FTZ R25, R25, R14.reuse ;  /* 0x0000000e19197220 */ /* 0x080fe20000410000 */
[----:B------:R-:W-:Y:S02]  /*f020*/  HADD2.F32 R5, -RZ, R26.H0_H0 ;  /* 0x2000001aff057230 */ /* 0x000fe40000004100 */
[----:B------:R-:W-:Y:S01]  /*f030*/  FFMA.FTZ R46, R4, R33, R46 ;  /* 0x00000021042e7223 */ /* 0x000fe2000001002e */
[----:B------:R-:W-:Y:S02]  /*f040*/  HADD2.F32 R9, -RZ, R34.H0_H0 ;  /* 0x20000022ff097230 */ /* 0x000fe40000004100 */
[C---:B------:R-:W-:Y:S01]  /*f050*/  FFMA.FTZ R48, R7.reuse, R14, -R28 ;  /* 0x0000000e07307223 */ /* 0x040fe2000001081c */
[----:B------:R-:W-:Y:S02]  /*f060*/  HADD2.F32 R41, -RZ, R41.H1_H1 ;  /* 0x30000029ff297230 */ /* 0x000fe40000004100 */
[----:B------:R-:W-:Y:S01]  /*f070*/  FFMA.FTZ R33, R7, R20, R25 ;  /* 0x0000001407217223 */ /* 0x000fe20000010019 */
[----:B------:R-:W-:Y:S01]  /*f080*/  HADD2.F32 R26, -RZ, R26.H1_H1 ;  /* 0x3000001aff1a7230 */ /* 0x000fe20000004100 */
[----:B------:R-:W-:Y:S01]  /*f090*/  F2FP.F16.E4M3.UNPACK_B R14, R31.H1 ;  /* 0x0000001fff0e723e */ /* 0x000fe200030006ff */
[----:B------:R-:W-:-:S02]  /*f0a0*/  HADD2.F32 R4, -RZ, R11.H0_H0 ;  /* 0x2000000bff047230 */ /* 0x000fc40000004100 */
[C---:B------:R-:W-:Y:S01]  /*f0b0*/  FMUL.FTZ R29, R5.reuse, R21 ;  /* 0x00000015051d7220 */ /* 0x040fe20000410000 */
[----:B------:R-:W-:Y:S01]  /*f0c0*/  HADD2.F32 R34, -RZ, R34.H1_H1 ;  /* 0x30000022ff227230 */ /* 0x000fe20000004100 */
[----:B------:R-:W-:Y:S01]  /*f0d0*/  F2FP.F16.E4M3.UNPACK_B R7, R27.H1 ;  /* 0x0000001bff07723e */ /* 0x000fe200030006ff */
[----:B------:R-:W-:Y:S01]  /*f0e0*/  FMUL.FTZ R32, R5, R9 ;  /* 0x0000000905207220 */ /* 0x000fe20000410000 */
[----:B------:R-:W-:Y:S02]  /*f0f0*/  HADD2.F32 R11, -RZ, R11.H1_H1 ;  /* 0x3000000bff0b7230 */ /* 0x000fe40000004100 */
[----:B------:R-:W-:Y:S01]  /*f100*/  FMUL.FTZ R28, R26, R41 ;  /* 0x000000291a1c7220 */ /* 0x000fe20000410000 */
[----:B------:R-:W-:Y:S01]  /*f110*/  FFMA.FTZ R49, R4, R9, -R29 ;  /* 0x0000000904317223 */ /* 0x000fe2000001081d */
[----:B------:R-:W-:Y:S02]  /*f120*/  HADD2.F32 R20, -RZ, R14.H0_H0 ;  /* 0x2000000eff147230 */ /* 0x000fe40000004100 */
[----:B------:R-:W-:Y:S01]  /*f130*/  FMUL.FTZ R26, R26, R34 ;  /* 0x000000221a1a7220 */ /* 0x000fe20000410000 */
[----:B------:R-:W-:-:S02]  /*f140*/  HADD2.F32 R5, -RZ, R12.H0_H0 ;  /* 0x2000000cff057230 */ /* 0x000fc40000004100 */
[----:B------:R-:W-:Y:S01]  /*f150*/  FFMA.FTZ R50, R4, R21, R32 ;  /* 0x0000001504327223 */ /* 0x000fe20000010020 */
[--C-:B------:R-:W-:Y:S02]  /*f160*/  HADD2.F32 R9, -RZ, R7.reuse.H0_H0 ;  /* 0x20000007ff097230 */ /* 0x100fe40000004100 */
[C---:B------:R-:W-:Y:S01]  /*f170*/  FFMA.FTZ R34, R11.reuse, R34, -R28 ;  /* 0x000000220b227223 */ /* 0x040fe2000001081c */
[----:B------:R-:W-:Y:S02]  /*f180*/  HADD2.F32 R4, -RZ, R8.H0_H0 ;  /* 0x20000008ff047230 */ /* 0x000fe40000004100 */
[----:B------:R-:W-:Y:S01]  /*f190*/  FFMA.FTZ R41, R11, R41, R26 ;  /* 0x000000290b297223 */ /* 0x000fe2000001001a */
[C---:B------:R-:W-:Y:S01]  /*f1a0*/  FMUL.FTZ R21, R5.reuse, R20 ;  /* 0x0000001405157220 */ /* 0x040fe20000410000 */
[----:B------:R-:W-:Y:S02]  /*f1b0*/  HADD2.F32 R11, -RZ, R14.H1_H1 ;  /* 0x3000000eff0b7230 */ /* 0x000fe40000004100 */
[----:B------:R-:W-:Y:S01]  /*f1c0*/  FMUL.FTZ R5, R5, R9 ;  /* 0x0000000905057220 */ /* 0x000fe20000410000 */
[----:B------:R-:W-:Y:S01]  /*f1d0*/  HADD2.F32 R12, -RZ, R12.H1_H1 ;  /* 0x3000000cff0c7230 */ /* 0x000fe20000004100 */
[----:B------:R-:W-:Y:S01]  /*f1e0*/  F2FP.F16.E4M3.UNPACK_B R31, R31 ;  /* 0x0000001fff1f723e */ /* 0x000fe200020006ff */
[----:B------:R-:W-:-:S02]  /*f1f0*/  HADD2.F32 R7, -RZ, R7.H1_H1 ;  /* 0x30000007ff077230 */ /* 0x000fc40000004100 */
[C---:B------:R-:W-:Y:S01]  /*f200*/  FFMA.FTZ R25, R4.reuse, R9, -R21 ;  /* 0x0000000904197223 */ /* 0x040fe20000010815 */
[----:B------:R-:W-:Y:S02]  /*f210*/  HADD2.F32 R8, -RZ, R8.H1_H1 ;  /* 0x30000008ff087230 */ /* 0x000fe40000004100 */
[----:B------:R-:W-:Y:S01]  /*f220*/  FFMA.FTZ R28, R4, R20, R5 ;  /* 0x00000014041c7223 */ /* 0x000fe20000010005 */
[----:B------:R-:W-:Y:S01]  /*f230*/  F2FP.F16.E4M3.UNPACK_B R27, R27 ;  /* 0x0000001bff1b723e */ /* 0x000fe200020006ff */
[C---:B------:R-:W-:Y:S01]  /*f240*/  FMUL.FTZ R21, R12.reuse, R11 ;  /* 0x0000000b0c157220 */ /* 0x040fe20000410000 */
[-C--:B------:R-:W-:Y:S01]  /*f250*/  FMUL.FTZ R12, R12, R7.reuse ;  /* 0x000000070c0c7220 */ /* 0x080fe20000410000 */
[----:B------:R-:W-:Y:S01]  /*f260*/  HADD2.F32 R9, -RZ, R31.H0_H0 ;  /* 0x2000001fff097230 */ /* 0x000fe20000004100 */
[----:B------:R-:W-:Y:S01]  /*f270*/  F2FP.SATFINITE.E4M3.F32.PACK_AB_MERGE_C R41, R41, R50, RZ ;  /* 0x000000322929723e */ /* 0x000fe200048070ff */
[----:B------:R-:W-:Y:S02]  /*f280*/  HADD2.F32 R5, -RZ, R13.H0_H0 ;  /* 0x2000000dff057230 */ /* 0x000fe40000004100 */
[C---:B------:R-:W-:Y:S01]  /*f290*/  FFMA.FTZ R32, R8.reuse, R7, -R21 ;  /* 0x0000000708207223 */ /* 0x040fe20000010815 */
[----:B------:R-:W-:Y:S01]  /*f2a0*/  FFMA.FTZ R29, R8, R11, R12 ;  /* 0x0000000b081d7223 */ /* 0x000fe2000001000c */
[----:B------:R-:W-:-:S02]  /*f2b0*/  HADD2.F32 R7, -RZ, R27.H0_H0 ;  /* 0x2000001bff077230 */ /* 0x000fc40000004100 */
[----:B------:R-:W-:Y:S02]  /*f2c0*/  HADD2.F32 R4, -RZ, R3.H0_H0 ;  /* 0x20000003ff047230 */ /* 0x000fe40000004100 */
[C---:B------:R-:W-:Y:S01]  /*f2d0*/  FMUL.FTZ R11, R5.reuse, R9 ;  /* 0x00000009050b7220 */ /* 0x040fe20000410000 */
[----:B------:R-:W-:Y:S02]  /*f2e0*/  HADD2.F32 R12, -RZ, R31.H1_H1 ;  /* 0x3000001fff0c7230 */ /* 0x000fe40000004100 */
[-C--:B------:R-:W-:Y:S01]  /*f2f0*/  FMUL.FTZ R5, R5, R7.reuse ;  /* 0x0000000705057220 */ /* 0x080fe20000410000 */
[----:B------:R-:W-:Y:S02]  /*f300*/  HADD2.F32 R13, -RZ, R13.H1_H1 ;  /* 0x3000000dff0d7230 */ /* 0x000fe40000004100 */
[----:B------:R-:W-:Y:S01]  /*f310*/  FFMA.FTZ R14, R4, R7, -R11 ;  /* 0x00000007040e7223 */ /* 0x000fe2000001080b */
[----:B------:R-:W-:Y:S01]  /*f320*/  HADD2.F32 R8, -RZ, R27.H1_H1 ;  /* 0x3000001bff087230 */ /* 0x000fe20000004100 */
[----:B------:R-:W-:Y:S01]  /*f330*/  F2FP.F16.E4M3.UNPACK_B R11, R39.H1 ;  /* 0x00000027ff0b723e */ /* 0x000fe200030006ff */
[----:B------:R-:W-:-:S02]  /*f340*/  HADD2.F32 R3, -RZ, R3.H1_H1 ;  /* 0x30000003ff037230 */ /* 0x000fc40000004100 */
[C---:B------:R-:W-:Y:S01]  /*f350*/  FMUL.FTZ R26, R13.reuse, R12 ;  /* 0x0000000c0d1a7220 */ /* 0x040fe20000410000 */
[----:B------:R-:W-:Y:S01]  /*f360*/  FFMA.FTZ R20, R4, R9, R5 ;  /* 0x0000000904147223 */ /* 0x000fe20000010005 */
[----:B------:R-:W-:Y:S01]  /*f370*/  FMUL.FTZ R7, R13, R8 ;  /* 0x000000080d077220 */ /* 0x000fe20000410000 */
[----:B------:R-:W-:Y:S01]  /*f380*/  F2FP.F16.E4M3.UNPACK_B R5, R30.H1 ;  /* 0x0000001eff05723e */ /* 0x000fe200030006ff */
[C---:B------:R-:W-:Y:S01]  /*f390*/  FFMA.FTZ R13, R3.reuse, R8, -R26 ;  /* 0x00000008030d7223 */ /* 0x040fe2000001081a */
[----:B------:R-:W-:Y:S02]  /*f3a0*/  HADD2.F32 R8, -RZ, R11.H0_H0 ;  /* 0x2000000bff087230 */ /* 0x000fe40000004100 */
[----:B------:R-:W-:Y:S01]  /*f3b0*/  FFMA.FTZ R21, R3, R12, R7 ;  /* 0x0000000c03157223 */ /* 0x000fe20000010007 */
[----:B------:R-:W-:Y:S01]  /*f3c0*/  HADD2.F32 R4, -RZ, R24.H0_H0 ;  /* 0x20000018ff047230 */ /* 0x000fe20000004100 */
[----:B------:R-:W-:Y:S01]  /*f3d0*/  F2FP.F16.E4M3.UNPACK_B R30, R30 ;  /* 0x0000001eff1e723e */ /* 0x000fe200020006ff */
[----:B------:R-:W-:Y:S01]  /*f3e0*/  HADD2.F32 R7, -RZ, R5.H0_H0 ;  /* 0x20000005ff077230 */ /* 0x000fe20000004100 */
[----:B------:R-:W-:Y:S01]  /*f3f0*/  F2FP.F16.E4M3.UNPACK_B R39, R39 ;  /* 0x00000027ff27723e */ /* 0x000fe200020006ff */
[----:B------:R-:W-:-:S02]  /*f400*/  HADD2.F32 R3, -RZ, R10.H0_H0 ;  /* 0x2000000aff037230 */ /* 0x000fc40000004100 */
[CC--:B------:R-:W-:Y:S01]  /*f410*/  FMUL.FTZ R12, R4.reuse, R8.reuse ;  /* 0x00000008040c7220 */ /* 0x0c0fe20000410000 */
[----:B------:R-:W-:Y:S02]  /*f420*/  HADD2.F32 R11, -RZ, R11.H1_H1 ;  /* 0x3000000bff0b7230 */ /* 0x000fe40000004100 */
[-C--:B------:R-:W-:Y:S01]  /*f430*/  FMUL.FTZ R4, R4, R7.reuse ;  /* 0x0000000704047220 */ /* 0x080fe20000410000 */
[----:B------:R-:W-:Y:S02]  /*f440*/  HADD2.F32 R24, -RZ, R24.H1_H1 ;  /* 0x30000018ff187230 */ /* 0x000fe40000004100 */
[C---:B------:R-:W-:Y:S01]  /*f450*/  FFMA.FTZ R26, R3.reuse, R7, -R12 ;  /* 0x00000007031a7223 */ /* 0x040fe2000001080c */
[----:B------:R-:W-:Y:S02]  /*f460*/  HADD2.F32 R5, -RZ, R5.H1_H1 ;  /* 0x30000005ff057230 */ /* 0x000fe40000004100 */
[----:B------:R-:W-:Y:S02]  /*f470*/  HADD2.F32 R10, -RZ, R10.H1_H1 ;  /* 0x3000000aff0a7230 */ /* 0x000fe40000004100 */
[C---:B------:R-:W-:Y:S01]  /*f480*/  FMUL.FTZ R7, R24.reuse, R11 ;  /* 0x0000000b18077220 */ /* 0x040fe20000410000 */
[----:B------:R-:W-:Y:S01]  /*f490*/  FMUL.FTZ R12, R24, R5 ;  /* 0x00000005180c7220 */ /* 0x000fe20000410000 */
[----:B------:R-:W-:-:S02]  /*f4a0*/  FFMA.FTZ R24, R3, R8, R4 ;  /* 0x0000000803187223 */ /* 0x000fc40000010004 */
[C---:B------:R-:W-:Y:S01]  /*f4b0*/  FFMA.FTZ R27, R10.reuse, R5, -R7 ;  /* 0x000000050a1b7223 */ /* 0x040fe20000010807 */
[--C-:B------:R-:W-:Y:S02]  /*f4c0*/  HADD2.F32 R5, -RZ, R30.reuse.H0_H0 ;  /* 0x2000001eff057230 */ /* 0x100fe40000004100 */
[----:B------:R-:W-:Y:S01]  /*f4d0*/  FFMA.FTZ R11, R10, R11, R12 ;  /* 0x0000000b0a0b7223 */ /* 0x000fe2000001000c */
[----:B------:R-:W-:Y:S02]  /*f4e0*/  HADD2.F32 R7, -RZ, R39.H0_H0 ;  /* 0x20000027ff077230 */ /* 0x000fe40000004100 */
[----:B------:R-:W-:Y:S02]  /*f4f0*/  HADD2.F32 R4, -RZ, R15.H0_H0 ;  /* 0x2000000fff047230 */ /* 0x000fe40000004100 */
[----:B------:R-:W-:Y:S01]  /*f500*/  HADD2.F32 R30, -RZ, R30.H1_H1 ;  /* 0x3000001eff1e7230 */ /* 0x000fe20000004100 */
[----:B------:R-:W-:Y:S01]  /*f510*/  F2FP.SATFINITE.E4M3.F32.PACK_AB_MERGE_C R24, R11, R24, RZ ;  /* 0x000000180b18723e */ /* 0x000fe200048070ff */
[----:B------:R-:W-:-:S02]  /*f520*/  HADD2.F32 R39, -RZ, R39.H1_H1 ;  /* 0x30000027ff277230 */ /* 0x000fc40000004100 */
[C---:B------:R-:W-:Y:S01]  /*f530*/  FMUL.FTZ R8, R4.reuse, R7 ;  /* 0x0000000704087220 */ /* 0x040fe20000410000 */
[----:B------:R-:W-:Y:S02]  /*f540*/  HADD2.F32 R15, -RZ, R15.H1_H1 ;  /* 0x3000000fff0f7230 */ /* 0x000fe40000004100 */
[----:B------:R-:W-:Y:S01]  /*f550*/  FMUL.FTZ R4, R4, R5 ;  /* 0x0000000504047220 */ /* 0x000fe20000410000 */
[--C-:B------:R-:W-:Y:S01]  /*f560*/  HADD2.F32 R3, -RZ, R6.reuse.H0_H0 ;  /* 0x20000006ff037230 */ /* 0x100fe20000004100 */
[----:B------:R-:W-:Y:S01]  /*f570*/  F2FP.SATFINITE.E4M3.F32.PACK_AB_MERGE_C R11, R33, R46, R41 ;  /* 0x0000002e210b723e */ /* 0x000fe20004807029 */
[----:B------:R-:W-:Y:S02]  /*f580*/  HADD2.F32 R6, -RZ, R6.H1_H1 ;  /* 0x30000006ff067230 */ /* 0x000fe40000004100 */
[C---:B------:R-:W-:Y:S01]  /*f590*/  FMUL.FTZ R9, R15.reuse, R39 ;  /* 0x000000270f097220 */ /* 0x040fe20000410000 */
        /* <DEDUP_REMOVED lines=18> */
[----:B------:R-:W-:-:S05]  /*f6c0*/  F2FP.SATFINITE.E4M3.F32.PACK_AB_MERGE_C R10, R12, R3, R24 ;  /* 0x000000030c0a723e */ /* 0x000fca0004807018 */
[----:B------:R3:W-:Y:S02]  /*f6d0*/  STS.128 [R0+0x18400], R8 ;  /* 0x0184000800007388 */ /* 0x0007e40000000c00 */
.L_x_1399:
[----:B------:R-:W-:Y:S05]  /*f6e0*/  BSYNC B0 ;  /* 0x0000000000007941 */ /* 0x000fea0003800000 */
.L_x_1385:
        /* <DEDUP_REMOVED lines=8> */
.L_x_1382:
[----:B0123--:R-:W-:Y:S01]  /*f770*/  IMAD.U32 R0, RZ, RZ, UR41 ;  /* 0x00000029ff007e24 */ /* 0x00ffe2000f8e00ff */
[----:B------:R-:W-:-:S04]  /*f780*/  LOP3.LUT R16, R16, 0xfffff7ff, RZ, 0xc0, !PT ;  /* 0xfffff7ff10107812 */ /* 0x000fc800078ec0ff */
[----:B------:R-:W-:-:S13]  /*f790*/  ISETP.NE.AND P0, PT, R0, 0x3, PT ;  /* 0x000000030000780c */ /* 0x000fda0003f05270 */
[----:B------:R-:W-:Y:S01]  /*f7a0*/  @P0 LOP3.LUT R16, R16, 0x800, RZ, 0xfc, !PT ;  /* 0x0000080010100812 */ /* 0x000fe200078efcff */
[----:B------:R-:W-:Y:S06]  /*f7b0*/  @!P0 BRA `(.L_x_1409) ;  /* 0x0000000000048947 */ /* 0x000fec0003800000 */
[----:B------:R-:W-:Y:S01]  /*f7c0*/  BPT.TRAP 0x1 ;  /* 0x000000040000795c */ /* 0x000fe20000300000 */
.L_x_1409:
[----:B-----5:R-:W-:Y:S01]  /*f7d0*/  IMAD R20, R211, 0x8, R17 ;  /* 0x00000008d3147824 */ /* 0x020fe200078e0211 */
[----:B------:R-:W-:-:S04]  /*f7e0*/  SHF.L.U32 R3, R210, 0x1f, RZ ;  /* 0x0000001fd2037819 */ /* 0x000fc800000006ff */
[----:B------:R0:W1:Y:S01]  /*f7f0*/  SYNCS.PHASECHK.TRANS64.TRYWAIT P1, [R20+URZ+0x28830], R3 ;  /* 0x02883003140075a7 */ /* 0x000062000802017f */
[----:B------:R-:W-:Y:S05]  /*f800*/  @!P0 BRA `(.L_x_1410) ;  /* 0x0000000000048947 */ /* 0x000fea0003800000 */
[----:B------:R-:W-:Y:S01]  /*f810*/  BPT.TRAP 0x1 ;  /* 0x000000040000795c */ /* 0x000fe20000300000 */
.L_x_1410:
[----:B------:R-:W2:Y:S02]  /*f820*/  S2R R0, SR_TID.X ;  /* 0x0000000000007919 */ /* 0x000ea40000002100 */
[----:B--2---:R-:W-:-:S04]  /*f830*/  LOP3.LUT R0, R0, 0x7f, RZ, 0xc0, !PT ;  /* 0x0000007f00007812 */ /* 0x004fc800078ec0ff */
[----:B------:R-:W-:Y:S01]  /*f840*/  ISETP.NE.AND P0, PT, R0, RZ, PT ;  /* 0x000000ff0000720c */ /* 0x000fe20003f05270 */
[----:B-1----:R-:W-:-:S12]  /*f850*/  @P1 BRA `(.L_x_1411) ;  /* 0x0000000000081947 */ /* 0x002fd80003800000 */
[----:B------:R-:W1:Y:S02]  /*f860*/  SYNCS.PHASECHK.TRANS64.TRYWAIT P1, [R20+URZ+0x28830], R3 ;  /* 0x02883003140075a7 */ /* 0x000e64000802017f */
[----:B-1----:R-:W-:Y:S05]  /*f870*/  @!P1 BRA `(.L_x_1412) ;  /* 0x000001e400489947 */ /* 0x002fea0003800000 */
.L_x_1411:
[----:B------:R-:W-:Y:S05]  /*f880*/  WARPSYNC.ALL ;  /* 0x0000000000007948 */ /* 0x000fea0003800000 */
[----:B------:R-:W-:Y:S01]  /*f890*/  VIADD R0, R17, 0x1c400 ;  /* 0x0001c40011007836 */ /* 0x000fe20000000000 */
[----:B------:R-:W-:Y:S01]  /*f8a0*/  LOP3.LUT R6, R36, 0x10000, RZ, 0xfc, !PT ;  /* 0x0001000024067812 */ /* 0x000fe200078efcff */
[----:B------:R-:W-:Y:S01]  /*f8b0*/  IMAD.MOV.U32 R7, RZ, RZ, 0x40000040 ;  /* 0x40000040ff077424 */ /* 0x000fe200078e00ff */
[----:B------:R-:W-:Y:S01]  /*f8c0*/  WARPGROUP.ARRIVE ;  /* 0x00000000000079c5 */ /* 0x000fe20000000000 */
[----:B------:R-:W-:Y:S01]  /*f8d0*/  IMAD.MOV.U32 R15, RZ, RZ, 0x40000040 ;  /* 0x40000040ff0f7424 */ /* 0x000fe200078e00ff */
[----:B------:R-:W-:Y:S01]  /*f8e0*/  SHF.R.U32.HI R0, RZ, 0x4, R0 ;  /* 0x00000004ff007819 */ /* 0x000fe20000011600 */
[C---:B------:R-:W-:Y:S01]  /*f8f0*/  VIADD R12, R6.reuse, 0x2 ;  /* 0x00000002060c7836 */ /* 0x040fe20000000000 */
[----:B------:R-:W-:Y:S01]  /*f900*/  R2UR UR4, R6 ;  /* 0x00000000060472ca */ /* 0x000fe200000e0000 */
[----:B------:R-:W-:Y:S01]  /*f910*/  IMAD.MOV.U32 R13, RZ, RZ, 0x40000040 ;  /* 0x40000040ff0d7424 */ /* 0x000fe200078e00ff */
[----:B------:R-:W-:Y:S01]  /*f920*/  LOP3.LUT R0, R0, 0x3fff, RZ, 0xc0, !PT ;  /* 0x00003fff00007812 */ /* 0x000fe200078ec0ff */
[----:B------:R-:W-:Y:S01]  /*f930*/  IMAD.MOV.U32 R9, RZ, RZ, 0x40000040 ;  /* 0x40000040ff097424 */ /* 0x000fe200078e00ff */
[----:B------:R-:W-:Y:S01]  /*f940*/  R2UR UR5, R7 ;  /* 0x00000000070572ca */ /* 0x000fe200000e0000 */
[----:B------:R-:W-:Y:S01]  /*f950*/  VIADD R10, R6, 0x4 ;  /* 0x00000004060a7836 */ /* 0x000fe20000000000 */
[----:B------:R-:W-:Y:S01]  /*f960*/  LOP3.LUT R5, R0, 0x10000, RZ, 0xfc, !PT ;  /* 0x0001000000057812 */ /* 0x000fe200078efcff */
[----:B------:R-:W-:Y:S01]  /*f970*/  IMAD.MOV.U32 R11, RZ, RZ, 0x40000040 ;  /* 0x40000040ff0b7424 */ /* 0x000fe200078e00ff */
[----:B------:R-:W-:Y:S01]  /*f980*/  R2UR UR7, R15 ;  /* 0x000000000f0772ca */ /* 0x000fe200000e0000 */
[----:B------:R-:W-:Y:S01]  /*f990*/  IMAD.MOV.U32 R15, RZ, RZ, 0x40000040 ;  /* 0x40000040ff0f7424 */ /* 0x000fe200078e00ff */
[----:B------:R-:W2:Y:S01]  /*f9a0*/  LDC R232, c[0x0][0x448] ;  /* 0x00011200ffe87b82 */ /* 0x000ea20000000800 */
[----:B------:R-:W-:Y:S01]  /*f9b0*/  IMAD R14, R211, 0x600, R5 ;  /* 0x00000600d30e7824 */ /* 0x000fe200078e0205 */
[----:B------:R-:W-:Y:S01]  /*f9c0*/  LOP3.LUT R16, R16, 0xffffdfff, RZ, 0xc0, !PT ;  /* 0xffffdfff10107812 */ /* 0x000fe200078ec0ff */
[----:B01----:R-:W-:Y:S01]  /*f9d0*/  @!P0 VIADD R20, R20, 0x28840 ;  /* 0x0002884014148836 */ /* 0x003fe20000000000 */
[----:B------:R-:W-:Y:S01]  /*f9e0*/  ULDC UR27, c[0x0][0x9dc] ;  /* 0x00027700001b7ab9 */ /* 0x000fe20000000800 */
[C---:B------:R-:W-:Y:S01]  /*f9f0*/  VIADD R8, R14.reuse, 0x2 ;  /* 0x000000020e087836 */ /* 0x040fe20000000000 */
[----:B------:R-:W-:Y:S01]  /*fa00*/  R2UR UR6, R14 ;  /* 0x000000000e0672ca */ /* 0x000fe200000e0000 */
[----:B------:R-:W-:Y:S01]  /*fa10*/  ULOP3.LUT UR27, URZ, UR27, URZ, 0x33, !UPT ;  /* 0x0000001b3f1b7292 */ /* 0x000fe2000f8e333f */
[----:B------:R-:W-:-:S11]  /*fa20*/  @!P0 PRMT R20, RZ, 0x654, R20 ;  /* 0x00000654ff148816 */ /* 0x000fd60000000014 */
[----:B------:R-:W-:Y:S01]  /*fa30*/  QGMMA.64x192x32.F32.E4M3.E4M3 R24, gdesc[UR4], RZ, !UPT, gsb0 ;  /* 0x02e00000041879f3 */ /* 0x000fe2000c0008ff */
[----:B------:R-:W-:Y:S02]  /*fa40*/  R2UR UR4, R12 ;  /* 0x000000000c0472ca */ /* 0x000fe400000e0000 */
[----:B------:R-:W-:Y:S02]  /*fa50*/  R2UR UR5, R13 ;  /* 0x000000000d0572ca */ /* 0x000fe400000e0000 */
[----:B------:R-:W-:Y:S01]  /*fa60*/  R2UR UR6, R8 ;  /* 0x00000000080672ca */ /* 0x000fe200000e0000 */
[----:B------:R-:W-:Y:S01]  /*fa70*/  VIADD R8, R14, 0x4 ;  /* 0x000000040e087836 */ /* 0x000fe20000000000 */
[----:B------:R-:W-:Y:S01]  /*fa80*/  R2UR UR7, R9 ;  /* 0x00000000090772ca */ /* 0x000fe200000e0000 */
[----:B------:R-:W-:Y:S01]  /*fa90*/  IMAD.MOV.U32 R9, RZ, RZ, 0x40000040 ;  /* 0x40000040ff097424 */ /* 0x000fe200078e00ff */
[----:B--2---:R-:W-:Y:S01]  /*faa0*/  ISETP.NE.AND P1, PT, R232, 0x1, PT ;  /* 0x00000001e800780c */ /* 0x004fe20003f25270 */
[----:B------:R-:W-:-:S12]  /*fab0*/  VIADD R14, R14, 0x6 ;  /* 0x000000060e0e7836 */ /* 0x000fd80000000000 */
[----:B------:R-:W-:-:S04]  /*fac0*/  @P1 LOP3.LUT R16, R16, 0x2000, RZ, 0xfc, !PT ;  /* 0x0000200010101812 */ /* 0x000fc800078efcff */
[----:B------:R-:W-:Y:S01]  /*fad0*/  LOP3.LUT R16, R16, 0xffffefff, RZ, 0xc0, !PT ;  /* 0xffffefff10107812 */ /* 0x000fe200078ec0ff */
[----:B------:R-:W-:Y:S02]  /*fae0*/  WARPGROUP.DEPBAR.LE gsb0, 0x0 ;  /* 0x00008000000079c5 */ /* 0x000fe40000010000 */
[----:B------:R-:W-:-:S06]  /*faf0*/  WARPGROUP.ARRIVE ;  /* 0x00000000000079c5 */ /* 0x000fcc0000000000 */
[----:B------:R-:W-:Y:S01]  /*fb00*/  QGMMA.64x192x32.F32.E4M3.E4M3 R24, gdesc[UR4], R24, gsb0 ;  /* 0x02e00000041879f3 */ /* 0x000fe20008000818 */
[----:B------:R-:W-:Y:S02]  /*fb10*/  R2UR UR4, R10 ;  /* 0x000000000a0472ca */ /* 0x000fe400000e0000 */
[----:B------:R-:W-:Y:S02]  /*fb20*/  R2UR UR5, R11 ;  /* 0x000000000b0572ca */ /* 0x000fe400000e0000 */
[----:B------:R-:W-:Y:S01]  /*fb30*/  R2UR UR6, R8 ;  /* 0x00000000080672ca */ /* 0x000fe200000e0000 */
[----:B------:R-:W-:Y:S01]  /*fb40*/  VIADD R8, R6, 0x6 ;  /* 0x0000000606087836 */ /* 0x000fe20000000000 */
[----:B------:R-:W-:Y:S01]  /*fb50*/  R2UR UR7, R9 ;  /* 0x00000000090772ca */ /* 0x000fe200000e0000 */
[----:B------:R-:W-:Y:S01]  /*fb60*/  IMAD.MOV.U32 R9, RZ, RZ, 0x40000040 ;  /* 0x40000040ff097424 */ /* 0x000fe200078e00ff */
[----:B------:R-:W-:Y:S02]  /*fb70*/  WARPGROUP.DEPBAR.LE gsb0, 0x0 ;  /* 0x00008000000079c5 */ /* 0x000fe40000010000 */
[----:B------:R-:W-:-:S09]  /*fb80*/  WARPGROUP.ARRIVE ;  /* 0x00000000000079c5 */ /* 0x000fd20000000000 */
[----:B------:R-:W-:Y:S01]  /*fb90*/  QGMMA.64x192x32.F32.E4M3.E4M3 R24, gdesc[UR4], R24, gsb0 ;  /* 0x02e00000041879f3 */ /* 0x000fe20008000818 */
[----:B------:R-:W-:Y:S02]  /*fba0*/  R2UR UR4, R8 ;  /* 0x00000000080472ca */ /* 0x000fe400000e0000 */
[----:B------:R-:W-:Y:S02]  /*fbb0*/  R2UR UR5, R9 ;  /* 0x00000000090572ca */ /* 0x000fe400000e0000 */
[----:B------:R-:W-:Y:S02]  /*fbc0*/  R2UR UR6, R14 ;  /* 0x000000000e0672ca */ /* 0x000fe400000e0000 */
[----:B------:R-:W-:Y:S01]  /*fbd0*/  R2UR UR7, R15 ;  /* 0x000000000f0772ca */ /* 0x000fe200000e0000 */
[----:B------:R-:W0:Y:S08]  /*fbe0*/  @P1 LDC R14, c[0x0][0x44c] ;  /* 0x00011300ff0e1b82 */ /* 0x000e300000000800 */
[----:B------:R-:W1:Y:S01]  /*fbf0*/  @P1 LDC R15, c[0x0][0x450] ;  /* 0x00011400ff0f1b82 */ /* 0x000e620000000800 */
[----:B------:R-:W-:-:S02]  /*fc00*/  WARPGROUP.DEPBAR.LE gsb0, 0x0 ;  /* 0x00008000000079c5 */ /* 0x000fc40000010000 */
[----:B------:R-:W-:-:S06]  /*fc10*/  WARPGROUP.ARRIVE ;  /* 0x00000000000079c5 */ /* 0x000fcc0000000000 */
[----:B------:R-:W-:Y:S03]  /*fc20*/  QGMMA.64x192x32.F32.E4M3.E4M3 R24, gdesc[UR4], R24, gsb0 ;  /* 0x02e00000041879f3 */ /* 0x000fe60008000818 */
[----:B------:R-:W-:Y:S02]  /*fc30*/  WARPGROUP.DEPBAR.LE gsb0, 0x0 ;  /* 0x00008000000079c5 */ /* 0x000fe40000010000 */
[C---:B------:R-:W-:Y:S01]  /*fc40*/  FMUL.FTZ R129, R2.reuse, R80 ;  /* 0x0000005002817220 */ /* 0x040fe20000410000 */
[----:B------:R-:W-:Y:S01]  /*fc50*/  FMUL.FTZ R80, R2, R99 ;  /* 0x0000006302507220 */ /* 0x000fe20000410000 */
[----:B------:R-:W-:Y:S02]  /*fc60*/  IMAD.IADD R99, R224, 0x1, R217 ;  /* 0x00000001e0637824 */ /* 0x000fe400078e02d9 */
[C---:B------:R-:W-:Y:S01]  /*fc70*/  FMUL.FTZ R0, R2.reuse, R26 ;  /* 0x0000001a02007220 */ /* 0x040fe20000410000 */
[C---:B------:R-:W-:Y:S01]  /*fc80*/  FMUL.FTZ R3, R2.reuse, R27 ;  /* 0x0000001b02037220 */ /* 0x040fe20000410000 */
[----:B------:R-:W-:Y:S01]  /*fc90*/  FMUL.FTZ R26, R2, R34 ;  /* 0x00000022021a7220 */ /* 0x000fe20000410000 */
[----:B0-----:R-:W-:-:S04]  /*fca0*/  @P1 IMAD.HI.U32 R14, R99, R14, RZ ;  /* 0x0000000e630e1227 */ /* 0x001fc800078e00ff */
[C---:B------:R-:W-:Y:S01]  /*fcb0*/  FMUL.FTZ R27, R2.reuse, R35 ;  /* 0x00000023021b7220 */ /* 0x040fe20000410000 */
[C---:B------:R-:W-:Y:S01]  /*fcc0*/  FMUL.FTZ R35, R2.reuse, R37 ;  /* 0x0000002502237220 */ /* 0x040fe20000410000 */
[C---:B------:R-:W-:Y:S01]  /*fcd0*/  FMUL.FTZ R34, R2.reuse, R47 ;  /* 0x0000002f02227220 */ /* 0x040fe20000410000 */
[C---:B------:R-:W-:Y:S01]  /*fce0*/  FMUL.FTZ R125, R2.reuse, R32 ;  /* 0x00000020027d7220 */ /* 0x040fe20000410000 */
[----:B-1----:R-:W-:Y:S01]  /*fcf0*/  @P1 SHF.R.U32.HI R99, RZ, R15, R14 ;  /* 0x0000000fff631219 */ /* 0x002fe2000001160e */
[C---:B------:R-:W-:Y:S01]  /*fd00*/  FMUL.FTZ R47, R2.reuse, R48 ;  /* 0x00000030022f7220 */ /* 0x040fe20000410000 */
[----:B------:R-:W0:Y:S01]  /*fd10*/  LDC.64 R14, c[0x0][0x9e0] ;  /* 0x00027800ff0e7b82 */ /* 0x000e220000000a00 */
        /* <DEDUP_REMOVED lines=35> */
[C---:B------:R-:W-:Y:S01]  /*ff50*/  FMUL.FTZ R62, R2.reuse, R64 ;  /* 0x00000040023e7220 */ /* 0x040fe20000410000 */
[----:B------:R-:W-:Y:S01]  /*ff60*/  FMUL.FTZ R61, R2, R65 ;  /* 0x00000041023d7220 */ /* 0x000fe20000410000 */
[----:B------:R-:W-:-:S02]  /*ff70*/  IMAD.MOV.U32 R112, RZ, RZ, -0xc0 ;  /* 0xffffff40ff707424 */ /* 0x000fc400078e00ff */
        /* <DEDUP_REMOVED lines=52> */
[----:B0-----:R-:W-:Y:S01]  /*102c0*/  ISETP.GE.AND P1, PT, R15, 0x1, PT ;  /* 0x000000010f00780c */ /* 0x001fe20003f26270 */
[----:B------:R0:W-:Y:S01]  /*102d0*/  @!P0 SYNCS.ARRIVE.TRANS64.RED.A1T0 RZ, [R20+URZ], RZ ;  /* 0x000000ff14ff89a7 */ /* 0x0001e2000810043f */
[----:B------:R-:W2:Y:S01]  /*102e0*/  MUFU.TANH R4, R4 ;  /* 0x0000000400047308 */ /* 0x000ea20000002400 */
[----:B------:R-:W-:Y:S01]  /*102f0*/  VIADD R112, R112, 0xffffffff ;  /* 0xffffffff70707836 */ /* 0x000fe20000000000 */
[----:B------:R-:W-:Y:S01]  /*10300*/  IADD3 R21, -R214, R100, R215 ;  /* 0x00000064d6157210 */ /* 0x000fe20007ffe1d7 */
[----:B------:R-:W-:-:S02]  /*10310*/  VIADD R100, R100, 0xffffffff ;  /* 0xffffffff64647836 */ /* 0x000fc40000000000 */
[----:B0-----:R-:W-:-:S03]  /*10320*/  IMAD R20, R121, -0xc0, R215 ;  /* 0xffffff4079147824 */ /* 0x001fc600078e02d7 */
[----:B------:R-:W0:Y:S01]  /*10330*/  MUFU.TANH R122, R122 ;  /* 0x0000007a007a7308 */ /* 0x000e220000002400 */
[C---:B------:R-:W-:Y:S02]  /*10340*/  IMAD.IADD R108, R21.reuse, 0x1, R14 ;  /* 0x00000001156c7824 */ /* 0x040fe400078e020e */
[----:B------:R-:W-:Y:S01]  /*10350*/  VIADD R20, R20, 0xc0 ;  /* 0x000000c014147836 */ /* 0x000fe20000000000 */
[----:B------:R-:W-:Y:S01]  /*10360*/  @P1 LOP3.LUT R16, R16, 0x1000, RZ, 0xfc, !PT ;  /* 0x0000100010101812 */ /* 0x000fe200078efcff */
[----:B------:R-:W-:Y:S02]  /*10370*/  VIADD R105, R21, UR27 ;  /* 0x0000001b15697c36 */ /* 0x000fe40008000000 */
[----:B------:R-:W-:Y:S01]  /*10380*/  IMAD R109, R219, -0x2, R20 ;  /* 0xfffffffedb6d7824 */ /* 0x000fe200078e0214 */
[----:B------:R-:W3:Y:S01]  /*10390*/  MUFU.TANH R0, R0 ;  /* 0x0000000000007308 */ /* 0x000ee20000002400 */
[----:B-1----:R-:W-:-:S03]  /*103a0*/  IMAD.IADD R111, R105, 0x1, R114 ;  /* 0x00000001696f7824 */ /* 0x002fc600078e0272 */
[----:B------:R-:W-:-:S04]  /*103b0*/  VIADDMNMX R110, R114, R108, R109, PT ;  /* 0x0000006c726e7246 */ /* 0x000fc8000380016d */
        /* <DEDUP_REMOVED lines=93> */
[----:B-1234-:R-:W-:Y:S05]  /*10990*/  @!P1 BRA `(.L_x_1413) ;  /* 0x00000000004c9947 */ /* 0x01efea0003800000 */
[----:B------:R-:W-:Y:S01]  /*109a0*/  IADD3 R113, -R214, R215, R114 ;  /* 0x000000d7d6717210 */ /* 0x000fe20007ffe172 */
[----:B------:R-:W-:Y:S03]  /*109b0*/  BSSY B0, `(.L_x_1414) ;  /* 0x000000e000007945 */ /* 0x000fe60003800000 */
[----:B------:R-:W-:-:S13]  /*109c0*/  ISETP.GT.AND P1, PT, R113, -0x1, PT ;  /* 0xffffffff7100780c */ /* 0x000fda0003f24270 */
[----:B------:R-:W-:Y:S05]  /*109d0*/  @P1 BRA `(.L_x_1415) ;  /* 0x00000000001c1947 */ /* 0x000fea0003800000 */
[----:B------:R-:W-:Y:S02]  /*109e0*/  ISETP.NE.AND P1, PT, R15, 0x1, PT ;  /* 0x000000010f00780c */ /* 0x000fe40003f25270 */
[----:B------:R-:W-:-:S11]  /*109f0*/  LOP3.LUT R113, RZ, R113, RZ, 0x33, !PT ;  /* 0x00000071ff717212 */ /* 0x000fd600078e33ff */
[----:B------:R-:W1:Y:S02]  /*10a00*/  @P1 LDC.64 R20, c[0x0][0x9e8] ;  /* 0x00027a00ff141b82 */ /* 0x000e640000000a00 */
[----:B-1----:R-:W-:-:S05]  /*10a10*/  @P1 IMAD.HI.U32 R20, R113, R20, RZ ;  /* 0x0000001471141227 */ /* 0x002fca00078e00ff */
[----:B------:R-:W-:-:S04]  /*10a20*/  @P1 SHF.R.U32.HI R113, RZ, R21, R20 ;  /* 0x00000015ff711219 */ /* 0x000fc80000011614 */
[----:B------:R-:W-:Y:S01]  /*10a30*/  LOP3.LUT R113, RZ, R113, RZ, 0x33, !PT ;  /* 0x00000071ff717212 */ /* 0x000fe200078e33ff */
[----:B------:R-:W-:Y:S06]  /*10a40*/  BRA `(.L_x_1416) ;  /* 0x0000000000107947 */ /* 0x000fec0003800000 */
.L_x_1415:
[----:B------:R-:W-:-:S13]  /*10a50*/  ISETP.NE.AND P1, PT, R15, 0x1, PT ;  /* 0x000000010f00780c */ /* 0x000fda0003f25270 */
[----:B------:R-:W1:Y:S02]  /*10a60*/  @P1 LDC.64 R20, c[0x0][0x9e8] ;  /* 0x00027a00ff141b82 */ /* 0x000e640000000a00 */
[----:B-1----:R-:W-:-:S05]  /*10a70*/  @P1 IMAD.HI.U32 R20, R113, R20, RZ ;  /* 0x0000001471141227 */ /* 0x002fca00078e00ff */
[----:B------:R-:W-:-:S07]  /*10a80*/  @P1 SHF.R.U32.HI R113, RZ, R21, R20 ;  /* 0x00000015ff711219 */ /* 0x000fce0000011614 */
.L_x_1416:
[----:B------:R-:W-:Y:S05]  /*10a90*/  BSYNC B0 ;  /* 0x0000000000007941 */ /* 0x000fea0003800000 */
.L_x_1414:
[----:B------:R-:W-:-:S05]  /*10aa0*/  IMAD R20, R113, R15, R100 ;  /* 0x0000000f71147224 */ /* 0x000fca00078e0264 */
[----:B------:R-:W-:Y:S02]  /*10ab0*/  VIMNMX R111, R111, R20, !PT ;  /* 0x000000146f6f7248 */ /* 0x000fe40007fe0100 */
[----:B------:R-:W-:-:S07]  /*10ac0*/  VIADDMNMX R110, R20, R15, R110, PT ;  /* 0x0000000f146e7246 */ /* 0x000fce000380016e */
.L_x_1413:
[C---:B------:R-:W-:Y:S01]  /*10ad0*/  ISETP.GE.AND P1, PT, R112.reuse, 0x2, PT ;  /* 0x000000027000780c */ /* 0x040fe20003f26270 */
[----:B------:R-:W1:Y:S01]  /*10ae0*/  SHFL.IDX PT, R20, R99, 0x1, 0x1c1f ;  /* 0x003c1f0063147f89 */ /* 0x000e6200000e0000 */
[----:B------:R-:W-:Y:S02]  /*10af0*/  ISETP.GE.AND P4, PT, R112, 0xa, PT ;  /* 0x0000000a7000780c */ /* 0x000fe40003f86270 */
[----:B------:R-:W-:Y:S02]  /*10b00*/  ISETP.GT.AND P2, PT, R111, 0x1, !P1 ;  /* 0x000000016f00780c */ /* 0x000fe40004f44270 */
[----:B------:R-:W-:Y:S02]  /*10b10*/  P2R R143, PR, RZ, 0x10 ;  /* 0x00000010ff8f7803 */ /* 0x000fe40000000000 */
[----:B------:R-:W-:Y:S02]  /*10b20*/  ISETP.LT.OR P2, PT, R110, 0x2, P2 ;  /* 0x000000026e00780c */ /* 0x000fe40001741670 */
[----:B------:R-:W-:-:S02]  /*10b30*/  ISETP.GE.AND P6, PT, R112, 0xb2, PT ;  /* 0x000000b27000780c */ /* 0x000fc40003fc6270 */
[----:B0-----:R-:W-:Y:S02]  /*10b40*/  FSEL R122, R122, -INF , !P2 ;  /* 0xff8000007a7a7808 */ /* 0x001fe40005000000 */
[----:B------:R-:W-:-:S04]  /*10b50*/  ISETP.GE.AND P2, PT, R112, 0x9, PT ;  /* 0x000000097000780c */ /* 0x000fc80003f46270 */
[----:B------:R-:W-:-:S04]  /*10b60*/  ISETP.GT.AND P3, PT, R111, 0x8, !P2 ;  /* 0x000000086f00780c */ /* 0x000fc80005764270 */
[----:B------:R-:W-:Y:S02]  /*10b70*/  ISETP.LT.OR P3, PT, R110, 0x9, P3 ;  /* 0x000000096e00780c */ /* 0x000fe40001f61670 */
[----:B-1----:R-:W-:Y:S01]  /*10b80*/  VIADDMNMX R108, R20, R108, R109, PT ;  /* 0x0000006c146c7246 */ /* 0x002fe2000380016d */
[----:B------:R-:W-:Y:S01]  /*10b90*/  IMAD.IADD R105, R105, 0x1, R20 ;  /* 0x0000000169697824 */ /* 0x000fe200078e0214 */
[----:B------:R-:W-:Y:S02]  /*10ba0*/  FSEL R124, R124, -INF , !P3 ;  /* 0xff8000007c7c7808 */ /* 0x000fe40005800000 */
[----:B------:R-:W-:Y:S02]  /*10bb0*/  ISETP.GT.AND P3, PT, R111, 0x9, !P4 ;  /* 0x000000096f00780c */ /* 0x000fe40006764270 */
[----:B------:R-:W-:Y:S02]  /*10bc0*/  ISETP.GE.AND P4, PT, R112, 0x11, PT ;  /* 0x000000117000780c */ /* 0x000fe40003f86270 */
[----:B------:R-:W-:-:S02]  /*10bd0*/  ISETP.LT.OR P3, PT, R110, 0xa, P3 ;  /* 0x0000000a6e00780c */ /* 0x000fc40001f61670 */
[----:B------:R-:W-:Y:S02]  /*10be0*/  P2R R142, PR, RZ, 0x10 ;  /* 0x00000010ff8e7803 */ /* 0x000fe40000000000 */
[----:B------:R-:W-:Y:S02]  /*10bf0*/  FSEL R123, R123, -INF , !P3 ;  /* 0xff8000007b7b7808 */ /* 0x000fe40005800000 */
[----:B------:R-:W-:Y:S02]  /*10c00*/  ISETP.GT.AND P3, PT, R111, 0x10, !P4 ;  /* 0x000000106f00780c */ /* 0x000fe40006764270 */
[----:B------:R-:W-:Y:S02]  /*10c10*/  ISETP.GE.AND P4, PT, R112, 0x12, PT ;  /* 0x000000127000780c */ /* 0x000fe40003f86270 */
[----:B------:R-:W-:Y:S02]  /*10c20*/  ISETP.LT.OR P3, PT, R110, 0x11, P3 ;  /* 0x000000116e00780c */ /* 0x000fe40001f61670 */
[----:B------:R-:W-:-:S02]  /*10c30*/  P2R R141, PR, RZ, 0x10 ;  /* 0x00000010ff8d7803 */ /* 0x000fc40000000000 */
[----:B------:R-:W-:Y:S02]  /*10c40*/  FSEL R125, R125, -INF , !P3 ;  /* 0xff8000007d7d7808 */ /* 0x000fe40005800000 */
[----:B------:R-:W-:Y:S02]  /*10c50*/  ISETP.GT.AND P3, PT, R111, 0x11, !P4 ;  /* 0x000000116f00780c */ /* 0x000fe40006764270 */
[----:B------:R-:W-:Y:S02]  /*10c60*/  ISETP.GE.AND P4, PT, R112, 0x19, PT ;  /* 0x000000197000780c */ /* 0x000fe40003f86270 */
[----:B------:R-:W-:Y:S02]  /*10c70*/  ISETP.LT.OR P3, PT, R110, 0x12, P3 ;  /* 0x000000126e00780c */ /* 0x000fe40001f61670 */
[----:B------:R-:W-:Y:S02]  /*10c80*/  P2R R140, PR, RZ, 0x10 ;  /* 0x00000010ff8c7803 */ /* 0x000fe40000000000 */
[----:B------:R-:W-:-:S02]  /*10c90*/  FSEL R32, R32, -INF , !P3 ;  /* 0xff80000020207808 */ /* 0x000fc40005800000 */
[C---:B------:R-:W-:Y:S02]  /*10ca0*/  ISETP.GT.AND P3, PT, R111.reuse, 0x18, !P4 ;  /* 0x000000186f00780c */ /* 0x040fe40006764270 */
[----:B------:R-:W-:Y:S02]  /*10cb0*/  ISETP.GE.AND P4, PT, R112, 0x1a, PT ;  /* 0x0000001a7000780c */ /* 0x000fe40003f86270 */
[----:B------:R-:W-:Y:S02]  /*10cc0*/  ISETP.LT.OR P3, PT, R110, 0x19, P3 ;  /* 0x000000196e00780c */ /* 0x000fe40001f61670 */
[----:B------:R-:W-:Y:S02]  /*10cd0*/  P2R R139, PR, RZ, 0x10 ;  /* 0x00000010ff8b7803 */ /* 0x000fe40000000000 */
[----:B------:R-:W-:Y:S02]  /*10ce0*/  FSEL R36, R36, -INF , !P3 ;  /* 0xff80000024247808 */ /* 0x000fe40005800000 */
[----:B------:R-:W-:-:S02]  /*10cf0*/  ISETP.GT.AND P3, PT, R111, 0x19, !P4 ;  /* 0x000000196f00780c */ /* 0x000fc40006764270 */
[----:B------:R-:W-:Y:S02]  /*10d00*/  ISETP.GE.AND P4, PT, R112, 0x21, PT ;  /* 0x000000217000780c */ /* 0x000fe40003f86270 */
[----:B------:R-:W-:Y:S02]  /*10d10*/  ISETP.LT.OR P3, PT, R110, 0x1a, P3 ;  /* 0x0000001a6e00780c */ /* 0x000fe40001f61670 */
[----:B------:R-:W-:Y:S02]  /*10d20*/  P2R R138, PR, RZ, 0x10 ;  /* 0x00000010ff8a7803 */ /* 0x000fe40000000000 */
[----:B------:R-:W-:Y:S02]  /*10d30*/  FSEL R35, R35, -INF , !P3 ;  /* 0xff80000023237808 */ /* 0x000fe40005800000 */
[----:B------:R-:W-:Y:S02]  /*10d40*/  ISETP.GT.AND P3, PT, R111, 0x20, !P4 ;  /* 0x000000206f00780c */ /* 0x000fe40006764270 */
[----:B------:R-:W-:-:S02]  /*10d50*/  ISETP.GE.AND P4, PT, R112, 0x22, PT ;  /* 0x000000227000780c */ /* 0x000fc40003f86270 */
[----:B------:R-:W-:Y:S02]  /*10d60*/  ISETP.LT.OR P3, PT, R110, 0x21, P3 ;  /* 0x000000216e00780c */ /* 0x000fe40001f61670 */
[----:B------:R-:W-:Y:S02]  /*10d70*/  P2R R137, PR, RZ, 0x10 ;  /* 0x00000010ff897803 */ /* 0x000fe40000000000 */
        /* <DEDUP_REMOVED lines=16> */
[----:B------:R-:W-:Y:S02]  /*10e80*/  ISETP.GT.AND P3, PT, R111, 0x30, !P4 ;  /* 0x000000306f00780c */ /* 0x000fe40006764270 */
        /* <DEDUP_REMOVED lines=159> */
[----:B------:R-:W-:-:S04]  /*11880*/  ISETP.GT.AND P3, PT, R111, 0xb0, !P4 ;  /* 0x000000b06f00780c */ /* 0x000fc80006764270 */
[----:B------:R-:W-:-:S04]  /*11890*/  ISETP.LT.OR P3, PT, R110, 0xb1, P3 ;  /* 0x000000b16e00780c */ /* 0x000fc80001f61670 */
[----:B------:R-:W-:Y:S02]  /*118a0*/  FSEL R104, R104, -INF , !P3 ;  /* 0xff80000068687808 */ /* 0x000fe40005800000 */
        /* <DEDUP_REMOVED lines=16> */
[----:B------:R-:W-:-:S13]  /*119b0*/  ISETP.GE.AND P5, PT, R15, 0x1, PT ;  /* 0x000000010f00780c */ /* 0x000fda0003fa6270 */
[----:B------:R-:W-:Y:S05]  /*119c0*/  @!P5 BRA `(.L_x_1417) ;  /* 0x00000000004cd947 */ /* 0x000fea0003800000 */
[----:B------:R-:W-:Y:S01]  /*119d0*/  IADD3 R99, -R214, R215, R20 ;  /* 0x000000d7d6637210 */ /* 0x000fe20007ffe114 */
[----:B------:R-:W-:Y:S03]  /*119e0*/  BSSY B0, `(.L_x_1418) ;  /* 0x000000e000007945 */ /* 0x000fe60003800000 */
        /* <DEDUP_REMOVED lines=9> */
.L_x_1419:
[----:B------:R-:W-:-:S13]  /*11a80*/  ISETP.NE.AND P5, PT, R15, 0x1, PT ;  /* 0x000000010f00780c */ /* 0x000fda0003fa5270 */
[----:B------:R-:W0:Y:S02]  /*11a90*/  @P5 LDC.64 R20, c[0x0][0x9e8] ;  /* 0x00027a00ff145b82 */ /* 0x000e240000000a00 */
[----:B0-----:R-:W-:-:S05]  /*11aa0*/  @P5 IMAD.HI.U32 R20, R99, R20, RZ ;  /* 0x0000001463145227 */ /* 0x001fca00078e00ff */
[----:B------:R-:W-:-:S07]  /*11ab0*/  @P5 SHF.R.U32.HI R99, RZ, R21, R20 ;  /* 0x00000015ff635219 */ /* 0x000fce0000011614 */
.L_x_1420:
[----:B------:R-:W-:Y:S05]  /*11ac0*/  BSYNC B0 ;  /* 0x0000000000007941 */ /* 0x000fea0003800000 */
.L_x_1418:
[----:B------:R-:W-:-:S05]  /*11ad0*/  IMAD R100, R99, R15, R100 ;  /* 0x0000000f63647224 */ /* 0x000fca00078e0264 */
[----:B------:R-:W-:Y:S02]  /*11ae0*/  VIMNMX R105, R105, R100, !PT ;  /* 0x0000006469697248 */ /* 0x000fe40007fe0100 */
[----:B------:R-:W-:-:S07]  /*11af0*/  VIADDMNMX R108, R100, R15, R108, PT ;  /* 0x0000000f646c7246 */ /* 0x000fce000380016c */
.L_x_1417:
[C---:B------:R-:W-:Y:S01]  /*11b00*/  ISETP.GT.AND P1, PT, R105.reuse, 0x1, !P1 ;  /* 0x000000016900780c */ /* 0x040fe20004f24270 */
[----:B------:R-:W-:Y:S01]  /*11b10*/  ULDC UR28, c[0x0][0x988] ;  /* 0x00026200001c7ab9 */ /* 0x000fe20000000800 */
[----:B------:R-:W-:Y:S01]  /*11b20*/  ISETP.GT.AND P2, PT, R105, 0x8, !P2 ;  /* 0x000000086900780c */ /* 0x000fe20005744270 */
[----:B------:R-:W-:Y:S01]  /*11b30*/  IMAD.U32 R110, RZ, RZ, UR28 ;  /* 0x0000001cff6e7e24 */ /* 0x000fe2000f8e00ff */
[C---:B------:R-:W-:Y:S02]  /*11b40*/  ISETP.LT.OR P1, PT, R108.reuse, 0x2, P1 ;  /* 0x000000026c00780c */ /* 0x040fe40000f21670 */
[----:B------:R-:W-:Y:S02]  /*11b50*/  ISETP.LT.OR P2, PT, R108, 0x9, P2 ;  /* 0x000000096c00780c */ /* 0x000fe40001741670 */
[----:B------:R-:W-:Y:S02]  /*11b60*/  FSEL R3, R3, -INF , !P1 ;  /* 0xff80000003037808 */ /* 0x000fe40004800000 */
[----:B------:R-:W-:-:S02]  /*11b70*/  ISETP.NE.AND P1, PT, R143, RZ, PT ;  /* 0x000000ff8f00720c */ /* 0x000fc40003f25270 */
[----:B------:R-:W-:Y:S02]  /*11b80*/  FSEL R24, R24, -INF , !P2 ;  /* 0xff80000018187808 */ /* 0x000fe40005000000 */
[----:B------:R-:W-:Y:S02]  /*11b90*/  ISETP.GT.AND P1, PT, R105, 0x9, !P1 ;  /* 0x000000096900780c */ /* 0x000fe40004f24270 */
[----:B------:R-:W-:Y:S02]  /*11ba0*/  ISETP.NE.AND P2, PT, R149, RZ, PT ;  /* 0x000000ff9500720c */ /* 0x000fe40003f45270 */
[----:B------:R-:W-:Y:S02]  /*11bb0*/  ISETP.LT.OR P1, PT, R108, 0xa, P1 ;  /* 0x0000000a6c00780c */ /* 0x000fe40000f21670 */
[----:B------:R-:W-:Y:S02]  /*11bc0*/  ISETP.NE.AND P5, PT, R154, RZ, PT ;  /* 0x000000ff9a00720c */ /* 0x000fe40003fa5270 */
[----:B------:R-:W-:-:S02]  /*11bd0*/  FSEL R25, R25, -INF , !P1 ;  /* 0xff80000019197808 */ /* 0x000fc40004800000 */
[----:B------:R-:W-:Y:S02]  /*11be0*/  ISETP.NE.AND P1, PT, R142, RZ, PT ;  /* 0x000000ff8e00720c */ /* 0x000fe40003f25270 */
[----:B------:R-:W-:Y:S02]  /*11bf0*/  FMNMX.FTZ R21, R113, R122, !PT ;  /* 0x0000007a71157209 */ /* 0x000fe40007810000 */
[C---:B------:R-:W-:Y:S02]  /*11c00*/  ISETP.GT.AND P1, PT, R105.reuse, 0x10, !P1 ;  /* 0x000000106900780c */ /* 0x040fe40004f24270 */
[----:B------:R-:W-:Y:S02]  /*11c10*/  ISETP.GT.AND P4, PT, R105, RZ, !P4 ;  /* 0x000000ff6900720c */ /* 0x000fe40006784270 */
[C---:B------:R-:W-:Y:S02]  /*11c20*/  ISETP.LT.OR P1, PT, R108.reuse, 0x11, P1 ;  /* 0x000000116c00780c */ /* 0x040fe40000f21670 */
[----:B------:R-:W-:-:S02]  /*11c30*/  ISETP.LT.OR P4, PT, R108, 0x1, P4 ;  /* 0x000000016c00780c */ /* 0x000fc40002781670 */
[----:B------:R-:W-:Y:S02]  /*11c40*/  FSEL R26, R26, -INF , !P1 ;  /* 0xff8000001a1a7808 */ /* 0x000fe40004800000 */
[----:B------:R-:W-:Y:S02]  /*11c50*/  ISETP.NE.AND P1, PT, R141, RZ, PT ;  /* 0x000000ff8d00720c */ /* 0x000fe40003f25270 */
[----:B------:R-:W-:Y:S02]  /*11c60*/  FSEL R100, R0, -INF , !P4 ;  /* 0xff80000000647808 */ /* 0x000fe40006000000 */
[C---:B------:R-:W-:Y:S02]  /*11c70*/  ISETP.GT.AND P1, PT, R105.reuse, 0x11, !P1 ;  /* 0x000000116900780c */ /* 0x040fe40004f24270 */
[----:B------:R-:W-:Y:S02]  /*11c80*/  ISETP.GT.AND P6, PT, R105, 0xb1, !P6 ;  /* 0x000000b16900780c */ /* 0x000fe400077c4270 */
[----:B------:R-:W-:-:S02]  /*11c90*/  ISETP.LT.OR P1, PT, R108, 0x12, P1 ;  /* 0x000000126c00780c */ /* 0x000fc40000f21670 */
[----:B------:R-:W-:Y:S02]  /*11ca0*/  ISETP.LT.OR P6, PT, R108, 0xb2, P6 ;  /* 0x000000b26c00780c */ /* 0x000fe400037c1670 */
[----:B------:R-:W-:Y:S02]  /*11cb0*/  FSEL R27, R27, -INF , !P1 ;  /* 0xff8000001b1b7808 */ /* 0x000fe40004800000 */
[----:B------:R-:W-:Y:S02]  /*11cc0*/  ISETP.NE.AND P1, PT, R140, RZ, PT ;  /* 0x000000ff8c00720c */ /* 0x000fe40003f25270 */
[C---:B------:R-:W-:Y:S02]  /*11cd0*/  ISETP.GT.AND P3, PT, R105.reuse, 0xb8, !P3 ;  /* 0x000000b86900780c */ /* 0x040fe40005f64270 */
[----:B------:R-:W-:Y:S02]  /*11ce0*/  ISETP.GT.AND P1, PT, R105, 0x18, !P1 ;  /* 0x000000186900780c */ /* 0x000fe40004f24270 */
[----:B------:R-:W-:-:S02]  /*11cf0*/  FSEL R88, R88, -INF , !P6 ;  /* 0xff80000058587808 */ /* 0x000fc40007000000 */
[C---:B------:R-:W-:Y:S02]  /*11d00*/  ISETP.LT.OR P1, PT, R108.reuse, 0x19, P1 ;  /* 0x000000196c00780c */ /* 0x040fe40000f21670 */
[----:B------:R-:W-:Y:S02]  /*11d10*/  ISETP.LT.OR P3, PT, R108, 0xb9, P3 ;  /* 0x000000b96c00780c */ /* 0x000fe40001f61670 */
[----:B------:R-:W-:Y:S02]  /*11d20*/  FSEL R28, R28, -INF , !P1 ;  /* 0xff8000001c1c7808 */ /* 0x000fe40004800000 */
[----:B------:R-:W-:Y:S02]  /*11d30*/  ISETP.NE.AND P1, PT, R139, RZ, PT ;  /* 0x000000ff8b00720c */ /* 0x000fe40003f25270 */
[----:B------:R-:W-:Y:S02]  /*11d40*/  FSEL R89, R89, -INF , !P3 ;  /* 0xff80000059597808 */ /* 0x000fe40005800000 */
        /* <DEDUP_REMOVED lines=143> */
[----:B------:R-:W-:-:S04]  /*12640*/  ISETP.GT.AND P1, PT, R105, 0xa9, !P2 ;  /* 0x000000a96900780c */ /* 0x000fc80005724270 */
[----:B------:R-:W-:-:S04]  /*12650*/  ISETP.LT.OR P1, PT, R108, 0xaa, P1 ;  /* 0x000000aa6c00780c */ /* 0x000fc80000f21670 */
[----:B------:R-:W-:Y:S02]  /*12660*/  FSEL R86, R86, -INF , !P1 ;  /* 0xff80000056567808 */ /* 0x000fe40004800000 */
[----:B------:R-:W-:Y:S02]  /*12670*/  ISETP.GT.AND P1, PT, R105, 0xb0, !P5 ;  /* 0x000000b06900780c */ /* 0x000fe40006f24270 */
[----:B------:R-:W-:Y:S02]  /*12680*/  ISETP.NE.AND P5, PT, R4, RZ, PT ;  /* 0x000000ff0400720c */ /* 0x000fe40003fa5270 */
[----:B------:R-:W-:Y:S02]  /*12690*/  FMNMX.FTZ R4, R124, R21, !PT ;  /* 0x000000157c047209 */ /* 0x000fe40007810000 */
[----:B------:R-:W-:Y:S02]  /*126a0*/  ISETP.LT.OR P1, PT, R108, 0xb1, P1 ;  /* 0x000000b16c00780c */ /* 0x000fe40000f21670 */
[----:B------:R-:W-:-:S02]  /*126b0*/  FMNMX.FTZ R4, R123, R4, !PT ;  /* 0x000000047b047209 */ /* 0x000fc40007810000 */
[----:B------:R-:W-:Y:S02]  /*126c0*/  FSEL R87, R87, -INF , !P1 ;  /* 0xff80000057577808 */ /* 0x000fe40004800000 */
        /* <DEDUP_REMOVED lines=43> */
[----:B------:R-:W-:-:S05]  /*12980*/  FMNMX.FTZ R21, R106, R21, !PT ;  /* 0x000000156a157209 */ /* 0x000fca0007810000 */
[----:B------:R-:W0:Y:S02]  /*12990*/  SHFL.BFLY PT, R4, R21, 0x2, 0x1f ;  /* 0x0c401f0015047f89 */ /* 0x000e2400000e0000 */
[----:B0-----:R-:W-:-:S05]  /*129a0*/  FMNMX.FTZ R4, R21, R4, !PT ;  /* 0x0000000415047209 */ /* 0x001fca0007810000 */
[----:B------:R-:W0:Y:S02]  /*129b0*/  SHFL.BFLY PT, R227, R4, 0x1, 0x1f ;  /* 0x0c201f0004e37f89 */ /* 0x000e2400000e0000 */
[----:B0-----:R-:W-:-:S04]  /*129c0*/  FMNMX.FTZ R227, R4, R227, !PT ;  /* 0x000000e304e37209 */ /* 0x001fc80007810000 */
[C---:B------:R-:W-:Y:S01]  /*129d0*/  FSETP.NEU.FTZ.AND P1, PT, R227.reuse, -INF , PT ;  /* 0xff800000e300780b */ /* 0x040fe20003f3d000 */
[----:B------:R-:W-:-:S05]  /*129e0*/  FFMA.FTZ R110, R227, R110, -8 ;  /* 0xc1000000e36e7423 */ /* 0x000fca000001006e */
[----:B------:R-:W-:Y:S02]  /*129f0*/  FSEL R110, R110, RZ, P1 ;  /* 0x000000ff6e6e7208 */ /* 0x000fe40000800000 */
[----:B------:R-:W-:Y:S02]  /*12a00*/  ISETP.GT.AND P1, PT, R105, 0xb9, !P5 ;  /* 0x000000b96900780c */ /* 0x000fe40006f24270 */
[----:B------:R-:W-:Y:S01]  /*12a10*/  ISETP.NE.AND P5, PT, R232, 0x1, PT ;  /* 0x00000001e800780c */ /* 0x000fe20003fa5270 */
        /* <DEDUP_REMOVED lines=13> */
[----:B------:R0:W-:Y:S01]  /*12af0*/  MUFU.EX2 R39, R112 ;  /* 0x0000007000277308 */ /* 0x0001e20000000800 */
[----:B------:R-:W-:Y:S01]  /*12b00*/  FMNMX.FTZ R46, R26, R47, !PT ;  /* 0x0000002f1a2e7209 */ /* 0x000fe20007810000 */
[--C-:B------:R-:W-:Y:S01]  /*12b10*/  FFMA.FTZ R21, R122, UR28, -R110.reuse ;  /* 0x0000001c7a157c23 */ /* 0x100fe2000801086e */
[----:B------:R-:W-:Y:S01]  /*12b20*/  ISETP.LT.OR P1, PT, R108, 0xba, P1 ;  /* 0x000000ba6c00780c */ /* 0x000fe20000f21670 */
[--C-:B------:R-:W-:Y:S01]  /*12b30*/  FFMA.FTZ R4, R124, UR28, -R110.reuse ;  /* 0x0000001c7c047c23 */ /* 0x100fe2000801086e */
[----:B------:R-:W-:Y:S01]  /*12b40*/  FMNMX.FTZ R47, R27, R46, !PT ;  /* 0x0000002e1b2f7209 */ /* 0x000fe20007810000 */
[--C-:B------:R-:W-:Y:S01]  /*12b50*/  FFMA.FTZ R99, R123, UR28, -R110.reuse ;  /* 0x0000001c7b637c23 */ /* 0x100fe2000801086e */
[----:B------:R-:W-:Y:S01]  /*12b60*/  FSEL R90, R90, -INF , !P1 ;  /* 0xff8000005a5a7808 */ /* 0x000fe20004800000 */
        /* <DEDUP_REMOVED lines=11> */
[----:B------:R-:W-:-:S01]  /*12c20*/  FFMA.FTZ R131, R131, UR28, -R110 ;  /* 0x0000001c83837c23 */ /* 0x000fc2000801086e */
[--C-:B------:R-:W-:Y:S01]  /*12c30*/  FFMA.FTZ R133, R133, UR28, -R110.reuse ;  /* 0x0000001c85857c23 */ /* 0x100fe2000801086e */
[----:B------:R-:W-:Y:S01]  /*12c40*/  FMNMX.FTZ R46, R31, R46, !PT ;  /* 0x0000002e1f2e7209 */ /* 0x000fe20007810000 */
[--C-:B------:R-:W-:Y:S01]  /*12c50*/  FFMA.FTZ R105, R132, UR28, -R110.reuse ;  /* 0x0000001c84697c23 */ /* 0x100fe2000801086e */
[----:B------:R-:W-:-:S01]  /*12c60*/  FFMA.FTZ R92, R92, UR28, -R110 ;  /* 0x0000001c5c5c7c23 */ /* 0x000fc2000801086e */
        /* <DEDUP_REMOVED lines=24> */
[----:B------:R-:W0:Y:S01]  /*12df0*/  MUFU.EX2 R99, R99 ;  /* 0x0000006300637308 */ /* 0x000e220000000800 */
[----:B------:R-:W-:Y:S01]  /*12e00*/  FMNMX.FTZ R57, R45, R54, !PT ;  /* 0x000000362d397209 */ /* 0x000fe20007810000 */
[----:B------:R-:W-:-:S03]  /*12e10*/  FFMA.FTZ R107, R107, UR28, -R110 ;  /* 0x0000001c6b6b7c23 */ /* 0x000fc6000801086e */
[----:B------:R-:W-:Y:S01]  /*12e20*/  FMNMX.FTZ R58, R48, R57, !PT ;  /* 0x00000039303a7209 */ /* 0x000fe20007810000 */
[----:B------:R-:W-:-:S02]  /*12e30*/  FFMA.FTZ R57, R62, UR28, -R110 ;  /* 0x0000001c3e397c23 */ /* 0x000fc4000801086e */
[----:B------:R1:W-:Y:S01]  /*12e40*/  MUFU.EX2 R54, R114 ;  /* 0x0000007200367308 */ /* 0x0003e20000000800 */
[----:B------:R-:W-:-:S04]  /*12e50*/  FMNMX.FTZ R113, R51, R58, !PT ;  /* 0x0000003a33717209 */ /* 0x000fc80007810000 */
[----:B------:R-:W-:Y:S01]  /*12e60*/  FMNMX.FTZ R58, R52, R113, !PT ;  /* 0x00000071343a7209 */ /* 0x000fe20007810000 */
[----:B------:R-:W-:-:S02]  /*12e70*/  FFMA.FTZ R113, R64, UR28, -R110 ;  /* 0x0000001c40717c23 */ /* 0x000fc4000801086e */
[----:B------:R-:W-:Y:S01]  /*12e80*/  MUFU.EX2 R20, R20 ;  /* 0x0000001400147308 */ /* 0x000fe20000000800 */
[----:B------:R-:W-:Y:S01]  /*12e90*/  FMNMX.FTZ R61, R55, R58, !PT ;  /* 0x0000003a373d7209 */ /* 0x000fe20007810000 */
[--C-:B-1----:R-:W-:Y:S01]  /*12ea0*/  FFMA.FTZ R114, R68, UR28, -R110.reuse ;  /* 0x0000001c44727c23 */ /* 0x102fe2000801086e */
[----:B0-----:R-:W-:Y:S02]  /*12eb0*/  F2FP.SATFINITE.E4M3.F32.PACK_AB_MERGE_C R204, R99, R4, RZ ;  /* 0x0000000463cc723e */ /* 0x001fe400048070ff */
[----:B------:R-:W-:Y:S01]  /*12ec0*/  FMNMX.FTZ R62, R56, R61, !PT ;  /* 0x0000003d383e7209 */ /* 0x000fe20007810000 */
[----:B------:R-:W-:-:S01]  /*12ed0*/  FFMA.FTZ R61, R65, UR28, -R110 ;  /* 0x0000001c413d7c23 */ /* 0x000fc2000801086e */
[----:B------:R-:W-:Y:S01]  /*12ee0*/  F2FP.SATFINITE.E4M3.F32.PACK_AB_MERGE_C R204, R21, R0, R204 ;  /* 0x0000000015cc723e */ /* 0x000fe200048070cc */
        /* <DEDUP_REMOVED lines=9> */
[----:B------:R-:W-:-:S02]  /*12f80*/  FFMA.FTZ R65, R67, UR28, -R110 ;  /* 0x0000001c43417c23 */ /* 0x000fc4000801086e */
[----:B------:R1:W-:Y:S01]  /*12f90*/  MUFU.EX2 R64, R114 ;  /* 0x0000007200407308 */ /* 0x0003e20000000800 */
[----:B------:R-:W-:-:S04]  /*12fa0*/  FMNMX.FTZ R67, R71, R68, !PT ;  /* 0x0000004447437209 */ /* 0x000fc80007810000 */
[----:B------:R-:W-:Y:S01]  /*12fb0*/  FMNMX.FTZ R68, R72, R67, !PT ;  /* 0x0000004348447209 */ /* 0x000fe20007810000 */
[----:B------:R-:W-:-:S02]  /*12fc0*/  FFMA.FTZ R67, R127, UR28, -R110 ;  /* 0x0000001c7f437c23 */ /* 0x000fc4000801086e */
[----:B------:R-:W-:Y:S01]  /*12fd0*/  MUFU.EX2 R36, R36 ;  /* 0x0000002400247308 */ /* 0x000fe20000000800 */
[----:B0-----:R-:W-:-:S04]  /*12fe0*/  FMNMX.FTZ R113, R73, R68, !PT ;  /* 0x0000004449717209 */ /* 0x001fc80007810000 */
[----:B------:R-:W-:-:S03]  /*12ff0*/  FMNMX.FTZ R68, R74, R113, !PT ;  /* 0x000000714a447209 */ /* 0x000fc60007810000 */
[----:B------:R-:W0:Y:S01]  /*13000*/  MUFU.EX2 R111, R111 ;  /* 0x0000006f006f7308 */ /* 0x000e220000000800 */
[----:B------:R-:W-:-:S04]  /*13010*/  FMNMX.FTZ R113, R75, R68, !PT ;  /* 0x000000444b717209 */ /* 0x000fc80007810000 */
[----:B------:R-:W-:-:S03]  /*13020*/  FMNMX.FTZ R112, R76, R113, !PT ;  /* 0x000000714c707209 */ /* 0x000fc60007810000 */
[----:B------:R-:W-:Y:S01]  /*13030*/  MUFU.EX2 R32, R32 ;  /* 0x0000002000207308 */ /* 0x000fe20000000800 */
[----:B------:R-:W-:-:S04]  /*13040*/  FMNMX.FTZ R113, R77, R112, !PT ;  /* 0x000000704d717209 */ /* 0x000fc80007810000 */
[----:B-1----:R-:W-:Y:S01]  /*13050*/  FMNMX.FTZ R114, R78, R113, !PT ;  /* 0x000000714e727209 */ /* 0x002fe20007810000 */
[----:B------:R-:W-:-:S02]  /*13060*/  FFMA.FTZ R113, R128, UR28, -R110 ;  /* 0x0000001c80717c23 */ /* 0x000fc4000801086e */
[----:B------:R-:W-:Y:S01]  /*13070*/  MUFU.EX2 R35, R35 ;  /* 0x0000002300237308 */ /* 0x000fe20000000800 */
[----:B------:R-:W-:Y:S02]  /*13080*/  FMNMX.FTZ R115, R79, R114, !PT ;  /* 0x000000724f737209 */ /* 0x000fe40007810000 */
[----:B0-----:R-:W-:Y:S02]  /*13090*/  F2FP.SATFINITE.E4M3.F32.PACK_AB_MERGE_C R206, R111, R36, RZ ;  /* 0x000000246fce723e */ /* 0x001fe400048070ff */
[----:B------:R-:W-:Y:S02]  /*130a0*/  FMNMX.FTZ R114, R80, R115, !PT ;  /* 0x0000007350727209 */ /* 0x000fe40007810000 */
[----:B------:R-:W-:Y:S01]  /*130b0*/  F2FP.SATFINITE.E4M3.F32.PACK_AB_MERGE_C R206, R109, R20, R206 ;  /* 0x000000146dce723e */ /* 0x000fe200048070ce */
[----:B------:R-:W-:Y:S01]  /*130c0*/  MUFU.EX2 R40, R40 ;  /* 0x0000002800287308 */ /* 0x000fe20000000800 */
[----:B------:R-:W-:-:S04]  /*130d0*/  FMNMX.FTZ R115, R81, R114, !PT ;  /* 0x0000007251737209 */ /* 0x000fc80007810000 */
        /* <DEDUP_REMOVED lines=8> */
[----:B------:R-:W1:Y:S01]  /*13160*/  MUFU.EX2 R50, R50 ;  /* 0x0000003200327308 */ /* 0x000e620000000800 */
        /* <DEDUP_REMOVED lines=8> */
[----:B-1----:R-:W-:Y:S01]  /*131f0*/  F2FP.SATFINITE.E4M3.F32.PACK_AB_MERGE_C R202, R50, R47, RZ ;  /* 0x0000002f32ca723e */ /* 0x002fe200048070ff */
[----:B------:R-:W1:Y:S03]  /*13200*/  SHFL.BFLY PT, R108, R117, 0x2, 0x1f ;  /* 0x0c401f00756c7f89 */ /* 0x000e6600000e0000 */
[----:B------:R-:W-:-:S03]  /*13210*/  F2FP.SATFINITE.E4M3.F32.PACK_AB_MERGE_C R202, R44, R39, R202 ;  /* 0x000000272cca723e */ /* 0x000fc600048070ca */
[----:B------:R-:W-:Y:S08]  /*13220*/  MUFU.EX2 R57, R57 ;  /* 0x0000003900397308 */ /* 0x000ff00000000800 */
[----:B------:R-:W2:Y:S01]  /*13230*/  MUFU.EX2 R61, R61 ;  /* 0x0000003d003d7308 */ /* 0x000ea20000000800 */
[----:B0-----:R-:W-:-:S04]  /*13240*/  F2FP.SATFINITE.E4M3.F32.PACK_AB_MERGE_C R196, R54, R53, RZ ;  /* 0x0000003536c4723e */ /* 0x001fc800048070ff */
[----:B------:R-:W-:-:S03]  /*13250*/  F2FP.SATFINITE.E4M3.F32.PACK_AB_MERGE_C R196, R49, R46, R196 ;  /* 0x0000002e31c4723e */ /* 0x000fc600048070c4 */
[----:B------:R-:W-:Y:S01]  /*13260*/  MUFU.EX2 R65, R65 ;  /* 0x0000004100417308 */ /* 0x000fe20000000800 */
[----:B-1----:R-:W-:-:S05]  /*13270*/  FMNMX.FTZ R108, R117, R108, !PT ;  /* 0x0000006c756c7209 */ /* 0x002fca0007810000 */
[----:B------:R-:W0:Y:S02]  /*13280*/  SHFL.BFLY PT, R221, R108, 0x1, 0x1f ;  /* 0x0c201f006cdd7f89 */ /* 0x000e2400000e0000 */
[----:B------:R-:W-:Y:S01]  /*13290*/  MUFU.EX2 R67, R67 ;  /* 0x0000004300437308 */ /* 0x000fe20000000800 */
[----:B--2---:R-:W-:-:S04]  /*132a0*/  F2FP.SATFINITE.E4M3.F32.PACK_AB_MERGE_C R198, R62, R61, RZ ;  /* 0x0000003d3ec6723e */ /* 0x004fc800048070ff */
[----:B------:R-:W-:-:S03]  /*132b0*/  F2FP.SATFINITE.E4M3.F32.PACK_AB_MERGE_C R198, R58, R57, R198 ;  /* 0x000000393ac6723e */ /* 0x000fc600048070c6 */
[----:B------:R-:W1:Y:S08]  /*132c0*/  MUFU.EX2 R68, R126 ;  /* 0x0000007e00447308 */ /* 0x000e700000000800 */
[----:B------:R-:W-:Y:S01]  /*132d0*/  MUFU.EX2 R114, R131 ;  /* 0x0000008300727308 */ /* 0x000fe20000000800 */
[----:B0-----:R-:W-:Y:S01]  /*132e0*/  FMNMX.FTZ R221, R108, R221, !PT ;  /* 0x000000dd6cdd7209 */ /* 0x001fe20007810000 */
[----:B------:R-:W-:-:S06]  /*132f0*/  IMAD.U32 R108, RZ, RZ, UR28 ;  /* 0x0000001cff6c7e24 */ /* 0x000fcc000f8e00ff */
[----:B------:R-:W-:Y:S01]  /*13300*/  MUFU.EX2 R115, R115 ;  /* 0x0000007300737308 */ /* 0x000fe20000000800 */
[----:B-1----:R-:W-:Y:S01]  /*13310*/  F2FP.SATFINITE.E4M3.F32.PACK_AB_MERGE_C R192, R68, R67, RZ ;  /* 0x0000004344c0723e */ /* 0x002fe200048070ff */
[C---:B------:R-:W-:Y:S01]  /*13320*/  FFMA.FTZ R117, R221.reuse, R108, -8 ;  /* 0xc1000000dd757423 */ /* 0x040fe2000001006c */
[----:B------:R-:W-:Y:S01]  /*13330*/  FSETP.NEU.FTZ.AND P1, PT, R221, -INF , PT ;  /* 0xff800000dd00780b */ /* 0x000fe20003f3d000 */
[----:B------:R-:W-:Y:S01]  /*13340*/  FFMA.FTZ R108, R106, UR28, -R110 ;  /* 0x0000001c6a6c7c23 */ /* 0x000fe2000801086e */
[----:B------:R-:W-:Y:S02]  /*13350*/  F2FP.SATFINITE.E4M3.F32.PACK_AB_MERGE_C R192, R65, R64, R192 ;  /* 0x0000004041c0723e */ /* 0x000fe400048070c0 */
[----:B------:R-:W-:Y:S01]  /*13360*/  FSEL R106, R117, RZ, P1 ;  /* 0x000000ff756a7208 */ /* 0x000fe20000800000 */
[----:B------:R-:W-:Y:S04]  /*13370*/  MUFU.EX2 R112, R129 ;  /* 0x0000008100707308 */ /* 0x000fe80000000800 */
        /* <DEDUP_REMOVED lines=17> */
[----:B------:R-:W-:Y:S01]  /*13490*/  FADD.FTZ R63, R0, R21 ;  /* 0x00000015003f7221 */ /* 0x000fe20000010000 */
[----:B------:R-:W-:-:S01]  /*134a0*/  FFMA.FTZ R56, R59, UR28, -R106 ;  /* 0x0000001c3b387c23 */ /* 0x000fc2000801086a */
[--C-:B------:R-:W-:Y:S01]  /*134b0*/  FFMA.FTZ R24, R24, UR28, -R106.reuse ;  /* 0x0000001c18187c23 */ /* 0x100fe2000801086a */
[----:B------:R-:W-:-:S01]  /*134c0*/  FFMA.FTZ R59, R60, UR28, -R106 ;  /* 0x0000001c3c3b7c23 */ /* 0x000fc2000801086a */
[----:B------:R-:W-:Y:S01]  /*134d0*/  FFMA.FTZ R60, R66, UR28, -R106 ;  /* 0x0000001c423c7c23 */ /* 0x000fe2000801086a */
        /* <DEDUP_REMOVED lines=34> */
[--C-:B------:R-:W-:Y:S01]  /*13700*/  FFMA.FTZ R69, R71, UR28, -R106.reuse ;  /* 0x0000001c47457c23 */ /* 0x100fe2000801086a */
[----:B------:R-:W-:-:S01]  /*13710*/  FFMA.FTZ R87, R87, UR28, -R106 ;  /* 0x0000001c57577c23 */ /* 0x000fc2000801086a */
[--C-:B------:R-:W-:Y:S01]  /*13720*/  FFMA.FTZ R88, R88, UR28, -R106.reuse ;  /* 0x0000001c58587c23 */ /* 0x100fe2000801086a */
[----:B------:R-:W-:-:S01]  /*13730*/  FFMA.FTZ R89, R89, UR28, -R106 ;  /* 0x0000001c59597c23 */ /* 0x000fc2000801086a */
[----:B------:R-:W-:-:S02]  /*13740*/  FFMA.FTZ R90, R90, UR28, -R106 ;  /* 0x0000001c5a5a7c23 */ /* 0x000fc4000801086a */
[----:B------:R-:W1:Y:S01]  /*13750*/  MUFU.EX2 R27, R27 ;  /* 0x0000001b001b7308 */ /* 0x000e620000000800 */
[----:B--2---:R-:W-:-:S01]  /*13760*/  FADD.FTZ R71, R25, R70 ;  /* 0x0000004619477221 */ /* 0x004fc20000010000 */
[----:B------:R-:W-:Y:S01]  /*13770*/  FFMA.FTZ R70, R72, UR28, -R106 ;  /* 0x0000001c48467c23 */ /* 0x000fe2000801086a */
[----:B------:R-:W-:-:S01]  /*13780*/  FADD.FTZ R72, R40, R119 ;  /* 0x0000007728487221 */ /* 0x000fc20000010000 */
[----:B------:R-:W-:-:S04]  /*13790*/  F2FP.SATFINITE.E4M3.F32.PACK_AB_MERGE_C R24, R25, R24, RZ ;  /* 0x000000181918723e */ /* 0x000fc800048070ff */
[----:B------:R-:W2:Y:S01]  /*137a0*/  MUFU.EX2 R110, R110 ;  /* 0x0000006e006e7308 */ /* 0x000ea20000000800 */
[----:B0-----:R-:W-:-:S01]  /*137b0*/  FADD.FTZ R118, R26, R71 ;  /* 0x000000471a767221 */ /* 0x001fc20000010000 */
[----:B------:R-:W-:-:S06]  /*137c0*/  F2FP.SATFINITE.E4M3.F32.PACK_AB_MERGE_C R205, R3, R100, R24 ;  /* 0x0000006403cd723e */ /* 0x000fcc0004807018 */
[----:B------:R-:W0:Y:S01]  /*137d0*/  MUFU.EX2 R117, R117 ;  /* 0x0000007500757308 */ /* 0x000e220000000800 */
[----:B-1----:R-:W-:-:S01]  /*137e0*/  FADD.FTZ R71, R27, R118 ;  /* 0x000000761b477221 */ /* 0x002fc20000010000 */
[----:B------:R-:W-:Y:S01]  /*137f0*/  FADD.FTZ R118, R43, R72 ;  /* 0x000000482b767221 */ /* 0x000fe20000010000 */
[----:B------:R-:W-:-:S03]  /*13800*/  FFMA.FTZ R43, R74, UR28, -R106 ;  /* 0x0000001c4a2b7c23 */ /* 0x000fc6000801086a */
[----:B------:R-:W-:Y:S02]  /*13810*/  FADD.FTZ R73, R39, R118 ;  /* 0x0000007627497221 */ /* 0x000fe40000010000 */
[----:B------:R-:W1:Y:S01]  /*13820*/  MUFU.EX2 R28, R28 ;  /* 0x0000001c001c7308 */ /* 0x000e620000000800 */
[----:B--2---:R-:W-:-:S07]  /*13830*/  FADD.FTZ R72, R110, R71 ;  /* 0x000000476e487221 */ /* 0x004fce0000010000 */
[----:B------:R-:W2:Y:S01]  /*13840*/  MUFU.EX2 R29, R29 ;  /* 0x0000001d001d7308 */ /* 0x000ea20000000800 */
[----:B0-----:R-:W-:-:S01]  /*13850*/  FADD.FTZ R71, R117, R72 ;  /* 0x0000004875477221 */ /* 0x001fc20000010000 */
[----:B------:R-:W-:Y:S01]  /*13860*/  FADD.FTZ R72, R44, R73 ;  /* 0x000000492c487221 */ /* 0x000fe20000010000 */
[----:B------:R-:W-:-:S04]  /*13870*/  F2FP.SATFINITE.E4M3.F32.PACK_AB_MERGE_C R110, R117, R110, RZ ;  /* 0x0000006e756e723e */ /* 0x000fc800048070ff */
[----:B------:R-:W-:Y:S01]  /*13880*/  F2FP.SATFINITE.E4M3.F32.PACK_AB_MERGE_C R207, R27, R26, R110 ;  /* 0x0000001a1bcf723e */ /* 0x000fe2000480706e */
[----:B------:R-:W0:Y:S01]  /*13890*/  MUFU.EX2 R31, R31 ;  /* 0x0000001f001f7308 */ /* 0x000e220000000800 */
[----:B-1----:R-:W-:-:S01]  /*138a0*/  FADD.FTZ R36, R28, R71 ;  /* 0x000000471c247221 */ /* 0x002fc20000010000 */
[----:B------:R-:W-:-:S04]  /*138b0*/  FADD.FTZ R71, R47, R72 ;  /* 0x000000482f477221 */ /* 0x000fc80000010000 */
[----:B------:R-:W-:Y:S02]  /*138c0*/  FADD.FTZ R71, R50, R71 ;  /* 0x0000004732477221 */ /* 0x000fe40000010000 */
[----:B------:R-:W1:Y:S01]  /*138d0*/  MUFU.EX2 R34, R34 ;  /* 0x0000002200227308 */ /* 0x000e620000000800 */
[----:B--2---:R-:W-:-:S07]  /*138e0*/  FADD.FTZ R36, R29, R36 ;  /* 0x000000241d247221 */ /* 0x004fce0000010000 */
[----:B------:R-:W2:Y:S01]  /*138f0*/  MUFU.EX2 R30, R30 ;  /* 0x0000001e001e7308 */ /* 0x000ea20000000800 */
[----:B0-----:R-:W-:-:S01]  /*13900*/  FADD.FTZ R21, R31, R36 ;  /* 0x000000241f157221 */ /* 0x001fc20000010000 */
[----:B------:R-:W-:-:S04]  /*13910*/  FADD.FTZ R36, R46, R71 ;  /* 0x000000472e247221 */ /* 0x000fc80000010000 */
[----:B------:R-:W-:Y:S02]  /*13920*/  FADD.FTZ R36, R49, R36 ;  /* 0x0000002431247221 */ /* 0x000fe40000010000 */
[----:B------:R-:W0:Y:S01]  /*13930*/  MUFU.EX2 R33, R33 ;  /* 0x0000002100217308 */ /* 0x000e220000000800 */
[----:B-1----:R-:W-:-:S01]  /*13940*/  FADD.FTZ R21, R34, R21 ;  /* 0x0000001522157221 */ /* 0x002fc20000010000 */
[----:B------:R-:W-:Y:S01]  /*13950*/  FADD.FTZ R35, R53, R36 ;  /* 0x0000002435237221 */ /* 0x000fe20000010000 */
[----:B------:R-:W-:-:S03]  /*13960*/  F2FP.SATFINITE.E4M3.F32.PACK_AB_MERGE_C R31, R34, R31, RZ ;  /* 0x0000001f221f723e */ /* 0x000fc600048070ff */
[----:B------:R-:W-:Y:S01]  /*13970*/  FADD.FTZ R54, R54, R35 ;  /* 0x0000002336367221 */ /* 0x000fe20000010000 */
[----:B------:R-:W-:Y:S01]  /*13980*/  F2FP.SATFINITE.E4M3.F32.PACK_AB_MERGE_C R201, R29, R28, R31 ;  /* 0x0000001c1dc9723e */ /* 0x000fe2000480701f */
[----:B------:R-:W1:Y:S01]  /*13990*/  MUFU.EX2 R37, R37 ;  /* 0x0000002500257308 */ /* 0x000e620000000800 */
[----:B--2---:R-:W-:-:S01]  /*139a0*/  FADD.FTZ R20, R30, R21 ;  /* 0x000000151e147221 */ /* 0x004fc20000010000 */
[----:B------:R-:W-:Y:S01]  /*139b0*/  FADD.FTZ R39, R57, R54 ;  /* 0x0000003639277221 */ /* 0x000fe20000010000 */
[----:B------:R-:W-:-:S03]  /*139c0*/  FFMA.FTZ R21, R76, UR28, -R106 ;  /* 0x0000001c4c157c23 */ /* 0x000fc6000801086a */
[----:B------:R-:W-:Y:S02]  /*139d0*/  FADD.FTZ R32, R58, R39 ;  /* 0x000000273a207221 */ /* 0x000fe40000010000 */
[----:B------:R-:W2:Y:S01]  /*139e0*/  MUFU.EX2 R42, R42 ;  /* 0x0000002a002a7308 */ /* 0x000ea20000000800 */
[----:B0-----:R-:W-:-:S01]  /*139f0*/  FADD.FTZ R20, R33, R20 ;  /* 0x0000001421147221 */ /* 0x001fc20000010000 */
[----:B------:R-:W-:-:S04]  /*13a00*/  FADD.FTZ R61, R61, R32 ;  /* 0x000000203d3d7221 */ /* 0x000fc80000010000 */
[----:B------:R-:W-:Y:S02]  /*13a10*/  FADD.FTZ R61, R62, R61 ;  /* 0x0000003d3e3d7221 */ /* 0x000fe40000010000 */
[----:B------:R-:W0:Y:S01]  /*13a20*/  MUFU.EX2 R38, R38 ;  /* 0x0000002600267308 */ /* 0x000e220000000800 */
[----:B-1----:R-:W-:-:S01]  /*13a30*/  FADD.FTZ R35, R37, R20 ;  /* 0x0000001425237221 */ /* 0x002fc20000010000 */
[----:B------:R-:W-:-:S04]  /*13a40*/  FADD.FTZ R32, R64, R61 ;  /* 0x0000003d40207221 */ /* 0x000fc80000010000 */
[----:B------:R-:W-:Y:S02]  /*13a50*/  FADD.FTZ R32, R65, R32 ;  /* 0x0000002041207221 */ /* 0x000fe40000010000 */
[----:B------:R-:W1:Y:S01]  /*13a60*/  MUFU.EX2 R41, R41 ;  /* 0x0000002900297308 */ /* 0x000e620000000800 */
[----:B--2---:R-:W-:-:S01]  /*13a70*/  FADD.FTZ R35, R42, R35 ;  /* 0x000000232a237221 */ /* 0x004fc20000010000 */
[----:B------:R-:W-:Y:S01]  /*13a80*/  FADD.FTZ R67, R67, R32 ;  /* 0x0000002043437221 */ /* 0x000fe20000010000 */
[----:B------:R-:W-:Y:S02]  /*13a90*/  F2FP.SATFINITE.E4M3.F32.PACK_AB_MERGE_C R32, R115, R114, RZ ;  /* 0x000000727320723e */ /* 0x000fe400048070ff */
[----:B------:R-:W-:Y:S01]  /*13aa0*/  F2FP.SATFINITE.E4M3.F32.PACK_AB_MERGE_C R37, R42, R37, RZ ;  /* 0x000000252a25723e */ /* 0x000fe200048070ff */
[----:B------:R-:W-:-:S02]  /*13ab0*/  FADD.FTZ R67, R68, R67 ;  /* 0x0000004344437221 */ /* 0x000fc40000010000 */
[----:B------:R-:W2:Y:S01]  /*13ac0*/  MUFU.EX2 R48, R48 ;  /* 0x0000003000307308 */ /* 0x000ea20000000800 */
[----:B0-----:R-:W-:-:S01]  /*13ad0*/  FADD.FTZ R20, R38, R35 ;  /* 0x0000002326147221 */ /* 0x001fc20000010000 */
[----:B------:R-:W-:-:S06]  /*13ae0*/  F2FP.SATFINITE.E4M3.F32.PACK_AB_MERGE_C R203, R33, R30, R37 ;  /* 0x0000001e21cb723e */ /* 0x000fcc0004807025 */
[----:B------:R-:W0:Y:S01]  /*13af0*/  MUFU.EX2 R51, R51 ;  /* 0x0000003300337308 */ /* 0x000e220000000800 */
[----:B-1----:R-:W-:-:S07]  /*13b00*/  FADD.FTZ R35, R41, R20 ;  /* 0x0000001429237221 */ /* 0x002fce0000010000 */
[----:B------:R-:W1:Y:S01]  /*13b10*/  MUFU.EX2 R45, R45 ;  /* 0x0000002d002d7308 */ /* 0x000e620000000800 */
[----:B--2---:R-:W-:-:S07]  /*13b20*/  FADD.FTZ R20, R48, R35 ;  /* 0x0000002330147221 */ /* 0x004fce0000010000 */
[----:B------:R-:W2:Y:S01]  /*13b30*/  MUFU.EX2 R52, R52 ;  /* 0x0000003400347308 */ /* 0x000ea20000000800 */
[----:B0-----:R-:W-:-:S01]  /*13b40*/  FADD.FTZ R20, R51, R20 ;  /* 0x0000001433147221 */ /* 0x001fc20000010000 */
[----:B------:R-:W-:-:S04]  /*13b50*/  F2FP.SATFINITE.E4M3.F32.PACK_AB_MERGE_C R48, R51, R48, RZ ;  /* 0x000000303330723e */ /* 0x000fc800048070ff */
[----:B------:R-:W-:Y:S02]  /*13b60*/  F2FP.SATFINITE.E4M3.F32.PACK_AB_MERGE_C R197, R41, R38, R48 ;  /* 0x0000002629c5723e */ /* 0x000fe40004807030 */
        /* <DEDUP_REMOVED lines=8> */
[----:B------:R-:W-:-:S04]  /*13bf0*/  F2FP.SATFINITE.E4M3.F32.PACK_AB_MERGE_C R56, R59, R56, RZ ;  /* 0x000000383b38723e */ /* 0x000fc800048070ff */
[----:B------:R-:W-:Y:S02]  /*13c00*/  F2FP.SATFINITE.E4M3.F32.PACK_AB_MERGE_C R199, R52, R45, R56 ;  /* 0x0000002d34c7723e */ /* 0x000fe40004807038 */
        /* <DEDUP_REMOVED lines=8> */
[----:B------:R-:W-:-:S04]  /*13c90*/  F2FP.SATFINITE.E4M3.F32.PACK_AB_MERGE_C R63, R66, R63, RZ ;  /* 0x0000003f423f723e */ /* 0x000fc800048070ff */
[----:B------:R-:W-:Y:S02]  /*13ca0*/  F2FP.SATFINITE.E4M3.F32.PACK_AB_MERGE_C R193, R60, R55, R63 ;  /* 0x000000373cc1723e */ /* 0x000fe4000480703f */
        /* <DEDUP_REMOVED lines=11> */
[----:B0-----:R-:W-:-:S07]  /*13d60*/  FADD.FTZ R20, R4, R25 ;  /* 0x0000001904147221 */ /* 0x001fce0000010000 */
[----:B------:R-:W0:Y:S08]  /*13d70*/  MUFU.EX2 R43, R43 ;  /* 0x0000002b002b7308 */ /* 0x000e300000000800 */
[----:B------:R-:W-:Y:S01]  /*13d80*/  MUFU.EX2 R116, R133 ;  /* 0x0000008500747308 */ /* 0x000fe20000000800 */
[----:B-1----:R-:W-:-:S07]  /*13d90*/  F2FP.SATFINITE.E4M3.F32.PACK_AB_MERGE_C R32, R91, R92, RZ ;  /* 0x0000005c5b20723e */ /* 0x002fce00048070ff */
[----:B------:R-:W1:Y:S01]  /*13da0*/  MUFU.EX2 R105, R105 ;  /* 0x0000006900697308 */ /* 0x000e620000000800 */
[----:B0-----:R-:W-:-:S01]  /*13db0*/  FADD.FTZ R25, R43, R20 ;  /* 0x000000142b197221 */ /* 0x001fc20000010000 */
[----:B------:R-:W-:-:S04]  /*13dc0*/  F2FP.SATFINITE.E4M3.F32.PACK_AB_MERGE_C R43, R43, R4, RZ ;  /* 0x000000042b2b723e */ /* 0x000fc800048070ff */
[----:B------:R-:W-:Y:S02]  /*13dd0*/  F2FP.SATFINITE.E4M3.F32.PACK_AB_MERGE_C R195, R70, R69, R43 ;  /* 0x0000004546c3723e */ /* 0x000fe4000480702b */
[----:B------:R-:W0:Y:S08]  /*13de0*/  MUFU.EX2 R0, R0 ;  /* 0x0000000000007308 */ /* 0x000e300000000800 */
[----:B------:R-:W2:Y:S01]  /*13df0*/  MUFU.EX2 R21, R21 ;  /* 0x0000001500157308 */ /* 0x000ea20000000800 */
[----:B-1----:R-:W-:Y:S01]  /*13e00*/  F2FP.SATFINITE.E4M3.F32.PACK_AB_MERGE_C R188, R105, R116, R32 ;  /* 0x0000007469bc723e */ /* 0x002fe20004807020 */
[----:B------:R-:W-:-:S04]  /*13e10*/  FADD.FTZ R116, R116, R115 ;  /* 0x0000007374747221 */ /* 0x000fc80000010000 */
[----:B------:R-:W-:Y:S02]  /*13e20*/  FADD.FTZ R105, R105, R116 ;  /* 0x0000007469697221 */ /* 0x000fe40000010000 */
[----:B------:R-:W1:Y:S01]  /*13e30*/  MUFU.EX2 R77, R77 ;  /* 0x0000004d004d7308 */ /* 0x000e620000000800 */
[----:B0-----:R-:W-:-:S01]  /*13e40*/  FADD.FTZ R4, R0, R25 ;  /* 0x0000001900047221 */ /* 0x001fc20000010000 */
[----:B------:R-:W-:Y:S01]  /*13e50*/  FADD.FTZ R92, R92, R105 ;  /* 0x000000695c5c7221 */ /* 0x000fe20000010000 */
[----:B------:R-:W0:Y:S03]  /*13e60*/  @P5 LDC R25, c[0x0][0x450] ;  /* 0x00011400ff195b82 */ /* 0x000e260000000800 */
[----:B------:R-:W-:-:S02]  /*13e70*/  FADD.FTZ R91, R91, R92 ;  /* 0x0000005c5b5b7221 */ /* 0x000fc40000010000 */
[----:B------:R-:W-:Y:S01]  /*13e80*/  MUFU.EX2 R96, R96 ;  /* 0x0000006000607308 */ /* 0x000fe20000000800 */
[----:B--2---:R-:W-:-:S07]  /*13e90*/  FADD.FTZ R4, R21, R4 ;  /* 0x0000000415047221 */ /* 0x004fce0000010000 */
[----:B------:R-:W2:Y:S01]  /*13ea0*/  MUFU.EX2 R95, R95 ;  /* 0x0000005f005f7308 */ /* 0x000ea20000000800 */
[----:B-1----:R-:W-:-:S07]  /*13eb0*/  FADD.FTZ R3, R77, R4 ;  /* 0x000000044d037221 */ /* 0x002fce0000010000 */
[----:B------:R-:W1:Y:S08]  /*13ec0*/  MUFU.EX2 R78, R78 ;  /* 0x0000004e004e7308 */ /* 0x000e700000000800 */
[----:B------:R-:W-:Y:S01]  /*13ed0*/  MUFU.EX2 R94, R94 ;  /* 0x0000005e005e7308 */ /* 0x000fe20000000800 */
[----:B--2---:R-:W-:-:S07]  /*13ee0*/  F2FP.SATFINITE.E4M3.F32.PACK_AB_MERGE_C R20, R95, R96, RZ ;  /* 0x000000605f14723e */ /* 0x004fce00048070ff */
[----:B------:R-:W2:Y:S01]  /*13ef0*/  MUFU.EX2 R93, R93 ;  /* 0x0000005d005d7308 */ /* 0x000ea20000000800 */
[C---:B-1----:R-:W-:Y:S01]  /*13f00*/  F2FP.SATFINITE.E4M3.F32.PACK_AB_MERGE_C R77, R78.reuse, R77, RZ ;  /* 0x0000004d4e4d723e */ /* 0x042fe200048070ff */
[----:B------:R-:W-:-:S03]  /*13f10*/  FADD.FTZ R78, R78, R3 ;  /* 0x000000034e4e7221 */ /* 0x000fc60000010000 */
[----:B------:R-:W-:Y:S01]  /*13f20*/  F2FP.SATFINITE.E4M3.F32.PACK_AB_MERGE_C R189, R21, R0, R77 ;  /* 0x0000000015bd723e */ /* 0x000fe2000480704d */
[----:B------:R-:W-:Y:S02]  /*13f30*/  IMAD.MOV.U32 R21, RZ, RZ, R217 ;  /* 0x000000ffff157224 */ /* 0x000fe400078e00d9 */
[----:B------:R-:W1:Y:S08]  /*13f40*/  MUFU.EX2 R79, R79 ;  /* 0x0000004f004f7308 */ /* 0x000e700000000800 */
[----:B------:R-:W3:Y:S01]  /*13f50*/  MUFU.EX2 R80, R80 ;  /* 0x0000005000507308 */ /* 0x000ee20000000800 */
[C---:B--2---:R-:W-:Y:S01]  /*13f60*/  F2FP.SATFINITE.E4M3.F32.PACK_AB_MERGE_C R190, R93.reuse, R94, R20 ;  /* 0x0000005e5dbe723e */ /* 0x044fe20004807014 */
[----:B------:R-:W-:Y:S01]  /*13f70*/  FADD.FTZ R94, R94, R91 ;  /* 0x0000005b5e5e7221 */ /* 0x000fe20000010000 */
[----:B------:R-:W2:Y:S03]  /*13f80*/  @P5 LDC R20, c[0x0][0x44c] ;  /* 0x00011300ff145b82 */ /* 0x000ea60000000800 */
[----:B------:R-:W-:-:S02]  /*13f90*/  FADD.FTZ R93, R93, R94 ;  /* 0x0000005e5d5d7221 */ /* 0x000fc40000010000 */
[----:B------:R-:W4:Y:S01]  /*13fa0*/  MUFU.EX2 R81, R81 ;  /* 0x0000005100517308 */ /* 0x000f220000000800 */
[----:B-1----:R-:W-:-:S01]  /*13fb0*/  FADD.FTZ R3, R79, R78 ;  /* 0x0000004e4f037221 */ /* 0x002fc20000010000 */
[----:B------:R-:W-:-:S04]  /*13fc0*/  FADD.FTZ R96, R96, R93 ;  /* 0x0000005d60607221 */ /* 0x000fc80000010000 */
[----:B------:R-:W-:Y:S02]  /*13fd0*/  FADD.FTZ R95, R95, R96 ;  /* 0x000000605f5f7221 */ /* 0x000fe40000010000 */
[----:B------:R-:W-:Y:S01]  /*13fe0*/  MUFU.EX2 R102, R102 ;  /* 0x0000006600667308 */ /* 0x000fe20000000800 */
[----:B---3--:R-:W-:-:S07]  /*13ff0*/  FADD.FTZ R4, R80, R3 ;  /* 0x0000000350047221 */ /* 0x008fce0000010000 */
[----:B------:R-:W1:Y:S01]  /*14000*/  MUFU.EX2 R101, R101 ;  /* 0x0000006500657308 */ /* 0x000e620000000800 */
[----:B----4-:R-:W-:-:S01]  /*14010*/  FADD.FTZ R3, R81, R4 ;  /* 0x0000000451037221 */ /* 0x010fc20000010000 */
[----:B--2---:R-:W-:-:S06]  /*14020*/  @P5 IMAD.HI.U32 R20, R217, R20, RZ ;  /* 0x00000014d9145227 */ /* 0x004fcc00078e00ff */
[----:B------:R-:W2:Y:S01]  /*14030*/  MUFU.EX2 R82, R82 ;  /* 0x0000005200527308 */ /* 0x000ea20000000800 */
[----:B0-----:R-:W-:Y:S02]  /*14040*/  @P5 SHF.R.U32.HI R21, RZ, R25, R20 ;  /* 0x00000019ff155219 */ /* 0x001fe40000011614 */
[----:B------:R-:W-:-:S03]  /*14050*/  ISETP.GE.AND P5, PT, R15, 0x1, PT ;  /* 0x000000010f00780c */ /* 0x000fc60003fa6270 */
[----:B------:R-:W-:Y:S02]  /*14060*/  IMAD.IADD R21, R120, 0x1, R21 ;  /* 0x0000000178157824 */ /* 0x000fe400078e0215 */
[----:B------:R-:W-:Y:S01]  /*14070*/  MUFU.EX2 R98, R98 ;  /* 0x0000006200627308 */ /* 0x000fe20000000800 */
[----:B-1----:R-:W-:Y:S01]  /*14080*/  F2FP.SATFINITE.E4M3.F32.PACK_AB_MERGE_C R4, R101, R102, RZ ;  /* 0x000000666504723e */ /* 0x002fe200048070ff */
[----:B------:R-:W-:-:S06]  /*14090*/  IMAD.IADD R14, R21, 0x1, R14 ;  /* 0x00000001150e7824 */ /* 0x000fcc00078e020e */
[----:B------:R-:W0:Y:S01]  /*140a0*/  MUFU.EX2 R97, R97 ;  /* 0x0000006100617308 */ /* 0x000e220000000800 */
[C---:B--2---:R-:W-:Y:S01]  /*140b0*/  F2FP.SATFINITE.E4M3.F32.PACK_AB_MERGE_C R81, R82.reuse, R81, RZ ;  /* 0x000000515251723e */ /* 0x044fe200048070ff */
        /* <DEDUP_REMOVED lines=22> */
[----:B------:R-:W0:Y:S08]  /*14220*/  MUFU.EX2 R87, R87 ;  /* 0x0000005700577308 */ /* 0x000e300000000800 */
[----:B------:R-:W2:Y:S01]  /*14230*/  MUFU.EX2 R88, R88 ;  /* 0x0000005800587308 */ /* 0x000ea20000000800 */
[----:B-1----:R-:W-:Y:S01]  /*14240*/  F2FP.SATFINITE.E4M3.F32.PACK_AB_MERGE_C R186, R103, R104, R0 ;  /* 0x0000006867ba723e */ /* 0x002fe20004807000 */
[----:B------:R-:W-:-:S04]  /*14250*/  FADD.FTZ R104, R104, R101 ;  /* 0x0000006568687221 */ /* 0x000fc80000010000 */
[----:B------:R-:W-:Y:S02]  /*14260*/  FADD.FTZ R104, R103, R104 ;  /* 0x0000006867687221 */ /* 0x000fe40000010000 */
[----:B------:R-:W1:Y:S01]  /*14270*/  MUFU.EX2 R89, R89 ;  /* 0x0000005900597308 */ /* 0x000e620000000800 */
[----:B0-----:R-:W-:-:S01]  /*14280*/  FADD.FTZ R3, R87, R86 ;  /* 0x0000005657037221 */ /* 0x001fc20000010000 */
[----:B------:R-:W-:-:S06]  /*14290*/  FADD.FTZ R107, R107, R104 ;  /* 0x000000686b6b7221 */ /* 0x000fcc0000010000 */
[----:B------:R-:W0:Y:S01]  /*142a0*/  MUFU.EX2 R90, R90 ;  /* 0x0000005a005a7308 */ /* 0x000e220000000800 */
[----:B--2---:R-:W-:-:S04]  /*142b0*/  FADD.FTZ R0, R88, R3 ;  /* 0x0000000358007221 */ /* 0x004fc80000010000 */
[----:B-1----:R-:W-:Y:S01]  /*142c0*/  FADD.FTZ R3, R89, R0 ;  /* 0x0000000059037221 */ /* 0x002fe20000010000 */
[----:B------:R-:W-:Y:S01]  /*142d0*/  VIADD R0, R121, 0xfffffffe ;  /* 0xfffffffe79007836 */ /* 0x000fe20000000000 */
[C---:B0-----:R-:W-:Y:S02]  /*142e0*/  F2FP.SATFINITE.E4M3.F32.PACK_AB_MERGE_C R4, R90.reuse, R89, RZ ;  /* 0x000000595a04723e */ /* 0x041fe400048070ff */
[----:B------:R-:W-:-:S02]  /*142f0*/  FADD.FTZ R3, R90, R3 ;  /* 0x000000035a037221 */ /* 0x000fc40000010000 */
[----:B------:R-:W-:Y:S01]  /*14300*/  F2FP.SATFINITE.E4M3.F32.PACK_AB_MERGE_C R187, R88, R87, R4 ;  /* 0x0000005758bb723e */ /* 0x000fe20004807004 */
[----:B------:R-:W-:-:S01]  /*14310*/  FADD.FTZ R4, R108, R107 ;  /* 0x0000006b6c047221 */ /* 0x000fc20000010000 */
        /* <DEDUP_REMOVED lines=12> */
.L_x_1423:
[----:B------:R-:W-:-:S13]  /*143e0*/  ISETP.NE.AND P1, PT, R15, 0x1, PT ;  /* 0x000000010f00780c */ /* 0x000fda0003f25270 */
[----:B------:R-:W0:Y:S02]  /*143f0*/  @P1 LDC.64 R24, c[0x0][0x9e8] ;  /* 0x00027a00ff181b82 */ /* 0x000e240000000a00 */
[----:B0-----:R-:W-:-:S05]  /*14400*/  @P1 IMAD.HI.U32 R24, R20, R24, RZ ;  /* 0x0000001814181227 */ /* 0x001fca00078e00ff */
[----:B------:R-:W-:-:S07]  /*14410*/  @P1 SHF.R.U32.HI R20, RZ, R25, R24 ;  /* 0x00000019ff141219 */ /* 0x000fce0000011618 */
.L_x_1424:
[----:B------:R-:W-:Y:S05]  /*14420*/  BSYNC B0 ;  /* 0x0000000000007941 */ /* 0x000fea0003800000 */
.L_x_1422:
[----:B------:R-:W-:-:S05]  /*14430*/  IMAD R15, R20, R15, R15 ;  /* 0x0000000f140f7224 */ /* 0x000fca00078e020f */
[----:B------:R-:W-:-:S07]  /*14440*/  VIMNMX R14, R14, R15, PT ;  /* 0x0000000f0e0e7248 */ /* 0x000fce0003fe0100 */
.L_x_1421:
[----:B------:R-:W-:Y:S01]  /*14450*/  IMAD.HI R14, R14, 0x2aaaaaab, RZ ;  /* 0x2aaaaaab0e0e7827 */ /* 0x000fe200078e02ff */
[----:B------:R-:W-:Y:S01]  /*14460*/  ULDC UR24, c[0x0][0x9e4] ;  /* 0x0002790000187ab9 */ /* 0x000fe20000000800 */
[----:B------:R-:W-:Y:S01]  /*14470*/  ULDC UR4, c[0x0][0x9e4] ;  /* 0x0002790000047ab9 */ /* 0x000fe20000000800 */
[----:B------:R-:W-:Y:S01]  /*14480*/  ULDC UR5, c[0x0][0x988] ;  /* 0x0002620000057ab9 */ /* 0x000fe20000000800 */
[----:B------:R-:W-:Y:S01]  /*14490*/  ULDC UR7, c[0x0][0x988] ;  /* 0x0002620000077ab9 */ /* 0x000fe20000000800 */
[----:B------:R-:W-:Y:S01]  /*144a0*/  SHF.R.U32.HI R15, RZ, 0x1f, R14 ;  /* 0x0000001fff0f7819 */ /* 0x000fe2000001160e */
[----:B------:R-:W-:Y:S01]  /*144b0*/  ULDC UR6, c[0x0][0x988] ;  /* 0x0002620000067ab9 */ /* 0x000fe20000000800 */
[----:B------:R-:W-:Y:S01]  /*144c0*/  ULDC UR26, c[0x0][0x9e0] ;  /* 0x00027800001a7ab9 */ /* 0x000fe20000000800 */
[----:B------:R-:W-:Y:S01]  /*144d0*/  ULDC UR25, c[0x0][0x9e0] ;  /* 0x0002780000197ab9 */ /* 0x000fe20000000800 */
[----:B------:R-:W-:Y:S02]  /*144e0*/  LEA.HI.SX32 R15, R14, R15, 0x1b ;  /* 0x0000000f0e0f7211 */ /* 0x000fe400078fdaff */
[----:B------:R-:W-:-:S02]  /*144f0*/  CS2R R182, SRZ ;  /* 0x0000000000b67805 */ /* 0x000fc4000001ff00 */
[----:B------:R-:W-:Y:S02]  /*14500*/  CS2R R180, SRZ ;  /* 0x0000000000b47805 */ /* 0x000fe4000001ff00 */
[----:B------:R-:W-:Y:S02]  /*14510*/  CS2R R178, SRZ ;  /* 0x0000000000b27805 */ /* 0x000fe4000001ff00 */
[----:B------:R-:W-:Y:S02]  /*14520*/  VIMNMX R228, R220, R15, !PT ;  /* 0x0000000fdce47248 */ /* 0x000fe40007fe0100 */
[----:B------:R-:W-:Y:S02]  /*14530*/  CS2R R176, SRZ ;  /* 0x0000000000b07805 */ /* 0x000fe4000001ff00 */
[----:B------:R-:W-:Y:S02]  /*14540*/  CS2R R174, SRZ ;  /* 0x0000000000ae7805 */ /* 0x000fe4000001ff00 */
[----:B------:R-:W-:-:S02]  /*14550*/  CS2R R172, SRZ ;  /* 0x0000000000ac7805 */ /* 0x000fc4000001ff00 */
[----:B------:R-:W-:Y:S02]  /*14560*/  ISETP.GE.AND P1, PT, R0, R228, PT ;  /* 0x000000e40000720c */ /* 0x000fe40003f26270 */
        /* <DEDUP_REMOVED lines=25> */
[----:B------:R-:W-:Y:S01]  /*14700*/  CS2R R120, SRZ ;  /* 0x0000000000787805 */ /* 0x000fe2000001ff00 */
[----:B------:R-:W-:Y:S06]  /*14710*/  @!P1 BRA `(.L_x_1425) ;  /* 0x0000005400d09947 */ /* 0x000fec0003800000 */
[----:B------:R-:W-:-:S07]  /*14720*/  IMAD.MOV.U32 R183, RZ, RZ, RZ ;  /* 0x000000ffffb77224 */ /* 0x000fce00078e00ff */
.L_x_1444:
[----:B------:R-:W-:Y:S01]  /*14730*/  VIADD R229, R211, 0x1 ;  /* 0x00000001d3e57836 */ /* 0x000fe20000000000 */
[----:B------:R-:W-:Y:S05]  /*14740*/  YIELD ;  /* 0x0000000000007946 */ /* 0x000fea0003800000 */
[----:B------:R-:W-:-:S04]  /*14750*/  ISETP.NE.AND P1, PT, R229, 0x2, PT ;  /* 0x00000002e500780c */ /* 0x000fc80003f25270 */
[----:B------:R-:W-:Y:S02]  /*14760*/  SEL R15, RZ, 0x1, P1 ;  /* 0x00000001ff0f7807 */ /* 0x000fe40000800000 */
[----:B------:R-:W-:Y:S02]  /*14770*/  SEL R229, R229, RZ, P1 ;  /* 0x000000ffe5e57207 */ /* 0x000fe40000800000 */
[----:B------:R-:W-:Y:S02]  /*14780*/  ISETP.NE.AND P1, PT, R218, RZ, PT ;  /* 0x000000ffda00720c */ /* 0x000fe40003f25270 */
[----:B------:R-:W-:-:S11]  /*14790*/  LOP3.LUT R230, R210, R15, RZ, 0x3c, !PT ;  /* 0x0000000fd2e67212 */ /* 0x000fd600078e3cff */
[----:B------:R-:W-:Y:S05]  /*147a0*/  @P1 BRA `(.L_x_1426) ;  /* 0x0000000000381947 */ /* 0x000fea0003800000 */
[----:B------:R-:W-:-:S05]  /*147b0*/  IMAD.U32 R14, RZ, RZ, UR41 ;  /* 0x00000029ff0e7e24 */ /* 0x000fca000f8e00ff */
[----:B------:R-:W-:-:S13]  /*147c0*/  ISETP.NE.AND P3, PT, R14, 0x3, PT ;  /* 0x000000030e00780c */ /* 0x000fda0003f65270 */
[----:B------:R-:W-:Y:S05]  /*147d0*/  @!P3 BRA `(.L_x_1427) ;  /* 0x000000000004b947 */ /* 0x000fea0003800000 */
[----:B------:R-:W-:Y:S01]  /*147e0*/  BPT.TRAP 0x1 ;  /* 0x000000040000795c */ /* 0x000fe20000300000 */
.L_x_1427:
[----:B------:R-:W-:Y:S01]  /*147f0*/  IMAD R15, R229, 0x8, R17 ;  /* 0x00000008e50f7824 */ /* 0x000fe200078e0211 */
[----:B------:R-:W-:-:S04]  /*14800*/  SHF.L.U32 R14, R230, 0x1f, RZ ;  /* 0x0000001fe60e7819 */ /* 0x000fc800000006ff */
[----:B------:R0:W1:Y:S01]  /*14810*/  SYNCS.PHASECHK.TRANS64.TRYWAIT P2, [R15+URZ+0x28830], R14 ;  /* 0x0288300e0f0075a7 */ /* 0x000062000804017f */
[----:B------:R-:W-:Y:S05]  /*14820*/  @!P3 BRA `(.L_x_1428) ;  /* 0x000000000004b947 */ /* 0x000fea0003800000 */
[----:B------:R-:W-:Y:S01]  /*14830*/  BPT.TRAP 0x1 ;  /* 0x000000040000795c */ /* 0x000fe20000300000 */
.L_x_1428:
[----:B------:R-:W-:Y:S04]  /*14840*/  BSSY B0, `(.L_x_1426) ;  /* 0x0000004000007945 */ /* 0x000fe80003800000 */
[----:B-1----:R-:W-:Y:S05]  /*14850*/  @P2 BRA `(.L_x_1429) ;  /* 0x0000000000082947 */ /* 0x002fea0003800000 */
[----:B------:R-:W1:Y:S02]  /*14860*/  SYNCS.PHASECHK.TRANS64.TRYWAIT P2, [R15+URZ+0x28830], R14 ;  /* 0x0288300e0f0075a7 */ /* 0x000e64000804017f */
[----:B-1----:R-:W-:Y:S05]  /*14870*/  @!P2 BRA `(.L_x_1430) ;  /* 0x00000194005ca947 */ /* 0x002fea0003800000 */
.L_x_1429:
[----:B------:R-:W-:Y:S05]  /*14880*/  BSYNC B0 ;  /* 0x0000000000007941 */ /* 0x000fea0003800000 */
.L_x_1426:
[----:B01----:R-:W0:Y:S01]  /*14890*/  S2R R14, SR_TID.X ;  /* 0x00000000000e7919 */ /* 0x003e220000002100 */
[----:B------:R-:W-:Y:S05]  /*148a0*/  WARPSYNC.ALL ;  /* 0x0000000000007948 */ /* 0x000fea0003800000 */
[----:B------:R-:W-:Y:S01]  /*148b0*/  IMAD.MOV.U32 R15, RZ, RZ, 0x40000040 ;  /* 0x40000040ff0f7424 */ /* 0x000fe200078e00ff */
[----:B------:R-:W-:Y:S01]  /*148c0*/  R2UR UR8, R6 ;  /* 0x00000000060872ca */ /* 0x000fe200000e0000 */
[----:B------:R-:W-:Y:S01]  /*148d0*/  IMAD.MOV.U32 R25, RZ, RZ, 0x40000040 ;  /* 0x40000040ff197424 */ /* 0x000fe200078e00ff */
[----:B------:R-:W-:Y:S02]  /*148e0*/  R2UR UR9, R7 ;  /* 0x00000000070972ca */ /* 0x000fe400000e0000 */
[----:B------:R-:W-:-:S02]  /*148f0*/  R2UR UR11, R15 ;  /* 0x000000000f0b72ca */ /* 0x000fc400000e0000 */
[----:B------:R-:W-:Y:S02]  /*14900*/  R2UR UR19, R25 ;  /* 0x00000000191372ca */ /* 0x000fe400000e0000 */
[----:B------:R-:W-:Y:S02]  /*14910*/  R2UR UR12, R12 ;  /* 0x000000000c0c72ca */ /* 0x000fe400000e0000 */
[----:B------:R-:W-:Y:S02]  /*14920*/  R2UR UR13, R13 ;  /* 0x000000000d0d72ca */ /* 0x000fe400000e0000 */
[----:B------:R-:W-:Y:S02]  /*14930*/  R2UR UR16, R10 ;  /* 0x000000000a1072ca */ /* 0x000fe400000e0000 */
[----:B------:R-:W-:Y:S02]  /*14940*/  R2UR UR17, R11 ;  /* 0x000000000b1172ca */ /* 0x000fe400000e0000 */
[----:B------:R-:W-:-:S02]  /*14950*/  R2UR UR23, R15 ;  /* 0x000000000f1772ca */ /* 0x000fc400000e0000 */
[----:B------:R-:W-:Y:S02]  /*14960*/  R2UR UR20, R8 ;  /* 0x00000000081472ca */ /* 0x000fe400000e0000 */
[----:B------:R-:W-:Y:S02]  /*14970*/  R2UR UR21, R9 ;  /* 0x00000000091572ca */ /* 0x000fe400000e0000 */
[----:B0-----:R-:W-:Y:S01]  /*14980*/  SHF.R.U32.HI R20, RZ, 0x7, R14 ;  /* 0x00000007ff147819 */ /* 0x001fe2000001160e */
[----:B------:R-:W-:-:S04]  /*14990*/  IMAD R14, R229, 0x600, R5 ;  /* 0x00000600e50e7824 */ /* 0x000fc800078e0205 */
[----:B------:R-:W-:Y:S01]  /*149a0*/  VIADD R21, R20, 0x8 ;  /* 0x0000000814157836 */ /* 0x000fe20000000000 */
[C---:B------:R-:W-:Y:S01]  /*149b0*/  R2UR UR10, R14.reuse ;  /* 0x000000000e0a72ca */ /* 0x040fe200000e0000 */
[C---:B------:R-:W-:Y:S02]  /*149c0*/  VIADD R24, R14.reuse, 0x4 ;  /* 0x000000040e187836 */ /* 0x040fe40000000000 */
[C---:B------:R-:W-:Y:S01]  /*149d0*/  VIADD R20, R14.reuse, 0x2 ;  /* 0x000000020e147836 */ /* 0x040fe20000000000 */
[----:B------:R0:W-:Y:S01]  /*149e0*/  BAR.SYNC.DEFER_BLOCKING R21, 0x100 ;  /* 0x000400150000751d */ /* 0x0001e20000010000 */
[----:B------:R-:W-:Y:S01]  /*149f0*/  VIADD R14, R14, 0x6 ;  /* 0x000000060e0e7836 */ /* 0x000fe20000000000 */
[----:B------:R-:W-:Y:S02]  /*14a00*/  R2UR UR18, R24 ;  /* 0x00000000181272ca */ /* 0x000fe400000e0000 */
[----:B------:R-:W-:Y:S02]  /*14a10*/  R2UR UR14, R20 ;  /* 0x00000000140e72ca */ /* 0x000fe400000e0000 */
[----:B------:R-:W-:Y:S01]  /*14a20*/  R2UR UR22, R14 ;  /* 0x000000000e1672ca */ /* 0x000fe200000e0000 */
[----:B0-----:R-:W-:-:S05]  /*14a30*/  IMAD.MOV.U32 R21, RZ, RZ, 0x40000040 ;  /* 0x40000040ff157424 */ /* 0x001fca00078e00ff */
[----:B------:R-:W-:Y:S01]  /*14a40*/  R2UR UR15, R21 ;  /* 0x00000000150f72ca */ /* 0x000fe200000e0000 */
        /* <DEDUP_REMOVED lines=12> */
[----:B------:R-:W-:Y:S05]  /*14b10*/  @P1 BRA `(.L_x_1431) ;  /* 0x0000000000301947 */ /* 0x000fea0003800000 */
[----:B------:R-:W-:-:S05]  /*14b20*/  IMAD.U32 R21, RZ, RZ, UR41 ;  /* 0x00000029ff157e24 */ /* 0x000fca000f8e00ff */
[----:B------:R-:W-:-:S13]  /*14b30*/  ISETP.NE.AND P2, PT, R21, 0x3, PT ;  /* 0x000000031500780c */ /* 0x000fda0003f45270 */
[----:B------:R-:W-:Y:S05]  /*14b40*/  @!P2 BRA `(.L_x_1432) ;  /* 0x000000000004a947 */ /* 0x000fea0003800000 */
[----:B------:R-:W-:Y:S01]  /*14b50*/  BPT.TRAP 0x1 ;  /* 0x000000040000795c */ /* 0x000fe20000300000 */
.L_x_1432:
[----:B------:R-:W-:Y:S01]  /*14b60*/  SHF.L.U32 R14, R210, 0x1f, RZ ;  /* 0x0000001fd20e7819 */ /* 0x000fe200000006ff */
[----:B------:R-:W-:-:S04]  /*14b70*/  IMAD R15, R211, 0x8, R17 ;  /* 0x00000008d30f7824 */ /* 0x000fc800078e0211 */
[----:B------:R0:W1:Y:S01]  /*14b80*/  SYNCS.PHASECHK.TRANS64.TRYWAIT P1, [R15+URZ+0x28850], R14 ;  /* 0x0288500e0f0075a7 */ /* 0x000062000802017f */
[----:B------:R-:W-:Y:S05]  /*14b90*/  @!P2 BRA `(.L_x_1433) ;  /* 0x000000000004a947 */ /* 0x000fea0003800000 */
[----:B------:R-:W-:Y:S01]  /*14ba0*/  BPT.TRAP 0x1 ;  /* 0x000000040000795c */ /* 0x000fe20000300000 */
.L_x_1433:
[----:B-1----:R-:W-:Y:S05]  /*14bb0*/  @P1 BRA `(.L_x_1431) ;  /* 0x0000000000081947 */ /* 0x002fea0003800000 */
[----:B------:R-:W1:Y:S02]  /*14bc0*/  SYNCS.PHASECHK.TRANS64.TRYWAIT P1, [R15+URZ+0x28850], R14 ;  /* 0x0288500e0f0075a7 */ /* 0x000e64000802017f */
[----:B-1----:R-:W-:Y:S05]  /*14bd0*/  @!P1 BRA `(.L_x_1434) ;  /* 0x0000019000989947 */ /* 0x002fea0003800000 */
.L_x_1431:
[----:B01----:R-:W-:Y:S01]  /*14be0*/  VIADD R14, R17, 0x400 ;  /* 0x00000400110e7836 */ /* 0x003fe20000000000 */
[----:B------:R-:W-:Y:S05]  /*14bf0*/  WARPSYNC.ALL ;  /* 0x0000000000007948 */ /* 0x000fea0003800000 */
[----:B------:R-:W-:Y:S01]  /*14c00*/  SHF.R.U32.HI R14, RZ, 0x4, R14 ;  /* 0x00000004ff0e7819 */ /* 0x000fe2000001160e */
[----:B------:R-:W-:Y:S01]  /*14c10*/  IMAD.MOV.U32 R15, RZ, RZ, -0x7fffffe0 ;  /* 0x80000020ff0f7424 */ /* 0x000fe200078e00ff */
[----:B------:R-:W-:Y:S01]  /*14c20*/  WARPGROUP.ARRIVE ;  /* 0x00000000000079c5 */ /* 0x000fe20000000000 */
[----:B------:R-:W-:Y:S01]  /*14c30*/  IMAD.MOV.U32 R21, RZ, RZ, -0x7fffffe0 ;  /* 0x80000020ff157424 */ /* 0x000fe200078e00ff */
[----:B------:R-:W-:-:S04]  /*14c40*/  LOP3.LUT R14, R14, 0x3fff, RZ, 0xc0, !PT ;  /* 0x00003fff0e0e7812 */ /* 0x000fc800078ec0ff */
[----:B------:R-:W0:Y:S01]  /*14c50*/  S2R R210, SR_TID.X ;  /* 0x0000000000d27919 */ /* 0x000e220000002100 */
[----:B------:R-:W-:Y:S01]  /*14c60*/  R2UR UR11, R15 ;  /* 0x000000000f0b72ca */ /* 0x000fe200000e0000 */
[----:B------:R-:W-:Y:S01]  /*14c70*/  FMUL.FTZ R15, R2, R24 ;  /* 0x00000018020f7220 */ /* 0x000fe20000410000 */
[----:B------:R-:W-:Y:S01]  /*14c80*/  LOP3.LUT R14, R14, 0x10000, RZ, 0xfc, !PT ;  /* 0x000100000e0e7812 */ /* 0x000fe200078efcff */
[C---:B------:R-:W-:Y:S01]  /*14c90*/  FMUL.FTZ R24, R2.reuse, R27 ;  /* 0x0000001b02187220 */ /* 0x040fe20000410000 */
[C---:B------:R-:W-:Y:S01]  /*14ca0*/  FMUL.FTZ R27, R2.reuse, R30 ;  /* 0x0000001e021b7220 */ /* 0x040fe20000410000 */
[C---:B------:R-:W-:Y:S01]  /*14cb0*/  FMUL.FTZ R30, R2.reuse, R33 ;  /* 0x00000021021e7220 */ /* 0x040fe20000410000 */
[C---:B------:R-:W-:Y:S01]  /*14cc0*/  FMUL.FTZ R33, R2.reuse, R36 ;  /* 0x0000002402217220 */ /* 0x040fe20000410000 */
[----:B------:R-:W-:Y:S02]  /*14cd0*/  IMAD R14, R211, 0x600, R14 ;  /* 0x00000600d30e7824 */ /* 0x000fe400078e020e */
[C---:B------:R-:W-:Y:S01]  /*14ce0*/  FMUL.FTZ R36, R2.reuse, R39 ;  /* 0x0000002702247220 */ /* 0x040fe20000410000 */
[C---:B------:R-:W-:Y:S01]  /*14cf0*/  FMUL.FTZ R39, R2.reuse, R42 ;  /* 0x0000002a02277220 */ /* 0x040fe20000410000 */
[----:B------:R-:W-:Y:S01]  /*14d00*/  FMUL.FTZ R42, R2, R45 ;  /* 0x0000002d022a7220 */ /* 0x000fe20000410000 */
[C---:B------:R-:W-:Y:S01]  /*14d10*/  VIADD R20, R14.reuse, 0x2 ;  /* 0x000000020e147836 */ /* 0x040fe20000000000 */
[----:B------:R-:W-:Y:S01]  /*14d20*/  R2UR UR10, R14 ;  /* 0x000000000e0a72ca */ /* 0x000fe200000e0000 */
[----:B------:R-:W-:Y:S01]  /*14d30*/  IMAD.MOV.U32 R45, RZ, RZ, -0x7fffffe0 ;  /* 0x80000020ff2d7424 */ /* 0x000fe200078e00ff */
[----:B------:R-:W-:Y:S01]  /*14d40*/  ISETP.NE.AND P2, PT, R232, 0x1, PT ;  /* 0x00000001e800780c */ /* 0x000fe20003f45270 */
        /* <DEDUP_REMOVED lines=9> */
[----:B------:R-:W-:Y:S01]  /*14de0*/  LOP3.LUT P1, RZ, R16, 0x1000, RZ, 0xc0, !PT ;  /* 0x0000100010ff7812 */ /* 0x000fe2000782c0ff */
[----:B------:R-:W-:Y:S01]  /*14df0*/  QGMMA.64x128x32.F32.E4M3.E4M3 R120, R204, gdesc[UR8], R120, gsb0 ;  /* 0x01e00008cc787df3 */ /* 0x000fe20008000878 */
[----:B------:R-:W-:Y:S01]  /*14e00*/  R2UR UR10, R20 ;  /* 0x00000000140a72ca */ /* 0x000fe200000e0000 */
[----:B------:R-:W-:Y:S01]  /*14e10*/  VIADD R20, R14, 0x200 ;  /* 0x000002000e147836 */ /* 0x000fe20000000000 */
[----:B------:R-:W-:Y:S01]  /*14e20*/  R2UR UR11, R21 ;  /* 0x00000000150b72ca */ /* 0x000fe200000e0000 */
[----:B------:R-:W-:Y:S01]  /*14e30*/  IMAD.MOV.U32 R21, RZ, RZ, -0x7fffffe0 ;  /* 0x80000020ff157424 */ /* 0x000fe200078e00ff */
[----:B------:R-:W1:Y:S01]  /*14e40*/  MUFU.TANH R15, R15 ;  /* 0x0000000f000f7308 */ /* 0x000e620000002400 */
[----:B0-----:R-:W-:-:S07]  /*14e50*/  SHF.R.U32.HI R210, RZ, 0x7, R210 ;  /* 0x00000007ffd27819 */ /* 0x001fce00000116d2 */
[----:B------:R-:W0:Y:S08]  /*14e60*/  MUFU.TANH R24, R24 ;  /* 0x0000001800187308 */ /* 0x000e300000002400 */
[----:B------:R-:W2:Y:S08]  /*14e70*/  MUFU.TANH R27, R27 ;  /* 0x0000001b001b7308 */ /* 0x000eb00000002400 */
[----:B------:R-:W3:Y:S08]  /*14e80*/  MUFU.TANH R30, R30 ;  /* 0x0000001e001e7308 */ /* 0x000ef00000002400 */
        /* <DEDUP_REMOVED lines=31> */
[C---:B------:R-:W-:Y:S01]  /*15080*/  FMUL.FTZ R20, R2.reuse, R25 ;  /* 0x0000001902147220 */ /* 0x040fe20000410000 */
[----:B------:R-:W-:Y:S01]  /*15090*/  R2UR UR11, R21 ;  /* 0x00000000150b72ca */ /* 0x000fe200000e0000 */
        /* <DEDUP_REMOVED lines=72> */
[----:B------:R-:W-:Y:S01]  /*15520*/  FMUL.FTZ R110, R2, R115 ;  /* 0x00000073026e7220 */ /* 0x000fe20000410000 */
        /* <DEDUP_REMOVED lines=13> */
[----:B------:R-:W-:Y:S02]  /*15600*/  R2UR UR11, R45 ;  /* 0x000000002d0b72ca */ /* 0x000fe400000e0000 */
[----:B------:R-:W5:Y:S04]  /*15610*/  @P2 LDC R45, c[0x0][0x44c] ;  /* 0x00011300ff2d2b82 */ /* 0x000f680000000800 */
        /* <DEDUP_REMOVED lines=17> */
[----:B------:R-:W-:-:S07]  /*15730*/  WARPGROUP.DEPBAR.LE gsb0, 0x0 ;  /* 0x00008000000079c5 */ /* 0x000fce0000010000 */
[----:B------:R1:W0:Y:S01]  /*15740*/  MUFU.TANH R188, R44 ;  /* 0x0000002c00bc7308 */ /* 0x0002220000002400 */
[----:B------:R-:W-:Y:S01]  /*15750*/  WARPGROUP.ARRIVE ;  /* 0x00000000000079c5 */ /* 0x000fe20000000000 */
[C---:B------:R-:W-:Y:S01]  /*15760*/  FMUL.FTZ R189, R2.reuse, R104 ;  /* 0x0000006802bd7220 */ /* 0x040fe20000410000 */
[C---:B------:R-:W-:Y:S01]  /*15770*/  FMUL.FTZ R104, R2.reuse, R107 ;  /* 0x0000006b02687220 */ /* 0x040fe20000410000 */
[C---:B------:R-:W-:Y:S01]  /*15780*/  FMUL.FTZ R107, R2.reuse, R108 ;  /* 0x0000006c026b7220 */ /* 0x040fe20000410000 */
[C---:B------:R-:W-:Y:S01]  /*15790*/  FMUL.FTZ R108, R2.reuse, R109 ;  /* 0x0000006d026c7220 */ /* 0x040fe20000410000 */
[----:B------:R-:W-:Y:S02]  /*157a0*/  FMUL.FTZ R109, R2, R114 ;  /* 0x00000072026d7220 */ /* 0x000fe40000410000 */
[----:B------:R-:W0:Y:S01]  /*157b0*/  MUFU.TANH R58, R58 ;  /* 0x0000003a003a7308 */ /* 0x000e220000002400 */
[----:B-1----:R-:W-:-:S05]  /*157c0*/  VIADD R44, R14, 0x402 ;  /* 0x000004020e2c7836 */ /* 0x002fca0000000000 */
[----:B------:R-:W-:Y:S02]  /*157d0*/  R2UR UR10, R44 ;  /* 0x000000002c0a72ca */ /* 0x000fe400000e0000 */
[----:B------:R-:W1:Y:S08]  /*157e0*/  MUFU.TANH R59, R59 ;  /* 0x0000003b003b7308 */ /* 0x000e700000002400 */
[----:B------:R-:W0:Y:S03]  /*157f0*/  MUFU.TANH R60, R60 ;  /* 0x0000003c003c7308 */ /* 0x000e260000002400 */
[----:B------:R-:W-:Y:S05]  /*15800*/  QGMMA.64x128x32.F32.E4M3.E4M3 R120, R184, gdesc[UR8], R120, gsb0 ;  /* 0x01e00008b8787df3 */ /* 0x000fea0008000878 */
        /* <DEDUP_REMOVED lines=19> */
[----:B------:R-:W2:Y:S01]  /*15940*/  @P2 LDC R185, c[0x0][0x450] ;  /* 0x00011400ffb92b82 */ /* 0x000ea20000000800 */
[----:B------:R-:W-:Y:S02]  /*15950*/  IMAD.IADD R184, R224, 0x1, R217 ;  /* 0x00000001e0b87824 */ /* 0x000fe400078e02d9 */
[----:B------:R-:W-:Y:S02]  /*15960*/  VIADD R186, R118, 0x1 ;  /* 0x0000000176ba7836 */ /* 0x000fe40000000000 */
[----:B-----5:R-:W-:Y:S01]  /*15970*/  @P2 IMAD.HI.U32 R44, R184, R45, RZ ;  /* 0x0000002db82c2227 */ /* 0x020fe200078e00ff */
[----:B------:R-:W0:Y:S03]  /*15980*/  MUFU.TANH R79, R79 ;  /* 0x0000004f004f7308 */ /* 0x000e260000002400 */
[----:B------:R-:W-:Y:S02]  /*15990*/  @!P0 IMAD R45, R229, 0x8, R17 ;  /* 0x00000008e52d8824 */ /* 0x000fe400078e0211 */
[----:B------:R-:W-:-:S03]  /*159a0*/  IMAD R115, R219, -0x2, R186 ;  /* 0xfffffffedb737824 */ /* 0x000fc600078e02ba */
[----:B------:R-:W0:Y:S02]  /*159b0*/  MUFU.TANH R80, R80 ;  /* 0x0000005000507308 */ /* 0x000e240000002400 */
[----:B------:R-:W-:Y:S01]  /*159c0*/  IADD3 R186, -R214, R115, R215 ;  /* 0x00000073d6ba7210 */ /* 0x000fe20007ffe1d7 */
[----:B------:R-:W-:-:S04]  /*159d0*/  VIADD R115, R115, 0xffffffff ;  /* 0xffffffff73737836 */ /* 0x000fc80000000000 */
[C---:B------:R-:W-:Y:S01]  /*159e0*/  VIADD R187, R186.reuse, UR26 ;  /* 0x0000001ababb7c36 */ /* 0x040fe20008000000 */
[----:B------:R-:W0:Y:S01]  /*159f0*/  MUFU.TANH R81, R81 ;  /* 0x0000005100517308 */ /* 0x000e220000002400 */
[----:B------:R-:W-:Y:S01]  /*15a00*/  VIADD R186, R186, UR27 ;  /* 0x0000001bbaba7c36 */ /* 0x000fe20008000000 */
[----:B--2---:R-:W-:Y:S01]  /*15a10*/  @P2 SHF.R.U32.HI R184, RZ, R185, R44 ;  /* 0x000000b9ffb82219 */ /* 0x004fe2000001162c */
[----:B------:R-:W-:Y:S01]  /*15a20*/  @!P0 VIADD R44, R45, 0x28840 ;  /* 0x000288402d2c8836 */ /* 0x000fe20000000000 */
[----:B------:R-:W-:-:S04]  /*15a30*/  IADD3 R45, -R210, 0xb, RZ ;  /* 0x0000000bd22d7810 */ /* 0x000fc80007ffe1ff */
[----:B------:R-:W-:Y:S01]  /*15a40*/  @!P0 PRMT R114, RZ, 0x654, R44 ;  /* 0x00000654ff728816 */ /* 0x000fe2000000002c */
[----:B------:R2:W-:Y:S06]  /*15a50*/  BAR.ARV R45, 0x100 ;  /* 0x0004002d0000751d */ /* 0x0005ec0000002000 */
[----:B------:R5:W-:Y:S01]  /*15a60*/  @!P0 SYNCS.ARRIVE.TRANS64.RED.A1T0 RZ, [R114+URZ], RZ ;  /* 0x000000ff72ff89a7 */ /* 0x000be2000810043f */
[----:B------:R-:W0:Y:S01]  /*15a70*/  MUFU.TANH R82, R82 ;  /* 0x0000005200527308 */ /* 0x000e220000002400 */
[----:B------:R-:W3:Y:S01]  /*15a80*/  SHFL.IDX PT, R44, R184, RZ, 0x1c1f ;  /* 0x001c1fffb82c7589 */ /* 0x000ee200000e0000 */
[----:B-----5:R-:W-:-:S06]  /*15a90*/  FMUL.FTZ R114, R2, R119 ;  /* 0x0000007702727220 */ /* 0x020fcc0000410000 */
[----:B------:R-:W0:Y:S08]  /*15aa0*/  MUFU.TANH R83, R83 ;  /* 0x0000005300537308 */ /* 0x000e300000002400 */
[----:B------:R-:W0:Y:S08]  /*15ab0*/  MUFU.TANH R84, R84 ;  /* 0x0000005400547308 */ /* 0x000e300000002400 */
[----:B------:R-:W0:Y:S01]  /*15ac0*/  MUFU.TANH R85, R85 ;  /* 0x0000005500557308 */ /* 0x000e220000002400 */
[----:B---3--:R-:W-:-:S02]  /*15ad0*/  IMAD.IADD R185, R187, 0x1, R44 ;  /* 0x00000001bbb97824 */ /* 0x008fc400078e022c */
[----:B------:R-:W-:-:S05]  /*15ae0*/  IMAD.IADD R119, R186, 0x1, R44 ;  /* 0x00000001ba777824 */ /* 0x000fca00078e022c */
[----:B------:R-:W3:Y:S08]  /*15af0*/  MUFU.TANH R86, R86 ;  /* 0x0000005600567308 */ /* 0x000ef00000002400 */
        /* <DEDUP_REMOVED lines=8> */
[----:B------:R2:W0:Y:S08]  /*15b80*/  MUFU.TANH R14, R189 ;  /* 0x000000bd000e7308 */ /* 0x0004300000002400 */
        /* <DEDUP_REMOVED lines=18> */
[----:B------:R-:W-:Y:S01]  /*15cb0*/  IMAD.U32 R190, RZ, RZ, UR24 ;  /* 0x00000018ffbe7e24 */ /* 0x000fe2000f8e00ff */
[----:B------:R-:W-:-:S04]  /*15cc0*/  LOP3.LUT R189, RZ, R189, RZ, 0x33, !PT ;  /* 0x000000bdffbd7212 */ /* 0x000fc800078e33ff */
[----:B------:R-:W-:-:S13]  /*15cd0*/  ISETP.NE.AND P1, PT, R190, 0x1, PT ;  /* 0x00000001be00780c */ /* 0x000fda0003f25270 */
[----:B------:R-:W1:Y:S02]  /*15ce0*/  @P1 LDC.64 R44, c[0x0][0x9e8] ;  /* 0x00027a00ff2c1b82 */ /* 0x000e640000000a00 */
[----:B-1----:R-:W-:-:S05]  /*15cf0*/  @P1 IMAD.HI.U32 R44, R189, R44, RZ ;  /* 0x0000002cbd2c1227 */ /* 0x002fca00078e00ff */
[----:B------:R-:W-:-:S04]  /*15d00*/  @P1 SHF.R.U32.HI R189, RZ, R45, R44 ;  /* 0x0000002dffbd1219 */ /* 0x000fc8000001162c */
[----:B------:R-:W-:Y:S01]  /*15d10*/  LOP3.LUT R189, RZ, R189, RZ, 0x33, !PT ;  /* 0x000000bdffbd7212 */ /* 0x000fe200078e33ff */
[----:B------:R-:W-:Y:S06]  /*15d20*/  BRA `(.L_x_1438) ;  /* 0x0000000000147947 */ /* 0x000fec0003800000 */
.L_x_1437:
[----:B------:R-:W-:-:S05]  /*15d30*/  IMAD.U32 R190, RZ, RZ, UR24 ;  /* 0x00000018ffbe7e24 */ /* 0x000fca000f8e00ff */
[----:B------:R-:W-:-:S13]  /*15d40*/  ISETP.NE.AND P1, PT, R190, 0x1, PT ;  /* 0x00000001be00780c */ /* 0x000fda0003f25270 */
[----:B------:R-:W1:Y:S02]  /*15d50*/  @P1 LDC.64 R44, c[0x0][0x9e8] ;  /* 0x00027a00ff2c1b82 */ /* 0x000e640000000a00 */
[----:B-1----:R-:W-:-:S05]  /*15d60*/  @P1 IMAD.HI.U32 R44, R189, R44, RZ ;  /* 0x0000002cbd2c1227 */ /* 0x002fca00078e00ff */
[----:B------:R-:W-:-:S07]  /*15d70*/  @P1 SHF.R.U32.HI R189, RZ, R45, R44 ;  /* 0x0000002dffbd1219 */ /* 0x000fce000001162c */
.L_x_1438:
[----:B------:R-:W-:Y:S05]  /*15d80*/  BSYNC B0 ;  /* 0x0000000000007941 */ /* 0x000fea0003800000 */
.L_x_1436:
[----:B------:R-:W-:-:S05]  /*15d90*/  IMAD R44, R189, R190, R115 ;  /* 0x000000bebd2c7224 */ /* 0x000fca00078e0273 */
[----:B------:R-:W-:Y:S02]  /*15da0*/  VIADDMNMX R185, R44, R190, R185, PT ;  /* 0x000000be2cb97246 */ /* 0x000fe400038001b9 */
[----:B------:R-:W-:-:S07]  /*15db0*/  VIMNMX R119, R119, R44, !PT ;  /* 0x0000002c77777248 */ /* 0x000fce0007fe0100 */
.L_x_1435:
[----:B------:R-:W2:Y:S01]  /*15dc0*/  LDL.LU R189, [R1] ;  /* 0x0000000001bd7983 */ /* 0x000ea20000300800 */
[C---:B------:R-:W-:Y:S02]  /*15dd0*/  ISETP.GE.AND P1, PT, R118.reuse, 0x2, PT ;  /* 0x000000027600780c */ /* 0x040fe40003f26270 */
[----:B------:R-:W-:Y:S01]  /*15de0*/  ISETP.GE.AND P3, PT, R118, 0x9, PT ;  /* 0x000000097600780c */ /* 0x000fe20003f66270 */
[----:B------:R-:W1:Y:S01]  /*15df0*/  SHFL.IDX PT, R45, R184, 0x1, 0x1c1f ;  /* 0x003c1f00b82d7f89 */ /* 0x000e6200000e0000 */
[----:B------:R-:W-:Y:S02]  /*15e00*/  ISETP.GT.AND P2, PT, R119, 0x1, !P1 ;  /* 0x000000017700780c */ /* 0x000fe40004f44270 */
[----:B------:R-:W-:Y:S02]  /*15e10*/  LOP3.LUT R16, R16, 0xfffffdff, RZ, 0xc0, !PT ;  /* 0xfffffdff10107812 */ /* 0x000fe400078ec0ff */
[----:B------:R-:W-:-:S04]  /*15e20*/  ISETP.LT.OR P2, PT, R185, 0x2, P2 ;  /* 0x00000002b900780c */ /* 0x000fc80001741670 */
[----:B0-----:R-:W-:Y:S02]  /*15e30*/  FSEL R20, R20, -INF , !P2 ;  /* 0xff80000014147808 */ /* 0x001fe40005000000 */
[----:B------:R-:W-:-:S04]  /*15e40*/  ISETP.GT.AND P2, PT, R119, 0x8, !P3 ;  /* 0x000000087700780c */ /* 0x000fc80005f44270 */
[----:B------:R-:W-:-:S04]  /*15e50*/  ISETP.LT.OR P2, PT, R185, 0x9, P2 ;  /* 0x00000009b900780c */ /* 0x000fc80001741670 */
[----:B------:R-:W-:Y:S01]  /*15e60*/  FSEL R25, R25, -INF , !P2 ;  /* 0xff80000019197808 */ /* 0x000fe20005000000 */
[--C-:B-1----:R-:W-:Y:S02]  /*15e70*/  IMAD.IADD R187, R187, 0x1, R45.reuse ;  /* 0x00000001bbbb7824 */ /* 0x102fe400078e022d */
[----:B------:R-:W-:Y:S01]  /*15e80*/  IMAD.IADD R186, R186, 0x1, R45 ;  /* 0x00000001baba7824 */ /* 0x000fe200078e022d */
[----:B--2---:R-:W-:-:S04]  /*15e90*/  LOP3.LUT R189, R189, 0xfffffffd, RZ, 0xc0, !PT ;  /* 0xfffffffdbdbd7812 */ /* 0x004fc800078ec0ff */
        /* <DEDUP_REMOVED lines=260> */
[----:B------:R-:W-:-:S03]  /*16ee0*/  ISETP.GT.AND P6, PT, R119, RZ, !P6 ;  /* 0x000000ff7700720c */ /* 0x000fc600077c4270 */
[----:B------:R0:W-:Y:S01]  /*16ef0*/  STL [R1], R189 ;  /* 0x000000bd01007387 */ /* 0x0001e20000100800 */
[----:B------:R-:W-:-:S04]  /*16f00*/  ISETP.LT.OR P6, PT, R185, 0x1, P6 ;  /* 0x00000001b900780c */ /* 0x000fc800037c1670 */
[----:B------:R-:W-:Y:S02]  /*16f10*/  FSEL R190, R15, -INF , !P6 ;  /* 0xff8000000fbe7808 */ /* 0x000fe40007000000 */
[----:B------:R-:W-:-:S13]  /*16f20*/  ISETP.GE.AND P6, PT, R118, 0xba, PT ;  /* 0x000000ba7600780c */ /* 0x000fda0003fc6270 */
[----:B------:R-:W-:Y:S02]  /*16f30*/  @P6 LOP3.LUT R16, R16, 0x400, RZ, 0xfc, !PT ;  /* 0x0000040010106812 */ /* 0x000fe400078efcff */
[----:B------:R-:W-:-:S04]  /*16f40*/  ISETP.GT.AND P6, PT, R119, 0xb9, !P6 ;  /* 0x000000b97700780c */ /* 0x000fc800077c4270 */
[----:B------:R-:W-:-:S04]  /*16f50*/  ISETP.LT.OR P6, PT, R185, 0xba, P6 ;  /* 0x000000bab900780c */ /* 0x000fc800037c1670 */
[----:B------:R-:W-:Y:S02]  /*16f60*/  FSEL R117, R117, -INF , !P6 ;  /* 0xff80000075757808 */ /* 0x000fe40007000000 */
[----:B------:R-:W-:-:S13]  /*16f70*/  LOP3.LUT P6, RZ, R16, 0x1000, RZ, 0xc0, !PT ;  /* 0x0000100010ff7812 */ /* 0x000fda00078cc0ff */
[----:B0-----:R-:W-:Y:S05]  /*16f80*/  @!P6 BRA `(.L_x_1439) ;  /* 0x000000000054e947 */ /* 0x001fea0003800000 */
        /* <DEDUP_REMOVED lines=12> */
.L_x_1441:
[----:B------:R-:W-:-:S05]  /*17050*/  IMAD.U32 R118, RZ, RZ, UR24 ;  /* 0x00000018ff767e24 */ /* 0x000fca000f8e00ff */
[----:B------:R-:W-:-:S13]  /*17060*/  ISETP.NE.AND P6, PT, R118, 0x1, PT ;  /* 0x000000017600780c */ /* 0x000fda0003fc5270 */
[----:B------:R-:W0:Y:S02]  /*17070*/  @P6 LDC.64 R14, c[0x0][0x9e8] ;  /* 0x00027a00ff0e6b82 */ /* 0x000e240000000a00 */
[----:B0-----:R-:W-:-:S05]  /*17080*/  @P6 IMAD.HI.U32 R14, R45, R14, RZ ;  /* 0x0000000e2d0e6227 */ /* 0x001fca00078e00ff */
[----:B------:R-:W-:-:S07]  /*17090*/  @P6 SHF.R.U32.HI R45, RZ, R15, R14 ;  /* 0x0000000fff2d6219 */ /* 0x000fce000001160e */
.L_x_1442:
[----:B------:R-:W-:Y:S05]  /*170a0*/  BSYNC B0 ;  /* 0x0000000000007941 */ /* 0x000fea0003800000 */
.L_x_1440:
[----:B------:R-:W-:-:S05]  /*170b0*/  IMAD R45, R45, R118, R115 ;  /* 0x000000762d2d7224 */ /* 0x000fca00078e0273 */
[----:B------:R-:W-:Y:S02]  /*170c0*/  VIADDMNMX R187, R45, R118, R187, PT ;  /* 0x000000762dbb7246 */ /* 0x000fe400038001bb */
[----:B------:R-:W-:-:S07]  /*170d0*/  VIMNMX R186, R186, R45, !PT ;  /* 0x0000002dbaba7248 */ /* 0x000fce0007fe0100 */
.L_x_1439:
        /* <DEDUP_REMOVED lines=126> */
[----:B------:R-:W-:Y:S02]  /*178c0*/  FSEL R106, R106, -INF , !P2 ;  /* 0xff8000006a6a7808 */ /* 0x000fe40005000000 */
[C---:B------:R-:W-:Y:S02]  /*178d0*/  ISETP.GT.AND P1, PT, R186.reuse, 0x49, !P1 ;  /* 0x00000049ba00780c */ /* 0x040fe40004f24270 */
[----:B------:R-:W-:-:S02]  /*178e0*/  ISETP.GT.AND P3, PT, R186, 0xb0, !P3 ;  /* 0x000000b0ba00780c */ /* 0x000fc40005f64270 */
        /* <DEDUP_REMOVED lines=10> */
[C---:B------:R-:W-:Y:S02]  /*17990*/  ISETP.GT.AND P5, PT, R186.reuse, 0xb8, !P5 ;  /* 0x000000b8ba00780c */ /* 0x040fe40006fa4270 */
[----:B------:R-:W-:Y:S02]  /*179a0*/  ISETP.GT.AND P1, PT, R186, 0x51, !P1 ;  /* 0x00000051ba00780c */ /* 0x000fe40004f24270 */
[----:B------:R-:W-:-:S02]  /*179b0*/  ISETP.LT.OR P3, PT, R187, 0xb1, P3 ;  /* 0x000000b1bb00780c */ /* 0x000fc40001f61670 */
[----:B------:R-:W-:Y:S02]  /*179c0*/  ISETP.LT.OR P1, PT, R187, 0x52, P1 ;  /* 0x00000052bb00780c */ /* 0x000fe40000f21670 */
[----:B------:R-:W-:Y:S02]  /*179d0*/  FSEL R109, R109, -INF , !P3 ;  /* 0xff8000006d6d7808 */ /* 0x000fe40005800000 */
[----:B------:R-:W-:Y:S02]  /*179e0*/  FSEL R66, R66, -INF , !P1 ;  /* 0xff80000042427808 */ /* 0x000fe40004800000 */
[----:B------:R-:W-:Y:S02]  /*179f0*/  LOP3.LUT P1, RZ, R189, 0x2000000, RZ, 0xc0, !PT ;  /* 0x02000000bdff7812 */ /* 0x000fe4000782c0ff */
[----:B------:R-:W-:Y:S02]  /*17a00*/  ISETP.LT.OR P4, PT, R187, 0xb2, P4 ;  /* 0x000000b2bb00780c */ /* 0x000fe40002781670 */
[----:B------:R-:W-:-:S02]  /*17a10*/  ISETP.GT.AND P1, PT, R186, 0x58, !P1 ;  /* 0x00000058ba00780c */ /* 0x000fc40004f24270 */
[----:B------:R-:W-:Y:S02]  /*17a20*/  FSEL R110, R110, -INF , !P4 ;  /* 0xff8000006e6e7808 */ /* 0x000fe40006000000 */
[C---:B------:R-:W-:Y:S02]  /*17a30*/  ISETP.LT.OR P1, PT, R187.reuse, 0x59, P1 ;  /* 0x00000059bb00780c */ /* 0x040fe40000f21670 */
[----:B------:R-:W-:Y:S02]  /*17a40*/  ISETP.LT.OR P5, PT, R187, 0xb9, P5 ;  /* 0x000000b9bb00780c */ /* 0x000fe40002fa1670 */
        /* <DEDUP_REMOVED lines=80> */
[----:B------:R-:W-:Y:S01]  /*17f50*/  LOP3.LUT P6, RZ, R189, 0x1, RZ, 0xc0, !PT ;  /* 0x00000001bdff7812 */ /* 0x000fe200078cc0ff */
[----:B------:R-:W-:Y:S01]  /*17f60*/  IMAD.U32 R189, RZ, RZ, UR41 ;  /* 0x00000029ffbd7e24 */ /* 0x000fe2000f8e00ff */
[----:B------:R-:W-:-:S04]  /*17f70*/  ISETP.LT.OR P1, PT, R187, 0xa9, P1 ;  /* 0x000000a9bb00780c */ /* 0x000fc80000f21670 */
[----:B------:R-:W-:Y:S02]  /*17f80*/  FSEL R105, R105, -INF , !P1 ;  /* 0xff80000069697808 */ /* 0x000fe40004800000 */
[----:B------:R-:W-:Y:S02]  /*17f90*/  ISETP.GT.AND P1, PT, R186, RZ, !P6 ;  /* 0x000000ffba00720c */ /* 0x000fe40007724270 */
        /* <DEDUP_REMOVED lines=8> */
[----:B------:R-:W-:Y:S02]  /*18020*/  FSEL R114, R114, -INF , !P2 ;  /* 0xff80000072727808 */ /* 0x000fe40005000000 */
[----:B------:R-:W-:Y:S01]  /*18030*/  ISETP.NE.AND P3, PT, R189, 0x3, PT ;  /* 0x00000003bd00780c */ /* 0x000fe20003f65270 */
        /* <DEDUP_REMOVED lines=91> */
[----:B------:R-:W-:Y:S01]  /*185f0*/  FMNMX.FTZ R115, R99, R184, !PT ;  /* 0x000000b863737209 */ /* 0x000fe20007810000 */
[--C-:B------:R-:W-:Y:S01]  /*18600*/  FFMA.FTZ R184, R89, UR28, -R15.reuse ;  /* 0x0000001c59b87c23 */ /* 0x100fe2000801080f */
[----:B------:R-:W-:-:S02]  /*18610*/  FFMA.FTZ R89, R92, UR28, -R15 ;  /* 0x0000001c5c597c23 */ /* 0x000fc4000801080f */
[----:B------:R-:W-:Y:S02]  /*18620*/  FMNMX.FTZ R115, R102, R115, !PT ;  /* 0x0000007366737209 */ /* 0x000fe40007810000 */
[----:B------:R-:W-:Y:S01]  /*18630*/  MUFU.EX2 R48, R48 ;  /* 0x0000003000307308 */ /* 0x000fe20000000800 */
[----:B0-----:R-:W-:Y:S01]  /*18640*/  IMAD.U32 R188, RZ, RZ, UR28 ;  /* 0x0000001cffbc7e24 */ /* 0x001fe2000f8e00ff */
[----:B------:R-:W-:-:S04]  /*18650*/  FMNMX.FTZ R186, R104, R115, !PT ;  /* 0x0000007368ba7209 */ /* 0x000fc80007810000 */
[----:B------:R-:W-:Y:S02]  /*18660*/  FMNMX.FTZ R115, R105, R186, !PT ;  /* 0x000000ba69737209 */ /* 0x000fe40007810000 */
[----:B------:R-:W-:Y:S02]  /*18670*/  MUFU.EX2 R47, R47 ;  /* 0x0000002f002f7308 */ /* 0x000fe40000000800 */
[----:B------:R-:W-:-:S04]  /*18680*/  FMNMX.FTZ R92, R106, R115, !PT ;  /* 0x000000736a5c7209 */ /* 0x000fc80007810000 */
[----:B------:R-:W-:Y:S02]  /*18690*/  FMNMX.FTZ R93, R109, R92, !PT ;  /* 0x0000005c6d5d7209 */ /* 0x000fe40007810000 */
[----:B------:R-:W-:Y:S02]  /*186a0*/  MUFU.EX2 R52, R52 ;  /* 0x0000003400347308 */ /* 0x000fe40000000800 */
        /* <DEDUP_REMOVED lines=11> */
[----:B------:R-:W-:Y:S01]  /*18760*/  FSEL R116, R14, RZ, P1 ;  /* 0x000000ff0e747208 */ /* 0x000fe20000800000 */
[----:B------:R-:W-:Y:S01]  /*18770*/  MUFU.EX2 R51, R51 ;  /* 0x0000003300337308 */ /* 0x000fe20000000800 */
[----:B------:R-:W0:Y:S03]  /*18780*/  SHFL.BFLY PT, R186, R119, 0x2, 0x1f ;  /* 0x0c401f0077ba7f89 */ /* 0x000e2600000e0000 */
[----:B------:R-:W-:-:S04]  /*18790*/  FADD.FTZ R116, -R116, R227 ;  /* 0x000000e374747221 */ /* 0x000fc80000010100 */
[----:B------:R-:W-:Y:S01]  /*187a0*/  FMUL.FTZ R116, R116, UR28 ;  /* 0x0000001c74747c20 */ /* 0x000fe20008410000 */
[----:B------:R-:W-:Y:S08]  /*187b0*/  MUFU.EX2 R56, R56 ;  /* 0x0000003800387308 */ /* 0x000ff00000000800 */
[----:B------:R-:W1:Y:S01]  /*187c0*/  MUFU.EX2 R116, R116 ;  /* 0x0000007400747308 */ /* 0x000e620000000800 */
[----:B0-----:R-:W-:Y:S01]  /*187d0*/  FMNMX.FTZ R115, R119, R186, !PT ;  /* 0x000000ba77737209 */ /* 0x001fe20007810000 */
[----:B------:R-:W-:-:S06]  /*187e0*/  FFMA.FTZ R119, R117, UR28, -R15 ;  /* 0x0000001c75777c23 */ /* 0x000fcc000801080f */
[----:B------:R-:W-:Y:S01]  /*187f0*/  MUFU.EX2 R55, R55 ;  /* 0x0000003700377308 */ /* 0x000fe20000000800 */
[----:B------:R-:W0:Y:S07]  /*18800*/  SHFL.BFLY PT, R186, R115, 0x1, 0x1f ;  /* 0x0c201f0073ba7f89 */ /* 0x000e2e00000e0000 */
[----:B------:R-:W-:Y:S08]  /*18810*/  MUFU.EX2 R60, R60 ;  /* 0x0000003c003c7308 */ /* 0x000ff00000000800 */
[----:B------:R-:W-:Y:S08]  /*18820*/  MUFU.EX2 R59, R59 ;  /* 0x0000003b003b7308 */ /* 0x000ff00000000800 */
[----:B------:R-:W-:Y:S01]  /*18830*/  MUFU.EX2 R64, R64 ;  /* 0x0000004000407308 */ /* 0x000fe20000000800 */
[----:B0-----:R-:W-:-:S04]  /*18840*/  FMNMX.FTZ R15, R115, R186, !PT ;  /* 0x000000ba730f7209 */ /* 0x001fc80007810000 */
[C---:B------:R-:W-:Y:S01]  /*18850*/  FSETP.NEU.FTZ.AND P1, PT, R15.reuse, -INF , PT ;  /* 0xff8000000f00780b */ /* 0x040fe20003f3d000 */
[----:B------:R-:W-:-:S02]  /*18860*/  FFMA.FTZ R115, R15, R188, -8 ;  /* 0xc10000000f737423 */ /* 0x000fc400000100bc */
[----:B------:R0:W-:Y:S01]  /*18870*/  MUFU.EX2 R186, R119 ;  /* 0x0000007700ba7308 */ /* 0x0001e20000000800 */
[----:B------:R-:W-:Y:S02]  /*18880*/  FSEL R188, R15, RZ, P1 ;  /* 0x000000ff0fbc7208 */ /* 0x000fe40000800000 */
[----:B------:R-:W-:-:S03]  /*18890*/  FSEL R115, R115, RZ, P1 ;  /* 0x000000ff73737208 */ /* 0x000fc60000800000 */
[----:B------:R-:W-:Y:S02]  /*188a0*/  FADD.FTZ R188, -R188, R221 ;  /* 0x000000ddbcbc7221 */ /* 0x000fe40000010100 */
[----:B------:R-:W-:Y:S01]  /*188b0*/  MUFU.EX2 R63, R63 ;  /* 0x0000003f003f7308 */ /* 0x000fe20000000800 */
[----:B------:R-:W-:-:S01]  /*188c0*/  FFMA.FTZ R117, R24, UR28, -R115 ;  /* 0x0000001c18757c23 */ /* 0x000fc20008010873 */
[--C-:B------:R-:W-:Y:S01]  /*188d0*/  FFMA.FTZ R118, R118, UR28, -R115.reuse ;  /* 0x0000001c76767c23 */ /* 0x100fe20008010873 */
[----:B------:R-:W-:-:S01]  /*188e0*/  FFMA.FTZ R24, R27, UR28, -R115 ;  /* 0x0000001c1b187c23 */ /* 0x000fc20008010873 */
[----:B0-----:R-:W-:Y:S01]  /*188f0*/  FMUL.FTZ R119, R188, UR28 ;  /* 0x0000001cbc777c20 */ /* 0x001fe20008410000 */
        /* <DEDUP_REMOVED lines=33> */
[--C-:B------:R-:W-:Y:S01]  /*18b10*/  FFMA.FTZ R87, R87, UR28, -R115.reuse ;  /* 0x0000001c57577c23 */ /* 0x100fe20008010873 */
[----:B------:R-:W-:-:S01]  /*18b20*/  FFMA.FTZ R88, R88, UR28, -R115 ;  /* 0x0000001c58587c23 */ /* 0x000fc20008010873 */
[--C-:B------:R-:W-:Y:S01]  /*18b30*/  FFMA.FTZ R90, R90, UR28, -R115.reuse ;  /* 0x0000001c5a5a7c23 */ /* 0x100fe20008010873 */
[----:B------:R-:W-:-:S01]  /*18b40*/  FFMA.FTZ R91, R91, UR28, -R115 ;  /* 0x0000001c5b5b7c23 */ /* 0x000fc20008010873 */
[----:B------:R-:W4:Y:S01]  /*18b50*/  MUFU.EX2 R27, R27 ;  /* 0x0000001b001b7308 */ /* 0x000f220000000800 */
        /* <DEDUP_REMOVED lines=12> */
[----:B------:R-:W5:Y:S01]  /*18c20*/  MUFU.EX2 R28, R28 ;  /* 0x0000001c001c7308 */ /* 0x000f620000000800 */
[----:B-1----:R-:W-:-:S01]  /*18c30*/  FFMA.FTZ R115, R116, R4, R21 ;  /* 0x0000000474737223 */ /* 0x002fc20000010015 */
[----:B0-----:R-:W-:-:S03]  /*18c40*/  FFMA.FTZ R4, R119, R3, R118 ;  /* 0x0000000377047223 */ /* 0x001fc60000010076 */
[----:B------:R-:W-:Y:S01]  /*18c50*/  FADD.FTZ R70, R20, R115 ;  /* 0x0000007314467221 */ /* 0x000fe20000010000 */
[----:B--2---:R-:W-:-:S02]  /*18c60*/  FADD.FTZ R3, R117, R4 ;  /* 0x0000000475037221 */ /* 0x004fc40000010000 */
[----:B------:R-:W0:Y:S01]  /*18c70*/  MUFU.EX2 R31, R31 ;  /* 0x0000001f001f7308 */ /* 0x000e220000000800 */
[----:B------:R-:W-:-:S01]  /*18c80*/  FADD.FTZ R115, R25, R70 ;  /* 0x0000004619737221 */ /* 0x000fc20000010000 */
[----:B---3--:R-:W-:-:S03]  /*18c90*/  FADD.FTZ R4, R24, R3 ;  /* 0x0000000318047221 */ /* 0x008fc60000010000 */
[----:B------:R-:W-:Y:S01]  /*18ca0*/  FADD.FTZ R70, R26, R115 ;  /* 0x000000731a467221 */ /* 0x000fe20000010000 */
[----:B----4-:R-:W-:-:S02]  /*18cb0*/  FADD.FTZ R3, R27, R4 ;  /* 0x000000041b037221 */ /* 0x010fc40000010000 */
[----:B------:R-:W1:Y:S01]  /*18cc0*/  MUFU.EX2 R32, R32 ;  /* 0x0000002000207308 */ /* 0x000e620000000800 */
[----:B------:R-:W-:-:S01]  /*18cd0*/  FADD.FTZ R115, R29, R70 ;  /* 0x000000461d737221 */ /* 0x000fc20000010000 */
[----:B-----5:R-:W-:-:S03]  /*18ce0*/  FADD.FTZ R4, R28, R3 ;  /* 0x000000031c047221 */ /* 0x020fc60000010000 */
[----:B------:R-:W-:-:S03]  /*18cf0*/  FADD.FTZ R70, R30, R115 ;  /* 0x000000731e467221 */ /* 0x000fc60000010000 */
        /* <DEDUP_REMOVED lines=10> */
[----:B------:R-:W-:-:S04]  /*18da0*/  FADD.FTZ R115, R41, R70 ;  /* 0x0000004629737221 */ /* 0x000fc80000010000 */
        /* <DEDUP_REMOVED lines=23> */
[----:B------:R-:W-:-:S06]  /*18f20*/  FADD.FTZ R115, R63, R70 ;  /* 0x000000463f737221 */ /* 0x000fcc0000010000 */
        /* <DEDUP_REMOVED lines=42> */
[----:B------:R-:W-:Y:S01]  /*191d0*/  MUFU.EX2 R85, R85 ;  /* 0x0000005500557308 */ /* 0x000fe20000000800 */
[----:B0-----:R-:W-:-:S04]  /*191e0*/  FADD.FTZ R4, R80, R3 ;  /* 0x0000000350047221 */ /* 0x001fc80000010000 */
[----:B------:R-:W-:-:S03]  /*191f0*/  FADD.FTZ R3, R79, R4 ;  /* 0x000000044f037221 */ /* 0x000fc60000010000 */
[----:B------:R-:W0:Y:S01]  /*19200*/  MUFU.EX2 R84, R84 ;  /* 0x0000005400547308 */ /* 0x000e220000000800 */
[----:B-1----:R-:W-:-:S07]  /*19210*/  FADD.FTZ R70, R82, R115 ;  /* 0x0000007352467221 */ /* 0x002fce0000010000 */
[----:B------:R-:W-:Y:S08]  /*19220*/  MUFU.EX2 R86, R86 ;  /* 0x0000005600567308 */ /* 0x000ff00000000800 */
[----:B------:R-:W-:Y:S01]  /*19230*/  MUFU.EX2 R87, R87 ;  /* 0x0000005700577308 */ /* 0x000fe20000000800 */
[----:B0-----:R-:W-:-:S04]  /*19240*/  FADD.FTZ R4, R84, R3 ;  /* 0x0000000354047221 */ /* 0x001fc80000010000 */
[----:B------:R-:W-:-:S03]  /*19250*/  FADD.FTZ R3, R83, R4 ;  /* 0x0000000453037221 */ /* 0x000fc60000010000 */
[----:B------:R-:W0:Y:S08]  /*19260*/  MUFU.EX2 R184, R184 ;  /* 0x000000b800b87308 */ /* 0x000e300000000800 */
[----:B------:R-:W-:Y:S08]  /*19270*/  MUFU.EX2 R88, R88 ;  /* 0x0000005800587308 */ /* 0x000ff00000000800 */
[----:B------:R-:W1:Y:S01]  /*19280*/  MUFU.EX2 R89, R89 ;  /* 0x0000005900597308 */ /* 0x000e620000000800 */
[----:B0-----:R-:W-:-:S07]  /*19290*/  FADD.FTZ R4, R184, R3 ;  /* 0x00000003b8047221 */ /* 0x001fce0000010000 */
[----:B------:R0:W2:Y:S08]  /*192a0*/  MUFU.EX2 R92, R185 ;  /* 0x000000b9005c7308 */ /* 0x0000b00000000800 */
[----:B------:R-:W3:Y:S01]  /*192b0*/  MUFU.EX2 R90, R90 ;  /* 0x0000005a005a7308 */ /* 0x000ee20000000800 */
[----:B0-----:R-:W-:-:S01]  /*192c0*/  FADD.FTZ R185, R85, R70 ;  /* 0x0000004655b97221 */ /* 0x001fc20000010000 */
[----:B-1----:R-:W-:-:S03]  /*192d0*/  FADD.FTZ R3, R89, R4 ;  /* 0x0000000459037221 */ /* 0x002fc60000010000 */
[----:B------:R-:W-:-:S03]  /*192e0*/  FADD.FTZ R70, R86, R185 ;  /* 0x000000b956467221 */ /* 0x000fc60000010000 */
[----:B------:R-:W0:Y:S01]  /*192f0*/  MUFU.EX2 R91, R91 ;  /* 0x0000005b005b7308 */ /* 0x000e220000000800 */
[----:B------:R-:W-:-:S01]  /*19300*/  FADD.FTZ R185, R87, R70 ;  /* 0x0000004657b97221 */ /* 0x000fc20000010000 */
[----:B--2---:R-:W-:-:S03]  /*19310*/  FADD.FTZ R70, R92, R3 ;  /* 0x000000035c467221 */ /* 0x004fc60000010000 */
[----:B------:R-:W-:-:S03]  /*19320*/  FADD.FTZ R185, R88, R185 ;  /* 0x000000b958b97221 */ /* 0x000fc60000010000 */
[----:B------:R-:W1:Y:S01]  /*19330*/  MUFU.EX2 R93, R93 ;  /* 0x0000005d005d7308 */ /* 0x000e620000000800 */
[----:B---3--:R-:W-:-:S07]  /*19340*/  FADD.FTZ R4, R90, R185 ;  /* 0x000000b95a047221 */ /* 0x008fce0000010000 */
        /* <DEDUP_REMOVED lines=44> */
[----:B------:R-:W-:Y:S01]  /*19610*/  FADD.FTZ R4, R186, R3 ;  /* 0x00000003ba047221 */ /* 0x000fe20000010000 */
[----:B-1----:R-:W-:-:S04]  /*19620*/  FADD.FTZ R185, R113, R70 ;  /* 0x0000004671b97221 */ /* 0x002fc80000010000 */
[----:B--2---:R-:W-:Y:S01]  /*19630*/  FADD.FTZ R3, R114, R185 ;  /* 0x000000b972037221 */ /* 0x004fe20000010000 */
[----:B------:R-:W-:Y:S06]  /*19640*/  @!P3 BRA `(.L_x_1443) ;  /* 0x000000000004b947 */ /* 0x000fec0003800000 */
[----:B------:R-:W-:Y:S01]  /*19650*/  BPT.TRAP 0x1 ;  /* 0x000000040000795c */ /* 0x000fe20000300000 */
.L_x_1443:
[----:B------:R-:W-:Y:S01]  /*19660*/  F2FP.SATFINITE.E4M3.F32.PACK_AB_MERGE_C R25, R26, R25, RZ ;  /* 0x000000191a19723e */ /* 0x000fe200048070ff */
[----:B------:R-:W-:Y:S01]  /*19670*/  FMUL.FTZ R120, R120, R116 ;  /* 0x0000007478787220 */ /* 0x000fe20000410000 */
[----:B------:R-:W-:Y:S01]  /*19680*/  ISETP.GT.AND P1, PT, R0, R228, PT ;  /* 0x000000e40000720c */ /* 0x000fe20003f24270 */
[----:B------:R-:W-:Y:S01]  /*19690*/  FMUL.FTZ R121, R121, R116 ;  /* 0x0000007479797220 */ /* 0x000fe20000410000 */
[----:B------:R-:W-:Y:S01]  /*196a0*/  F2FP.SATFINITE.E4M3.F32.PACK_AB_MERGE_C R204, R20, R21, R25 ;  /* 0x0000001514cc723e */ /* 0x000fe20004807019 */
[----:B------:R-:W-:Y:S01]  /*196b0*/  IMAD R20, R211, 0x8, R17 ;  /* 0x00000008d3147824 */ /* 0x000fe200078e0211 */
[----:B------:R-:W-:Y:S01]  /*196c0*/  F2FP.SATFINITE.E4M3.F32.PACK_AB_MERGE_C R89, R92, R89, RZ ;  /* 0x000000595c59723e */ /* 0x000fe200048070ff */
[----:B------:R-:W-:Y:S01]  /*196d0*/  IMAD.U32 R21, RZ, RZ, UR40 ;  /* 0x00000028ff157e24 */ /* 0x000fe2000f8e00ff */
[----:B------:R-:W-:Y:S01]  /*196e0*/  F2FP.SATFINITE.E4M3.F32.PACK_AB_MERGE_C R24, R27, R24, RZ ;  /* 0x000000181b18723e */ /* 0x000fe200048070ff */
[----:B------:R-:W-:Y:S01]  /*196f0*/  VIADD R20, R20, 0x28860 ;  /* 0x0002886014147836 */ /* 0x000fe20000000000 */
[----:B------:R-:W-:Y:S01]  /*19700*/  F2FP.SATFINITE.E4M3.F32.PACK_AB_MERGE_C R33, R34, R33, RZ ;  /* 0x000000212221723e */ /* 0x000fe200048070ff */
[----:B------:R-:W-:Y:S01]  /*19710*/  FMUL.FTZ R124, R124, R116 ;  /* 0x000000747c7c7220 */ /* 0x000fe20000410000 */
[----:B------:R-:W-:Y:S01]  /*19720*/  F2FP.SATFINITE.E4M3.F32.PACK_AB_MERGE_C R32, R35, R32, RZ ;  /* 0x000000202320723e */ /* 0x000fe200048070ff */
[-C--:B------:R-:W-:Y:S01]  /*19730*/  FMUL.FTZ R125, R125, R116.reuse ;  /* 0x000000747d7d7220 */ /* 0x080fe20000410000 */
[----:B------:R-:W-:Y:S01]  /*19740*/  PRMT R20, R21, 0x654, R20 ;  /* 0x0000065415147816 */ /* 0x000fe20000000014 */
[-C--:B------:R-:W-:Y:S01]  /*19750*/  FMUL.FTZ R128, R128, R116.reuse ;  /* 0x0000007480807220 */ /* 0x080fe20000410000 */
[----:B------:R-:W-:Y:S01]  /*19760*/  F2FP.SATFINITE.E4M3.F32.PACK_AB_MERGE_C R41, R42, R41, RZ ;  /* 0x000000292a29723e */ /* 0x000fe200048070ff */
[----:B------:R-:W-:Y:S01]  /*19770*/  FMUL.FTZ R129, R129, R116 ;  /* 0x0000007481817220 */ /* 0x000fe20000410000 */
[----:B------:R-:W-:Y:S01]  /*19780*/  F2FP.SATFINITE.E4M3.F32.PACK_AB_MERGE_C R40, R43, R40, RZ ;  /* 0x000000282b28723e */ /* 0x000fe200048070ff */
[----:B------:R0:W-:Y:S01]  /*19790*/  SYNCS.ARRIVE.TRANS64.RED.A1T0 RZ, [R20+URZ], RZ ;  /* 0x000000ff14ff79a7 */ /* 0x0001e2000810043f */
        /* <DEDUP_REMOVED lines=100> */
[----:B------:R-:W-:Y:S02]  /*19de0*/  IMAD.MOV.U32 R227, RZ, RZ, R14 ;  /* 0x000000ffffe37224 */ /* 0x000fe400078e000e */
[----:B------:R-:W-:Y:S02]  /*19df0*/  IMAD.MOV.U32 R210, RZ, RZ, R230 ;  /* 0x000000ffffd27224 */ /* 0x000fe400078e00e6 */
[----:B------:R-:W-:Y:S01]  /*19e00*/  IMAD.MOV.U32 R211, RZ, RZ, R229 ;  /* 0x000000ffffd37224 */ /* 0x000fe200078e00e5 */
[----:B0-----:R-:W-:Y:S06]  /*19e10*/  @P1 BRA `(.L_x_1444) ;  /* 0xffffffa800441947 */ /* 0x001fec000383ffff */
[----:B------:R-:W-:Y:S02]  /*19e20*/  IMAD.MOV.U32 R221, RZ, RZ, R15 ;  /* 0x000000ffffdd7224 */ /* 0x000fe400078e000f */
[----:B------:R-:W-:Y:S02]  /*19e30*/  IMAD.MOV.U32 R227, RZ, RZ, R14 ;  /* 0x000000ffffe37224 */ /* 0x000fe400078e000e */
[----:B------:R-:W-:Y:S02]  /*19e40*/  IMAD.MOV.U32 R211, RZ, RZ, R229 ;  /* 0x000000ffffd37224 */ /* 0x000fe400078e00e5 */
[----:B------:R-:W-:-:S07]  /*19e50*/  IMAD.MOV.U32 R210, RZ, RZ, R230 ;  /* 0x000000ffffd27224 */ /* 0x000fce00078e00e6 */
.L_x_1425:
[----:B------:R-:W0:Y:S01]  /*19e60*/  LDC R14, c[0x0][0x448] ;  /* 0x00011200ff0e7b82 */ /* 0x000e220000000800 */
[----:B------:R-:W-:Y:S01]  /*19e70*/  LOP3.LUT R16, R16, 0xffffefff, RZ, 0xc0, !PT ;  /* 0xffffefff10107812 */ /* 0x000fe200078ec0ff */
[----:B------:R-:W-:Y:S01]  /*19e80*/  ULDC UR8, c[0x0][0x9dc] ;  /* 0x0002770000087ab9 */ /* 0x000fe20000000800 */
[----:B------:R-:W-:-:S05]  /*19e90*/  IADD3 R21, R215, 0x1, -R214 ;  /* 0x00000001d7157810 */ /* 0x000fca0007ffe8d6 */
[----:B------:R-:W1:Y:S01]  /*19ea0*/  LDC R26, c[0x0][0x9e4] ;  /* 0x00027900ff1a7b82 */ /* 0x000e620000000800 */
[----:B0-----:R-:W-:Y:S01]  /*19eb0*/  ISETP.NE.AND P1, PT, R14, 0x1, PT ;  /* 0x000000010e00780c */ /* 0x001fe20003f25270 */
[----:B------:R-:W-:-:S12]  /*19ec0*/  VIADD R14, R217, 0x7f ;  /* 0x0000007fd90e7836 */ /* 0x000fd80000000000 */
[----:B------:R-:W0:Y:S01]  /*19ed0*/  @P1 LDC R15, c[0x0][0x44c] ;  /* 0x00011300ff0f1b82 */ /* 0x000e220000000800 */
[----:B------:R-:W-:-:S04]  /*19ee0*/  @P1 LOP3.LUT R16, R16, 0x1000, RZ, 0xfc, !PT ;  /* 0x0000100010101812 */ /* 0x000fc800078efcff */
[----:B------:R-:W-:-:S03]  /*19ef0*/  LOP3.LUT R16, R16, 0xffffdfff, RZ, 0xc0, !PT ;  /* 0xffffdfff10107812 */ /* 0x000fc600078ec0ff */
[----:B------:R-:W2:Y:S01]  /*19f00*/  @P1 LDC R20, c[0x0][0x450] ;  /* 0x00011400ff141b82 */ /* 0x000ea20000000800 */
[----:B0-----:R-:W-:-:S05]  /*19f10*/  @P1 IMAD.HI.U32 R15, R14, R15, RZ ;  /* 0x0000000f0e0f1227 */ /* 0x001fca00078e00ff */
[----:B--2---:R-:W-:Y:S02]  /*19f20*/  @P1 SHF.R.U32.HI R14, RZ, R20, R15 ;  /* 0x00000014ff0e1219 */ /* 0x004fe4000001160f */
[----:B-1----:R-:W-:-:S03]  /*19f30*/  ISETP.GE.AND P1, PT, R26, 0x1, PT ;  /* 0x000000011a00780c */ /* 0x002fc60003f26270 */
[----:B------:R-:W-:-:S04]  /*19f40*/  IMAD.IADD R14, R14, 0x1, R21 ;  /* 0x000000010e0e7824 */ /* 0x000fc800078e0215 */
[----:B------:R-:W-:-:S06]  /*19f50*/  VIADD R15, R14, -UR8 ;  /* 0x800000080e0f7c36 */ /* 0x000fcc0008000000 */
[----:B------:R-:W-:Y:S01]  /*19f60*/  @P1 LOP3.LUT R16, R16, 0x2000, RZ, 0xfc, !PT ;  /* 0x0000200010101812 */ /* 0x000fe200078efcff */
        /* <DEDUP_REMOVED lines=11> */
.L_x_1447:
[----:B------:R-:W-:-:S13]  /*1a020*/  ISETP.NE.AND P1, PT, R26, 0x1, PT ;  /* 0x000000011a00780c */ /* 0x000fda0003f25270 */
[----:B------:R-:W0:Y:S02]  /*1a030*/  @P1 LDC.64 R20, c[0x0][0x9e8] ;  /* 0x00027a00ff141b82 */ /* 0x000e240000000a00 */
[----:B0-----:R-:W-:-:S05]  /*1a040*/  @P1 IMAD.HI.U32 R20, R14, R20, RZ ;  /* 0x000000140e141227 */ /* 0x001fca00078e00ff */
[----:B------:R-:W-:-:S07]  /*1a050*/  @P1 SHF.R.U32.HI R14, RZ, R21, R20 ;  /* 0x00000015ff0e1219 */ /* 0x000fce0000011614 */
.L_x_1448:
[----:B------:R-:W-:Y:S05]  /*1a060*/  BSYNC B0 ;  /* 0x0000000000007941 */ /* 0x000fea0003800000 */
.L_x_1446:
[----:B------:R-:W-:-:S05]  /*1a070*/  IMAD R14, R14, R26, RZ ;  /* 0x0000001a0e0e7224 */ /* 0x000fca00078e02ff */
[----:B------:R-:W-:-:S07]  /*1a080*/  VIMNMX R15, R15, R14, !PT ;  /* 0x0000000e0f0f7248 */ /* 0x000fce0007fe0100 */
.L_x_1445:
[----:B------:R-:W-:-:S04]  /*1a090*/  VIADD R15, R15, 0xbf ;  /* 0x000000bf0f0f7836 */ /* 0x000fc80000000000 */
[----:B------:R-:W-:-:S05]  /*1a0a0*/  IMAD.HI R15, R15, 0x2aaaaaab, RZ ;  /* 0x2aaaaaab0f0f7827 */ /* 0x000fca00078e02ff */
[----:B------:R-:W-:-:S04]  /*1a0b0*/  SHF.R.U32.HI R14, RZ, 0x1f, R15 ;  /* 0x0000001fff0e7819 */ /* 0x000fc8000001160f */
[----:B------:R-:W-:-:S04]  /*1a0c0*/  LEA.HI.SX32 R15, R15, R14, 0x1b ;  /* 0x0000000e0f0f7211 */ /* 0x000fc800078fdaff */
[----:B------:R-:W-:-:S04]  /*1a0d0*/  VIMNMX R230, R220, R15, !PT ;  /* 0x0000000fdce67248 */ /* 0x000fc80007fe0100 */
[----:B------:R-:W-:-:S13]  /*1a0e0*/  ISETP.GE.AND P1, PT, R0, R230, PT ;  /* 0x000000e60000720c */ /* 0x000fda0003f26270 */
[----:B------:R-:W-:Y:S05]  /*1a0f0*/  @!P1 BRA `(.L_x_1449) ;  /* 0x0000003400749947 */ /* 0x000fea0003800000 */
[----:B------:R-:W-:Y:S02]  /*1a100*/  IMAD.MOV.U32 R229, RZ, RZ, R221 ;  /* 0x000000ffffe57224 */ /* 0x000fe400078e00dd */
[----:B------:R-:W-:Y:S02]  /*1a110*/  IMAD.MOV.U32 R228, RZ, RZ, R227 ;  /* 0x000000ffffe47224 */ /* 0x000fe400078e00e3 */
[----:B------:R-:W-:-:S07]  /*1a120*/  IMAD.MOV.U32 R14, RZ, RZ, R210 ;  /* 0x000000ffff0e7224 */ /* 0x000fce00078e00d2 */
.L_x_1460:
[----:B------:R-:W-:Y:S01]  /*1a130*/  ISETP.NE.AND P1, PT, R211, 0x1, PT ;  /* 0x00000001d300780c */ /* 0x000fe20003f25270 */
[----:B------:R-:W-:Y:S05]  /*1a140*/  YIELD ;  /* 0x0000000000007946 */ /* 0x000fea0003800000 */
[----:B------:R-:W-:Y:S02]  /*1a150*/  SEL R15, RZ, 0x1, P1 ;  /* 0x00000001ff0f7807 */ /* 0x000fe40000800000 */
[----:B------:R-:W-:Y:S02]  /*1a160*/  ISETP.NE.AND P1, PT, R218, RZ, PT ;  /* 0x000000ffda00720c */ /* 0x000fe40003f25270 */
[----:B------:R-:W-:-:S11]  /*1a170*/  LOP3.LUT R210, R14, R15, RZ, 0x3c, !PT ;  /* 0x0000000f0ed27212 */ /* 0x000fd600078e3cff */
[----:B------:R-:W-:Y:S05]  /*1a180*/  @P1 BRA `(.L_x_1450) ;  /* 0x0000000000441947 */ /* 0x000fea0003800000 */
[----:B------:R-:W-:-:S05]  /*1a190*/  IMAD.U32 R20, RZ, RZ, UR41 ;  /* 0x00000029ff147e24 */ /* 0x000fca000f8e00ff */
[----:B------:R-:W-:-:S13]  /*1a1a0*/  ISETP.NE.AND P3, PT, R20, 0x3, PT ;  /* 0x000000031400780c */ /* 0x000fda0003f65270 */
[----:B------:R-:W-:Y:S05]  /*1a1b0*/  @!P3 BRA `(.L_x_1451) ;  /* 0x000000000004b947 */ /* 0x000fea0003800000 */
[----:B------:R-:W-:Y:S01]  /*1a1c0*/  BPT.TRAP 0x1 ;  /* 0x000000040000795c */ /* 0x000fe20000300000 */
.L_x_1451:
[----:B------:R-:W-:-:S05]  /*1a1d0*/  VIADD R15, R211, 0x1 ;  /* 0x00000001d30f7836 */ /* 0x000fca0000000000 */
[----:B------:R-:W-:-:S04]  /*1a1e0*/  ISETP.NE.AND P2, PT, R15, 0x2, PT ;  /* 0x000000020f00780c */ /* 0x000fc80003f45270 */
[----:B------:R-:W-:Y:S02]  /*1a1f0*/  SEL R20, R15, RZ, P2 ;  /* 0x000000ff0f147207 */ /* 0x000fe40001000000 */
[----:B------:R-:W-:-:S03]  /*1a200*/  SHF.L.U32 R15, R210, 0x1f, RZ ;  /* 0x0000001fd20f7819 */ /* 0x000fc600000006ff */
[----:B------:R-:W-:-:S04]  /*1a210*/  IMAD R20, R20, 0x8, R17 ;  /* 0x0000000814147824 */ /* 0x000fc800078e0211 */
[----:B------:R0:W1:Y:S01]  /*1a220*/  SYNCS.PHASECHK.TRANS64.TRYWAIT P2, [R20+URZ+0x28830], R15 ;  /* 0x0288300f140075a7 */ /* 0x000062000804017f */
[----:B------:R-:W-:Y:S05]  /*1a230*/  @!P3 BRA `(.L_x_1452) ;  /* 0x000000000004b947 */ /* 0x000fea0003800000 */
[----:B------:R-:W-:Y:S01]  /*1a240*/  BPT.TRAP 0x1 ;  /* 0x000000040000795c */ /* 0x000fe20000300000 */
.L_x_1452:
[----:B------:R-:W-:Y:S04]  /*1a250*/  BSSY B0, `(.L_x_1450) ;  /* 0x0000004000007945 */ /* 0x000fe80003800000 */
[----:B-1----:R-:W-:Y:S05]  /*1a260*/  @P2 BRA `(.L_x_1453) ;  /* 0x0000000000082947 */ /* 0x002fea0003800000 */
[----:B------:R-:W1:Y:S02]  /*1a270*/  SYNCS.PHASECHK.TRANS64.TRYWAIT P2, [R20+URZ+0x28830], R15 ;  /* 0x0288300f140075a7 */ /* 0x000e64000804017f */
[----:B-1----:R-:W-:Y:S05]  /*1a280*/  @!P2 BRA `(.L_x_1454) ;  /* 0x0000013c0000a947 */ /* 0x002fea0003800000 */
.L_x_1453:
[----:B------:R-:W-:Y:S05]  /*1a290*/  BSYNC B0 ;  /* 0x0000000000007941 */ /* 0x000fea0003800000 */
.L_x_1450:
[----:B01----:R-:W0:Y:S01]  /*1a2a0*/  S2R R15, SR_TID.X ;  /* 0x00000000000f7919 */ /* 0x003e220000002100 */
[----:B------:R-:W-:Y:S01]  /*1a2b0*/  VIADD R232, R211, 0x1 ;  /* 0x00000001d3e87836 */ /* 0x000fe20000000000 */
[----:B------:R-:W-:Y:S05]  /*1a2c0*/  WARPSYNC.ALL ;  /* 0x0000000000007948 */ /* 0x000fea0003800000 */
[----:B------:R-:W-:Y:S01]  /*1a2d0*/  ISETP.NE.AND P2, PT, R232, 0x2, PT ;  /* 0x00000002e800780c */ /* 0x000fe20003f45270 */
[----:B------:R-:W-:Y:S01]  /*1a2e0*/  IMAD.MOV.U32 R21, RZ, RZ, 0x40000040 ;  /* 0x40000040ff157424 */ /* 0x000fe200078e00ff */
[----:B------:R-:W-:Y:S01]  /*1a2f0*/  R2UR UR8, R6 ;  /* 0x00000000060872ca */ /* 0x000fe200000e0000 */
[----:B------:R-:W-:Y:S01]  /*1a300*/  IMAD.MOV.U32 R25, RZ, RZ, 0x40000040 ;  /* 0x40000040ff197424 */ /* 0x000fe200078e00ff */
[----:B------:R-:W-:Y:S01]  /*1a310*/  SEL R232, R232, RZ, P2 ;  /* 0x000000ffe8e87207 */ /* 0x000fe20001000000 */
[----:B------:R-:W-:Y:S01]  /*1a320*/  IMAD.MOV.U32 R27, RZ, RZ, 0x40000040 ;  /* 0x40000040ff1b7424 */ /* 0x000fe200078e00ff */
[----:B------:R-:W-:-:S02]  /*1a330*/  R2UR UR9, R7 ;  /* 0x00000000070972ca */ /* 0x000fc400000e0000 */
[----:B------:R-:W-:Y:S01]  /*1a340*/  R2UR UR11, R21 ;  /* 0x00000000150b72ca */ /* 0x000fe200000e0000 */
[----:B------:R-:W-:Y:S01]  /*1a350*/  IMAD R20, R232, 0x600, R5 ;  /* 0x00000600e8147824 */ /* 0x000fe200078e0205 */
[----:B------:R-:W-:Y:S02]  /*1a360*/  R2UR UR15, R25 ;  /* 0x00000000190f72ca */ /* 0x000fe400000e0000 */
[----:B------:R-:W-:Y:S01]  /*1a370*/  R2UR UR19, R27 ;  /* 0x000000001b1372ca */ /* 0x000fe200000e0000 */
[C---:B------:R-:W-:Y:S01]  /*1a380*/  VIADD R24, R20.reuse, 0x2 ;  /* 0x0000000214187836 */ /* 0x040fe20000000000 */
[C---:B------:R-:W-:Y:S01]  /*1a390*/  R2UR UR10, R20.reuse ;  /* 0x00000000140a72ca */ /* 0x040fe200000e0000 */
[----:B------:R-:W-:Y:S01]  /*1a3a0*/  VIADD R26, R20, 0x4 ;  /* 0x00000004141a7836 */ /* 0x000fe20000000000 */
[----:B------:R-:W-:Y:S01]  /*1a3b0*/  R2UR UR12, R12 ;  /* 0x000000000c0c72ca */ /* 0x000fe200000e0000 */
[----:B------:R-:W-:Y:S01]  /*1a3c0*/  VIADD R20, R20, 0x6 ;  /* 0x0000000614147836 */ /* 0x000fe20000000000 */
[----:B------:R-:W-:-:S02]  /*1a3d0*/  R2UR UR14, R24 ;  /* 0x00000000180e72ca */ /* 0x000fc400000e0000 */
[----:B------:R-:W-:Y:S02]  /*1a3e0*/  R2UR UR18, R26 ;  /* 0x000000001a1272ca */ /* 0x000fe400000e0000 */
[----:B------:R-:W-:Y:S02]  /*1a3f0*/  R2UR UR13, R13 ;  /* 0x000000000d0d72ca */ /* 0x000fe400000e0000 */
[----:B------:R-:W-:Y:S02]  /*1a400*/  R2UR UR16, R10 ;  /* 0x000000000a1072ca */ /* 0x000fe400000e0000 */
[----:B0-----:R-:W-:Y:S02]  /*1a410*/  SHF.R.U32.HI R15, RZ, 0x7, R15 ;  /* 0x00000007ff0f7819 */ /* 0x001fe4000001160f */
[----:B------:R-:W-:Y:S02]  /*1a420*/  R2UR UR17, R11 ;  /* 0x000000000b1172ca */ /* 0x000fe400000e0000 */
[----:B------:R-:W-:Y:S01]  /*1a430*/  R2UR UR22, R20 ;  /* 0x00000000141672ca */ /* 0x000fe200000e0000 */
[----:B------:R-:W-:Y:S01]  /*1a440*/  VIADD R15, R15, 0x8 ;  /* 0x000000080f0f7836 */ /* 0x000fe20000000000 */
[----:B------:R-:W-:-:S02]  /*1a450*/  R2UR UR23, R21 ;  /* 0x00000000151772ca */ /* 0x000fc400000e0000 */
[----:B------:R-:W-:Y:S02]  /*1a460*/  R2UR UR20, R8 ;  /* 0x00000000081472ca */ /* 0x000fe400000e0000 */
[----:B------:R0:W-:Y:S01]  /*1a470*/  BAR.SYNC.DEFER_BLOCKING R15, 0x100 ;  /* 0x0004000f0000751d */ /* 0x0001e20000010000 */
[----:B------:R-:W-:-:S05]  /*1a480*/  R2UR UR21, R9 ;  /* 0x00000000091572ca */ /* 0x000fca00000e0000 */
        /* <DEDUP_REMOVED lines=13> */
[----:B------:R-:W-:-:S05]  /*1a560*/  IMAD.U32 R221, RZ, RZ, UR41 ;  /* 0x00000029ffdd7e24 */ /* 0x000fca000f8e00ff */
[----:B------:R-:W-:-:S13]  /*1a570*/  ISETP.NE.AND P3, PT, R221, 0x3, PT ;  /* 0x00000003dd00780c */ /* 0x000fda0003f65270 */
[----:B------:R-:W-:Y:S05]  /*1a580*/  @!P3 BRA `(.L_x_1456) ;  /* 0x000000000004b947 */ /* 0x000fea0003800000 */
[----:B------:R-:W-:Y:S01]  /*1a590*/  BPT.TRAP 0x1 ;  /* 0x000000040000795c */ /* 0x000fe20000300000 */
.L_x_1456:
[----:B------:R-:W-:Y:S01]  /*1a5a0*/  SHF.L.U32 R14, R14, 0x1f, RZ ;  /* 0x0000001f0e0e7819 */ /* 0x000fe200000006ff */
[----:B------:R-:W-:-:S04]  /*1a5b0*/  IMAD R15, R211, 0x8, R17 ;  /* 0x00000008d30f7824 */ /* 0x000fc800078e0211 */
[----:B------:R0:W1:Y:S01]  /*1a5c0*/  SYNCS.PHASECHK.TRANS64.TRYWAIT P1, [R15+URZ+0x28850], R14 ;  /* 0x0288500e0f0075a7 */ /* 0x000062000802017f */
[----:B------:R-:W-:Y:S05]  /*1a5d0*/  @!P3 BRA `(.L_x_1457) ;  /* 0x000000000004b947 */ /* 0x000fea0003800000 */
[----:B------:R-:W-:Y:S01]  /*1a5e0*/  BPT.TRAP 0x1 ;  /* 0x000000040000795c */ /* 0x000fe20000300000 */
.L_x_1457:
[----:B-1----:R-:W-:Y:S05]  /*1a5f0*/  @P1 BRA `(.L_x_1455) ;  /* 0x0000000000081947 */ /* 0x002fea0003800000 */
[----:B------:R-:W1:Y:S02]  /*1a600*/  SYNCS.PHASECHK.TRANS64.TRYWAIT P1, [R15+URZ+0x28850], R14 ;  /* 0x0288500e0f0075a7 */ /* 0x000e64000802017f */
[----:B-1----:R-:W-:Y:S05]  /*1a610*/  @!P1 BRA `(.L_x_1458) ;  /* 0x0000013800309947 */ /* 0x002fea0003800000 */
.L_x_1455:
[----:B------:R-:W-:Y:S05]  /*1a620*/  WARPSYNC.ALL ;  /* 0x0000000000007948 */ /* 0x000fea0003800000 */
[----:B01----:R-:W-:Y:S01]  /*1a630*/  VIADD R14, R17, 0x400 ;  /* 0x00000400110e7836 */ /* 0x003fe20000000000 */
[----:B------:R-:W-:Y:S01]  /*1a640*/  WARPGROUP.ARRIVE ;  /* 0x00000000000079c5 */ /* 0x000fe20000000000 */
[----:B------:R-:W-:Y:S01]  /*1a650*/  IMAD.MOV.U32 R15, RZ, RZ, -0x7fffffe0 ;  /* 0x80000020ff0f7424 */ /* 0x000fe200078e00ff */
[----:B------:R-:W-:Y:S01]  /*1a660*/  UMOV UR28, UR6 ;  /* 0x00000006001c7c82 */ /* 0x000fe20008000000 */
[----:B------:R-:W-:Y:S01]  /*1a670*/  IMAD.MOV.U32 R21, RZ, RZ, -0x7fffffe0 ;  /* 0x80000020ff157424 */ /* 0x000fe200078e00ff */
[----:B------:R-:W-:-:S02]  /*1a680*/  SHF.R.U32.HI R14, RZ, 0x4, R14 ;  /* 0x00000004ff0e7819 */ /* 0x000fc4000001160e */
[----:B------:R-:W-:Y:S01]  /*1a690*/  R2UR UR11, R15 ;  /* 0x000000000f0b72ca */ /* 0x000fe200000e0000 */
[----:B------:R-:W-:Y:S01]  /*1a6a0*/  FMUL.FTZ R15, R2, R24 ;  /* 0x00000018020f7220 */ /* 0x000fe20000410000 */
[----:B------:R-:W-:Y:S01]  /*1a6b0*/  LOP3.LUT R14, R14, 0x3fff, RZ, 0xc0, !PT ;  /* 0x00003fff0e0e7812 */ /* 0x000fe200078ec0ff */
[C---:B------:R-:W-:Y:S01]  /*1a6c0*/  FMUL.FTZ R24, R2.reuse, R27 ;  /* 0x0000001b02187220 */ /* 0x040fe20000410000 */
[C---:B------:R-:W-:Y:S01]  /*1a6d0*/  FMUL.FTZ R27, R2.reuse, R30 ;  /* 0x0000001e021b7220 */ /* 0x040fe20000410000 */
[----:B------:R-:W-:Y:S01]  /*1a6e0*/  FMUL.FTZ R30, R2, R33 ;  /* 0x00000021021e7220 */ /* 0x000fe20000410000 */
[----:B------:R-:W-:Y:S01]  /*1a6f0*/  LOP3.LUT R14, R14, 0x10000, RZ, 0xfc, !PT ;  /* 0x000100000e0e7812 */ /* 0x000fe200078efcff */
[C---:B------:R-:W-:Y:S01]  /*1a700*/  FMUL.FTZ R33, R2.reuse, R36 ;  /* 0x0000002402217220 */ /* 0x040fe20000410000 */
[C---:B------:R-:W-:Y:S01]  /*1a710*/  FMUL.FTZ R36, R2.reuse, R39 ;  /* 0x0000002702247220 */ /* 0x040fe20000410000 */
[C---:B------:R-:W-:Y:S01]  /*1a720*/  FMUL.FTZ R39, R2.reuse, R42 ;  /* 0x0000002a02277220 */ /* 0x040fe20000410000 */
[----:B------:R-:W-:Y:S01]  /*1a730*/  FMUL.FTZ R42, R2, R45 ;  /* 0x0000002d022a7220 */ /* 0x000fe20000410000 */
[----:B------:R-:W-:-:S02]  /*1a740*/  IMAD R14, R211, 0x600, R14 ;  /* 0x00000600d30e7824 */ /* 0x000fc400078e020e */
[C---:B------:R-:W-:Y:S01]  /*1a750*/  FMUL.FTZ R45, R2.reuse, R48 ;  /* 0x00000030022d7220 */ /* 0x040fe20000410000 */
[C---:B------:R-:W-:Y:S01]  /*1a760*/  FMUL.FTZ R48, R2.reuse, R49 ;  /* 0x0000003102307220 */ /* 0x040fe20000410000 */
[----:B------:R-:W-:Y:S01]  /*1a770*/  FMUL.FTZ R49, R2, R50 ;  /* 0x0000003202317220 */ /* 0x000fe20000410000 */
[C---:B------:R-:W-:Y:S01]  /*1a780*/  VIADD R20, R14.reuse, 0x2 ;  /* 0x000000020e147836 */ /* 0x040fe20000000000 */
        /* <DEDUP_REMOVED lines=13> */
[----:B------:R-:W-:Y:S01]  /*1a860*/  QGMMA.64x128x32.F32.E4M3.E4M3 R120, R204, gdesc[UR8], R120, gsb0 ;  /* 0x01e00008cc787df3 */ /* 0x000fe20008000878 */
[----:B------:R-:W-:Y:S01]  /*1a870*/  R2UR UR10, R20 ;  /* 0x00000000140a72ca */ /* 0x000fe200000e0000 */
[----:B------:R-:W-:Y:S01]  /*1a880*/  VIADD R20, R14, 0x200 ;  /* 0x000002000e147836 */ /* 0x000fe20000000000 */
[----:B------:R-:W-:Y:S01]  /*1a890*/  R2UR UR11, R21 ;  /* 0x00000000150b72ca */ /* 0x000fe200000e0000 */
[----:B------:R-:W-:-:S02]  /*1a8a0*/  IMAD.MOV.U32 R21, RZ, RZ, -0x7fffffe0 ;  /* 0x80000020ff157424 */ /* 0x000fc400078e00ff */
        /* <DEDUP_REMOVED lines=41> */
[----:B------:R-:W-:-:S07]  /*1ab40*/  FMUL.FTZ R98, R2, R99 ;  /* 0x0000006302627220 */ /* 0x000fce0000410000 */
        /* <DEDUP_REMOVED lines=60> */
[----:B0-----:R-:W-:Y:S01]  /*1af10*/  FMNMX.FTZ R47, R15, R228, !PT ;  /* 0x000000e40f2f7209 */ /* 0x001fe20007810000 */
[C---:B------:R-:W-:Y:S01]  /*1af20*/  FMUL.FTZ R37, R2.reuse, R40 ;  /* 0x0000002802257220 */ /* 0x040fe20000410000 */
[C---:B------:R-:W-:Y:S01]  /*1af30*/  FMUL.FTZ R40, R2.reuse, R43 ;  /* 0x0000002b02287220 */ /* 0x040fe20000410000 */
[----:B------:R-:W-:-:S03]  /*1af40*/  FMUL.FTZ R43, R2, R46 ;  /* 0x0000002e022b7220 */ /* 0x000fc60000410000 */
[----:B------:R-:W0:Y:S01]  /*1af50*/  MUFU.TANH R25, R25 ;  /* 0x0000001900197308 */ /* 0x000e220000002400 */
[----:B-1----:R-:W-:-:S07]  /*1af60*/  FMNMX.FTZ R46, R20, R47, !PT ;  /* 0x0000002f142e7209 */ /* 0x002fce0007810000 */
[----:B------:R-:W1:Y:S08]  /*1af70*/  MUFU.TANH R26, R26 ;  /* 0x0000001a001a7308 */ /* 0x000e700000002400 */
[----:B------:R-:W2:Y:S01]  /*1af80*/  MUFU.TANH R29, R29 ;  /* 0x0000001d001d7308 */ /* 0x000ea20000002400 */
[----:B0-----:R-:W-:-:S07]  /*1af90*/  FMNMX.FTZ R47, R25, R46, !PT ;  /* 0x0000002e192f7209 */ /* 0x001fce0007810000 */
[----:B------:R-:W-:Y:S01]  /*1afa0*/  MUFU.TANH R28, R28 ;  /* 0x0000001c001c7308 */ /* 0x000fe20000002400 */
[----:B-1----:R-:W-:-:S07]  /*1afb0*/  FMNMX.FTZ R46, R26, R47, !PT ;  /* 0x0000002f1a2e7209 */ /* 0x002fce0007810000 */
[----:B------:R-:W-:Y:S01]  /*1afc0*/  MUFU.TANH R31, R31 ;  /* 0x0000001f001f7308 */ /* 0x000fe20000002400 */
[----:B--2---:R-:W-:-:S04]  /*1afd0*/  FMNMX.FTZ R99, R29, R46, !PT ;  /* 0x0000002e1d637209 */ /* 0x004fc80007810000 */
[----:B------:R-:W-:Y:S01]  /*1afe0*/  FMNMX.FTZ R46, R30, R99, !PT ;  /* 0x000000631e2e7209 */ /* 0x000fe20007810000 */
[C---:B------:R-:W-:Y:S01]  /*1aff0*/  FMUL.FTZ R99, R2.reuse, R100 ;  /* 0x0000006402637220 */ /* 0x040fe20000410000 */
[----:B------:R-:W-:Y:S01]  /*1b000*/  FMUL.FTZ R100, R2, R101 ;  /* 0x0000006502647220 */ /* 0x000fe20000410000 */
[----:B------:R-:W-:Y:S08]  /*1b010*/  MUFU.TANH R32, R32 ;  /* 0x0000002000207308 */ /* 0x000ff00000002400 */
[----:B------:R-:W0:Y:S08]  /*1b020*/  MUFU.TANH R34, R34 ;  /* 0x0000002200227308 */ /* 0x000e300000002400 */
[----:B------:R-:W-:Y:S08]  /*1b030*/  MUFU.TANH R35, R35 ;  /* 0x0000002300237308 */ /* 0x000ff00000002400 */
[----:B------:R-:W1:Y:S08]  /*1b040*/  MUFU.TANH R37, R37 ;  /* 0x0000002500257308 */ /* 0x000e700000002400 */
[----:B------:R-:W2:Y:S08]  /*1b050*/  MUFU.TANH R38, R38 ;  /* 0x0000002600267308 */ /* 0x000eb00000002400 */
[----:B------:R-:W3:Y:S08]  /*1b060*/  MUFU.TANH R41, R41 ;  /* 0x0000002900297308 */ /* 0x000ef00000002400 */
[----:B------:R-:W4:Y:S08]  /*1b070*/  MUFU.TANH R40, R40 ;  /* 0x0000002800287308 */ /* 0x000f300000002400 */
[----:B------:R-:W5:Y:S08]  /*1b080*/  MUFU.TANH R43, R43 ;  /* 0x0000002b002b7308 */ /* 0x000f700000002400 */
[----:B------:R-:W5:Y:S08]  /*1b090*/  MUFU.TANH R44, R44 ;  /* 0x0000002c002c7308 */ /* 0x000f700000002400 */
[----:B------:R-:W-:Y:S01]  /*1b0a0*/  MUFU.TANH R74, R74 ;  /* 0x0000004a004a7308 */ /* 0x000fe20000002400 */
[----:B------:R-:W-:-:S02]  /*1b0b0*/  WARPGROUP.DEPBAR.LE gsb0, 0x0 ;  /* 0x00008000000079c5 */ /* 0x000fc40000010000 */
[----:B------:R-:W-:-:S05]  /*1b0c0*/  WARPGROUP.ARRIVE ;  /* 0x00000000000079c5 */ /* 0x000fca0000000000 */
[----:B------:R-:W5:Y:S01]  /*1b0d0*/  MUFU.TANH R76, R76 ;  /* 0x0000004c004c7308 */ /* 0x000f620000002400 */
[----:B------:R-:W-:Y:S07]  /*1b0e0*/  QGMMA.64x128x32.F32.E4M3.E4M3 R120, R192, gdesc[UR8], R120, gsb0 ;  /* 0x01e00008c0787df3 */ /* 0x000fee0008000878 */
[----:B------:R-:W-:Y:S08]  /*1b0f0*/  MUFU.TANH R77, R77 ;  /* 0x0000004d004d7308 */ /* 0x000ff00000002400 */
[----:B------:R-:W5:Y:S08]  /*1b100*/  MUFU.TANH R79, R79 ;  /* 0x0000004f004f7308 */ /* 0x000f700000002400 */
        /* <DEDUP_REMOVED lines=15> */
[----:B------:R-:W5:Y:S01]  /*1b200*/  MUFU.TANH R95, R95 ;  /* 0x0000005f005f7308 */ /* 0x000f620000002400 */
[----:B------:R-:W-:-:S02]  /*1b210*/  WARPGROUP.DEPBAR.LE gsb0, 0x0 ;  /* 0x00008000000079c5 */ /* 0x000fc40000010000 */
[----:B------:R-:W-:Y:S01]  /*1b220*/  FMNMX.FTZ R193, R21, R229, !PT ;  /* 0x000000e515c17209 */ /* 0x000fe20007810000 */
[----:B------:R-:W-:-:S04]  /*1b230*/  WARPGROUP.ARRIVE ;  /* 0x00000000000079c5 */ /* 0x000fc80000000000 */
[----:B------:R-:W-:Y:S01]  /*1b240*/  MUFU.TANH R94, R94 ;  /* 0x0000005e005e7308 */ /* 0x000fe20000002400 */
[----:B------:R-:W-:Y:S02]  /*1b250*/  FMNMX.FTZ R192, R24, R193, !PT ;  /* 0x000000c118c07209 */ /* 0x000fe40007810000 */
[----:B------:R-:W-:Y:S02]  /*1b260*/  FMNMX.FTZ R193, R33, R46, !PT ;  /* 0x0000002e21c17209 */ /* 0x000fe40007810000 */
[----:B------:R-:W-:Y:S02]  /*1b270*/  FMNMX.FTZ R47, R27, R192, !PT ;  /* 0x000000c01b2f7209 */ /* 0x000fe40007810000 */
[----:B0-----:R-:W-:Y:S01]  /*1b280*/  FMNMX.FTZ R46, R34, R193, !PT ;  /* 0x000000c1222e7209 */ /* 0x001fe20007810000 */
[----:B------:R-:W0:Y:S01]  /*1b290*/  MUFU.TANH R96, R96 ;  /* 0x0000006000607308 */ /* 0x000e220000002400 */
[----:B------:R-:W-:Y:S02]  /*1b2a0*/  FMNMX.FTZ R192, R28, R47, !PT ;  /* 0x0000002f1cc07209 */ /* 0x000fe40007810000 */
[----:B-1----:R-:W-:-:S02]  /*1b2b0*/  FMNMX.FTZ R101, R37, R46, !PT ;  /* 0x0000002e25657209 */ /* 0x002fc40007810000 */
[----:B------:R-:W-:Y:S02]  /*1b2c0*/  FMNMX.FTZ R47, R31, R192, !PT ;  /* 0x000000c01f2f7209 */ /* 0x000fe40007810000 */
[----:B--2---:R-:W-:Y:S01]  /*1b2d0*/  FMNMX.FTZ R46, R38, R101, !PT ;  /* 0x00000065262e7209 */ /* 0x004fe20007810000 */
[----:B------:R-:W-:Y:S01]  /*1b2e0*/  FMUL.FTZ R101, R2, R102 ;  /* 0x0000006602657220 */ /* 0x000fe20000410000 */
[----:B------:R-:W-:Y:S01]  /*1b2f0*/  FMNMX.FTZ R192, R32, R47, !PT ;  /* 0x0000002f20c07209 */ /* 0x000fe20007810000 */
[----:B------:R-:W-:Y:S01]  /*1b300*/  FMUL.FTZ R102, R2, R103 ;  /* 0x0000006702667220 */ /* 0x000fe20000410000 */
[----:B---3--:R-:W-:Y:S01]  /*1b310*/  FMNMX.FTZ R193, R41, R46, !PT ;  /* 0x0000002e29c17209 */ /* 0x008fe20007810000 */
[----:B------:R-:W-:Y:S01]  /*1b320*/  MUFU.TANH R97, R97 ;  /* 0x0000006100617308 */ /* 0x000fe20000002400 */
[----:B------:R-:W-:Y:S02]  /*1b330*/  FMNMX.FTZ R47, R35, R192, !PT ;  /* 0x000000c0232f7209 */ /* 0x000fe40007810000 */
[----:B------:R-:W-:-:S02]  /*1b340*/  FMNMX.FTZ R46, R42, R193, !PT ;  /* 0x000000c12a2e7209 */ /* 0x000fc40007810000 */
[----:B------:R-:W-:Y:S02]  /*1b350*/  FMNMX.FTZ R192, R36, R47, !PT ;  /* 0x0000002f24c07209 */ /* 0x000fe40007810000 */
[----:B------:R-:W-:Y:S01]  /*1b360*/  FMNMX.FTZ R103, R45, R46, !PT ;  /* 0x0000002e2d677209 */ /* 0x000fe20007810000 */
[----:B------:R-:W1:Y:S01]  /*1b370*/  MUFU.TANH R99, R99 ;  /* 0x0000006300637308 */ /* 0x000e620000002400 */
[----:B------:R-:W-:Y:S02]  /*1b380*/  FMNMX.FTZ R47, R39, R192, !PT ;  /* 0x000000c0272f7209 */ /* 0x000fe40007810000 */
[----:B------:R-:W-:Y:S01]  /*1b390*/  FMNMX.FTZ R46, R48, R103, !PT ;  /* 0x00000067302e7209 */ /* 0x000fe20007810000 */
[----:B------:R-:W-:Y:S01]  /*1b3a0*/  FMUL.FTZ R103, R2, R104 ;  /* 0x0000006802677220 */ /* 0x000fe20000410000 */
[----:B----4-:R-:W-:Y:S01]  /*1b3b0*/  FMNMX.FTZ R192, R40, R47, !PT ;  /* 0x0000002f28c07209 */ /* 0x010fe20007810000 */
[----:B------:R-:W-:Y:S01]  /*1b3c0*/  FMUL.FTZ R104, R2, R105 ;  /* 0x0000006902687220 */ /* 0x000fe20000410000 */
[----:B------:R-:W-:Y:S01]  /*1b3d0*/  FMNMX.FTZ R193, R51, R46, !PT ;  /* 0x0000002e33c17209 */ /* 0x000fe20007810000 */
[----:B------:R-:W-:Y:S01]  /*1b3e0*/  MUFU.TANH R98, R98 ;  /* 0x0000006200627308 */ /* 0x000fe20000002400 */
[----:B-----5:R-:W-:-:S02]  /*1b3f0*/  FMNMX.FTZ R47, R43, R192, !PT ;  /* 0x000000c02b2f7209 */ /* 0x020fc40007810000 */
[----:B------:R-:W-:Y:S02]  /*1b400*/  FMNMX.FTZ R46, R52, R193, !PT ;  /* 0x000000c1342e7209 */ /* 0x000fe40007810000 */
[----:B------:R-:W-:Y:S02]  /*1b410*/  FMNMX.FTZ R192, R44, R47, !PT ;  /* 0x0000002f2cc07209 */ /* 0x000fe40007810000 */
[----:B------:R-:W-:Y:S01]  /*1b420*/  FMNMX.FTZ R105, R55, R46, !PT ;  /* 0x0000002e37697209 */ /* 0x000fe20007810000 */
[----:B------:R-:W2:Y:S01]  /*1b430*/  MUFU.TANH R100, R100 ;  /* 0x0000006400647308 */ /* 0x000ea20000002400 */
[----:B------:R-:W-:Y:S02]  /*1b440*/  FMNMX.FTZ R47, R49, R192, !PT ;  /* 0x000000c0312f7209 */ /* 0x000fe40007810000 */
[----:B------:R-:W-:Y:S01]  /*1b450*/  FMNMX.FTZ R46, R56, R105, !PT ;  /* 0x00000069382e7209 */ /* 0x000fe20007810000 */
[----:B------:R-:W-:Y:S01]  /*1b460*/  FMUL.FTZ R105, R2, R106 ;  /* 0x0000006a02697220 */ /* 0x000fe20000410000 */
[----:B------:R-:W-:Y:S01]  /*1b470*/  FMNMX.FTZ R192, R50, R47, !PT ;  /* 0x0000002f32c07209 */ /* 0x000fe20007810000 */
[----:B------:R-:W-:Y:S01]  /*1b480*/  FMUL.FTZ R106, R2, R107 ;  /* 0x0000006b026a7220 */ /* 0x000fe20000410000 */
[----:B------:R-:W-:Y:S01]  /*1b490*/  FMNMX.FTZ R193, R59, R46, !PT ;  /* 0x0000002e3bc17209 */ /* 0x000fe20007810000 */
[----:B------:R-:W-:Y:S01]  /*1b4a0*/  MUFU.TANH R101, R101 ;  /* 0x0000006500657308 */ /* 0x000fe20000002400 */
[----:B------:R-:W-:-:S02]  /*1b4b0*/  FMNMX.FTZ R47, R53, R192, !PT ;  /* 0x000000c0352f7209 */ /* 0x000fc40007810000 */
[----:B------:R-:W-:Y:S02]  /*1b4c0*/  FMNMX.FTZ R46, R60, R193, !PT ;  /* 0x000000c13c2e7209 */ /* 0x000fe40007810000 */
[----:B------:R-:W-:Y:S02]  /*1b4d0*/  FMNMX.FTZ R192, R54, R47, !PT ;  /* 0x0000002f36c07209 */ /* 0x000fe40007810000 */
[----:B------:R-:W-:Y:S01]  /*1b4e0*/  FMNMX.FTZ R107, R63, R46, !PT ;  /* 0x0000002e3f6b7209 */ /* 0x000fe20007810000 */
[----:B------:R-:W3:Y:S01]  /*1b4f0*/  MUFU.TANH R103, R103 ;  /* 0x0000006700677308 */ /* 0x000ee20000002400 */
[----:B------:R-:W-:Y:S02]  /*1b500*/  FMNMX.FTZ R47, R57, R192, !PT ;  /* 0x000000c0392f7209 */ /* 0x000fe40007810000 */
[----:B------:R-:W-:Y:S01]  /*1b510*/  FMNMX.FTZ R46, R64, R107, !PT ;  /* 0x0000006b402e7209 */ /* 0x000fe20007810000 */
[----:B------:R-:W-:Y:S01]  /*1b520*/  FMUL.FTZ R107, R2, R108 ;  /* 0x0000006c026b7220 */ /* 0x000fe20000410000 */
[----:B------:R-:W-:-:S02]  /*1b530*/  FMNMX.FTZ R192, R58, R47, !PT ;  /* 0x0000002f3ac07209 */ /* 0x000fc40007810000 */
[----:B------:R-:W-:Y:S01]  /*1b540*/  FMNMX.FTZ R193, R67, R46, !PT ;  /* 0x0000002e43c17209 */ /* 0x000fe20007810000 */
[----:B------:R-:W-:Y:S01]  /*1b550*/  MUFU.TANH R102, R102 ;  /* 0x0000006600667308 */ /* 0x000fe20000002400 */
[----:B------:R-:W-:Y:S02]  /*1b560*/  FMNMX.FTZ R47, R61, R192, !PT ;  /* 0x000000c03d2f7209 */ /* 0x000fe40007810000 */
[----:B------:R-:W-:Y:S02]  /*1b570*/  FMNMX.FTZ R46, R68, R193, !PT ;  /* 0x000000c1442e7209 */ /* 0x000fe40007810000 */
[----:B------:R-:W-:-:S03]  /*1b580*/  FMNMX.FTZ R192, R62, R47, !PT ;  /* 0x0000002f3ec07209 */ /* 0x000fc60007810000 */
[----:B------:R-:W4:Y:S01]  /*1b590*/  MUFU.TANH R104, R104 ;  /* 0x0000006800687308 */ /* 0x000f220000002400 */
[----:B------:R-:W-:Y:S01]  /*1b5a0*/  FMNMX.FTZ R47, R65, R192, !PT ;  /* 0x000000c0412f7209 */ /* 0x000fe20007810000 */
[----:B------:R-:W-:Y:S01]  /*1b5b0*/  FMUL.FTZ R192, R2, R109 ;  /* 0x0000006d02c07220 */ /* 0x000fe20000410000 */
[----:B------:R-:W-:Y:S02]  /*1b5c0*/  FMNMX.FTZ R109, R71, R46, !PT ;  /* 0x0000002e476d7209 */ /* 0x000fe40007810000 */
[----:B------:R-:W-:Y:S02]  /*1b5d0*/  FMNMX.FTZ R108, R66, R47, !PT ;  /* 0x0000002f426c7209 */ /* 0x000fe40007810000 */
[----:B------:R-:W-:Y:S01]  /*1b5e0*/  FMNMX.FTZ R46, R72, R109, !PT ;  /* 0x0000006d482e7209 */ /* 0x000fe20007810000 */
[----:B------:R-:W-:Y:S01]  /*1b5f0*/  FMUL.FTZ R109, R2, R110 ;  /* 0x0000006e026d7220 */ /* 0x000fe20000410000 */
[----:B------:R-:W-:Y:S01]  /*1b600*/  FMNMX.FTZ R47, R69, R108, !PT ;  /* 0x0000006c452f7209 */ /* 0x000fe20007810000 */
[----:B------:R-:W5:Y:S01]  /*1b610*/  MUFU.TANH R105, R105 ;  /* 0x0000006900697308 */ /* 0x000f620000002400 */
[----:B------:R-:W-:-:S02]  /*1b620*/  FMNMX.FTZ R193, R75, R46, !PT ;  /* 0x0000002e4bc17209 */ /* 0x000fc40007810000 */
[----:B------:R-:W-:Y:S02]  /*1b630*/  FMNMX.FTZ R194, R70, R47, !PT ;  /* 0x0000002f46c27209 */ /* 0x000fe40007810000 */
[----:B------:R-:W-:Y:S01]  /*1b640*/  FMNMX.FTZ R46, R76, R193, !PT ;  /* 0x000000c14c2e7209 */ /* 0x000fe20007810000 */
[----:B------:R-:W-:Y:S01]  /*1b650*/  FMUL.FTZ R193, R2, R111 ;  /* 0x0000006f02c17220 */ /* 0x000fe20000410000 */
[----:B------:R-:W-:Y:S01]  /*1b660*/  FMNMX.FTZ R47, R73, R194, !PT ;  /* 0x000000c2492f7209 */ /* 0x000fe20007810000 */
[----:B------:R0:W-:Y:S01]  /*1b670*/  MUFU.TANH R108, R192 ;  /* 0x000000c0006c7308 */ /* 0x0001e20000002400 */
[----:B------:R-:W-:Y:S02]  /*1b680*/  FMNMX.FTZ R111, R79, R46, !PT ;  /* 0x0000002e4f6f7209 */ /* 0x000fe40007810000 */
[----:B------:R-:W-:Y:S02]  /*1b690*/  FMNMX.FTZ R110, R74, R47, !PT ;  /* 0x0000002f4a6e7209 */ /* 0x000fe40007810000 */
[----:B------:R-:W-:Y:S01]  /*1b6a0*/  FMNMX.FTZ R46, R80, R111, !PT ;  /* 0x0000006f502e7209 */ /* 0x000fe20007810000 */
[----:B------:R-:W-:Y:S01]  /*1b6b0*/  FMUL.FTZ R111, R2, R112 ;  /* 0x00000070026f7220 */ /* 0x000fe20000410000 */
[----:B------:R-:W-:Y:S01]  /*1b6c0*/  FMNMX.FTZ R47, R77, R110, !PT ;  /* 0x0000006e4d2f7209 */ /* 0x000fe20007810000 */
[----:B------:R-:W-:Y:S01]  /*1b6d0*/  MUFU.TANH R107, R107 ;  /* 0x0000006b006b7308 */ /* 0x000fe20000002400 */
[----:B------:R-:W-:-:S02]  /*1b6e0*/  FMNMX.FTZ R195, R83, R46, !PT ;  /* 0x0000002e53c37209 */ /* 0x000fc40007810000 */
[----:B0-----:R-:W-:Y:S02]  /*1b6f0*/  FMNMX.FTZ R192, R78, R47, !PT ;  /* 0x0000002f4ec07209 */ /* 0x001fe40007810000 */
[----:B------:R-:W-:Y:S02]  /*1b700*/  FMNMX.FTZ R46, R84, R195, !PT ;  /* 0x000000c3542e7209 */ /* 0x000fe40007810000 */
[----:B------:R-:W-:Y:S01]  /*1b710*/  FMNMX.FTZ R47, R81, R192, !PT ;  /* 0x000000c0512f7209 */ /* 0x000fe20007810000 */
[----:B------:R-:W-:Y:S01]  /*1b720*/  FMUL.FTZ R192, R2, R113 ;  /* 0x0000007102c07220 */ /* 0x000fe20000410000 */
[----:B------:R-:W-:Y:S01]  /*1b730*/  FMNMX.FTZ R113, R87, R46, !PT ;  /* 0x0000002e57717209 */ /* 0x000fe20007810000 */
[----:B------:R0:W-:Y:S01]  /*1b740*/  MUFU.TANH R110, R193 ;  /* 0x000000c1006e7308 */ /* 0x0001e20000002400 */
[----:B------:R-:W-:Y:S02]  /*1b750*/  FMNMX.FTZ R112, R82, R47, !PT ;  /* 0x0000002f52707209 */ /* 0x000fe40007810000 */
[----:B------:R-:W-:Y:S01]  /*1b760*/  FMNMX.FTZ R46, R88, R113, !PT ;  /* 0x00000071582e7209 */ /* 0x000fe20007810000 */
[----:B------:R-:W-:Y:S01]  /*1b770*/  FMUL.FTZ R113, R2, R114 ;  /* 0x0000007202717220 */ /* 0x000fe20000410000 */
[----:B------:R-:W-:-:S03]  /*1b780*/  FMNMX.FTZ R47, R85, R112, !PT ;  /* 0x00000070552f7209 */ /* 0x000fc60007810000 */
[----:B------:R1:W-:Y:S01]  /*1b790*/  MUFU.TANH R112, R192 ;  /* 0x000000c000707308 */ /* 0x0003e20000002400 */
[----:B------:R-:W-:Y:S02]  /*1b7a0*/  FMNMX.FTZ R194, R86, R47, !PT ;  /* 0x0000002f56c27209 */ /* 0x000fe40007810000 */
[----:B0-----:R-:W-:Y:S02]  /*1b7b0*/  FMNMX.FTZ R193, R91, R46, !PT ;  /* 0x0000002e5bc17209 */ /* 0x001fe40007810000 */
[----:B------:R-:W-:Y:S02]  /*1b7c0*/  FMNMX.FTZ R47, R89, R194, !PT ;  /* 0x000000c2592f7209 */ /* 0x000fe40007810000 */
[----:B------:R-:W-:Y:S01]  /*1b7d0*/  FMNMX.FTZ R46, R92, R193, !PT ;  /* 0x000000c15c2e7209 */ /* 0x000fe20007810000 */
[----:B------:R-:W-:Y:S01]  /*1b7e0*/  FMUL.FTZ R193, R2, R115 ;  /* 0x0000007302c17220 */ /* 0x000fe20000410000 */
[----:B------:R-:W-:Y:S01]  /*1b7f0*/  FMNMX.FTZ R114, R90, R47, !PT ;  /* 0x0000002f5a727209 */ /* 0x000fe20007810000 */
[----:B------:R-:W0:Y:S01]  /*1b800*/  MUFU.TANH R106, R106 ;  /* 0x0000006a006a7308 */ /* 0x000e220000002400 */
[----:B------:R-:W-:-:S02]  /*1b810*/  FMNMX.FTZ R115, R95, R46, !PT ;  /* 0x0000002e5f737209 */ /* 0x000fc40007810000 */
[----:B------:R-:W-:Y:S02]  /*1b820*/  FMNMX.FTZ R47, R93, R114, !PT ;  /* 0x000000725d2f7209 */ /* 0x000fe40007810000 */
[----:B------:R-:W-:Y:S01]  /*1b830*/  FMNMX.FTZ R46, R96, R115, !PT ;  /* 0x00000073602e7209 */ /* 0x000fe20007810000 */
[----:B------:R-:W-:Y:S01]  /*1b840*/  FMUL.FTZ R115, R2, R116 ;  /* 0x0000007402737220 */ /* 0x000fe20000410000 */
[----:B-1----:R-:W-:Y:S01]  /*1b850*/  FMNMX.FTZ R192, R94, R47, !PT ;  /* 0x0000002f5ec07209 */ /* 0x002fe20007810000 */
[----:B------:R-:W1:Y:S01]  /*1b860*/  MUFU.TANH R109, R109 ;  /* 0x0000006d006d7308 */ /* 0x000e620000002400 */
[----:B------:R-:W-:Y:S02]  /*1b870*/  FMNMX.FTZ R195, R99, R46, !PT ;  /* 0x0000002e63c37209 */ /* 0x000fe40007810000 */
[----:B------:R-:W-:Y:S01]  /*1b880*/  FMNMX.FTZ R47, R97, R192, !PT ;  /* 0x000000c0612f7209 */ /* 0x000fe20007810000 */
[----:B------:R-:W-:Y:S01]  /*1b890*/  FMUL.FTZ R192, R2, R117 ;  /* 0x0000007502c07220 */ /* 0x000fe20000410000 */
[----:B--2---:R-:W-:-:S02]  /*1b8a0*/  FMNMX.FTZ R46, R100, R195, !PT ;  /* 0x000000c3642e7209 */ /* 0x004fc40007810000 */
[----:B------:R-:W-:Y:S01]  /*1b8b0*/  FMNMX.FTZ R116, R98, R47, !PT ;  /* 0x0000002f62747209 */ /* 0x000fe20007810000 */
[----:B------:R-:W2:Y:S01]  /*1b8c0*/  MUFU.TANH R111, R111 ;  /* 0x0000006f006f7308 */ /* 0x000ea20000002400 */
[----:B---3--:R-:W-:Y:S02]  /*1b8d0*/  FMNMX.FTZ R117, R103, R46, !PT ;  /* 0x0000002e67757209 */ /* 0x008fe40007810000 */
[----:B------:R-:W-:Y:S02]  /*1b8e0*/  FMNMX.FTZ R47, R101, R116, !PT ;  /* 0x00000074652f7209 */ /* 0x000fe40007810000 */
[----:B----4-:R-:W-:Y:S01]  /*1b8f0*/  FMNMX.FTZ R46, R104, R117, !PT ;  /* 0x00000075682e7209 */ /* 0x010fe20007810000 */
[----:B------:R-:W-:Y:S01]  /*1b900*/  FMUL.FTZ R117, R2, R118 ;  /* 0x0000007602757220 */ /* 0x000fe20000410000 */
[----:B------:R-:W-:Y:S01]  /*1b910*/  FMNMX.FTZ R194, R102, R47, !PT ;  /* 0x0000002f66c27209 */ /* 0x000fe20007810000 */
[----:B------:R-:W3:Y:S03]  /*1b920*/  MUFU.TANH R113, R113 ;  /* 0x0000007100717308 */ /* 0x000ee60000002400 */
[----:B-----5:R-:W-:-:S04]  /*1b930*/  FMNMX.FTZ R47, R105, R194, !PT ;  /* 0x000000c2692f7209 */ /* 0x020fc80007810000 */
[----:B0-----:R-:W-:Y:S01]  /*1b940*/  FMNMX.FTZ R118, R106, R47, !PT ;  /* 0x0000002f6a767209 */ /* 0x001fe20007810000 */
[----:B------:R0:W4:Y:S03]  /*1b950*/  MUFU.TANH R114, R193 ;  /* 0x000000c100727308 */ /* 0x0001260000002400 */
[----:B-1----:R-:W-:-:S05]  /*1b960*/  FMNMX.FTZ R47, R109, R118, !PT ;  /* 0x000000766d2f7209 */ /* 0x002fca0007810000 */
[----:B------:R-:W1:Y:S01]  /*1b970*/  MUFU.TANH R115, R115 ;  /* 0x0000007300737308 */ /* 0x000e620000002400 */
[----:B0-----:R-:W-:-:S04]  /*1b980*/  FMNMX.FTZ R193, R107, R46, !PT ;  /* 0x0000002e6bc17209 */ /* 0x001fc80007810000 */
[----:B------:R-:W-:Y:S01]  /*1b990*/  FMNMX.FTZ R46, R108, R193, !PT ;  /* 0x000000c16c2e7209 */ /* 0x000fe20007810000 */
[----:B------:R-:W-:Y:S02]  /*1b9a0*/  FMUL.FTZ R193, R2, R119 ;  /* 0x0000007702c17220 */ /* 0x000fe40000410000 */
[----:B------:R0:W5:Y:S01]  /*1b9b0*/  MUFU.TANH R116, R192 ;  /* 0x000000c000747308 */ /* 0x0001620000002400 */
[----:B--2---:R-:W-:Y:S02]  /*1b9c0*/  FMNMX.FTZ R119, R111, R46, !PT ;  /* 0x0000002e6f777209 */ /* 0x004fe40007810000 */
[----:B------:R-:W-:-:S04]  /*1b9d0*/  FMNMX.FTZ R46, R110, R47, !PT ;  /* 0x0000002f6e2e7209 */ /* 0x000fc80007810000 */
[----:B---3--:R-:W-:Y:S01]  /*1b9e0*/  FMNMX.FTZ R47, R113, R46, !PT ;  /* 0x0000002e712f7209 */ /* 0x008fe20007810000 */
[----:B------:R-:W2:Y:S01]  /*1b9f0*/  MUFU.TANH R117, R117 ;  /* 0x0000007500757308 */ /* 0x000ea20000002400 */
[----:B0-----:R-:W-:Y:S02]  /*1ba00*/  FMNMX.FTZ R192, R112, R119, !PT ;  /* 0x0000007770c07209 */ /* 0x001fe40007810000 */
[----:B----4-:R-:W-:Y:S01]  /*1ba10*/  FMNMX.FTZ R46, R114, R47, !PT ;  /* 0x0000002f722e7209 */ /* 0x010fe20007810000 */
[----:B------:R-:W-:Y:S01]  /*1ba20*/  IMAD.MOV.U32 R47, RZ, RZ, -0x7fffffe0 ;  /* 0x80000020ff2f7424 */ /* 0x000fe200078e00ff */
[----:B-1----:R-:W-:-:S03]  /*1ba30*/  FMNMX.FTZ R227, R115, R192, !PT ;  /* 0x000000c073e37209 */ /* 0x002fc60007810000 */
[----:B------:R-:W0:Y:S01]  /*1ba40*/  MUFU.TANH R118, R193 ;  /* 0x000000c100767308 */ /* 0x000e220000002400 */
[----:B-----5:R-:W-:Y:S02]  /*1ba50*/  FMNMX.FTZ R227, R116, R227, !PT ;  /* 0x000000e374e37209 */ /* 0x020fe40007810000 */
[----:B------:R-:W-:Y:S02]  /*1ba60*/  R2UR UR11, R47 ;  /* 0x000000002f0b72ca */ /* 0x000fe400000e0000 */
[----:B--2---:R-:W-:Y:S02]  /*1ba70*/  FMNMX.FTZ R119, R117, R46, !PT ;  /* 0x0000002e75777209 */ /* 0x004fe40007810000 */
[----:B------:R-:W1:Y:S02]  /*1ba80*/  SHFL.BFLY PT, R46, R227, 0x2, 0x1f ;  /* 0x0c401f00e32e7f89 */ /* 0x000e6400000e0000 */
[----:B0-----:R-:W-:-:S05]  /*1ba90*/  FMNMX.FTZ R119, R118, R119, !PT ;  /* 0x0000007776777209 */ /* 0x001fca0007810000 */
[----:B------:R-:W0:Y:S01]  /*1baa0*/  SHFL.BFLY PT, R192, R119, 0x2, 0x1f ;  /* 0x0c401f0077c07f89 */ /* 0x000e2200000e0000 */
[----:B-1----:R-:W-:Y:S01]  /*1bab0*/  FMNMX.FTZ R227, R227, R46, !PT ;  /* 0x0000002ee3e37209 */ /* 0x002fe20007810000 */
[C---:B------:R-:W-:Y:S02]  /*1bac0*/  VIADD R46, R14.reuse, 0x400 ;  /* 0x000004000e2e7836 */ /* 0x040fe40000000000 */
[----:B------:R-:W-:-:S03]  /*1bad0*/  VIADD R14, R14, 0x402 ;  /* 0x000004020e0e7836 */ /* 0x000fc60000000000 */
[----:B------:R-:W-:Y:S02]  /*1bae0*/  R2UR UR10, R46 ;  /* 0x000000002e0a72ca */ /* 0x000fe400000e0000 */
[----:B------:R-:W1:Y:S01]  /*1baf0*/  SHFL.BFLY PT, R46, R227, 0x1, 0x1f ;  /* 0x0c201f00e32e7f89 */ /* 0x000e6200000e0000 */
[----:B0-----:R-:W-:-:S05]  /*1bb00*/  FMNMX.FTZ R192, R119, R192, !PT ;  /* 0x000000c077c07209 */ /* 0x001fca0007810000 */
[----:B------:R-:W0:Y:S05]  /*1bb10*/  SHFL.BFLY PT, R221, R192, 0x1, 0x1f ;  /* 0x0c201f00c0dd7f89 */ /* 0x000e2a00000e0000 */
[----:B------:R-:W-:Y:S01]  /*1bb20*/  QGMMA.64x128x32.F32.E4M3.E4M3 R120, R188, gdesc[UR8], R120, gsb0 ;  /* 0x01e00008bc787df3 */ /* 0x000fe20008000878 */
[----:B------:R-:W-:Y:S02]  /*1bb30*/  R2UR UR10, R14 ;  /* 0x000000000e0a72ca */ /* 0x000fe400000e0000 */
[----:B-1----:R-:W-:-:S05]  /*1bb40*/  FMNMX.FTZ R227, R227, R46, !PT ;  /* 0x0000002ee3e37209 */ /* 0x002fca0007810000 */
[----:B------:R-:W-:Y:S01]  /*1bb50*/  FADD.FTZ R46, -R227, R228 ;  /* 0x000000e4e32e7221 */ /* 0x000fe20000010100 */
[----:B0-----:R-:W-:-:S03]  /*1bb60*/  FMNMX.FTZ R221, R192, R221, !PT ;  /* 0x000000ddc0dd7209 */ /* 0x001fc60007810000 */
[----:B------:R-:W-:Y:S02]  /*1bb70*/  FMUL.FTZ R47, R46, UR28 ;  /* 0x0000001c2e2f7c20 */ /* 0x000fe40008410000 */
[----:B------:R-:W-:-:S04]  /*1bb80*/  FADD.FTZ R46, -R221, R229 ;  /* 0x000000e5dd2e7221 */ /* 0x000fc80000010100 */
[----:B------:R-:W-:Y:S01]  /*1bb90*/  MUFU.EX2 R47, R47 ;  /* 0x0000002f002f7308 */ /* 0x000fe20000000800 */
[----:B------:R-:W-:-:S07]  /*1bba0*/  FMUL.FTZ R46, R46, UR28 ;  /* 0x0000001c2e2e7c20 */ /* 0x000fce0008410000 */
[----:B------:R-:W-:Y:S01]  /*1bbb0*/  MUFU.EX2 R46, R46 ;  /* 0x0000002e002e7308 */ /* 0x000fe20000000800 */
[----:B------:R-:W-:Y:S02]  /*1bbc0*/  WARPGROUP.DEPBAR.LE gsb0, 0x0 ;  /* 0x00008000000079c5 */ /* 0x000fe40000010000 */
[----:B------:R-:W-:Y:S01]  /*1bbd0*/  IMAD.U32 R188, RZ, RZ, UR28 ;  /* 0x0000001cffbc7e24 */ /* 0x000fe2000f8e00ff */
[----:B------:R-:W-:Y:S01]  /*1bbe0*/  WARPGROUP.ARRIVE ;  /* 0x00000000000079c5 */ /* 0x000fe20000000000 */
[----:B------:R-:W-:Y:S02]  /*1bbf0*/  IMAD.U32 R190, RZ, RZ, UR28 ;  /* 0x0000001cffbe7e24 */ /* 0x000fe4000f8e00ff */
[----:B------:R-:W-:-:S04]  /*1bc00*/  FFMA.FTZ R189, R227, R188, -8 ;  /* 0xc1000000e3bd7423 */ /* 0x000fc800000100bc */
        /* <DEDUP_REMOVED lines=47> */
[----:B------:R-:W-:-:S01]  /*1bf00*/  FFMA.FTZ R116, R221, R190, -8 ;  /* 0xc1000000dd747423 */ /* 0x000fc200000100be */
[----:B------:R-:W-:Y:S01]  /*1bf10*/  FFMA.FTZ R188, R15, UR28, -R189 ;  /* 0x0000001c0fbc7c23 */ /* 0x000fe200080108bd */
[----:B------:R-:W-:Y:S01]  /*1bf20*/  MUFU.EX2 R119, R119 ;  /* 0x0000007700777308 */ /* 0x000fe20000000800 */
[----:B------:R-:W-:-:S02]  /*1bf30*/  IMAD.MOV.U32 R15, RZ, RZ, -0x7fffffe0 ;  /* 0x80000020ff0f7424 */ /* 0x000fc400078e00ff */
[--C-:B------:R-:W-:Y:S01]  /*1bf40*/  FFMA.FTZ R21, R21, UR28, -R116.reuse ;  /* 0x0000001c15157c23 */ /* 0x100fe20008010874 */
[----:B------:R-:W-:-:S01]  /*1bf50*/  FFMA.FTZ R24, R24, UR28, -R116 ;  /* 0x0000001c18187c23 */ /* 0x000fc20008010874 */
[--C-:B------:R-:W-:Y:S01]  /*1bf60*/  FFMA.FTZ R27, R27, UR28, -R116.reuse ;  /* 0x0000001c1b1b7c23 */ /* 0x100fe20008010874 */
[----:B------:R-:W-:-:S01]  /*1bf70*/  FFMA.FTZ R28, R28, UR28, -R116 ;  /* 0x0000001c1c1c7c23 */ /* 0x000fc20008010874 */
[----:B------:R-:W-:Y:S01]  /*1bf80*/  R2UR UR11, R15 ;  /* 0x000000000f0b72ca */ /* 0x000fe200000e0000 */
        /* <DEDUP_REMOVED lines=12> */
[----:B------:R-:W-:Y:S01]  /*1c050*/  QGMMA.64x128x32.F32.E4M3.E4M3 R120, R184, gdesc[UR8], R120, gsb0 ;  /* 0x01e00008b8787df3 */ /* 0x000fe20008000878 */
[----:B------:R-:W-:-:S01]  /*1c060*/  FFMA.FTZ R50, R50, UR28, -R116 ;  /* 0x0000001c32327c23 */ /* 0x000fc20008010874 */
[--C-:B------:R-:W-:Y:S01]  /*1c070*/  FFMA.FTZ R53, R53, UR28, -R116.reuse ;  /* 0x0000001c35357c23 */ /* 0x100fe20008010874 */
[----:B------:R-:W-:-:S01]  /*1c080*/  FFMA.FTZ R54, R54, UR28, -R116 ;  /* 0x0000001c36367c23 */ /* 0x000fc20008010874 */
[----:B------:R-:W-:Y:S01]  /*1c090*/  FFMA.FTZ R57, R57, UR28, -R116 ;  /* 0x0000001c39397c23 */ /* 0x000fe20008010874 */
[----:B------:R-:W2:Y:S01]  /*1c0a0*/  MUFU.EX2 R24, R24 ;  /* 0x0000001800187308 */ /* 0x000ea20000000800 */
[----:B0-----:R-:W-:-:S01]  /*1c0b0*/  FFMA.FTZ R4, R47, R4, R188 ;  /* 0x000000042f047223 */ /* 0x001fc200000100bc */
[--C-:B------:R-:W-:Y:S01]  /*1c0c0*/  FFMA.FTZ R58, R58, UR28, -R116.reuse ;  /* 0x0000001c3a3a7c23 */ /* 0x100fe20008010874 */
[----:B------:R-:W-:-:S01]  /*1c0d0*/  FFMA.FTZ R61, R61, UR28, -R116 ;  /* 0x0000001c3d3d7c23 */ /* 0x000fc20008010874 */
[----:B------:R-:W-:Y:S01]  /*1c0e0*/  FFMA.FTZ R62, R62, UR28, -R116 ;  /* 0x0000001c3e3e7c23 */ /* 0x000fe20008010874 */
[----:B------:R-:W-:-:S01]  /*1c0f0*/  FADD.FTZ R77, R119, R4 ;  /* 0x00000004774d7221 */ /* 0x000fc20000010000 */
[--C-:B------:R-:W-:Y:S01]  /*1c100*/  FFMA.FTZ R65, R65, UR28, -R116.reuse ;  /* 0x0000001c41417c23 */ /* 0x100fe20008010874 */
[----:B------:R-:W-:-:S01]  /*1c110*/  FFMA.FTZ R66, R66, UR28, -R116 ;  /* 0x0000001c42427c23 */ /* 0x000fc20008010874 */
[----:B------:R-:W0:Y:S01]  /*1c120*/  MUFU.EX2 R20, R20 ;  /* 0x0000001400147308 */ /* 0x000e220000000800 */
[----:B-1----:R-:W-:-:S01]  /*1c130*/  FFMA.FTZ R3, R46, R3, R21 ;  /* 0x000000032e037223 */ /* 0x002fc20000010015 */
        /* <DEDUP_REMOVED lines=45> */
[----:B--2---:R-:W-:-:S01]  /*1c410*/  FADD.FTZ R85, R37, R190 ;  /* 0x000000be25557221 */ /* 0x004fc20000010000 */
[----:B------:R-:W-:Y:S02]  /*1c420*/  WARPGROUP.DEPBAR.LE gsb0, 0x0 ;  /* 0x00008000000079c5 */ /* 0x000fe40000010000 */
[----:B------:R-:W-:Y:S01]  /*1c430*/  IADD3 R186, -R207, 0xb, RZ ;  /* 0x0000000bcfba7810 */ /* 0x000fe20007ffe1ff */
[----:B------:R-:W-:-:S03]  /*1c440*/  IMAD.U32 R187, RZ, RZ, UR41 ;  /* 0x00000029ffbb7e24 */ /* 0x000fc6000f8e00ff */
[----:B------:R-:W2:Y:S01]  /*1c450*/  MUFU.EX2 R43, R43 ;  /* 0x0000002b002b7308 */ /* 0x000ea20000000800 */
[----:B0-----:R-:W-:-:S01]  /*1c460*/  FADD.FTZ R4, R40, R3 ;  /* 0x0000000328047221 */ /* 0x001fc20000010000 */
[----:B------:R-:W-:-:S06]  /*1c470*/  ISETP.NE.AND P1, PT, R187, 0x3, PT ;  /* 0x00000003bb00780c */ /* 0x000fcc0003f25270 */
        /* <DEDUP_REMOVED lines=118> */
[----:B------:R-:W-:-:S06]  /*1cbe0*/  @!P0 IMAD R184, R232, 0x8, R17 ;  /* 0x00000008e8b88824 */ /* 0x000fcc00078e0211 */
[----:B------:R-:W1:Y:S01]  /*1cbf0*/  MUFU.EX2 R97, R97 ;  /* 0x0000006100617308 */ /* 0x000e620000000800 */
[----:B--2---:R-:W-:-:S01]  /*1cc00*/  FADD.FTZ R4, R94, R109 ;  /* 0x0000006d5e047221 */ /* 0x004fc20000010000 */
[----:B------:R-:W-:-:S06]  /*1cc10*/  FFMA.FTZ R109, R114, UR28, -R116 ;  /* 0x0000001c726d7c23 */ /* 0x000fcc0008010874 */
[----:B------:R-:W-:Y:S01]  /*1cc20*/  MUFU.EX2 R99, R99 ;  /* 0x0000006300637308 */ /* 0x000fe20000000800 */
[----:B0-----:R-:W-:-:S07]  /*1cc30*/  FADD.FTZ R114, R96, R113 ;  /* 0x0000007160727221 */ /* 0x001fce0000010000 */
[----:B------:R-:W0:Y:S01]  /*1cc40*/  MUFU.EX2 R98, R102 ;  /* 0x0000006600627308 */ /* 0x000e220000000800 */
[----:B-1----:R-:W-:-:S07]  /*1cc50*/  FADD.FTZ R113, R97, R4 ;  /* 0x0000000461717221 */ /* 0x002fce0000010000 */
[----:B------:R-:W-:Y:S08]  /*1cc60*/  MUFU.EX2 R100, R100 ;  /* 0x0000006400647308 */ /* 0x000ff00000000800 */
[----:B------:R-:W1:Y:S01]  /*1cc70*/  MUFU.EX2 R101, R101 ;  /* 0x0000006500657308 */ /* 0x000e620000000800 */
[----:B0-----:R-:W-:-:S01]  /*1cc80*/  FADD.FTZ R4, R98, R113 ;  /* 0x0000007162047221 */ /* 0x001fc20000010000 */
[----:B------:R-:W-:-:S06]  /*1cc90*/  FFMA.FTZ R113, R117, UR28, -R116 ;  /* 0x0000001c75717c23 */ /* 0x000fcc0008010874 */
[----:B------:R-:W-:Y:S08]  /*1cca0*/  MUFU.EX2 R103, R103 ;  /* 0x0000006700677308 */ /* 0x000ff00000000800 */
[----:B------:R-:W0:Y:S01]  /*1ccb0*/  MUFU.EX2 R102, R106 ;  /* 0x0000006a00667308 */ /* 0x000e220000000800 */
[----:B-1----:R-:W-:-:S07]  /*1ccc0*/  FADD.FTZ R117, R101, R4 ;  /* 0x0000000465757221 */ /* 0x002fce0000010000 */
[----:B------:R-:W-:Y:S08]  /*1ccd0*/  MUFU.EX2 R104, R104 ;  /* 0x0000006800687308 */ /* 0x000ff00000000800 */
[----:B------:R-:W1:Y:S01]  /*1cce0*/  MUFU.EX2 R105, R105 ;  /* 0x0000006900697308 */ /* 0x000e620000000800 */
[----:B0-----:R-:W-:-:S07]  /*1ccf0*/  FADD.FTZ R4, R102, R117 ;  /* 0x0000007566047221 */ /* 0x001fce0000010000 */
[----:B------:R-:W-:Y:S08]  /*1cd00*/  MUFU.EX2 R107, R107 ;  /* 0x0000006b006b7308 */ /* 0x000ff00000000800 */
[----:B------:R0:W2:Y:S01]  /*1cd10*/  MUFU.EX2 R106, R3 ;  /* 0x00000003006a7308 */ /* 0x0000a20000000800 */
[----:B-1----:R-:W-:-:S07]  /*1cd20*/  FADD.FTZ R117, R105, R4 ;  /* 0x0000000469757221 */ /* 0x002fce0000010000 */
[----:B------:R-:W-:Y:S01]  /*1cd30*/  MUFU.EX2 R108, R108 ;  /* 0x0000006c006c7308 */ /* 0x000fe20000000800 */
[----:B0-----:R-:W-:-:S04]  /*1cd40*/  FADD.FTZ R3, R99, R114 ;  /* 0x0000007263037221 */ /* 0x001fc80000010000 */
[----:B------:R-:W-:Y:S01]  /*1cd50*/  FADD.FTZ R114, R100, R3 ;  /* 0x0000000364727221 */ /* 0x000fe20000010000 */
[----:B------:R-:W-:Y:S02]  /*1cd60*/  @!P0 VIADD R3, R184, 0x28840 ;  /* 0x00028840b8038836 */ /* 0x000fe40000000000 */
[----:B------:R-:W0:Y:S01]  /*1cd70*/  MUFU.EX2 R110, R110 ;  /* 0x0000006e006e7308 */ /* 0x000e220000000800 */
[----:B------:R-:W-:-:S01]  /*1cd80*/  FADD.FTZ R185, R103, R114 ;  /* 0x0000007267b97221 */ /* 0x000fc20000010000 */
[----:B------:R-:W-:Y:S01]  /*1cd90*/  FFMA.FTZ R114, R118, UR28, -R116 ;  /* 0x0000001c76727c23 */ /* 0x000fe20008010874 */
[----:B------:R-:W-:Y:S01]  /*1cda0*/  @!P0 PRMT R3, RZ, 0x654, R3 ;  /* 0x00000654ff038816 */ /* 0x000fe20000000003 */
[----:B------:R1:W-:Y:S06]  /*1cdb0*/  BAR.ARV R186, 0x100 ;  /* 0x000400ba0000751d */ /* 0x0003ec0000002000 */
[----:B------:R-:W3:Y:S01]  /*1cdc0*/  MUFU.EX2 R111, R111 ;  /* 0x0000006f006f7308 */ /* 0x000ee20000000800 */
[----:B------:R-:W-:-:S01]  /*1cdd0*/  FADD.FTZ R116, R104, R185 ;  /* 0x000000b968747221 */ /* 0x000fc20000010000 */
[----:B------:R4:W-:Y:S01]  /*1cde0*/  @!P0 SYNCS.ARRIVE.TRANS64.RED.A1T0 RZ, [R3+URZ], RZ ;  /* 0x000000ff03ff89a7 */ /* 0x0009e2000810043f */
[----:B--2---:R-:W-:-:S05]  /*1cdf0*/  FADD.FTZ R117, R106, R117 ;  /* 0x000000756a757221 */ /* 0x004fca0000010000 */
[----:B------:R-:W2:Y:S01]  /*1ce00*/  MUFU.EX2 R109, R109 ;  /* 0x0000006d006d7308 */ /* 0x000ea20000000800 */
[----:B----4-:R-:W-:-:S01]  /*1ce10*/  FADD.FTZ R3, R107, R116 ;  /* 0x000000746b037221 */ /* 0x010fc20000010000 */
[----:B0-----:R-:W-:-:S03]  /*1ce20*/  FADD.FTZ R116, R110, R117 ;  /* 0x000000756e747221 */ /* 0x001fc60000010000 */
[----:B------:R-:W-:-:S03]  /*1ce30*/  FADD.FTZ R4, R108, R3 ;  /* 0x000000036c047221 */ /* 0x000fc60000010000 */
[----:B------:R-:W0:Y:S01]  /*1ce40*/  MUFU.EX2 R112, R112 ;  /* 0x0000007000707308 */ /* 0x000e220000000800 */
[----:B---3--:R-:W-:-:S07]  /*1ce50*/  FADD.FTZ R3, R111, R4 ;  /* 0x000000046f037221 */ /* 0x008fce0000010000 */
[----:B------:R-:W3:Y:S01]  /*1ce60*/  MUFU.EX2 R113, R113 ;  /* 0x0000007100717308 */ /* 0x000ee20000000800 */
[----:B--2---:R-:W-:-:S07]  /*1ce70*/  FADD.FTZ R116, R109, R116 ;  /* 0x000000746d747221 */ /* 0x004fce0000010000 */
[----:B------:R-:W2:Y:S01]  /*1ce80*/  MUFU.EX2 R115, R115 ;  /* 0x0000007300737308 */ /* 0x000ea20000000800 */
[----:B0-----:R-:W-:-:S07]  /*1ce90*/  FADD.FTZ R4, R112, R3 ;  /* 0x0000000370047221 */ /* 0x001fce0000010000 */
[----:B------:R-:W0:Y:S01]  /*1cea0*/  MUFU.EX2 R114, R114 ;  /* 0x0000007200727308 */ /* 0x000e220000000800 */
[----:B---3--:R-:W-:-:S01]  /*1ceb0*/  FADD.FTZ R3, R113, R116 ;  /* 0x0000007471037221 */ /* 0x008fc20000010000 */
[----:B--2---:R-:W-:-:S03]  /*1cec0*/  FADD.FTZ R4, R115, R4 ;  /* 0x0000000473047221 */ /* 0x004fc60000010000 */
[----:B0-----:R-:W-:Y:S01]  /*1ced0*/  FADD.FTZ R3, R114, R3 ;  /* 0x0000000372037221 */ /* 0x001fe20000010000 */
[----:B-1----:R-:W-:Y:S06]  /*1cee0*/  @!P1 BRA `(.L_x_1459) ;  /* 0x0000000000049947 */ /* 0x002fec0003800000 */
[----:B------:R-:W-:Y:S01]  /*1cef0*/  BPT.TRAP 0x1 ;  /* 0x000000040000795c */ /* 0x000fe20000300000 */
.L_x_1459:
[----:B------:R-:W-:Y:S01]  /*1cf00*/  F2FP.SATFINITE.E4M3.F32.PACK_AB_MERGE_C R15, R74, R15, RZ ;  /* 0x0000000f4a0f723e */ /* 0x000fe200048070ff */
[-C--:B------:R-:W-:Y:S01]  /*1cf10*/  FMUL.FTZ R120, R120, R47.reuse ;  /* 0x0000002f78787220 */ /* 0x080fe20000410000 */
        /* <DEDUP_REMOVED lines=119> */
[----:B0-----:R-:W-:Y:S02]  /*1d690*/  IMAD.MOV.U32 R14, RZ, RZ, R210 ;  /* 0x000000ffff0e7224 */ /* 0x001fe400078e00d2 */
[----:B------:R-:W-:Y:S01]  /*1d6a0*/  IMAD.MOV.U32 R211, RZ, RZ, R232 ;  /* 0x000000ffffd37224 */ /* 0x000fe200078e00e8 */
[----:B------:R-:W-:Y:S06]  /*1d6b0*/  @P1 BRA `(.L_x_1460) ;  /* 0xffffffc8009c1947 */ /* 0x000fec000383ffff */
[----:B------:R-:W-:-:S07]  /*1d6c0*/  IMAD.MOV.U32 R211, RZ, RZ, R232 ;  /* 0x000000ffffd37224 */ /* 0x000fce00078e00e8 */
.L_x_1449:
[----:B------:R-:W-:-:S13]  /*1d6d0*/  ISETP.GE.AND P1, PT, R0, R220, PT ;  /* 0x000000dc0000720c */ /* 0x000fda0003f26270 */
[----:B------:R-:W-:Y:S05]  /*1d6e0*/  @!P1 BRA `(.L_x_1461) ;  /* 0x0000005400e49947 */ /* 0x000fea0003800000 */
[----:B------:R-:W-:Y:S02]  /*1d6f0*/  IMAD.MOV.U32 R229, RZ, RZ, R221 ;  /* 0x000000ffffe57224 */ /* 0x000fe400078e00dd */
[----:B------:R-:W-:Y:S02]  /*1d700*/  IMAD.MOV.U32 R228, RZ, RZ, R227 ;  /* 0x000000ffffe47224 */ /* 0x000fe400078e00e3 */
[----:B------:R-:W-:-:S07]  /*1d710*/  IMAD.MOV.U32 R14, RZ, RZ, R210 ;  /* 0x000000ffff0e7224 */ /* 0x000fce00078e00d2 */
.L_x_1480:
        /* <DEDUP_REMOVED lines=10> */
.L_x_1463:
        /* <DEDUP_REMOVED lines=8> */
.L_x_1464:
[----:B------:R-:W-:Y:S04]  /*1d840*/  BSSY B0, `(.L_x_1462) ;  /* 0x0000004000007945 */ /* 0x000fe80003800000 */
[----:B-1----:R-:W-:Y:S05]  /*1d850*/  @P2 BRA `(.L_x_1465) ;  /* 0x0000000000082947 */ /* 0x002fea0003800000 */
[----:B------:R-:W1:Y:S02]  /*1d860*/  SYNCS.PHASECHK.TRANS64.TRYWAIT P2, [R20+URZ+0x28830], R15 ;  /* 0x0288300f140075a7 */ /* 0x000e64000804017f */
[----:B-1----:R-:W-:Y:S05]  /*1d870*/  @!P2 BRA `(.L_x_1466) ;  /* 0x0000010400aca947 */ /* 0x002fea0003800000 */
.L_x_1465:
[----:B------:R-:W-:Y:S05]  /*1d880*/  BSYNC B0 ;  /* 0x0000000000007941 */ /* 0x000fea0003800000 */
.L_x_1462:
        /* <DEDUP_REMOVED lines=48> */
.L_x_1468:
[----:B------:R-:W-:Y:S01]  /*1db90*/  SHF.L.U32 R14, R14, 0x1f, RZ ;  /* 0x0000001f0e0e7819 */ /* 0x000fe200000006ff */
[----:B------:R-:W-:-:S04]  /*1dba0*/  IMAD R15, R211, 0x8, R17 ;  /* 0x00000008d30f7824 */ /* 0x000fc800078e0211 */
[----:B------:R0:W1:Y:S01]  /*1dbb0*/  SYNCS.PHASECHK.TRANS64.TRYWAIT P1, [R15+URZ+0x28850], R14 ;  /* 0x0288500e0f0075a7 */ /* 0x000062000802017f */
[----:B------:R-:W-:Y:S05]  /*1dbc0*/  @!P3 BRA `(.L_x_1469) ;  /* 0x000000000004b947 */ /* 0x000fea0003800000 */
[----:B------:R-:W-:Y:S01]  /*1dbd0*/  BPT.TRAP 0x1 ;  /* 0x000000040000795c */ /* 0x000fe20000300000 */
.L_x_1469:
[----:B-1----:R-:W-:Y:S05]  /*1dbe0*/  @P1 BRA `(.L_x_1467) ;  /* 0x0000000000081947 */ /* 0x002fea0003800000 */
[----:B------:R-:W1:Y:S02]  /*1dbf0*/  SYNCS.PHASECHK.TRANS64.TRYWAIT P1, [R15+URZ+0x28850], R14 ;  /* 0x0288500e0f0075a7 */ /* 0x000e64000802017f */
[----:B-1----:R-:W-:Y:S05]  /*1dc00*/  @!P1 BRA `(.L_x_1470) ;  /* 0x0000010000dc9947 */ /* 0x002fea0003800000 */
.L_x_1467:
[----:B01----:R-:W-:Y:S01]  /*1dc10*/  VIADD R14, R17, 0x400 ;  /* 0x00000400110e7836 */ /* 0x003fe20000000000 */
[----:B------:R-:W-:Y:S05]  /*1dc20*/  WARPSYNC.ALL ;  /* 0x0000000000007948 */ /* 0x000fea0003800000 */
[----:B------:R-:W-:Y:S01]  /*1dc30*/  SHF.R.U32.HI R14, RZ, 0x4, R14 ;  /* 0x00000004ff0e7819 */ /* 0x000fe2000001160e */
[----:B------:R-:W-:Y:S01]  /*1dc40*/  IMAD.MOV.U32 R15, RZ, RZ, -0x7fffffe0 ;  /* 0x80000020ff0f7424 */ /* 0x000fe200078e00ff */
[----:B------:R-:W-:Y:S01]  /*1dc50*/  WARPGROUP.ARRIVE ;  /* 0x00000000000079c5 */ /* 0x000fe20000000000 */
[----:B------:R-:W-:Y:S01]  /*1dc60*/  IMAD.MOV.U32 R21, RZ, RZ, -0x7fffffe0 ;  /* 0x80000020ff157424 */ /* 0x000fe200078e00ff */
[----:B------:R-:W-:Y:S01]  /*1dc70*/  LOP3.LUT R14, R14, 0x3fff, RZ, 0xc0, !PT ;  /* 0x00003fff0e0e7812 */ /* 0x000fe200078ec0ff */
[----:B------:R-:W0:Y:S01]  /*1dc80*/  LDC R221, c[0x0][0x448] ;  /* 0x00011200ffdd7b82 */ /* 0x000e220000000800 */
[----:B------:R-:W-:Y:S01]  /*1dc90*/  R2UR UR11, R15 ;  /* 0x000000000f0b72ca */ /* 0x000fe200000e0000 */
        /* <DEDUP_REMOVED lines=12> */
[----:B------:R-:W-:Y:S02]  /*1dd60*/  IMAD.MOV.U32 R45, RZ, RZ, -0x7fffffe0 ;  /* 0x80000020ff2d7424 */ /* 0x000fe400078e00ff */
        /* <DEDUP_REMOVED lines=9> */
[----:B0-----:R-:W-:Y:S01]  /*1de00*/  ISETP.NE.AND P1, PT, R221, 0x1, PT ;  /* 0x00000001dd00780c */ /* 0x001fe20003f25270 */
[----:B------:R-:W-:Y:S01]  /*1de10*/  QGMMA.64x128x32.F32.E4M3.E4M3 R120, R204, gdesc[UR8], R120, gsb0 ;  /* 0x01e00008cc787df3 */ /* 0x000fe20008000878 */
[----:B------:R-:W-:Y:S01]  /*1de20*/  R2UR UR10, R20 ;  /* 0x00000000140a72ca */ /* 0x000fe200000e0000 */
[----:B------:R-:W-:Y:S01]  /*1de30*/  VIADD R20, R14, 0x200 ;  /* 0x000002000e147836 */ /* 0x000fe20000000000 */
[----:B------:R-:W-:Y:S01]  /*1de40*/  R2UR UR11, R21 ;  /* 0x00000000150b72ca */ /* 0x000fe200000e0000 */
[----:B------:R-:W-:Y:S01]  /*1de50*/  IMAD.MOV.U32 R21, RZ, RZ, -0x7fffffe0 ;  /* 0x80000020ff157424 */ /* 0x000fe200078e00ff */
[----:B------:R-:W0:Y:S01]  /*1de60*/  S2R R221, SR_TID.X ;  /* 0x0000000000dd7919 */ /* 0x000e220000002100 */
[----:B------:R-:W2:Y:S08]  /*1de70*/  MUFU.TANH R24, R24 ;  /* 0x0000001800187308 */ /* 0x000eb00000002400 */
[----:B------:R-:W3:Y:S08]  /*1de80*/  MUFU.TANH R27, R27 ;  /* 0x0000001b001b7308 */ /* 0x000ef00000002400 */
[----:B------:R-:W4:Y:S08]  /*1de90*/  MUFU.TANH R30, R30 ;  /* 0x0000001e001e7308 */ /* 0x000f300000002400 */
[----:B------:R-:W1:Y:S01]  /*1dea0*/  MUFU.TANH R33, R33 ;  /* 0x0000002100217308 */ /* 0x000e620000002400 */
[----:B0-----:R-:W-:-:S07]  /*1deb0*/  SHF.R.U32.HI R221, RZ, 0x7, R221 ;  /* 0x00000007ffdd7819 */ /* 0x001fce00000116dd */
        /* <DEDUP_REMOVED lines=139> */
[----:B------:R-:W-:Y:S01]  /*1e770*/  WARPGROUP.ARRIVE ;  /* 0x00000000000079c5 */ /* 0x000fe20000000000 */
[----:B------:R-:W2:Y:S01]  /*1e780*/  LDC R190, c[0x0][0x9e4] ;  /* 0x00027900ffbe7b82 */ /* 0x000ea20000000800 */
[----:B------:R-:W-:-:S03]  /*1e790*/  IADD3 R189, -R221, 0xb, RZ ;  /* 0x0000000bddbd7810 */ /* 0x000fc60007ffe1ff */
[----:B------:R3:W0:Y:S08]  /*1e7a0*/  MUFU.TANH R188, R44 ;  /* 0x0000002c00bc7308 */ /* 0x0006300000002400 */
[----:B------:R-:W0:Y:S01]  /*1e7b0*/  MUFU.TANH R58, R58 ;  /* 0x0000003a003a7308 */ /* 0x000e220000002400 */
[----:B---3--:R-:W-:-:S05]  /*1e7c0*/  VIADD R44, R14, 0x402 ;  /* 0x000004020e2c7836 */ /* 0x008fca0000000000 */
[----:B------:R-:W-:Y:S02]  /*1e7d0*/  R2UR UR10, R44 ;  /* 0x000000002c0a72ca */ /* 0x000fe400000e0000 */
[----:B------:R-:W3:Y:S01]  /*1e7e0*/  @P1 LDC R44, c[0x0][0x44c] ;  /* 0x00011300ff2c1b82 */ /* 0x000ee20000000800 */
[----:B------:R4:W0:Y:S08]  /*1e7f0*/  MUFU.TANH R14, R105 ;  /* 0x00000069000e7308 */ /* 0x0008300000002400 */
[----:B------:R-:W0:Y:S01]  /*1e800*/  MUFU.TANH R59, R59 ;  /* 0x0000003b003b7308 */ /* 0x000e220000002400 */
[C---:B----4-:R-:W-:Y:S01]  /*1e810*/  FMUL.FTZ R105, R2.reuse, R110 ;  /* 0x0000006e02697220 */ /* 0x050fe20000410000 */
[----:B------:R-:W-:Y:S01]  /*1e820*/  QGMMA.64x128x32.F32.E4M3.E4M3 R120, R184, gdesc[UR8], R120, gsb0 ;  /* 0x01e00008b8787df3 */ /* 0x000fe20008000878 */
[----:B------:R-:W-:Y:S01]  /*1e830*/  FMUL.FTZ R110, R2, R115 ;  /* 0x00000073026e7220 */ /* 0x000fe20000410000 */
[----:B------:R-:W-:-:S04]  /*1e840*/  IMAD.IADD R115, R224, 0x1, R217 ;  /* 0x00000001e0737824 */ /* 0x000fc800078e02d9 */
[----:B------:R-:W4:Y:S01]  /*1e850*/  MUFU.TANH R60, R60 ;  /* 0x0000003c003c7308 */ /* 0x000f220000002400 */
[----:B---3--:R-:W-:-:S07]  /*1e860*/  @P1 IMAD.HI.U32 R44, R115, R44, RZ ;  /* 0x0000002c732c1227 */ /* 0x008fce00078e00ff */
[----:B------:R-:W3:Y:S01]  /*1e870*/  MUFU.TANH R61, R61 ;  /* 0x0000003d003d7308 */ /* 0x000ee20000002400 */
[----:B-----5:R-:W-:Y:S01]  /*1e880*/  @P1 SHF.R.U32.HI R115, RZ, R45, R44 ;  /* 0x0000002dff731219 */ /* 0x020fe2000001162c */
[----:B------:R-:W-:Y:S01]  /*1e890*/  @!P0 IMAD R45, R230, 0x8, R17 ;  /* 0x00000008e62d8824 */ /* 0x000fe200078e0211 */
[----:B--2---:R-:W-:-:S05]  /*1e8a0*/  ISETP.GE.AND P1, PT, R190, 0x1, PT ;  /* 0x00000001be00780c */ /* 0x004fca0003f26270 */
[----:B------:R-:W2:Y:S01]  /*1e8b0*/  MUFU.TANH R62, R62 ;  /* 0x0000003e003e7308 */ /* 0x000ea20000002400 */
[----:B------:R-:W5:Y:S01]  /*1e8c0*/  SHFL.IDX PT, R44, R115, RZ, 0x1c1f ;  /* 0x001c1fff732c7589 */ /* 0x000f6200000e0000 */
[----:B------:R-:W-:-:S05]  /*1e8d0*/  @!P0 VIADD R45, R45, 0x28840 ;  /* 0x000288402d2d8836 */ /* 0x000fca0000000000 */
[----:B------:R-:W-:Y:S01]  /*1e8e0*/  @!P0 PRMT R45, RZ, 0x654, R45 ;  /* 0x00000654ff2d8816 */ /* 0x000fe2000000002d */
        /* <DEDUP_REMOVED lines=15> */
[----:B------:R-:W-:Y:S02]  /*1e9e0*/  IMAD R185, R0, -0xc0, RZ ;  /* 0xffffff4000b97824 */ /* 0x000fe400078e02ff */
[----:B------:R-:W-:-:S03]  /*1e9f0*/  FMUL.FTZ R184, R2, R116 ;  /* 0x0000007402b87220 */ /* 0x000fc60000410000 */
[----:B------:R-:W0:Y:S01]  /*1ea00*/  MUFU.TANH R77, R77 ;  /* 0x0000004d004d7308 */ /* 0x000e220000002400 */
[----:B------:R0:W-:Y:S06]  /*1ea10*/  BAR.ARV R189, 0x100 ;  /* 0x000400bd0000751d */ /* 0x0001ec0000002000 */
[----:B------:R-:W-:Y:S01]  /*1ea20*/  VIADD R116, R185, 0x1 ;  /* 0x00000001b9747836 */ /* 0x000fe20000000000 */
[----:B------:R-:W0:Y:S01]  /*1ea30*/  MUFU.TANH R78, R78 ;  /* 0x0000004e004e7308 */ /* 0x000e220000002400 */
[----:B------:R0:W-:Y:S02]  /*1ea40*/  @!P0 SYNCS.ARRIVE.TRANS64.RED.A1T0 RZ, [R45+URZ], RZ ;  /* 0x000000ff2dff89a7 */ /* 0x0001e4000810043f */
[----:B------:R-:W-:-:S05]  /*1ea50*/  IMAD R116, R219, -0x2, R116 ;  /* 0xfffffffedb747824 */ /* 0x000fca00078e0274 */
[----:B------:R-:W0:Y:S01]  /*1ea60*/  MUFU.TANH R79, R79 ;  /* 0x0000004f004f7308 */ /* 0x000e220000002400 */
[----:B------:R-:W-:Y:S01]  /*1ea70*/  IADD3 R186, -R214, R116, R215 ;  /* 0x00000074d6ba7210 */ /* 0x000fe20007ffe1d7 */
[----:B------:R-:W-:-:S04]  /*1ea80*/  VIADD R116, R116, 0xffffffff ;  /* 0xffffffff74747836 */ /* 0x000fc80000000000 */
[C---:B------:R-:W-:Y:S02]  /*1ea90*/  VIADD R187, R186.reuse, UR25 ;  /* 0x00000019babb7c36 */ /* 0x040fe40008000000 */
[----:B------:R-:W0:Y:S01]  /*1eaa0*/  MUFU.TANH R80, R80 ;  /* 0x0000005000507308 */ /* 0x000e220000002400 */
[----:B------:R-:W-:Y:S02]  /*1eab0*/  VIADD R186, R186, UR27 ;  /* 0x0000001bbaba7c36 */ /* 0x000fe40008000000 */
[--C-:B-----5:R-:W-:Y:S02]  /*1eac0*/  IMAD.IADD R119, R187, 0x1, R44.reuse ;  /* 0x00000001bb777824 */ /* 0x120fe400078e022c */
[----:B------:R-:W-:-:S03]  /*1ead0*/  IMAD.IADD R118, R186, 0x1, R44 ;  /* 0x00000001ba767824 */ /* 0x000fc600078e022c */
        /* <DEDUP_REMOVED lines=34> */
[----:B0-----:R-:W-:Y:S01]  /*1ed00*/  IMAD.U32 R189, RZ, RZ, UR4 ;  /* 0x00000004ffbd7e24 */ /* 0x001fe2000f8e00ff */
[----:B------:R-:W-:-:S04]  /*1ed10*/  LOP3.LUT R191, RZ, R191, RZ, 0x33, !PT ;  /* 0x000000bfffbf7212 */ /* 0x000fc800078e33ff */
[----:B------:R-:W-:-:S13]  /*1ed20*/  ISETP.NE.AND P1, PT, R189, 0x1, PT ;  /* 0x00000001bd00780c */ /* 0x000fda0003f25270 */
[----:B------:R-:W0:Y:S02]  /*1ed30*/  @P1 LDC.64 R44, c[0x0][0x9e8] ;  /* 0x00027a00ff2c1b82 */ /* 0x000e240000000a00 */
[----:B0-----:R-:W-:-:S05]  /*1ed40*/  @P1 IMAD.HI.U32 R44, R191, R44, RZ ;  /* 0x0000002cbf2c1227 */ /* 0x001fca00078e00ff */
[----:B------:R-:W-:-:S04]  /*1ed50*/  @P1 SHF.R.U32.HI R191, RZ, R45, R44 ;  /* 0x0000002dffbf1219 */ /* 0x000fc8000001162c */
[----:B------:R-:W-:Y:S01]  /*1ed60*/  LOP3.LUT R191, RZ, R191, RZ, 0x33, !PT ;  /* 0x000000bfffbf7212 */ /* 0x000fe200078e33ff */
[----:B------:R-:W-:Y:S06]  /*1ed70*/  BRA `(.L_x_1474) ;  /* 0x0000000000147947 */ /* 0x000fec0003800000 */
.L_x_1473:
[----:B0-----:R-:W-:-:S05]  /*1ed80*/  IMAD.U32 R189, RZ, RZ, UR4 ;  /* 0x00000004ffbd7e24 */ /* 0x001fca000f8e00ff */
[----:B------:R-:W-:-:S13]  /*1ed90*/  ISETP.NE.AND P1, PT, R189, 0x1, PT ;  /* 0x00000001bd00780c */ /* 0x000fda0003f25270 */
[----:B------:R-:W0:Y:S02]  /*1eda0*/  @P1 LDC.64 R44, c[0x0][0x9e8] ;  /* 0x00027a00ff2c1b82 */ /* 0x000e240000000a00 */
[----:B0-----:R-:W-:-:S05]  /*1edb0*/  @P1 IMAD.HI.U32 R44, R191, R44, RZ ;  /* 0x0000002cbf2c1227 */ /* 0x001fca00078e00ff */
[----:B------:R-:W-:-:S07]  /*1edc0*/  @P1 SHF.R.U32.HI R191, RZ, R45, R44 ;  /* 0x0000002dffbf1219 */ /* 0x000fce000001162c */
.L_x_1474:
[----:B------:R-:W-:Y:S05]  /*1edd0*/  BSYNC B0 ;  /* 0x0000000000007941 */ /* 0x000fea0003800000 */
.L_x_1472:
[----:B------:R-:W-:-:S05]  /*1ede0*/  IMAD R44, R191, R189, R116 ;  /* 0x000000bdbf2c7224 */ /* 0x000fca00078e0274 */
[----:B------:R-:W-:Y:S02]  /*1edf0*/  VIADDMNMX R119, R44, R189, R119, PT ;  /* 0x000000bd2c777246 */ /* 0x000fe40003800177 */
[----:B------:R-:W-:-:S07]  /*1ee00*/  VIMNMX R118, R118, R44, !PT ;  /* 0x0000002c76767248 */ /* 0x000fce0007fe0100 */
.L_x_1471:
[----:B0-----:R-:W2:Y:S01]  /*1ee10*/  LDL.LU R189, [R1] ;  /* 0x0000000001bd7983 */ /* 0x001ea20000300800 */
[C---:B------:R-:W-:Y:S02]  /*1ee20*/  ISETP.GE.AND P1, PT, R185.reuse, 0x2, PT ;  /* 0x00000002b900780c */ /* 0x040fe40003f26270 */
[----:B------:R-:W-:Y:S01]  /*1ee30*/  ISETP.GE.AND P3, PT, R185, 0x9, PT ;  /* 0x00000009b900780c */ /* 0x000fe20003f66270 */
[----:B------:R-:W0:Y:S01]  /*1ee40*/  SHFL.IDX PT, R115, R115, 0x1, 0x1c1f ;  /* 0x003c1f0073737f89 */ /* 0x000e2200000e0000 */
[----:B------:R-:W-:Y:S02]  /*1ee50*/  ISETP.GT.AND P2, PT, R118, 0x1, !P1 ;  /* 0x000000017600780c */ /* 0x000fe40004f44270 */
[----:B------:R-:W-:Y:S02]  /*1ee60*/  LOP3.LUT R16, R16, 0xfffffdff, RZ, 0xc0, !PT ;  /* 0xfffffdff10107812 */ /* 0x000fe400078ec0ff */
[----:B------:R-:W-:-:S04]  /*1ee70*/  ISETP.LT.OR P2, PT, R119, 0x2, P2 ;  /* 0x000000027700780c */ /* 0x000fc80001741670 */
[----:B------:R-:W-:Y:S02]  /*1ee80*/  FSEL R21, R21, -INF , !P2 ;  /* 0xff80000015157808 */ /* 0x000fe40005000000 */
[----:B------:R-:W-:-:S04]  /*1ee90*/  ISETP.GT.AND P2, PT, R118, 0x8, !P3 ;  /* 0x000000087600780c */ /* 0x000fc80005f44270 */
[----:B------:R-:W-:-:S04]  /*1eea0*/  ISETP.LT.OR P2, PT, R119, 0x9, P2 ;  /* 0x000000097700780c */ /* 0x000fc80001741670 */
[----:B------:R-:W-:Y:S01]  /*1eeb0*/  FSEL R25, R25, -INF , !P2 ;  /* 0xff80000019197808 */ /* 0x000fe20005000000 */
[--C-:B0-----:R-:W-:Y:S02]  /*1eec0*/  IMAD.IADD R187, R187, 0x1, R115.reuse ;  /* 0x00000001bbbb7824 */ /* 0x101fe400078e0273 */
        /* <DEDUP_REMOVED lines=271> */
[----:B------:R-:W-:-:S13]  /*1ffc0*/  ISETP.GE.AND P6, PT, R190, 0x1, PT ;  /* 0x00000001be00780c */ /* 0x000fda0003fc6270 */
        /* <DEDUP_REMOVED lines=13> */
.L_x_1477:
[----:B------:R-:W-:-:S05]  /*200a0*/  IMAD.U32 R118, RZ, RZ, UR4 ;  /* 0x00000004ff767e24 */ /* 0x000fca000f8e00ff */
[----:B------:R-:W-:-:S13]  /*200b0*/  ISETP.NE.AND P6, PT, R118, 0x1, PT ;  /* 0x000000017600780c */ /* 0x000fda0003fc5270 */
[----:B------:R-:W0:Y:S02]  /*200c0*/  @P6 LDC.64 R14, c[0x0][0x9e8] ;  /* 0x00027a00ff0e6b82 */ /* 0x000e240000000a00 */
[----:B0-----:R-:W-:-:S05]  /*200d0*/  @P6 IMAD.HI.U32 R14, R115, R14, RZ ;  /* 0x0000000e730e6227 */ /* 0x001fca00078e00ff */
[----:B------:R-:W-:-:S07]  /*200e0*/  @P6 SHF.R.U32.HI R115, RZ, R15, R14 ;  /* 0x0000000fff736219 */ /* 0x000fce000001160e */
.L_x_1478:
[----:B------:R-:W-:Y:S05]  /*200f0*/  BSYNC B0 ;  /* 0x0000000000007941 */ /* 0x000fea0003800000 */
.L_x_1476:
[----:B------:R-:W-:-:S05]  /*20100*/  IMAD R115, R115, R118, R116 ;  /* 0x0000007673737224 */ /* 0x000fca00078e0274 */
[----:B------:R-:W-:Y:S02]  /*20110*/  VIADDMNMX R187, R115, R118, R187, PT ;  /* 0x0000007673bb7246 */ /* 0x000fe400038001bb */
[----:B------:R-:W-:-:S07]  /*20120*/  VIMNMX R186, R186, R115, !PT ;  /* 0x00000073baba7248 */ /* 0x000fce0007fe0100 */
.L_x_1475:
        /* <DEDUP_REMOVED lines=244> */
[----:B------:R-:W-:Y:S02]  /*21070*/  FSEL R113, R113, -INF , !P2 ;  /* 0xff80000071717808 */ /* 0x000fe40005000000 */
[----:B------:R-:W-:Y:S01]  /*21080*/  ISETP.NE.AND P3, PT, R189, 0x3, PT ;  /* 0x00000003bd00780c */ /* 0x000fe20003f65270 */
[----:B------:R-:W-:-:S01]  /*21090*/  FFMA.FTZ R45, R45, UR28, -R14 ;  /* 0x0000001c2d2d7c23 */ /* 0x000fc2000801080e */
[--C-:B------:R-:W-:Y:S01]  /*210a0*/  FFMA.FTZ R116, R21, UR28, -R14.reuse ;  /* 0x0000001c15747c23 */ /* 0x100fe2000801080e */
[----:B------:R-:W-:-:S01]  /*210b0*/  FFMA.FTZ R21, R25, UR28, -R14 ;  /* 0x0000001c19157c23 */ /* 0x000fc2000801080e */
[--C-:B------:R-:W-:Y:S01]  /*210c0*/  FFMA.FTZ R25, R29, UR28, -R14.reuse ;  /* 0x0000001c1d197c23 */ /* 0x100fe2000801080e */
        /* <DEDUP_REMOVED lines=12> */
[----:B------:R-:W-:Y:S01]  /*21190*/  FSEL R111, R227, RZ, P1 ;  /* 0x000000ffe36f7208 */ /* 0x000fe20000800000 */
[----:B------:R-:W-:Y:S01]  /*211a0*/  MUFU.EX2 R116, R116 ;  /* 0x0000007400747308 */ /* 0x000fe20000000800 */
        /* <DEDUP_REMOVED lines=81> */
[----:B------:R-:W-:Y:S02]  /*216c0*/  MUFU.EX2 R51, R51 ;  /* 0x0000003300337308 */ /* 0x000fe40000000800 */
[----:B------:R-:W-:-:S04]  /*216d0*/  FMNMX.FTZ R118, R98, R79, !PT ;  /* 0x0000004f62767209 */ /* 0x000fc80007810000 */
[----:B------:R-:W-:Y:S02]  /*216e0*/  FMNMX.FTZ R118, R99, R118, !PT ;  /* 0x0000007663767209 */ /* 0x000fe40007810000 */
[----:B------:R1:W-:Y:S02]  /*216f0*/  MUFU.EX2 R79, R115 ;  /* 0x00000073004f7308 */ /* 0x0003e40000000800 */
[----:B0-----:R-:W-:-:S04]  /*21700*/  FMNMX.FTZ R83, R103, R118, !PT ;  /* 0x0000007667537209 */ /* 0x001fc80007810000 */
[----:B------:R-:W-:Y:S01]  /*21710*/  FMNMX.FTZ R186, R104, R83, !PT ;  /* 0x0000005368ba7209 */ /* 0x000fe20007810000 */
[----:B------:R-:W-:-:S01]  /*21720*/  FFMA.FTZ R83, R92, UR28, -R14 ;  /* 0x0000001c5c537c23 */ /* 0x000fc2000801080e */
[----:B------:R-:W-:Y:S01]  /*21730*/  MUFU.EX2 R60, R60 ;  /* 0x0000003c003c7308 */ /* 0x000fe20000000800 */
[----:B-1----:R-:W-:-:S01]  /*21740*/  FFMA.FTZ R115, R96, UR28, -R14 ;  /* 0x0000001c60737c23 */ /* 0x002fc2000801080e */
[----:B------:R-:W-:-:S04]  /*21750*/  FMNMX.FTZ R87, R105, R186, !PT ;  /* 0x000000ba69577209 */ /* 0x000fc80007810000 */
[----:B------:R-:W-:Y:S02]  /*21760*/  FMNMX.FTZ R92, R106, R87, !PT ;  /* 0x000000576a5c7209 */ /* 0x000fe40007810000 */
[----:B------:R-:W-:Y:S02]  /*21770*/  MUFU.EX2 R55, R55 ;  /* 0x0000003700377308 */ /* 0x000fe40000000800 */
[----:B------:R-:W-:-:S04]  /*21780*/  FMNMX.FTZ R87, R109, R92, !PT ;  /* 0x0000005c6d577209 */ /* 0x000fc80007810000 */
[----:B------:R-:W-:Y:S02]  /*21790*/  FMNMX.FTZ R87, R110, R87, !PT ;  /* 0x000000576e577209 */ /* 0x000fe40007810000 */
[----:B------:R-:W-:Y:S02]  /*217a0*/  MUFU.EX2 R92, R93 ;  /* 0x0000005d005c7308 */ /* 0x000fe40000000800 */
[----:B------:R-:W-:-:S04]  /*217b0*/  FMNMX.FTZ R96, R114, R87, !PT ;  /* 0x0000005772607209 */ /* 0x000fc80007810000 */
[----:B------:R-:W-:Y:S01]  /*217c0*/  FMNMX.FTZ R119, R113, R96, !PT ;  /* 0x0000006071777209 */ /* 0x000fe20007810000 */
[----:B------:R-:W-:-:S01]  /*217d0*/  FFMA.FTZ R96, R97, UR28, -R14 ;  /* 0x0000001c61607c23 */ /* 0x000fc2000801080e */
[----:B------:R0:W-:Y:S01]  /*217e0*/  MUFU.EX2 R87, R115 ;  /* 0x0000007300577308 */ /* 0x0001e20000000800 */
[----:B------:R-:W-:-:S01]  /*217f0*/  FFMA.FTZ R97, R102, UR28, -R14 ;  /* 0x0000001c66617c23 */ /* 0x000fc2000801080e */
[--C-:B------:R-:W-:Y:S01]  /*21800*/  FFMA.FTZ R102, R108, UR28, -R14.reuse ;  /* 0x0000001c6c667c23 */ /* 0x100fe2000801080e */
[----:B------:R-:W0:Y:S01]  /*21810*/  SHFL.BFLY PT, R186, R119, 0x2, 0x1f ;  /* 0x0c401f0077ba7f89 */ /* 0x000e2200000e0000 */
[----:B------:R-:W-:-:S01]  /*21820*/  FFMA.FTZ R108, R112, UR28, -R14 ;  /* 0x0000001c706c7c23 */ /* 0x000fc2000801080e */
[----:B------:R-:W-:-:S03]  /*21830*/  FADD.FTZ R112, -R111, R228 ;  /* 0x000000e46f707221 */ /* 0x000fc60000010100 */
[----:B------:R-:W-:Y:S01]  /*21840*/  MUFU.EX2 R93, R185 ;  /* 0x000000b9005d7308 */ /* 0x000fe20000000800 */
[----:B------:R-:W-:-:S07]  /*21850*/  FMUL.FTZ R112, R112, UR28 ;  /* 0x0000001c70707c20 */ /* 0x000fce0008410000 */
[----:B------:R-:W1:Y:S08]  /*21860*/  MUFU.EX2 R112, R112 ;  /* 0x0000007000707308 */ /* 0x000e700000000800 */
[----:B------:R-:W-:Y:S01]  /*21870*/  MUFU.EX2 R64, R64 ;  /* 0x0000004000407308 */ /* 0x000fe20000000800 */
[----:B0-----:R-:W-:Y:S01]  /*21880*/  FMNMX.FTZ R115, R119, R186, !PT ;  /* 0x000000ba77737209 */ /* 0x001fe20007810000 */
[----:B------:R-:W-:-:S04]  /*21890*/  FFMA.FTZ R119, R117, UR28, -R14 ;  /* 0x0000001c75777c23 */ /* 0x000fc8000801080e */
[----:B------:R-:W0:Y:S02]  /*218a0*/  SHFL.BFLY PT, R186, R115, 0x1, 0x1f ;  /* 0x0c201f0073ba7f89 */ /* 0x000e2400000e0000 */
[----:B------:R2:W-:Y:S08]  /*218b0*/  MUFU.EX2 R111, R119 ;  /* 0x00000077006f7308 */ /* 0x0005f00000000800 */
[----:B------:R3:W-:Y:S08]  /*218c0*/  MUFU.EX2 R14, R184 ;  /* 0x000000b8000e7308 */ /* 0x0007f00000000800 */
[----:B------:R-:W-:Y:S01]  /*218d0*/  MUFU.EX2 R59, R59 ;  /* 0x0000003b003b7308 */ /* 0x000fe20000000800 */
[----:B0-----:R-:W-:Y:S01]  /*218e0*/  FMNMX.FTZ R221, R115, R186, !PT ;  /* 0x000000ba73dd7209 */ /* 0x001fe20007810000 */
[----:B------:R-:W-:-:S06]  /*218f0*/  IMAD.U32 R186, RZ, RZ, UR28 ;  /* 0x0000001cffba7e24 */ /* 0x000fcc000f8e00ff */
[----:B------:R-:W-:Y:S01]  /*21900*/  MUFU.EX2 R68, R68 ;  /* 0x0000004400447308 */ /* 0x000fe20000000800 */
[C---:B------:R-:W-:Y:S01]  /*21910*/  FSETP.NEU.FTZ.AND P1, PT, R221.reuse, -INF , PT ;  /* 0xff800000dd00780b */ /* 0x040fe20003f3d000 */
[----:B------:R-:W-:-:S05]  /*21920*/  FFMA.FTZ R115, R221, R186, -8 ;  /* 0xc1000000dd737423 */ /* 0x000fca00000100ba */
        /* <DEDUP_REMOVED lines=23> */
[----:B------:R-:W-:Y:S01]  /*21aa0*/  FSEL R66, R221, RZ, P1 ;  /* 0x000000ffdd427208 */ /* 0x000fe20000800000 */
[----:B------:R-:W-:-:S01]  /*21ab0*/  FFMA.FTZ R20, R20, UR28, -R115 ;  /* 0x0000001c14147c23 */ /* 0x000fc20008010873 */
[----:B------:R-:W-:Y:S01]  /*21ac0*/  MUFU.EX2 R117, R117 ;  /* 0x0000007500757308 */ /* 0x000fe20000000800 */
[----:B------:R-:W-:-:S01]  /*21ad0*/  FFMA.FTZ R89, R89, UR28, -R115 ;  /* 0x0000001c59597c23 */ /* 0x000fc20008010873 */
[----:B------:R-:W-:Y:S01]  /*21ae0*/  FFMA.FTZ R91, R91, UR28, -R115 ;  /* 0x0000001c5b5b7c23 */ /* 0x000fe20008010873 */
[----:B--2---:R-:W-:-:S01]  /*21af0*/  FADD.FTZ R119, -R66, R229 ;  /* 0x000000e542777221 */ /* 0x004fc20000010100 */
[--C-:B------:R-:W-:Y:S01]  /*21b00*/  FFMA.FTZ R66, R69, UR28, -R115.reuse ;  /* 0x0000001c45427c23 */ /* 0x100fe20008010873 */
[----:B------:R-:W-:-:S01]  /*21b10*/  FFMA.FTZ R95, R95, UR28, -R115 ;  /* 0x0000001c5f5f7c23 */ /* 0x000fc20008010873 */
[--C-:B------:R-:W-:Y:S01]  /*21b20*/  FFMA.FTZ R99, R99, UR28, -R115.reuse ;  /* 0x0000001c63637c23 */ /* 0x100fe20008010873 */
[----:B------:R-:W-:Y:S01]  /*21b30*/  FMUL.FTZ R69, R119, UR28 ;  /* 0x0000001c77457c20 */ /* 0x000fe20008410000 */
[----:B------:R-:W-:Y:S01]  /*21b40*/  MUFU.EX2 R20, R20 ;  /* 0x0000001400147308 */ /* 0x000fe20000000800 */
[----:B------:R-:W-:-:S01]  /*21b50*/  FFMA.FTZ R119, R70, UR28, -R115 ;  /* 0x0000001c46777c23 */ /* 0x000fc20008010873 */
[--C-:B------:R-:W-:Y:S01]  /*21b60*/  FFMA.FTZ R70, R73, UR28, -R115.reuse ;  /* 0x0000001c49467c23 */ /* 0x100fe20008010873 */
[----:B------:R-:W-:-:S01]  /*21b70*/  FFMA.FTZ R73, R74, UR28, -R115 ;  /* 0x0000001c4a497c23 */ /* 0x000fc20008010873 */
[----:B------:R-:W-:Y:S01]  /*21b80*/  FFMA.FTZ R74, R77, UR28, -R115 ;  /* 0x0000001c4d4a7c23 */ /* 0x000fe20008010873 */
[----:B-1----:R-:W-:-:S01]  /*21b90*/  FFMA.FTZ R77, R112, R4, R15 ;  /* 0x00000004704d7223 */ /* 0x002fc2000001000f */
[----:B------:R-:W-:-:S02]  /*21ba0*/  FFMA.FTZ R113, R113, UR28, -R115 ;  /* 0x0000001c71717c23 */ /* 0x000fc40008010873 */
[----:B------:R-:W0:Y:S01]  /*21bb0*/  MUFU.EX2 R69, R69 ;  /* 0x0000004500457308 */ /* 0x000e220000000800 */
[----:B---3--:R-:W-:-:S01]  /*21bc0*/  FADD.FTZ R184, R116, R77 ;  /* 0x0000004d74b87221 */ /* 0x008fc20000010000 */
[--C-:B------:R-:W-:Y:S01]  /*21bd0*/  FFMA.FTZ R77, R78, UR28, -R115.reuse ;  /* 0x0000001c4e4d7c23 */ /* 0x100fe20008010873 */
[----:B------:R-:W-:-:S02]  /*21be0*/  FFMA.FTZ R78, R81, UR28, -R115 ;  /* 0x0000001c514e7c23 */ /* 0x000fc40008010873 */
[----:B------:R-:W-:-:S03]  /*21bf0*/  FADD.FTZ R185, R21, R184 ;  /* 0x000000b815b97221 */ /* 0x000fc60000010000 */
[----:B------:R-:W1:Y:S01]  /*21c00*/  MUFU.EX2 R24, R24 ;  /* 0x0000001800187308 */ /* 0x000e620000000800 */
[----:B------:R-:W-:-:S04]  /*21c10*/  FADD.FTZ R184, R26, R185 ;  /* 0x000000b91ab87221 */ /* 0x000fc80000010000 */
[----:B------:R-:W-:-:S03]  /*21c20*/  FADD.FTZ R81, R25, R184 ;  /* 0x000000b819517221 */ /* 0x000fc60000010000 */
[----:B------:R-:W2:Y:S01]  /*21c30*/  MUFU.EX2 R27, R27 ;  /* 0x0000001b001b7308 */ /* 0x000ea20000000800 */
[----:B0-----:R-:W-:-:S01]  /*21c40*/  FFMA.FTZ R4, R69, R3, R20 ;  /* 0x0000000345047223 */ /* 0x001fc20000010014 */
[----:B------:R-:W-:Y:S01]  /*21c50*/  FADD.FTZ R184, R30, R81 ;  /* 0x000000511eb87221 */ /* 0x000fe20000010000 */
[----:B------:R-:W-:-:S01]  /*21c60*/  FFMA.FTZ R81, R82, UR28, -R115 ;  /* 0x0000001c52517c23 */ /* 0x000fc20008010873 */
[----:B------:R-:W-:Y:S01]  /*21c70*/  FFMA.FTZ R82, R85, UR28, -R115 ;  /* 0x0000001c55527c23 */ /* 0x000fe20008010873 */
[----:B------:R-:W-:-:S01]  /*21c80*/  FADD.FTZ R3, R117, R4 ;  /* 0x0000000475037221 */ /* 0x000fc20000010000 */
        /* <DEDUP_REMOVED lines=8> */
[----:B------:R-:W-:-:S01]  /*21d10*/  FFMA.FTZ R85, R86, UR28, -R115 ;  /* 0x0000001c56557c23 */ /* 0x000fc20008010873 */
[----:B------:R-:W-:Y:S02]  /*21d20*/  FFMA.FTZ R86, R88, UR28, -R115 ;  /* 0x0000001c58567c23 */ /* 0x000fe40008010873 */
[----:B------:R-:W-:-:S02]  /*21d30*/  FADD.FTZ R185, R37, R184 ;  /* 0x000000b825b97221 */ /* 0x000fc40000010000 */
[----:B------:R-:W2:Y:S01]  /*21d40*/  MUFU.EX2 R32, R32 ;  /* 0x0000002000207308 */ /* 0x000ea20000000800 */
[----:B0-----:R-:W-:-:S01]  /*21d50*/  FADD.FTZ R4, R28, R3 ;  /* 0x000000031c047221 */ /* 0x001fc20000010000 */
[----:B------:R-:W-:-:S04]  /*21d60*/  FADD.FTZ R184, R42, R185 ;  /* 0x000000b92ab87221 */ /* 0x000fc80000010000 */
[----:B------:R-:W-:Y:S02]  /*21d70*/  FADD.FTZ R185, R41, R184 ;  /* 0x000000b829b97221 */ /* 0x000fe40000010000 */
[----:B------:R-:W0:Y:S01]  /*21d80*/  MUFU.EX2 R35, R35 ;  /* 0x0000002300237308 */ /* 0x000e220000000800 */
[----:B-1----:R-:W-:-:S01]  /*21d90*/  FADD.FTZ R3, R31, R4 ;  /* 0x000000041f037221 */ /* 0x002fc20000010000 */
[----:B------:R-:W-:-:S04]  /*21da0*/  FADD.FTZ R88, R48, R185 ;  /* 0x000000b930587221 */ /* 0x000fc80000010000 */
[----:B------:R-:W-:Y:S01]  /*21db0*/  FADD.FTZ R185, R45, R88 ;  /* 0x000000582db97221 */ /* 0x000fe20000010000 */
[----:B------:R-:W-:-:S01]  /*21dc0*/  FFMA.FTZ R88, R90, UR28, -R115 ;  /* 0x0000001c5a587c23 */ /* 0x000fc20008010873 */
[----:B------:R-:W1:Y:S01]  /*21dd0*/  MUFU.EX2 R36, R36 ;  /* 0x0000002400247308 */ /* 0x000e620000000800 */
[----:B--2---:R-:W-:-:S01]  /*21de0*/  FADD.FTZ R4, R32, R3 ;  /* 0x0000000320047221 */ /* 0x004fc20000010000 */
[----:B------:R-:W-:-:S04]  /*21df0*/  FADD.FTZ R184, R52, R185 ;  /* 0x000000b934b87221 */ /* 0x000fc80000010000 */
[----:B------:R-:W-:Y:S02]  /*21e00*/  FADD.FTZ R185, R47, R184 ;  /* 0x000000b82fb97221 */ /* 0x000fe40000010000 */
[----:B------:R-:W2:Y:S01]  /*21e10*/  MUFU.EX2 R39, R39 ;  /* 0x0000002700277308 */ /* 0x000ea20000000800 */
[----:B0-----:R-:W-:-:S01]  /*21e20*/  FADD.FTZ R3, R35, R4 ;  /* 0x0000000423037221 */ /* 0x001fc20000010000 */
[----:B------:R-:W-:-:S04]  /*21e30*/  FADD.FTZ R90, R56, R185 ;  /* 0x000000b9385a7221 */ /* 0x000fc80000010000 */
[----:B------:R-:W-:Y:S01]  /*21e40*/  FADD.FTZ R185, R51, R90 ;  /* 0x0000005a33b97221 */ /* 0x000fe20000010000 */
[----:B------:R-:W-:-:S01]  /*21e50*/  FFMA.FTZ R90, R94, UR28, -R115 ;  /* 0x0000001c5e5a7c23 */ /* 0x000fc20008010873 */
[----:B------:R-:W0:Y:S01]  /*21e60*/  MUFU.EX2 R40, R40 ;  /* 0x0000002800287308 */ /* 0x000e220000000800 */
[----:B-1----:R-:W-:-:S01]  /*21e70*/  FADD.FTZ R4, R36, R3 ;  /* 0x0000000324047221 */ /* 0x002fc20000010000 */
[----:B------:R-:W-:-:S04]  /*21e80*/  FADD.FTZ R184, R60, R185 ;  /* 0x000000b93cb87221 */ /* 0x000fc80000010000 */
[----:B------:R-:W-:Y:S02]  /*21e90*/  FADD.FTZ R185, R55, R184 ;  /* 0x000000b837b97221 */ /* 0x000fe40000010000 */
[----:B------:R-:W1:Y:S01]  /*21ea0*/  MUFU.EX2 R43, R43 ;  /* 0x0000002b002b7308 */ /* 0x000e620000000800 */
[----:B--2---:R-:W-:-:S01]  /*21eb0*/  FADD.FTZ R3, R39, R4 ;  /* 0x0000000427037221 */ /* 0x004fc20000010000 */
[----:B------:R-:W-:-:S04]  /*21ec0*/  FADD.FTZ R94, R64, R185 ;  /* 0x000000b9405e7221 */ /* 0x000fc80000010000 */
[----:B------:R-:W-:Y:S01]  /*21ed0*/  FADD.FTZ R185, R59, R94 ;  /* 0x0000005e3bb97221 */ /* 0x000fe20000010000 */
[----:B------:R-:W-:-:S01]  /*21ee0*/  FFMA.FTZ R94, R98, UR28, -R115 ;  /* 0x0000001c625e7c23 */ /* 0x000fc20008010873 */
[----:B------:R-:W2:Y:S01]  /*21ef0*/  MUFU.EX2 R46, R46 ;  /* 0x0000002e002e7308 */ /* 0x000ea20000000800 */
[----:B0-----:R-:W-:-:S01]  /*21f00*/  FADD.FTZ R4, R40, R3 ;  /* 0x0000000328047221 */ /* 0x001fc20000010000 */
[----:B------:R-:W-:-:S04]  /*21f10*/  FADD.FTZ R184, R68, R185 ;  /* 0x000000b944b87221 */ /* 0x000fc80000010000 */
[----:B------:R-:W-:Y:S02]  /*21f20*/  FADD.FTZ R185, R63, R184 ;  /* 0x000000b83fb97221 */ /* 0x000fe40000010000 */
        /* <DEDUP_REMOVED lines=47> */
[--C-:B------:R-:W-:Y:S01]  /*22220*/  FFMA.FTZ R103, R104, UR28, -R115.reuse ;  /* 0x0000001c68677c23 */ /* 0x100fe20008010873 */
[----:B------:R-:W-:-:S02]  /*22230*/  FFMA.FTZ R104, R105, UR28, -R115 ;  /* 0x0000001c69687c23 */ /* 0x000fc40008010873 */
[----:B------:R-:W-:-:S03]  /*22240*/  FADD.FTZ R185, R75, R184 ;  /* 0x000000b84bb97221 */ /* 0x000fc60000010000 */
[----:B------:R-:W2:Y:S01]  /*22250*/  MUFU.EX2 R84, R84 ;  /* 0x0000005400547308 */ /* 0x000ea20000000800 */
[----:B0-----:R-:W-:-:S07]  /*22260*/  FADD.FTZ R3, R81, R4 ;  /* 0x0000000451037221 */ /* 0x001fce0000010000 */
[----:B------:R-:W0:Y:S01]  /*22270*/  MUFU.EX2 R85, R85 ;  /* 0x0000005500557308 */ /* 0x000e220000000800 */
[----:B-1----:R-:W-:-:S07]  /*22280*/  FADD.FTZ R4, R82, R3 ;  /* 0x0000000352047221 */ /* 0x002fce0000010000 */
[----:B------:R-:W1:Y:S01]  /*22290*/  MUFU.EX2 R86, R86 ;  /* 0x0000005600567308 */ /* 0x000e620000000800 */
[----:B--2---:R-:W-:-:S04]  /*222a0*/  FADD.FTZ R184, R84, R185 ;  /* 0x000000b954b87221 */ /* 0x004fc80000010000 */
[----:B------:R-:W-:-:S03]  /*222b0*/  FADD.FTZ R105, R79, R184 ;  /* 0x000000b84f697221 */ /* 0x000fc60000010000 */
[----:B------:R-:W2:Y:S01]  /*222c0*/  MUFU.EX2 R118, R188 ;  /* 0x000000bc00767308 */ /* 0x000ea20000000800 */
[----:B0-----:R-:W-:-:S07]  /*222d0*/  FADD.FTZ R3, R85, R4 ;  /* 0x0000000455037221 */ /* 0x001fce0000010000 */
[----:B------:R-:W0:Y:S01]  /*222e0*/  MUFU.EX2 R89, R89 ;  /* 0x0000005900597308 */ /* 0x000e220000000800 */
[----:B-1----:R-:W-:-:S07]  /*222f0*/  FADD.FTZ R4, R86, R3 ;  /* 0x0000000356047221 */ /* 0x002fce0000010000 */
[----:B------:R-:W1:Y:S01]  /*22300*/  MUFU.EX2 R83, R83 ;  /* 0x0000005300537308 */ /* 0x000e620000000800 */
[----:B--2---:R-:W-:-:S01]  /*22310*/  FADD.FTZ R184, R118, R105 ;  /* 0x0000006976b87221 */ /* 0x004fc20000010000 */
[--C-:B------:R-:W-:Y:S01]  /*22320*/  FFMA.FTZ R105, R106, UR28, -R115.reuse ;  /* 0x0000001c6a697c23 */ /* 0x100fe20008010873 */
[----:B------:R-:W-:-:S05]  /*22330*/  FFMA.FTZ R106, R109, UR28, -R115 ;  /* 0x0000001c6d6a7c23 */ /* 0x000fca0008010873 */
[----:B------:R-:W2:Y:S01]  /*22340*/  MUFU.EX2 R88, R88 ;  /* 0x0000005800587308 */ /* 0x000ea20000000800 */
[----:B0-----:R-:W-:-:S07]  /*22350*/  FADD.FTZ R3, R89, R4 ;  /* 0x0000000459037221 */ /* 0x001fce0000010000 */
[----:B------:R-:W0:Y:S01]  /*22360*/  MUFU.EX2 R91, R91 ;  /* 0x0000005b005b7308 */ /* 0x000e220000000800 */
[----:B-1----:R-:W-:-:S04]  /*22370*/  FADD.FTZ R185, R83, R184 ;  /* 0x000000b853b97221 */ /* 0x002fc80000010000 */
[----:B------:R-:W-:-:S03]  /*22380*/  FADD.FTZ R184, R92, R185 ;  /* 0x000000b95cb87221 */ /* 0x000fc60000010000 */
        /* <DEDUP_REMOVED lines=44> */
[----:B------:R-:W-:-:S04]  /*22650*/  FADD.FTZ R4, R14, R115 ;  /* 0x000000730e047221 */ /* 0x000fc80000010000 */
[----:B------:R-:W-:Y:S01]  /*22660*/  FADD.FTZ R4, R111, R4 ;  /* 0x000000046f047221 */ /* 0x000fe20000010000 */
[----:B-1----:R-:W-:-:S04]  /*22670*/  FADD.FTZ R114, R110, R3 ;  /* 0x000000036e727221 */ /* 0x002fc80000010000 */
[----:B--2---:R-:W-:Y:S01]  /*22680*/  FADD.FTZ R3, R113, R114 ;  /* 0x0000007271037221 */ /* 0x004fe20000010000 */
[----:B------:R-:W-:Y:S06]  /*22690*/  @!P3 BRA `(.L_x_1479) ;  /* 0x000000000004b947 */ /* 0x000fec0003800000 */
[----:B------:R-:W-:Y:S01]  /*226a0*/  BPT.TRAP 0x1 ;  /* 0x000000040000795c */ /* 0x000fe20000300000 */
.L_x_1479:
[----:B------:R-:W-:Y:S01]  /*226b0*/  F2FP.SATFINITE.E4M3.F32.PACK_AB_MERGE_C R21, R26, R21, RZ ;  /* 0x000000151a15723e */ /* 0x000fe200048070ff */
[----:B------:R-:W-:Y:S01]  /*226c0*/  FMUL.FTZ R120, R120, R112 ;  /* 0x0000007078787220 */ /* 0x000fe20000410000 */
[----:B------:R-:W-:Y:S01]  /*226d0*/  F2FP.SATFINITE.E4M3.F32.PACK_AB_MERGE_C R111, R111, R14, RZ ;  /* 0x0000000e6f6f723e */ /* 0x000fe200048070ff */
[----:B------:R-:W-:Y:S01]  /*226e0*/  IMAD R14, R211, 0x8, R17 ;  /* 0x00000008d30e7824 */ /* 0x000fe200078e0211 */
[----:B------:R-:W-:Y:S01]  /*226f0*/  ISETP.GT.AND P1, PT, R0, R220, PT ;  /* 0x000000dc0000720c */ /* 0x000fe20003f24270 */
[----:B------:R-:W-:Y:S01]  /*22700*/  FMUL.FTZ R121, R121, R112 ;  /* 0x0000007079797220 */ /* 0x000fe20000410000 */
[----:B------:R-:W-:Y:S01]  /*22710*/  F2FP.SATFINITE.E4M3.F32.PACK_AB_MERGE_C R204, R116, R15, R21 ;  /* 0x0000000f74cc723e */ /* 0x000fe20004807015 */
        /* <DEDUP_REMOVED lines=118> */
.L_x_1461:
[----:B------:R-:W-:Y:S01]  /*22e80*/  IMAD.U32 R0, RZ, RZ, UR41 ;  /* 0x00000029ff007e24 */ /* 0x000fe2000f8e00ff */
[----:B------:R-:W-:Y:S05]  /*22e90*/  WARPSYNC.ALL ;  /* 0x0000000000007948 */ /* 0x000fea0003800000 */
[----:B------:R-:W-:Y:S06]  /*22ea0*/  BAR.ARV 0x8, 0x180 ;  /* 0x0206000000007b1d */ /* 0x000fec0000002000 */
[----:B------:R-:W-:-:S13]  /*22eb0*/  ISETP.NE.AND P1, PT, R0, 0x3, PT ;  /* 0x000000030000780c */ /* 0x000fda0003f25270 */
[----:B------:R-:W-:Y:S05]  /*22ec0*/  @!P1 BRA `(.L_x_1481) ;  /* 0x0000000000049947 */ /* 0x000fea0003800000 */
[----:B------:R-:W-:Y:S01]  /*22ed0*/  BPT.TRAP 0x1 ;  /* 0x000000040000795c */ /* 0x000fe20000300000 */
.L_x_1481:
[----:B------:R-:W-:Y:S01]  /*22ee0*/  IMAD R13, R211, 0x8, R17 ;  /* 0x00000008d30d7824 */ /* 0x000fe200078e0211 */
[----:B------:R-:W-:-:S04]  /*22ef0*/  SHF.L.U32 R0, R210, 0x1f, RZ ;  /* 0x0000001fd2007819 */ /* 0x000fc800000006ff */
[----:B------:R0:W1:Y:S01]  /*22f00*/  SYNCS.PHASECHK.TRANS64.TRYWAIT P0, [R13+URZ+0x28850], R0 ;  /* 0x028850000d0075a7 */ /* 0x000062000800017f */
[----:B------:R-:W-:Y:S05]  /*22f10*/  @!P1 BRA `(.L_x_1482) ;  /* 0x0000000000049947 */ /* 0x000fea0003800000 */
[----:B------:R-:W-:Y:S01]  /*22f20*/  BPT.TRAP 0x1 ;  /* 0x000000040000795c */ /* 0x000fe20000300000 */
.L_x_1482:
[----:B------:R-:W-:-:S05]  /*22f30*/  VIADD R17, R17, 0x400 ;  /* 0x0000040011117836 */ /* 0x000fca0000000000 */
[----:B------:R-:W-:-:S04]  /*22f40*/  SHF.R.U32.HI R17, RZ, 0x4, R17 ;  /* 0x00000004ff117819 */ /* 0x000fc80000011611 */
[----:B------:R-:W-:-:S04]  /*22f50*/  LOP3.LUT R17, R17, 0x3fff, RZ, 0xc0, !PT ;  /* 0x00003fff11117812 */ /* 0x000fc800078ec0ff */
[----:B------:R-:W-:Y:S01]  /*22f60*/  LOP3.LUT R6, R17, 0x10000, RZ, 0xfc, !PT ;  /* 0x0001000011067812 */ /* 0x000fe200078efcff */
[----:B-1----:R-:W-:Y:S06]  /*22f70*/  @P0 BRA `(.L_x_1483) ;  /* 0x0000000000080947 */ /* 0x002fec0003800000 */
[----:B------:R-:W1:Y:S02]  /*22f80*/  SYNCS.PHASECHK.TRANS64.TRYWAIT P0, [R13+URZ+0x28850], R0 ;  /* 0x028850000d0075a7 */ /* 0x000e64000800017f */
[----:B-1----:R-:W-:Y:S05]  /*22f90*/  @!P0 BRA `(.L_x_1484) ;  /* 0x000000b0000c8947 */ /* 0x002fea0003800000 */
.L_x_1483:
        /* <DEDUP_REMOVED lines=9> */
[----:B------:R-:W-:-:S04]  /*23030*/  ISETP.NE.U32.AND P0, PT, RZ, UR4, PT ;  /* 0x00000004ff007c0c */ /* 0x000fc8000bf05070 */
[----:B------:R-:W-:-:S07]  /*23040*/  ISETP.NE.AND.EX P0, PT, RZ, UR5, PT, P0 ;  /* 0x00000005ff007c0c */ /* 0x000fce000bf05300 */
[----:B------:R-:W-:Y:S01]  /*23050*/  QGMMA.64x128x32.F32.E4M3.E4M3 R120, R204, gdesc[UR4], R120, gsb0 ;  /* 0x01e00004cc787df3 */ /* 0x000fe20008000878 */
[----:B------:R-:W-:Y:S01]  /*23060*/  R2UR UR6, R8 ;  /* 0x00000000080672ca */ /* 0x000fe200000e0000 */
[----:B------:R-:W-:Y:S01]  /*23070*/  VIADD R8, R6, 0x200 ;  /* 0x0000020006087836 */ /* 0x000fe20000000000 */
[----:B------:R-:W-:Y:S01]  /*23080*/  R2UR UR7, R9 ;  /* 0x00000000090772ca */ /* 0x000fe200000e0000 */
[----:B------:R-:W-:Y:S02]  /*23090*/  IMAD.MOV.U32 R9, RZ, RZ, -0x7fffffe0 ;  /* 0x80000020ff097424 */ /* 0x000fe400078e00ff */
[----:B------:R-:W2:Y:S01]  /*230a0*/  @P0 LDC.64 R10, c[0x0][0x9d0] ;  /* 0x00027400ff0a0b82 */ /* 0x000ea20000000a00 */
[----:B------:R-:W-:Y:S02]  /*230b0*/  @P0 SHF.R.S32.HI R5, RZ, 0x1f, R223 ;  /* 0x0000001fff050819 */ /* 0x000fe400000114df */
[----:B------:R-:W-:Y:S01]  /*230c0*/  @P0 SHF.R.S32.HI R7, RZ, 0x1f, R222 ;  /* 0x0000001fff070819 */ /* 0x000fe200000114de */
[----:B------:R-:W-:-:S02]  /*230d0*/  WARPGROUP.DEPBAR.LE gsb0, 0x0 ;  /* 0x00008000000079c5 */ /* 0x000fc40000010000 */
[----:B------:R-:W-:-:S06]  /*230e0*/  WARPGROUP.ARRIVE ;  /* 0x00000000000079c5 */ /* 0x000fcc0000000000 */
[----:B------:R-:W-:Y:S01]  /*230f0*/  QGMMA.64x128x32.F32.E4M3.E4M3 R120, R200, gdesc[UR4], R120, gsb0 ;  /* 0x01e00004c8787df3 */ /* 0x000fe20008000878 */
[----:B------:R-:W-:Y:S02]  /*23100*/  R2UR UR6, R8 ;  /* 0x00000000080672ca */ /* 0x000fe400000e0000 */
[----:B------:R-:W-:Y:S02]  /*23110*/  R2UR UR7, R9 ;  /* 0x00000000090772ca */ /* 0x000fe400000e0000 */
[----:B------:R-:W0:Y:S02]  /*23120*/  @P0 LDC.64 R8, c[0x0][0x9c8] ;  /* 0x00027200ff080b82 */ /* 0x000e240000000a00 */
[----:B01----:R-:W-:-:S04]  /*23130*/  @P0 IMAD R0, R5, R8, RZ ;  /* 0x0000000805000224 */ /* 0x003fc800078e02ff */
[C---:B------:R-:W-:Y:S02]  /*23140*/  @P0 IMAD R5, R223.reuse, R9, R0 ;  /* 0x00000009df050224 */ /* 0x040fe400078e0200 */
[----:B------:R-:W-:-:S04]  /*23150*/  @P0 IMAD.WIDE.U32 R8, R223, R8, RZ ;  /* 0x00000008df080225 */ /* 0x000fc800078e00ff */
[-C--:B--2---:R-:W-:Y:S02]  /*23160*/  @P0 IMAD R0, R7, R10.reuse, RZ ;  /* 0x0000000a07000224 */ /* 0x084fe400078e02ff */
[----:B------:R-:W-:Y:S02]  /*23170*/  @P0 IMAD.IADD R9, R9, 0x1, R5 ;  /* 0x0000000109090824 */ /* 0x000fe400078e0205 */
[C---:B------:R-:W-:Y:S02]  /*23180*/  @P0 IMAD R5, R222.reuse, R11, R0 ;  /* 0x0000000bde050224 */ /* 0x040fe400078e0200 */
[----:B------:R-:W-:-:S04]  /*23190*/  @P0 IMAD.WIDE.U32 R8, R222, R10, R8 ;  /* 0x0000000ade080225 */ /* 0x000fc800078e0008 */
[----:B------:R-:W-:Y:S01]  /*231a0*/  @P0 IMAD.IADD R5, R9, 0x1, R5 ;  /* 0x0000000109050824 */ /* 0x000fe200078e0205 */
[C---:B------:R-:W-:Y:S01]  /*231b0*/  @P0 LEA R10, P1, R8.reuse, UR4, 0x2 ;  /* 0x00000004080a0c11 */ /* 0x040fe2000f8210ff */
[----:B------:R-:W-:Y:S02]  /*231c0*/  WARPGROUP.DEPBAR.LE gsb0, 0x0 ;  /* 0x00008000000079c5 */ /* 0x000fe40000010000 */
[----:B------:R-:W-:Y:S01]  /*231d0*/  WARPGROUP.ARRIVE ;  /* 0x00000000000079c5 */ /* 0x000fe20000000000 */
[----:B------:R-:W-:Y:S01]  /*231e0*/  @P0 LEA.HI.X R11, R8, UR5, R5, 0x2, P1 ;  /* 0x00000005080b0c11 */ /* 0x000fe200088f1405 */
[----:B------:R-:W-:Y:S02]  /*231f0*/  VIADD R8, R6, 0x202 ;  /* 0x0000020206087836 */ /* 0x000fe40000000000 */
[----:B------:R-:W-:Y:S02]  /*23200*/  IMAD.MOV.U32 R0, RZ, RZ, 0x3f800000 ;  /* 0x3f800000ff007424 */ /* 0x000fe400078e00ff */
[----:B------:R-:W-:Y:S01]  /*23210*/  QGMMA.64x128x32.F32.E4M3.E4M3 R120, R196, gdesc[UR4], R120, gsb0 ;  /* 0x01e00004c4787df3 */ /* 0x000fe20008000878 */
[----:B------:R-:W-:Y:S01]  /*23220*/  IMAD.MOV.U32 R9, RZ, RZ, -0x7fffffe0 ;  /* 0x80000020ff097424 */ /* 0x000fe200078e00ff */
[----:B------:R-:W-:-:S02]  /*23230*/  R2UR UR6, R8 ;  /* 0x00000000080672ca */ /* 0x000fc400000e0000 */
[----:B------:R0:W2:Y:S02]  /*23240*/  @P0 LDG.E R0, desc[UR38][R10.64] ;  /* 0x000000260a000981 */ /* 0x0000a4000c1e1900 */
        /* <DEDUP_REMOVED lines=8> */
[----:B------:R-:W-:Y:S02]  /*232d0*/  VIADD R6, R6, 0x402 ;  /* 0x0000040206067836 */ /* 0x000fe40000000000 */
[----:B------:R-:W-:Y:S01]  /*232e0*/  IMAD.MOV.U32 R7, RZ, RZ, -0x7fffffe0 ;  /* 0x80000020ff077424 */ /* 0x000fe200078e00ff */
[----:B------:R-:W1:Y:S01]  /*232f0*/  SHFL.BFLY PT, R5, R4, 0x2, 0x1f ;  /* 0x0c401f0004057f89 */ /* 0x000e6200000e0000 */
[----:B------:R-:W-:Y:S02]  /*23300*/  WARPGROUP.DEPBAR.LE gsb0, 0x0 ;  /* 0x00008000000079c5 */ /* 0x000fe40000010000 */
[----:B------:R-:W-:-:S06]  /*23310*/  WARPGROUP.ARRIVE ;  /* 0x00000000000079c5 */ /* 0x000fcc0000000000 */
[----:B------:R-:W-:Y:S01]  /*23320*/  QGMMA.64x128x32.F32.E4M3.E4M3 R120, R188, gdesc[UR4], R120, gsb0 ;  /* 0x01e00004bc787df3 */ /* 0x000fe20008000878 */
[----:B------:R-:W-:Y:S02]  /*23330*/  R2UR UR6, R6 ;  /* 0x00000000060672ca */ /* 0x000fe400000e0000 */
[----:B------:R-:W-:Y:S01]  /*23340*/  R2UR UR7, R7 ;  /* 0x00000000070772ca */ /* 0x000fe200000e0000 */
[----:B------:R-:W3:Y:S01]  /*23350*/  SHFL.BFLY PT, R6, R3, 0x2, 0x1f ;  /* 0x0c401f0003067f89 */ /* 0x000ee200000e0000 */
[----:B-1----:R-:W-:-:S05]  /*23360*/  FADD.FTZ R5, R5, R4 ;  /* 0x0000000405057221 */ /* 0x002fca0000010000 */
[----:B------:R-:W1:Y:S01]  /*23370*/  SHFL.BFLY PT, R2, R5, 0x1, 0x1f ;  /* 0x0c201f0005027f89 */ /* 0x000e6200000e0000 */
[----:B---3--:R-:W-:-:S05]  /*23380*/  FADD.FTZ R6, R6, R3 ;  /* 0x0000000306067221 */ /* 0x008fca0000010000 */
[----:B------:R-:W3:Y:S01]  /*23390*/  SHFL.BFLY PT, R7, R6, 0x1, 0x1f ;  /* 0x0c201f0006077f89 */ /* 0x000ee200000e0000 */
[----:B-1----:R-:W-:-:S05]  /*233a0*/  FADD.FTZ R2, R5, R2 ;  /* 0x0000000205027221 */ /* 0x002fca0000010000 */
[C---:B------:R-:W-:Y:S01]  /*233b0*/  FSETP.NE.FTZ.AND P0, PT, R2.reuse, RZ, PT ;  /* 0x000000ff0200720b */ /* 0x040fe20003f15000 */
[----:B------:R-:W-:Y:S01]  /*233c0*/  FMUL.FTZ R4, R2, 0.00390625 ;  /* 0x3b80000002047820 */ /* 0x000fe20000410000 */
[----:B------:R-:W-:-:S04]  /*233d0*/  IMAD.MOV.U32 R3, RZ, RZ, RZ ;  /* 0x000000ffff037224 */ /* 0x000fc800078e00ff */
[----:B------:R-:W-:Y:S01]  /*233e0*/  FSETP.NE.FTZ.AND P1, PT, R4, RZ, PT ;  /* 0x000000ff0400720b */ /* 0x000fe20003f35000 */
[----:B---3--:R-:W-:-:S04]  /*233f0*/  FADD.FTZ R8, R6, R7 ;  /* 0x0000000706087221 */ /* 0x008fc80000010000 */
[----:B------:R-:W-:Y:S02]  /*23400*/  FMUL.FTZ R9, R8, 0.00390625 ;  /* 0x3b80000008097820 */ /* 0x000fe40000410000 */
[----:B------:R1:W-:Y:S03]  /*23410*/  @P0 MUFU.RCP R3, R2 ;  /* 0x0000000200030308 */ /* 0x0003e60000001000 */
[----:B------:R-:W-:Y:S01]  /*23420*/  FSETP.NE.FTZ.AND P2, PT, R9, RZ, PT ;  /* 0x000000ff0900720b */ /* 0x000fe20003f55000 */
[----:B------:R-:W-:Y:S02]  /*23430*/  WARPGROUP.DEPBAR.LE gsb0, 0x0 ;  /* 0x00008000000079c5 */ /* 0x000fe40000010000 */
[----:B------:R-:W-:-:S06]  /*23440*/  WARPGROUP.ARRIVE ;  /* 0x00000000000079c5 */ /* 0x000fcc0000000000 */
[----:B------:R-:W-:Y:S01]  /*23450*/  QGMMA.64x128x32.F32.E4M3.E4M3 R120, R184, gdesc[UR4], R120, gsb0 ;  /* 0x01e00004b8787df3 */ /* 0x000fe20008000878 */
[----:B------:R-:W-:Y:S01]  /*23460*/  FSETP.NE.FTZ.AND P0, PT, R8, RZ, PT ;  /* 0x000000ff0800720b */ /* 0x000fe20003f15000 */
[----:B------:R-:W-:Y:S01]  /*23470*/  IMAD.MOV.U32 R7, RZ, RZ, RZ ;  /* 0x000000ffff077224 */ /* 0x000fe200078e00ff */
[----:B------:R-:W3:Y:S01]  /*23480*/  @P1 MUFU.LG2 R4, R4 ;  /* 0x0000000400041308 */ /* 0x000ee20000000c00 */
[----:B------:R-:W-:-:S07]  /*23490*/  IMAD.U32 R12, RZ, RZ, UR41 ;  /* 0x00000029ff0c7e24 */ /* 0x000fce000f8e00ff */
[----:B------:R-:W4:Y:S01]  /*234a0*/  @P2 MUFU.LG2 R6, R9 ;  /* 0x0000000900062308 */ /* 0x000f220000000c00 */
[----:B------:R-:W-:-:S07]  /*234b0*/  ISETP.NE.AND P3, PT, R12, 0x3, PT ;  /* 0x000000030c00780c */ /* 0x000fce0003f65270 */
[----:B------:R-:W5:Y:S01]  /*234c0*/  @P0 MUFU.RCP R7, R8 ;  /* 0x0000000800070308 */ /* 0x000f620000001000 */
[----:B------:R-:W-:Y:S02]  /*234d0*/  IMAD.U32 R5, RZ, RZ, UR28 ;  /* 0x0000001cff057e24 */ /* 0x000fe4000f8e00ff */
[----:B0-----:R-:W-:Y:S02]  /*234e0*/  IMAD.U32 R11, RZ, RZ, UR28 ;  /* 0x0000001cff0b7e24 */ /* 0x001fe4000f8e00ff */
[----:B-1----:R-:W-:Y:S01]  /*234f0*/  @P1 FMUL.FTZ R2, R5, 0.69314718246459960938 ;  /* 0x3f31721805021820 */ /* 0x002fe20000410000 */
[----:B---3--:R-:W-:Y:S01]  /*23500*/  @P1 FMUL.FTZ R5, R4, 0.69314718246459960938 ;  /* 0x3f31721804051820 */ /* 0x008fe20000410000 */
[----:B------:R-:W-:Y:S01]  /*23510*/  @P2 FMUL.FTZ R11, R11, 0.69314718246459960938 ;  /* 0x3f3172180b0b2820 */ /* 0x000fe20000410000 */
[----:B----4-:R-:W-:Y:S01]  /*23520*/  @P2 FMUL.FTZ R6, R6, 0.69314718246459960938 ;  /* 0x3f31721806062820 */ /* 0x010fe20000410000 */
[----:B------:R-:W-:Y:S02]  /*23530*/  IMAD.MOV.U32 R64, RZ, RZ, -0x800000 ;  /* 0xff800000ff407424 */ /* 0x000fe400078e00ff */
[----:B------:R-:W-:Y:S01]  /*23540*/  @P1 FFMA.FTZ R64, R2, R227, R5 ;  /* 0x000000e302401223 */ /* 0x000fe20000010005 */
[----:B------:R-:W-:-:S02]  /*23550*/  IMAD.MOV.U32 R62, RZ, RZ, -0x800000 ;  /* 0xff800000ff3e7424 */ /* 0x000fc400078e00ff */
[----:B------:R-:W-:Y:S01]  /*23560*/  @P2 FFMA.FTZ R62, R11, R221, R6 ;  /* 0x000000dd0b3e2223 */ /* 0x000fe20000010006 */
[-C--:B--2---:R-:W-:Y:S01]  /*23570*/  FMUL.FTZ R3, R3, R0.reuse ;  /* 0x0000000003037220 */ /* 0x084fe20000410000 */
[----:B-----5:R-:W-:Y:S01]  /*23580*/  FMUL.FTZ R2, R7, R0 ;  /* 0x0000000007027220 */ /* 0x020fe20000410000 */
[----:B------:R-:W-:Y:S02]  /*23590*/  WARPGROUP.DEPBAR.LE gsb0, 0x0 ;  /* 0x00008000000079c5 */ /* 0x000fe40000010000 */
[----:B------:R-:W-:Y:S05]  /*235a0*/  @!P3 BRA `(.L_x_1485) ;  /* 0x000000000004b947 */ /* 0x000fea0003800000 */
[----:B------:R-:W-:Y:S01]  /*235b0*/  BPT.TRAP 0x1 ;  /* 0x000000040000795c */ /* 0x000fe20000300000 */
.L_x_1485:
[----:B------:R-:W-:Y:S02]  /*235c0*/  VIADD R0, R13, 0x28860 ;  /* 0x000288600d007836 */ /* 0x000fe40000000000 */
[-C--:B------:R-:W-:Y:S01]  /*235d0*/  FMUL.FTZ R41, R120, R3.reuse ;  /* 0x0000000378297220 */ /* 0x080fe20000410000 */
[----:B------:R-:W-:Y:S02]  /*235e0*/  IMAD.U32 R5, RZ, RZ, UR40 ;  /* 0x00000028ff057e24 */ /* 0x000fe4000f8e00ff */
[-C--:B------:R-:W-:Y:S01]  /*235f0*/  FMUL.FTZ R42, R121, R3.reuse ;  /* 0x00000003792a7220 */ /* 0x080fe20000410000 */
[----:B------:R-:W-:Y:S02]  /*23600*/  VIADD R211, R211, 0x1 ;  /* 0x00000001d3d37836 */ /* 0x000fe40000000000 */
[-C--:B------:R-:W-:Y:S01]  /*23610*/  FMUL.FTZ R124, R124, R3.reuse ;  /* 0x000000037c7c7220 */ /* 0x080fe20000410000 */
[-C--:B------:R-:W-:Y:S01]  /*23620*/  FMUL.FTZ R125, R125, R3.reuse ;  /* 0x000000037d7d7220 */ /* 0x080fe20000410000 */
[----:B------:R-:W-:Y:S01]  /*23630*/  PRMT R0, R5, 0x654, R0 ;  /* 0x0000065405007816 */ /* 0x000fe20000000000 */
[-C--:B------:R-:W-:Y:S01]  /*23640*/  FMUL.FTZ R37, R128, R3.reuse ;  /* 0x0000000380257220 */ /* 0x080fe20000410000 */
[----:B------:R-:W-:Y:S01]  /*23650*/  ISETP.NE.AND P1, PT, R211, 0x2, PT ;  /* 0x00000002d300780c */ /* 0x000fe20003f25270 */
        /* <DEDUP_REMOVED lines=28> */
[----:B------:R-:W-:Y:S01]  /*23820*/  SEL R3, RZ, 0x1, P1 ;  /* 0x00000001ff037807 */ /* 0x000fe20000800000 */
        /* <DEDUP_REMOVED lines=33> */
[----:B------:R-:W-:Y:S01]  /*23a40*/  LOP3.LUT R210, R210, R3, RZ, 0x3c, !PT ;  /* 0x00000003d2d27212 */ /* 0x000fe200078e3cff */
[----:B------:R-:W-:Y:S01]  /*23a50*/  UIADD3 UR37, UR37, 0x1, URZ ;  /* 0x0000000125257890 */ /* 0x000fe2000fffe03f */
[----:B0-----:R-:W-:-:S11]  /*23a60*/  SEL R211, R211, RZ, P1 ;  /* 0x000000ffd3d37207 */ /* 0x001fd60000800000 */
.L_x_1374:
[----:B------:R-:W0:Y:S01]  /*23a70*/  S2R R49, SR_TID.X ;  /* 0x0000000000317919 */ /* 0x000e220000002100 */
[----:B------:R-:W-:Y:S01]  /*23a80*/  IMAD.SHL.U32 R79, R235, 0x8, RZ ;  /* 0x00000008eb4f7824 */ /* 0x000fe200078e00ff */
[----:B------:R-:W-:Y:S05]  /*23a90*/  WARPSYNC.ALL ;  /* 0x0000000000007948 */ /* 0x000fea0003800000 */
[----:B------:R-:W-:Y:S01]  /*23aa0*/  VIADD R81, R79, 0x40 ;  /* 0x000000404f517836 */ /* 0x000fe20000000000 */
[----:B------:R-:W-:-:S04]  /*23ab0*/  SHF.R.S32.HI R66, RZ, 0x1f, R79 ;  /* 0x0000001fff427819 */ /* 0x000fc8000001144f */
[----:B------:R-:W-:Y:S01]  /*23ac0*/  SHF.R.S32.HI R70, RZ, 0x1f, R81 ;  /* 0x0000001fff467819 */ /* 0x000fe20000011451 */
[----:B0-----:R-:W-:-:S05]  /*23ad0*/  VIADD R86, R49, 0xffffff80 ;  /* 0xffffff8031567836 */ /* 0x001fca0000000000 */
[----:B------:R-:W-:-:S04]  /*23ae0*/  SHF.R.S32.HI R0, RZ, 0x1f, R86 ;  /* 0x0000001fff007819 */ /* 0x000fc80000011456 */
[----:B------:R-:W-:-:S04]  /*23af0*/  LEA.HI R0, R0, R86, RZ, 0x3 ;  /* 0x0000005600007211 */ /* 0x000fc800078f18ff */
[----:B------:R-:W-:Y:S01]  /*23b00*/  SHF.R.S32.HI R72, RZ, 0x3, R0 ;  /* 0x00000003ff487819 */ /* 0x000fe20000011400 */
[----:B------:R-:W0:Y:S08]  /*23b10*/  S2UR UR40, SR_CgaCtaId ;  /* 0x00000000002879c3 */ /* 0x000e300000008800 */
[----:B------:R-:W-:Y:S06]  /*23b20*/  BAR.SYNC.DEFER_BLOCKING 0x5, 0x180 ;  /* 0x0146000000007b1d */ /* 0x000fec0000010000 */
[----:B------:R-:W-:Y:S01]  /*23b30*/  UMOV UR4, 0x400 ;  /* 0x0000040000047882 */ /* 0x000fe20000000000 */
[----:B------:R-:W-:Y:S01]  /*23b40*/  BSSY B0, `(.L_x_1486) ;  /* 0x000026f000007945 */ /* 0x000fe20003800000 */
[----:B0-----:R-:W-:-:S06]  /*23b50*/  ULEA UR4, UR40, UR4, 0x18 ;  /* 0x0000000428047291 */ /* 0x001fcc000f8ec03f */
[----:B------:R-:W-:-:S05]  /*23b60*/  IMAD.U32 R17, RZ, RZ, UR4 ;  /* 0x00000004ff117e24 */ /* 0x000fca000f8e00ff */
[----:B------:R0:W1:Y:S01]  /*23b70*/  LDS.128 R220, [R17+0x288d0] ;  /* 0x0288d00011dc7984 */ /* 0x0000620000000c00 */
[----:B------:R-:W-:Y:S06]  /*23b80*/  BAR.ARV 0x4, 0x180 ;  /* 0x0106000000007b1d */ /* 0x000fec0000002000 */
[----:B------:R-:W-:Y:S05]  /*23b90*/  @P0 BRA `(.L_x_1487) ;  /* 0x0000001800d40947 */ /* 0x000fea0003800000 */
[----:B------:R-:W2:Y:S01]  /*23ba0*/  LDL R45, [R1+0x30] ;  /* 0x00003000012d7983 */ /* 0x000ea20000100800 */
[----:B------:R-:W-:Y:S01]  /*23bb0*/  IMAD.SHL.U32 R0, R49, 0x4, RZ ;  /* 0x0000000431007824 */ /* 0x000fe200078e00ff */
[----:B------:R-:W-:-:S04]  /*23bc0*/  ULDC.64 UR4, c[0x4][0x38] ;  /* 0x01000e0000047ab9 */ /* 0x000fc80000000a00 */
[----:B------:R-:W-:-:S04]  /*23bd0*/  LOP3.LUT R0, R0, 0xc, RZ, 0xc0, !PT ;  /* 0x0000000c00007812 */ /* 0x000fc800078ec0ff */
[----:B------:R-:W-:-:S05]  /*23be0*/  IADD3 R2, P0, R0, UR4, RZ ;  /* 0x0000000400027c10 */ /* 0x000fca000ff1e0ff */
[----:B------:R-:W-:-:S05]  /*23bf0*/  IMAD.X R3, RZ, RZ, UR5, P0 ;  /* 0x00000005ff037e24 */ /* 0x000fca00080e06ff */
[----:B------:R3:W4:Y:S01]  /*23c00*/  LDG.E.CONSTANT R0, desc[UR38][R2.64] ;  /* 0x0000002602007981 */ /* 0x000722000c1e9900 */
[----:B------:R-:W-:Y:S01]  /*23c10*/  F2FP.BF16.F32.PACK_AB R54, R175, R4 ;  /* 0x00000004af36723e */ /* 0x000fe200000010ff */
[----:B------:R-:W-:Y:S01]  /*23c20*/  UMOV UR4, 0xffffffff ;  /* 0xffffffff00047882 */ /* 0x000fe20000000000 */
[----:B------:R-:W-:Y:S01]  /*23c30*/  F2FP.BF16.F32.PACK_AB R43, R180, R5 ;  /* 0x00000005b42b723e */ /* 0x000fe200000010ff */
[----:B-----5:R-:W0:Y:S01]  /*23c40*/  S2R R24, SR_SWINHI ;  /* 0x0000000000187919 */ /* 0x020e220000002f00 */
        /* <DEDUP_REMOVED lines=17> */
[----:B0-----:R-:W-:Y:S02]  /*23d60*/  MOV R69, R24 ;  /* 0x0000001800457202 */ /* 0x001fe40000000f00 */
[----:B---3--:R-:W-:Y:S02]  /*23d70*/  LOP3.LUT P0, R2, R49, 0x3, RZ, 0xc0, !PT ;  /* 0x0000000331027812 */ /* 0x008fe4000780c0ff */
[----:B------:R-:W-:Y:S02]  /*23d80*/  F2FP.BF16.F32.PACK_AB R41, R124, R41 ;  /* 0x000000297c29723e */ /* 0x000fe400000010ff */
[----:B------:R-:W-:Y:S02]  /*23d90*/  F2FP.BF16.F32.PACK_AB R42, R125, R42 ;  /* 0x0000002a7d2a723e */ /* 0x000fe400000010ff */
[----:B------:R-:W-:-:S02]  /*23da0*/  ISETP.EQ.OR P0, PT, R2, 0x3, !P0 ;  /* 0x000000030200780c */ /* 0x000fc40004702670 */
        /* <DEDUP_REMOVED lines=14> */
[----:B--2---:R-:W-:-:S03]  /*23e90*/  IMAD.WIDE R4, R45, 0x2, R68 ;  /* 0x000000022d047825 */ /* 0x004fc600078e0244 */
        /* <DEDUP_REMOVED lines=33> */
[--C-:B------:R-:W-:Y:S01]  /*240b0*/  IMAD.X R25, RZ, RZ, R5.reuse, P5 ;  /* 0x000000ffff197224 */ /* 0x100fe200028e0605 */
[----:B------:R-:W-:Y:S01]  /*240c0*/  LOP3.LUT R26, R26, R27, RZ, 0x3c, !PT ;  /* 0x0000001b1a1a7212 */ /* 0x000fe200078e3cff */
[--C-:B------:R-:W-:Y:S01]  /*240d0*/  IMAD.X R27, RZ, RZ, R5.reuse, P1 ;  /* 0x000000ffff1b7224 */ /* 0x100fe200008e0605 */
[----:B------:R-:W-:Y:S01]  /*240e0*/  LOP3.LUT R4, R15, R4, RZ, 0x3c, !PT ;  /* 0x000000040f047212 */ /* 0x000fe200078e3cff */
[----:B------:R-:W-:Y:S01]  /*240f0*/  IMAD.X R15, RZ, RZ, R5, P3 ;  /* 0x000000ffff0f7224 */ /* 0x000fe200018e0605 */
[----:B------:R-:W-:-:S02]  /*24100*/  MOV R74, R6 ;  /* 0x00000006004a7202 */ /* 0x000fc40000000f00 */
[----:B------:R-:W-:Y:S02]  /*24110*/  MOV R85, R4 ;  /* 0x0000000400557202 */ /* 0x000fe40000000f00 */
[----:B------:R-:W-:Y:S02]  /*24120*/  MOV R76, R8 ;  /* 0x00000008004c7202 */ /* 0x000fe40000000f00 */
[----:B------:R-:W-:Y:S02]  /*24130*/  MOV R78, R10 ;  /* 0x0000000a004e7202 */ /* 0x000fe40000000f00 */
[----:B------:R-:W-:Y:S02]  /*24140*/  MOV R80, R14 ;  /* 0x0000000e00507202 */ /* 0x000fe40000000f00 */
[----:B------:R-:W-:Y:S02]  /*24150*/  MOV R82, R20 ;  /* 0x0000001400527202 */ /* 0x000fe40000000f00 */
[----:B------:R-:W-:-:S02]  /*24160*/  MOV R83, R24 ;  /* 0x0000001800537202 */ /* 0x000fc40000000f00 */
[----:B------:R-:W-:Y:S02]  /*24170*/  MOV R84, R26 ;  /* 0x0000001a00547202 */ /* 0x000fe40000000f00 */
[----:B----4-:R-:W-:Y:S01]  /*24180*/  LOP3.LUT R2, R0, 0x2, RZ, 0x3c, !PT ;  /* 0x0000000200027812 */ /* 0x010fe200078e3cff */
        /* <DEDUP_REMOVED lines=17> */
[----:B------:R-:W0:Y:S01]  /*242a0*/  SHFL.IDX PT, R7, R7, R2, 0x1c1f ;  /* 0x001c1f0207077589 */ /* 0x000e2200000e0000 */
[----:B------:R-:W-:-:S02]  /*242b0*/  SEL R39, R52, R39, P0 ;  /* 0x0000002734277207 */ /* 0x000fc40000000000 */
[----:B------:R-:W-:Y:S01]  /*242c0*/  SEL R41, R43, R56, P0 ;  /* 0x000000382b297207 */ /* 0x000fe20000000000 */
[----:B------:R-:W-:Y:S01]  /*242d0*/  SHFL.IDX PT, R34, R29, R0, 0x1c1f ;  /* 0x001c1f001d227589 */ /* 0x000fe200000e0000 */
[----:B------:R-:W-:Y:S02]  /*242e0*/  SEL R45, R47, R40, P0 ;  /* 0x000000282f2d7207 */ /* 0x000fe40000000000 */
[----:B------:R-:W-:Y:S01]  /*242f0*/  SEL R49, R51, R36, P0 ;  /* 0x0000002433317207 */ /* 0x000fe20000000000 */
[----:B------:R-:W2:Y:S01]  /*24300*/  SHFL.IDX PT, R31, R31, R2, 0x1c1f ;  /* 0x001c1f021f1f7589 */ /* 0x000ea200000e0000 */
[----:B------:R-:W-:Y:S02]  /*24310*/  SEL R53, R55, R32, P0 ;  /* 0x0000002037357207 */ /* 0x000fe40000000000 */
[----:B------:R-:W-:Y:S01]  /*24320*/  SEL R57, R59, R28, P0 ;  /* 0x0000001c3b397207 */ /* 0x000fe20000000000 */
[----:B------:R-:W-:Y:S01]  /*24330*/  SHFL.IDX PT, R38, R33, R0, 0x1c1f ;  /* 0x001c1f0021267589 */ /* 0x000fe200000e0000 */
[----:B------:R-:W-:-:S02]  /*24340*/  SEL R61, R63, R46, P0 ;  /* 0x0000002e3f3d7207 */ /* 0x000fc40000000000 */
[----:B------:R-:W-:Y:S01]  /*24350*/  SEL R65, R67, R50, P0 ;  /* 0x0000003243417207 */ /* 0x000fe20000000000 */
[----:B------:R-:W3:Y:S01]  /*24360*/  SHFL.IDX PT, R35, R35, R2, 0x1c1f ;  /* 0x001c1f0223237589 */ /* 0x000ee200000e0000 */
[----:B------:R-:W-:Y:S02]  /*24370*/  SEL R71, R73, R54, P0 ;  /* 0x0000003649477207 */ /* 0x000fe40000000000 */
[----:B------:R-:W-:Y:S01]  /*24380*/  SEL R43, R56, R43, P0 ;  /* 0x0000002b382b7207 */ /* 0x000fe20000000000 */
[----:B------:R-:W-:Y:S01]  /*24390*/  SHFL.IDX PT, R26, R9, R0, 0x1c1f ;  /* 0x001c1f00091a7589 */ /* 0x000fe200000e0000 */
[----:B------:R-:W-:Y:S02]  /*243a0*/  SEL R47, R40, R47, P0 ;  /* 0x0000002f282f7207 */ /* 0x000fe40000000000 */
[----:B------:R-:W-:Y:S01]  /*243b0*/  SEL R51, R36, R51, P0 ;  /* 0x0000003324337207 */ /* 0x000fe20000000000 */
[----:B------:R-:W4:Y:S01]  /*243c0*/  SHFL.IDX PT, R21, R21, R2, 0x1c1f ;  /* 0x001c1f0215157589 */ /* 0x000f2200000e0000 */
[----:B------:R-:W-:-:S02]  /*243d0*/  SEL R55, R32, R55, P0 ;  /* 0x0000003720377207 */ /* 0x000fc40000000000 */
[----:B------:R-:W-:Y:S01]  /*243e0*/  SEL R59, R28, R59, P0 ;  /* 0x0000003b1c3b7207 */ /* 0x000fe20000000000 */
[----:B------:R-:W-:Y:S01]  /*243f0*/  SHFL.IDX PT, R37, R37, R0, 0x1c1f ;  /* 0x001c1f0025257589 */ /* 0x000fe200000e0000 */
[----:B------:R-:W-:Y:S02]  /*24400*/  SEL R63, R46, R63, P0 ;  /* 0x0000003f2e3f7207 */ /* 0x000fe40000000000 */
[----:B------:R-:W-:Y:S01]  /*24410*/  SEL R67, R50, R67, P0 ;  /* 0x0000004332437207 */ /* 0x000fe20000000000 */
[----:B------:R-:W5:Y:S01]  /*24420*/  SHFL.IDX PT, R20, R39, R2, 0x1c1f ;  /* 0x001c1f0227147589 */ /* 0x000f6200000e0000 */
[----:B------:R-:W-:Y:S02]  /*24430*/  SEL R73, R54, R73, P0 ;  /* 0x0000004936497207 */ /* 0x000fe40000000000 */
[----:B------:R-:W-:Y:S01]  /*24440*/  SEL R75, R77, R58, P0 ;  /* 0x0000003a4d4b7207 */ /* 0x000fe20000000000 */
[----:B------:R-:W-:Y:S01]  /*24450*/  SHFL.IDX PT, R41, R41, R0, 0x1c1f ;  /* 0x001c1f0029297589 */ /* 0x000fe200000e0000 */
[----:B------:R-:W-:-:S02]  /*24460*/  SEL R77, R58, R77, P0 ;  /* 0x0000004d3a4d7207 */ /* 0x000fc40000000000 */
[----:B0-----:R-:W-:Y:S01]  /*24470*/  SEL R8, R10, R7, P0 ;  /* 0x000000070a087207 */ /* 0x001fe20000000000 */
[----:B------:R-:W0:Y:S01]  /*24480*/  SHFL.IDX PT, R40, R43, R2, 0x1c1f ;  /* 0x001c1f022b287589 */ /* 0x000e2200000e0000 */
[----:B------:R-:W-:Y:S02]  /*24490*/  SEL R28, R30, R27, P0 ;  /* 0x0000001b1e1c7207 */ /* 0x000fe40000000000 */
[----:B--2---:R-:W-:Y:S01]  /*244a0*/  SEL R32, R34, R31, P0 ;  /* 0x0000001f22207207 */ /* 0x004fe20000000000 */
[----:B------:R-:W-:Y:S01]  /*244b0*/  SHFL.IDX PT, R45, R45, R0, 0x1c1f ;  /* 0x001c1f002d2d7589 */ /* 0x000fe200000e0000 */
[----:B---3--:R-:W-:Y:S02]  /*244c0*/  SEL R36, R38, R35, P0 ;  /* 0x0000002326247207 */ /* 0x008fe40000000000 */
[----:B------:R-:W-:Y:S01]  /*244d0*/  SEL R4, R6, R3, P0 ;  /* 0x0000000306047207 */ /* 0x000fe20000000000 */
[----:B------:R-:W-:Y:S01]  /*244e0*/  SHFL.IDX PT, R49, R49, R0, 0x1c1f ;  /* 0x001c1f0031317589 */ /* 0x000fe200000e0000 */
[----:B------:R-:W-:-:S02]  /*244f0*/  SEL R10, R7, R10, P0 ;  /* 0x0000000a070a7207 */ /* 0x000fc40000000000 */
[----:B----4-:R-:W-:Y:S01]  /*24500*/  SEL R24, R26, R21, P0 ;  /* 0x000000151a187207 */ /* 0x010fe20000000000 */
[----:B------:R-:W-:Y:S01]  /*24510*/  SHFL.IDX PT, R53, R53, R0, 0x1c1f ;  /* 0x001c1f0035357589 */ /* 0x000fe200000e0000 */
[----:B------:R-:W-:Y:S02]  /*24520*/  SEL R30, R27, R30, P0 ;  /* 0x0000001e1b1e7207 */ /* 0x000fe40000000000 */
[----:B------:R-:W-:Y:S01]  /*24530*/  SEL R34, R31, R34, P0 ;  /* 0x000000221f227207 */ /* 0x000fe20000000000 */
[----:B------:R-:W-:Y:S01]  /*24540*/  SHFL.IDX PT, R57, R57, R0, 0x1c1f ;  /* 0x001c1f0039397589 */ /* 0x000fe200000e0000 */
[----:B------:R-:W-:Y:S02]  /*24550*/  SEL R38, R35, R38, P0 ;  /* 0x0000002623267207 */ /* 0x000fe40000000000 */
[----:B-----5:R-:W-:Y:S01]  /*24560*/  SEL R12, R37, R20, P0 ;  /* 0x00000014250c7207 */ /* 0x020fe20000000000 */
[----:B------:R-:W-:Y:S01]  /*24570*/  SHFL.IDX PT, R61, R61, R0, 0x1c1f ;  /* 0x001c1f003d3d7589 */ /* 0x000fe200000e0000 */
[----:B------:R-:W-:-:S02]  /*24580*/  SEL R14, R20, R37, P0 ;  /* 0x00000025140e7207 */ /* 0x000fc40000000000 */
[----:B------:R-:W-:Y:S01]  /*24590*/  SEL R6, R3, R6, P0 ;  /* 0x0000000603067207 */ /* 0x000fe20000000000 */
[----:B------:R-:W-:Y:S01]  /*245a0*/  SHFL.IDX PT, R65, R65, R0, 0x1c1f ;  /* 0x001c1f0041417589 */ /* 0x000fe200000e0000 */
[----:B------:R-:W-:Y:S02]  /*245b0*/  SEL R26, R21, R26, P0 ;  /* 0x0000001a151a7207 */ /* 0x000fe40000000000 */
[----:B0-----:R-:W-:Y:S01]  /*245c0*/  SEL R52, R41, R40, P0 ;  /* 0x0000002829347207 */ /* 0x001fe20000000000 */
[----:B------:R-:W-:Y:S01]  /*245d0*/  SHFL.IDX PT, R71, R71, R0, 0x1c1f ;  /* 0x001c1f0047477589 */ /* 0x000fe200000e0000 */
[----:B------:R-:W-:-:S03]  /*245e0*/  SEL R54, R40, R41, P0 ;  /* 0x0000002928367207 */ /* 0x000fc60000000000 */
[----:B------:R0:W2:Y:S04]  /*245f0*/  SHFL.IDX PT, R42, R47, R2, 0x1c1f ;  /* 0x001c1f022f2a7589 */ /* 0x0000a800000e0000 */
[----:B------:R-:W3:Y:S04]  /*24600*/  SHFL.IDX PT, R44, R51, R2, 0x1c1f ;  /* 0x001c1f02332c7589 */ /* 0x000ee800000e0000 */
[----:B------:R-:W4:Y:S01]  /*24610*/  SHFL.IDX PT, R46, R55, R2, 0x1c1f ;  /* 0x001c1f02372e7589 */ /* 0x000f2200000e0000 */
[----:B0-----:R-:W-:-:S03]  /*24620*/  IMAD.MOV.U32 R47, RZ, RZ, RZ ;  /* 0x000000ffff2f7224 */ /* 0x001fc600078e00ff */
[----:B------:R-:W0:Y:S04]  /*24630*/  SHFL.IDX PT, R48, R59, R2, 0x1c1f ;  /* 0x001c1f023b307589 */ /* 0x000e2800000e0000 */
[----:B------:R-:W5:Y:S04]  /*24640*/  SHFL.IDX PT, R50, R63, R2, 0x1c1f ;  /* 0x001c1f023f327589 */ /* 0x000f6800000e0000 */
[----:B------:R-:W1:Y:S04]  /*24650*/  SHFL.IDX PT, R56, R67, R2, 0x1c1f ;  /* 0x001c1f0243387589 */ /* 0x000e6800000e0000 */
[----:B------:R-:W1:Y:S01]  /*24660*/  SHFL.IDX PT, R58, R73, R2, 0x1c1f ;  /* 0x001c1f02493a7589 */ /* 0x000e6200000e0000 */
[----:B--2---:R-:W-:-:S02]  /*24670*/  SEL R5, R45, R42, P0 ;  /* 0x0000002a2d057207 */ /* 0x004fc40000000000 */
[----:B------:R-:W-:Y:S01]  /*24680*/  SEL R7, R42, R45, P0 ;  /* 0x0000002d2a077207 */ /* 0x000fe20000000000 */
[----:B------:R2:W2:Y:S01]  /*24690*/  SHFL.IDX PT, R75, R75, R0, 0x1c1f ;  /* 0x001c1f004b4b7589 */ /* 0x0004a200000e0000 */
[----:B---3--:R-:W-:Y:S02]  /*246a0*/  SEL R9, R49, R44, P0 ;  /* 0x0000002c31097207 */ /* 0x008fe40000000000 */
[----:B------:R-:W-:Y:S01]  /*246b0*/  SEL R11, R44, R49, P0 ;  /* 0x000000312c0b7207 */ /* 0x000fe20000000000 */
[----:B------:R3:W2:Y:S01]  /*246c0*/  SHFL.IDX PT, R60, R77, R2, 0x1c1f ;  /* 0x001c1f024d3c7589 */ /* 0x0006a200000e0000 */
[----:B----4-:R-:W-:Y:S02]  /*246d0*/  SEL R25, R53, R46, P0 ;  /* 0x0000002e35197207 */ /* 0x010fe40000000000 */
[----:B------:R-:W-:Y:S02]  /*246e0*/  SEL R27, R46, R53, P0 ;  /* 0x000000352e1b7207 */ /* 0x000fe40000000000 */
[----:B0-----:R-:W-:-:S02]  /*246f0*/  SEL R29, R57, R48, P0 ;  /* 0x00000030391d7207 */ /* 0x001fc40000000000 */
[----:B------:R-:W-:Y:S02]  /*24700*/  SEL R31, R48, R57, P0 ;  /* 0x00000039301f7207 */ /* 0x000fe40000000000 */
[----:B-----5:R-:W-:Y:S02]  /*24710*/  SEL R33, R61, R50, P0 ;  /* 0x000000323d217207 */ /* 0x020fe40000000000 */
[----:B------:R-:W-:Y:S02]  /*24720*/  SEL R35, R50, R61, P0 ;  /* 0x0000003d32237207 */ /* 0x000fe40000000000 */
[----:B-1----:R-:W-:Y:S02]  /*24730*/  SEL R37, R65, R56, P0 ;  /* 0x0000003841257207 */ /* 0x002fe40000000000 */
[----:B------:R-:W-:Y:S02]  /*24740*/  SEL R39, R56, R65, P0 ;  /* 0x0000004138277207 */ /* 0x000fe40000000000 */
[----:B------:R-:W-:-:S02]  /*24750*/  SEL R13, R71, R58, P0 ;  /* 0x0000003a470d7207 */ /* 0x000fc40000000000 */
[----:B---3--:R-:W-:-:S07]  /*24760*/  SEL R15, R58, R71, P0 ;  /* 0x000000473a0f7207 */ /* 0x008fce0000000000 */
.L_x_1716:
[----:B------:R-:W-:Y:S05]  /*24770*/  WARPSYNC.ALL ;  /* 0x0000000000007948 */ /* 0x000fea0003800000 */
[----:B------:R-:W-:Y:S01]  /*24780*/  BAR.SYNC.DEFER_BLOCKING 0x1, 0x100 ;  /* 0x0044000000007b1d */ /* 0x000fe20000010000 */
[----:B--2---:R-:W-:Y:S02]  /*24790*/  SEL R53, R75, R60, P0 ;  /* 0x0000003c4b357207 */ /* 0x004fe40000000000 */
[----:B------:R-:W-:-:S03]  /*247a0*/  SEL R55, R60, R75, P0 ;  /* 0x0000004b3c377207 */ /* 0x000fc60000000000 */
[----:B------:R-:W-:Y:S02]  /*247b0*/  ULDC.64 UR4, c[0x0][0xc00] ;  /* 0x0003000000047ab9 */ /* 0x000fe40000000a00 */
[----:B------:R-:W0:Y:S01]  /*247c0*/  LDC.64 R2, c[0x0][0xc00] ;  /* 0x00030000ff027b82 */ /* 0x000e220000000a00 */
[----:B------:R-:W-:-:S04]  /*247d0*/  ISETP.NE.U32.AND P2, PT, RZ, UR4, PT ;  /* 0x00000004ff007c0c */ /* 0x000fc8000bf45070 */
[----:B------:R-:W-:Y:S01]  /*247e0*/  ISETP.NE.AND.EX P2, PT, RZ, UR5, PT, P2 ;  /* 0x00000005ff007c0c */ /* 0x000fe2000bf45320 */
[----:B------:R-:W-:Y:S02]  /*247f0*/  ULDC.64 UR4, c[0x0][0xc08] ;  /* 0x0003020000047ab9 */ /* 0x000fe40000000a00 */
[----:B------:R-:W-:Y:S01]  /*24800*/  ISETP.NE.U32.AND P0, PT, RZ, UR4, PT ;  /* 0x00000004ff007c0c */ /* 0x000fe2000bf05070 */
[----:B------:R-:W1:Y:S03]  /*24810*/  LDC R49, c[0x0][0xbe8] ;  /* 0x0002fa00ff317b82 */ /* 0x000e660000000800 */
[----:B------:R-:W-:Y:S01]  /*24820*/  ISETP.NE.AND.EX P0, PT, RZ, UR5, PT, P0 ;  /* 0x00000005ff007c0c */ /* 0x000fe2000bf05300 */
[----:B------:R-:W-:Y:S04]  /*24830*/  STSM.16.M88.4 [R85], R4 ;  /* 0x0000000455007844 */ /* 0x000fe80000000200 */
[----:B------:R-:W-:Y:S01]  /*24840*/  STSM.16.M88.4 [R84], R8 ;  /* 0x0000000854007844 */ /* 0x000fe20000000200 */
[----:B0-----:R-:W-:-:S03]  /*24850*/  IMAD.WIDE R20, R237, 0x4, R2 ;  /* 0x00000004ed147825 */ /* 0x001fc600078e0202 */
[----:B------:R-:W-:Y:S04]  /*24860*/  STSM.16.M88.4 [R83], R24 ;  /* 0x0000001853007844 */ /* 0x000fe80000000200 */
[----:B------:R-:W0:Y:S01]  /*24870*/  @P0 LDC.64 R2, c[0x0][0xc08] ;  /* 0x00030200ff020b82 */ /* 0x000e220000000a00 */
[----:B------:R-:W-:Y:S04]  /*24880*/  STSM.16.M88.4 [R82], R28 ;  /* 0x0000001c52007844 */ /* 0x000fe80000000200 */
[----:B------:R-:W-:Y:S04]  /*24890*/  STSM.16.M88.4 [R80], R32 ;  /* 0x0000002050007844 */ /* 0x000fe80000000200 */
[----:B------:R-:W-:Y:S04]  /*248a0*/  STSM.16.M88.4 [R78], R36 ;  /* 0x000000244e007844 */ /* 0x000fe80000000200 */
[----:B------:R2:W-:Y:S04]  /*248b0*/  STSM.16.M88.4 [R76], R12 ;  /* 0x0000000c4c007844 */ /* 0x0005e80000000200 */
[----:B------:R3:W-:Y:S01]  /*248c0*/  STSM.16.M88.4 [R74], R52 ;  /* 0x000000344a007844 */ /* 0x0007e20000000200 */
[----:B------:R-:W-:Y:S01]  /*248d0*/  BAR.SYNC.DEFER_BLOCKING 0x1, 0x100 ;  /* 0x0044000000007b1d */ /* 0x000fe20000010000 */
[----:B0-----:R-:W-:-:S05]  /*248e0*/  @P0 IMAD.WIDE R2, R237, 0x4, R2 ;  /* 0x00000004ed020825 */ /* 0x001fca00078e0202 */
[----:B------:R-:W-:Y:S02]  /*248f0*/  ULDC UR4, c[0x0][0xa88] ;  /* 0x0002a20000047ab9 */ /* 0x000fe40000000800 */
[----:B------:R-:W-:Y:S01]  /*24900*/  IMAD.U32 R0, RZ, RZ, UR4 ;  /* 0x00000004ff007e24 */ /* 0x000fe2000f8e00ff */
[----:B------:R3:W5:Y:S01]  /*24910*/  @P2 LDG.E R47, desc[UR38][R20.64] ;  /* 0x00000026142f2981 */ /* 0x000762000c1e1900 */
[----:B-1----:R-:W-:Y:S01]  /*24920*/  ISETP.NE.AND P1, PT, R49, 0x1, PT ;  /* 0x000000013100780c */ /* 0x002fe20003f25270 */
[----:B--2---:R-:W-:-:S03]  /*24930*/  IMAD.IADD R13, R224, 0x1, R217 ;  /* 0x00000001e00d7824 */ /* 0x004fc600078e02d9 */
[----:B------:R3:W5:Y:S09]  /*24940*/  @P0 LDG.E R0, desc[UR38][R2.64] ;  /* 0x0000002602000981 */ /* 0x000772000c1e1900 */
[----:B------:R-:W0:Y:S08]  /*24950*/  @P1 LDC R4, c[0x0][0xbec] ;  /* 0x0002fb00ff041b82 */ /* 0x000e300000000800 */
[----:B------:R-:W1:Y:S01]  /*24960*/  @P1 LDC R5, c[0x0][0xbf0] ;  /* 0x0002fc00ff051b82 */ /* 0x000e620000000800 */
[----:B---3--:R-:W-:Y:S05]  /*24970*/  @P0 BRA `(.L_x_1489) ;  /* 0x0000000000100947 */ /* 0x008fea0003800000 */
[----:B------:R-:W-:Y:S05]  /*24980*/  @!P2 BRA `(.L_x_1489) ;  /* 0x00000000000ca947 */ /* 0x000fea0003800000 */
[----:B------:R-:W2:Y:S04]  /*24990*/  LDG.E R3, desc[UR38][R20.64] ;  /* 0x0000002614037981 */ /* 0x000ea8000c1e1900 */
[----:B-----5:R-:W2:Y:S02]  /*249a0*/  LDG.E R0, desc[UR38][R20.64+0x4] ;  /* 0x0000042614007981 */ /* 0x020ea4000c1e1900 */
[----:B--2---:R-:W-:-:S07]  /*249b0*/  IMAD.IADD R0, R0, 0x1, -R3 ;  /* 0x0000000100007824 */ /* 0x004fce00078e0a03 */
.L_x_1489:
[----:B------:R-:W2:Y:S01]  /*249c0*/  LDL R10, [R1+0x2c] ;  /* 0x00002c00010a7983 */ /* 0x000ea20000100800 */
[----:B0-----:R-:W-:Y:S01]  /*249d0*/  @P1 IMAD.HI.U32 R2, R13, R4, RZ ;  /* 0x000000040d021227 */ /* 0x001fe200078e00ff */
[----:B------:R-:W-:Y:S01]  /*249e0*/  SHF.R.S32.HI R48, RZ, 0x1f, R236 ;  /* 0x0000001fff307819 */ /* 0x000fe200000114ec */
[----:B------:R-:W-:Y:S01]  /*249f0*/  ULDC.64 UR4, c[0x0][0xb90] ;  /* 0x0002e40000047ab9 */ /* 0x000fe20000000a00 */
[----:B------:R-:W0:Y:S01]  /*24a00*/  S2R R14, SR_TID.X ;  /* 0x00000000000e7919 */ /* 0x000e220000002100 */
[----:B------:R-:W-:Y:S01]  /*24a10*/  IMAD.MOV.U32 R7, RZ, RZ, R13 ;  /* 0x000000ffff077224 */ /* 0x000fe200078e000d */
[--C-:B-----5:R-:W-:Y:S01]  /*24a20*/  SHF.R.S32.HI R3, RZ, 0x1f, R47.reuse ;  /* 0x0000001fff037819 */ /* 0x120fe2000001142f */
[----:B------:R-:W-:Y:S01]  /*24a30*/  IMAD R9, R48, UR4, RZ ;  /* 0x0000000430097c24 */ /* 0x000fe2000f8e02ff */
[----:B-1----:R-:W-:Y:S01]  /*24a40*/  @P1 SHF.R.U32.HI R7, RZ, R5, R2 ;  /* 0x00000005ff071219 */ /* 0x002fe20000011602 */
[----:B------:R-:W-:Y:S01]  /*24a50*/  IMAD.MOV.U32 R2, RZ, RZ, R47 ;  /* 0x000000ffff027224 */ /* 0x000fe200078e002f */
[----:B------:R-:W-:Y:S01]  /*24a60*/  SHF.R.S32.HI R46, RZ, 0x1f, R237 ;  /* 0x0000001fff2e7819 */ /* 0x000fe200000114ed */
[C---:B------:R-:W-:Y:S01]  /*24a70*/  IMAD R9, R236.reuse, UR5, R9 ;  /* 0x00000005ec097c24 */ /* 0x040fe2000f8e0209 */
[----:B------:R-:W-:Y:S01]  /*24a80*/  SEL R51, R237, RZ, !P2 ;  /* 0x000000ffed337207 */ /* 0x000fe20005000000 */
[----:B------:R-:W-:Y:S01]  /*24a90*/  IMAD.WIDE.U32 R4, R236, UR4, R2 ;  /* 0x00000004ec047c25 */ /* 0x000fe2000f8e0002 */
[----:B------:R-:W-:Y:S01]  /*24aa0*/  SEL R46, R46, RZ, !P2 ;  /* 0x000000ff2e2e7207 */ /* 0x000fe20005000000 */
[----:B------:R-:W-:Y:S01]  /*24ab0*/  ULDC.64 UR4, c[0x0][0xb98] ;  /* 0x0002e60000047ab9 */ /* 0x000fe20000000a00 */
[----:B------:R-:W1:Y:S01]  /*24ac0*/  @P1 LDC R55, c[0x0][0xbec] ;  /* 0x0002fb00ff371b82 */ /* 0x000e620000000800 */
[----:B------:R-:W-:-:S02]  /*24ad0*/  IMAD.MOV R2, RZ, RZ, -R7 ;  /* 0x000000ffff027224 */ /* 0x000fc400078e0a07 */
[----:B------:R-:W-:Y:S02]  /*24ae0*/  IMAD.IADD R5, R5, 0x1, R9 ;  /* 0x0000000105057824 */ /* 0x000fe400078e0209 */
[----:B------:R-:W-:Y:S02]  /*24af0*/  IMAD R9, R49, R2, R13 ;  /* 0x0000000231097224 */ /* 0x000fe400078e020d */
[----:B------:R-:W-:Y:S02]  /*24b00*/  IMAD R11, R72, 0x40, R79 ;  /* 0x00000040480b7824 */ /* 0x000fe400078e024f */
[----:B------:R-:W-:Y:S02]  /*24b10*/  IMAD R2, R46, UR4, RZ ;  /* 0x000000042e027c24 */ /* 0x000fe4000f8e02ff */
[----:B------:R-:W-:-:S04]  /*24b20*/  IMAD.WIDE.U32 R4, R51, UR4, R4 ;  /* 0x0000000433047c25 */ /* 0x000fc8000f8e0004 */
[----:B------:R-:W-:Y:S01]  /*24b30*/  IMAD.WIDE R68, R11, 0x2, R68 ;  /* 0x000000020b447825 */ /* 0x000fe200078e0244 */
[----:B------:R-:W-:Y:S02]  /*24b40*/  SHF.R.S32.HI R11, RZ, 0x1f, R7 ;  /* 0x0000001fff0b7819 */ /* 0x000fe40000011407 */
[----:B------:R-:W-:Y:S01]  /*24b50*/  IADD3 R4, P2, R7, R4, RZ ;  /* 0x0000000407047210 */ /* 0x000fe20007f5e0ff */
[----:B------:R-:W-:Y:S01]  /*24b60*/  IMAD R6, R51, UR5, R2 ;  /* 0x0000000533067c24 */ /* 0x000fe2000f8e0202 */
[----:B------:R-:W-:Y:S01]  /*24b70*/  SHF.R.S32.HI R2, RZ, 0x1f, R9 ;  /* 0x0000001fff027819 */ /* 0x000fe20000011409 */
[----:B------:R-:W-:Y:S01]  /*24b80*/  ULDC.64 UR4, c[0x0][0xb88] ;  /* 0x0002e20000047ab9 */ /* 0x000fe20000000a00 */
[----:B0-----:R-:W-:Y:S01]  /*24b90*/  VIADD R15, R14, 0xffffff80 ;  /* 0xffffff800e0f7836 */ /* 0x001fe20000000000 */
[----:B------:R-:W-:Y:S01]  /*24ba0*/  IADD3 R7, P0, R68, 0x1000, RZ ;  /* 0x0000100044077810 */ /* 0x000fe20007f1e0ff */
[----:B------:R-:W-:Y:S01]  /*24bb0*/  IMAD R53, R0, R49, RZ ;  /* 0x0000003100357224 */ /* 0x000fe200078e02ff */
[----:B------:R-:W-:Y:S01]  /*24bc0*/  IADD3.X R5, R11, R5, R6, P2, !PT ;  /* 0x000000050b057210 */ /* 0x000fe200017fe406 */
[----:B------:R-:W-:Y:S01]  /*24bd0*/  IMAD R2, R2, UR4, RZ ;  /* 0x0000000402027c24 */ /* 0x000fe2000f8e02ff */
[----:B------:R-:W-:-:S02]  /*24be0*/  SHF.R.S32.HI R14, RZ, 0x1f, R15 ;  /* 0x0000001fff0e7819 */ /* 0x000fc4000001140f */
[----:B------:R-:W-:Y:S01]  /*24bf0*/  IADD3 R29, P3, R68, 0x4000, RZ ;  /* 0x00004000441d7810 */ /* 0x000fe20007f7e0ff */
[C---:B------:R-:W-:Y:S01]  /*24c00*/  IMAD R11, R9.reuse, UR5, R2 ;  /* 0x00000005090b7c24 */ /* 0x040fe2000f8e0202 */
[----:B------:R-:W-:Y:S01]  /*24c10*/  LEA.HI R14, R14, R15, RZ, 0x7 ;  /* 0x0000000f0e0e7211 */ /* 0x000fe200078f38ff */
[----:B------:R-:W-:Y:S01]  /*24c20*/  IMAD.WIDE.U32 R4, R9, UR4, R4 ;  /* 0x0000000409047c25 */ /* 0x000fe2000f8e0004 */
[----:B------:R-:W-:Y:S01]  /*24c30*/  ULDC.64 UR4, c[0x0][0xb50] ;  /* 0x0002d40000047ab9 */ /* 0x000fe20000000a00 */
[----:B------:R-:W-:Y:S02]  /*24c40*/  LOP3.LUT R28, R29, 0x380, RZ, 0xc0, !PT ;  /* 0x000003801d1c7812 */ /* 0x000fe400078ec0ff */
[----:B------:R-:W-:Y:S01]  /*24c50*/  IMAD.IADD R5, R5, 0x1, R11 ;  /* 0x0000000105057824 */ /* 0x000fe200078e020b */
[----:B------:R-:W-:Y:S01]  /*24c60*/  LEA R2, P2, R4, UR4, 0x2 ;  /* 0x0000000404027c11 */ /* 0x000fe2000f8410ff */
[----:B------:R-:W-:Y:S01]  /*24c70*/  IMAD.X R9, RZ, RZ, R69, P0 ;  /* 0x000000ffff097224 */ /* 0x000fe200000e0645 */
[----:B------:R-:W-:-:S02]  /*24c80*/  LOP3.LUT R14, R14, 0xffffff80, RZ, 0xc0, !PT ;  /* 0xffffff800e0e7812 */ /* 0x000fc400078ec0ff */
[----:B------:R-:W-:Y:S01]  /*24c90*/  LEA.HI.X R4, R4, UR5, R5, 0x2, P2 ;  /* 0x0000000504047c11 */ /* 0x000fe200090f1405 */
[----:B------:R-:W-:Y:S01]  /*24ca0*/  SHFL.IDX PT, R20, R2, RZ, 0x1c1f ;  /* 0x001c1fff02147589 */ /* 0x000fe200000e0000 */
[----:B------:R-:W-:Y:S01]  /*24cb0*/  IADD3 R25, P2, R68, 0x3000, RZ ;  /* 0x0000300044197810 */ /* 0x000fe20007f5e0ff */
[----:B------:R-:W-:Y:S01]  /*24cc0*/  IMAD.IADD R14, R15, 0x1, -R14 ;  /* 0x000000010f0e7824 */ /* 0x000fe200078e0a0e */
[----:B------:R-:W-:Y:S01]  /*24cd0*/  SHF.R.U64 R28, R28, 0x3, RZ ;  /* 0x000000031c1c7819 */ /* 0x000fe200000012ff */
[----:B------:R-:W0:Y:S01]  /*24ce0*/  SHFL.IDX PT, R21, R4, RZ, 0x1c1f ;  /* 0x001c1fff04157589 */ /* 0x000e2200000e0000 */
[----:B------:R-:W-:Y:S01]  /*24cf0*/  LOP3.LUT R24, R25, 0x380, RZ, 0xc0, !PT ;  /* 0x0000038019187812 */ /* 0x000fe200078ec0ff */
[----:B------:R-:W-:Y:S01]  /*24d00*/  ULDC.64 UR4, c[0x0][0xaa0] ;  /* 0x0002a80000047ab9 */ /* 0x000fe20000000a00 */
[----:B------:R-:W-:Y:S01]  /*24d10*/  LOP3.LUT P0, RZ, R14, 0x3, RZ, 0xc0, !PT ;  /* 0x000000030eff7812 */ /* 0x000fe2000780c0ff */
[----:B------:R-:W-:Y:S01]  /*24d20*/  SHFL.IDX PT, R44, R2, 0x1, 0x1c1f ;  /* 0x003c1f00022c7f89 */ /* 0x000fe200000e0000 */
[----:B------:R-:W-:-:S02]  /*24d30*/  SHF.R.U64 R24, R24, 0x3, RZ ;  /* 0x0000000318187819 */ /* 0x000fc400000012ff */
[----:B------:R-:W-:Y:S01]  /*24d40*/  LOP3.LUT R28, R28, R29, RZ, 0x3c, !PT ;  /* 0x0000001d1c1c7212 */ /* 0x000fe200078e3cff */
[----:B------:R-:W3:Y:S01]  /*24d50*/  SHFL.IDX PT, R45, R4, 0x1, 0x1c1f ;  /* 0x003c1f00042d7f89 */ /* 0x000ee200000e0000 */
[----:B------:R-:W-:Y:S01]  /*24d60*/  LOP3.LUT R24, R24, R25, RZ, 0x3c, !PT ;  /* 0x0000001918187212 */ /* 0x000fe200078e3cff */
[--C-:B------:R-:W-:Y:S01]  /*24d70*/  IMAD.X R25, RZ, RZ, R69.reuse, P2 ;  /* 0x000000ffff197224 */ /* 0x100fe200010e0645 */
[C---:B------:R-:W-:Y:S01]  /*24d80*/  IADD3 R13, P4, R68.reuse, 0x2000, RZ ;  /* 0x00002000440d7810 */ /* 0x040fe20007f9e0ff */
[--C-:B------:R-:W-:Y:S01]  /*24d90*/  IMAD.X R29, RZ, RZ, R69.reuse, P3 ;  /* 0x000000ffff1d7224 */ /* 0x100fe200018e0645 */
[----:B------:R-:W-:Y:S02]  /*24da0*/  IADD3 R5, P3, R68, 0x7000, RZ ;  /* 0x0000700044057810 */ /* 0x000fe40007f7e0ff */
[----:B------:R-:W-:Y:S02]  /*24db0*/  LOP3.LUT R12, R13, 0x380, RZ, 0xc0, !PT ;  /* 0x000003800d0c7812 */ /* 0x000fe400078ec0ff */
[----:B------:R-:W-:Y:S01]  /*24dc0*/  LOP3.LUT R8, R7, 0x380, RZ, 0xc0, !PT ;  /* 0x0000038007087812 */ /* 0x000fe200078ec0ff */
[----:B------:R-:W-:Y:S01]  /*24dd0*/  IMAD.X R41, RZ, RZ, R69, P3 ;  /* 0x000000ffff297224 */ /* 0x000fe200018e0645 */
[----:B------:R-:W-:-:S02]  /*24de0*/  SHF.R.U64 R12, R12, 0x3, RZ ;  /* 0x000000030c0c7819 */ /* 0x000fc400000012ff */
[----:B------:R-:W-:Y:S02]  /*24df0*/  IADD3 R33, P5, R68, 0x5000, RZ ;  /* 0x0000500044217810 */ /* 0x000fe40007fbe0ff */
[----:B------:R-:W-:Y:S01]  /*24e00*/  LOP3.LUT R12, R12, R13, RZ, 0x3c, !PT ;  /* 0x0000000d0c0c7212 */ /* 0x000fe200078e3cff */
[----:B------:R-:W-:Y:S01]  /*24e10*/  IMAD.X R13, RZ, RZ, R69, P4 ;  /* 0x000000ffff0d7224 */ /* 0x000fe200020e0645 */
[----:B------:R-:W-:Y:S02]  /*24e20*/  IADD3 R37, P4, R68, 0x6000, RZ ;  /* 0x0000600044257810 */ /* 0x000fe40007f9e0ff */
[----:B------:R-:W-:Y:S02]  /*24e30*/  SHF.R.U64 R8, R8, 0x3, RZ ;  /* 0x0000000308087819 */ /* 0x000fe400000012ff */
[----:B------:R-:W-:Y:S02]  /*24e40*/  LOP3.LUT R32, R33, 0x380, RZ, 0xc0, !PT ;  /* 0x0000038021207812 */ /* 0x000fe400078ec0ff */
[----:B------:R-:W-:-:S02]  /*24e50*/  LOP3.LUT R36, R37, 0x380, RZ, 0xc0, !PT ;  /* 0x0000038025247812 */ /* 0x000fc400078ec0ff */
[----:B------:R-:W-:Y:S02]  /*24e60*/  LOP3.LUT R8, R8, R7, RZ, 0x3c, !PT ;  /* 0x0000000708087212 */ /* 0x000fe400078e3cff */
[----:B------:R-:W-:Y:S02]  /*24e70*/  LOP3.LUT R7, R68, 0x380, RZ, 0xc0, !PT ;  /* 0x0000038044077812 */ /* 0x000fe400078ec0ff */
[----:B------:R-:W-:Y:S02]  /*24e80*/  SHF.R.U64 R32, R32, 0x3, RZ ;  /* 0x0000000320207819 */ /* 0x000fe400000012ff */
[----:B------:R-:W-:Y:S02]  /*24e90*/  SHF.R.U64 R36, R36, 0x3, RZ ;  /* 0x0000000324247819 */ /* 0x000fe400000012ff */
[----:B------:R-:W-:Y:S02]  /*24ea0*/  SHF.R.U64 R7, R7, 0x3, RZ ;  /* 0x0000000307077819 */ /* 0x000fe400000012ff */
[----:B------:R-:W-:Y:S01]  /*24eb0*/  LOP3.LUT R32, R32, R33, RZ, 0x3c, !PT ;  /* 0x0000002120207212 */ /* 0x000fe200078e3cff */
[--C-:B------:R-:W-:Y:S01]  /*24ec0*/  IMAD.X R33, RZ, RZ, R69.reuse, P5 ;  /* 0x000000ffff217224 */ /* 0x100fe200028e0645 */
[----:B------:R-:W-:Y:S01]  /*24ed0*/  LOP3.LUT R36, R36, R37, RZ, 0x3c, !PT ;  /* 0x0000002524247212 */ /* 0x000fe200078e3cff */
[----:B------:R-:W-:Y:S01]  /*24ee0*/  IMAD.X R37, RZ, RZ, R69, P4 ;  /* 0x000000ffff257224 */ /* 0x000fe200020e0645 */
[----:B------:R-:W-:Y:S01]  /*24ef0*/  LOP3.LUT R68, R7, R68, RZ, 0x3c, !PT ;  /* 0x0000004407447212 */ /* 0x000fe200078e3cff */
[----:B------:R-:W-:Y:S01]  /*24f00*/  BSSY B1, `(.L_x_1490) ;  /* 0x0000052000017945 */ /* 0x000fe20003800000 */
[----:B--2---:R-:W-:-:S04]  /*24f10*/  IMAD.IADD R6, R10, 0x1, R217 ;  /* 0x000000010a067824 */ /* 0x004fc800078e02d9 */
[C---:B------:R-:W-:Y:S01]  /*24f20*/  VIADD R0, R6.reuse, 0x8 ;  /* 0x0000000806007836 */ /* 0x040fe20000000000 */
[----:B------:R-:W-:-:S04]  /*24f30*/  ISETP.GE.OR P2, PT, R6, R53, P0 ;  /* 0x000000350600720c */ /* 0x000fc80000746670 */
[----:B------:R-:W-:Y:S02]  /*24f40*/  ISETP.GE.OR P0, PT, R0, R53, P0 ;  /* 0x000000350000720c */ /* 0x000fe40000706670 */
[----:B------:R-:W-:-:S04]  /*24f50*/  LOP3.LUT R0, R5, 0x380, RZ, 0xc0, !PT ;  /* 0x0000038005007812 */ /* 0x000fc800078ec0ff */
[----:B------:R-:W-:-:S03]  /*24f60*/  SHF.R.U64 R0, R0, 0x3, RZ ;  /* 0x0000000300007819 */ /* 0x000fc600000012ff */
[----:B0-----:R-:W-:Y:S01]  /*24f70*/  @!P2 ST.E desc[UR38][R20.64], R64 ;  /* 0x000000401400a985 */ /* 0x001fe2000c101926 */
[----:B------:R-:W-:-:S03]  /*24f80*/  LOP3.LUT R40, R0, R5, RZ, 0x3c, !PT ;  /* 0x0000000500287212 */ /* 0x000fc600078e3cff */
[----:B---3--:R0:W-:Y:S01]  /*24f90*/  @!P0 ST.E desc[UR38][R44.64], R62 ;  /* 0x0000003e2c008985 */ /* 0x0081e2000c101926 */
[----:B------:R-:W-:Y:S02]  /*24fa0*/  IMAD R0, R3, UR4, RZ ;  /* 0x0000000403007c24 */ /* 0x000fe4000f8e02ff */
[C---:B------:R-:W-:Y:S01]  /*24fb0*/  IMAD.WIDE.U32 R2, R47.reuse, UR4, RZ ;  /* 0x000000042f027c25 */ /* 0x040fe2000f8e00ff */
[----:B------:R2:W5:Y:S01]  /*24fc0*/  LD.E.128 R4, desc[UR38][R68.64] ;  /* 0x0000002644047980 */ /* 0x000562000c101d00 */
[----:B0-----:R-:W0:Y:S02]  /*24fd0*/  @P1 LDC R45, c[0x0][0xbf0] ;  /* 0x0002fc00ff2d1b82 */ /* 0x001e240000000800 */
[----:B------:R-:W-:Y:S01]  /*24fe0*/  IMAD R21, R47, UR5, R0 ;  /* 0x000000052f157c24 */ /* 0x000fe2000f8e0200 */
[----:B------:R-:W-:Y:S01]  /*24ff0*/  ULDC.64 UR4, c[0x0][0xae8] ;  /* 0x0002ba0000047ab9 */ /* 0x000fe20000000a00 */
[----:B------:R-:W-:Y:S01]  /*25000*/  IMAD R0, R235, 0x20, R72 ;  /* 0x00000020eb007824 */ /* 0x000fe200078e0248 */
[----:B------:R-:W5:Y:S01]  /*25010*/  LD.E.128 R8, desc[UR38][R8.64] ;  /* 0x0000002608087980 */ /* 0x000f62000c101d00 */
[----:B------:R-:W-:-:S02]  /*25020*/  IMAD.IADD R3, R3, 0x1, R21 ;  /* 0x0000000103037824 */ /* 0x000fc400078e0215 */
[----:B------:R-:W-:Y:S01]  /*25030*/  IMAD R21, R48, UR4, RZ ;  /* 0x0000000430157c24 */ /* 0x000fe2000f8e02ff */
[----:B------:R-:W5:Y:S01]  /*25040*/  LD.E.128 R12, desc[UR38][R12.64] ;  /* 0x000000260c0c7980 */ /* 0x000f62000c101d00 */
[----:B------:R-:W-:Y:S02]  /*25050*/  IMAD.IADD R44, R217, 0x1, R0 ;  /* 0x00000001d92c7824 */ /* 0x000fe400078e0200 */
[C---:B------:R-:W-:Y:S01]  /*25060*/  IMAD R21, R236.reuse, UR5, R21 ;  /* 0x00000005ec157c24 */ /* 0x040fe2000f8e0215 */
[----:B------:R-:W5:Y:S01]  /*25070*/  LD.E.128 R24, desc[UR38][R24.64] ;  /* 0x0000002618187980 */ /* 0x000f62000c101d00 */
[----:B------:R-:W-:Y:S01]  /*25080*/  IMAD.WIDE.U32 R2, R236, UR4, R2 ;  /* 0x00000004ec027c25 */ /* 0x000fe2000f8e0002 */
[----:B------:R-:W-:Y:S02]  /*25090*/  ULDC.64 UR4, c[0x0][0xaf0] ;  /* 0x0002bc0000047ab9 */ /* 0x000fe40000000a00 */
[----:B------:R-:W5:Y:S01]  /*250a0*/  LD.E.128 R28, desc[UR38][R28.64] ;  /* 0x000000261c1c7980 */ /* 0x000f62000c101d00 */
[----:B-1----:R-:W-:-:S03]  /*250b0*/  @P1 IMAD.HI.U32 R0, R44, R55, RZ ;  /* 0x000000372c001227 */ /* 0x002fc600078e00ff */
[----:B------:R-:W5:Y:S01]  /*250c0*/  LD.E.128 R32, desc[UR38][R32.64] ;  /* 0x0000002620207980 */ /* 0x000f62000c101d00 */
[----:B------:R-:W-:Y:S02]  /*250d0*/  IMAD.IADD R3, R3, 0x1, R21 ;  /* 0x0000000103037824 */ /* 0x000fe400078e0215 */
[----:B------:R-:W-:Y:S01]  /*250e0*/  IMAD.MOV.U32 R21, RZ, RZ, R44 ;  /* 0x000000ffff157224 */ /* 0x000fe200078e002c */
[----:B0-----:R-:W-:Y:S01]  /*250f0*/  @P1 SHF.R.U32.HI R21, RZ, R45, R0 ;  /* 0x0000002dff151219 */ /* 0x001fe20000011600 */
[----:B------:R-:W-:Y:S01]  /*25100*/  IMAD R20, R46, UR4, RZ ;  /* 0x000000042e147c24 */ /* 0x000fe2000f8e02ff */
[----:B------:R-:W5:Y:S01]  /*25110*/  LD.E.128 R36, desc[UR38][R36.64] ;  /* 0x0000002624247980 */ /* 0x000f62000c101d00 */
[C---:B------:R-:W-:Y:S01]  /*25120*/  IMAD.WIDE.U32 R2, R51.reuse, UR4, R2 ;  /* 0x0000000433027c25 */ /* 0x040fe2000f8e0002 */
[--C-:B------:R-:W-:Y:S02]  /*25130*/  SHF.R.S32.HI R0, RZ, 0x1f, R21.reuse ;  /* 0x0000001fff007819 */ /* 0x100fe40000011415 */
[----:B------:R-:W5:Y:S01]  /*25140*/  LD.E.128 R40, desc[UR38][R40.64] ;  /* 0x0000002628287980 */ /* 0x000f62000c101d00 */
[----:B------:R-:W-:Y:S01]  /*25150*/  IMAD R45, R51, UR5, R20 ;  /* 0x00000005332d7c24 */ /* 0x000fe2000f8e0214 */
[----:B------:R-:W-:Y:S01]  /*25160*/  ULDC.64 UR4, c[0x0][0xae0] ;  /* 0x0002b80000047ab9 */ /* 0x000fe20000000a00 */
[----:B------:R-:W-:Y:S01]  /*25170*/  IMAD.MOV R20, RZ, RZ, -R21 ;  /* 0x000000ffff147224 */ /* 0x000fe200078e0a15 */
        /* <DEDUP_REMOVED lines=8> */
[----:B------:R-:W-:Y:S02]  /*25200*/  IMAD R45, R49, R20, R44 ;  /* 0x00000014312d7224 */ /* 0x000fe400078e022c */
[C---:B------:R-:W-:Y:S02]  /*25210*/  IMAD R47, R21.reuse, UR5, R0 ;  /* 0x00000005152f7c24 */ /* 0x040fe4000f8e0200 */
[----:B------:R-:W-:Y:S01]  /*25220*/  IMAD.WIDE.U32 R2, R21, UR4, R2 ;  /* 0x0000000415027c25 */ /* 0x000fe2000f8e0002 */
[----:B------:R-:W-:Y:S01]  /*25230*/  SHF.R.S32.HI R0, RZ, 0x1f, R45 ;  /* 0x0000001fff007819 */ /* 0x000fe2000001142d */
[----:B------:R-:W-:Y:S02]  /*25240*/  ULDC.64 UR4, c[0x0][0xad8] ;  /* 0x0002b60000047ab9 */ /* 0x000fe40000000a00 */
[----:B------:R-:W-:-:S02]  /*25250*/  IMAD.IADD R72, R72, 0x1, R217 ;  /* 0x0000000148487824 */ /* 0x000fc400078e02d9 */
[----:B------:R-:W-:Y:S02]  /*25260*/  IMAD.IADD R3, R3, 0x1, R47 ;  /* 0x0000000103037824 */ /* 0x000fe400078e022f */
[----:B------:R-:W-:Y:S01]  /*25270*/  IMAD R20, R0, UR4, RZ ;  /* 0x0000000400147c24 */ /* 0x000fe2000f8e02ff */
[CC--:B------:R-:W-:Y:S01]  /*25280*/  ISETP.GE.AND P2, PT, R72.reuse, R53.reuse, PT ;  /* 0x000000354800720c */ /* 0x0c0fe20003f46270 */
[----:B------:R-:W-:Y:S02]  /*25290*/  VIADD R0, R72, 0x20 ;  /* 0x0000002048007836 */ /* 0x000fe40000000000 */
        /* <DEDUP_REMOVED lines=8> */
[----:B------:R-:W-:Y:S02]  /*25320*/  PRMT R0, RZ, 0x654, R0 ;  /* 0x00000654ff007816 */ /* 0x000fe40000000000 */
[----:B------:R-:W-:Y:S02]  /*25330*/  LEA.HI.X R45, R2, UR5, R3, 0x1, P3 ;  /* 0x00000005022d7c11 */ /* 0x000fe400098f0c03 */
[----:B------:R-:W-:Y:S01]  /*25340*/  ISETP.GE.AND P1, PT, R20, R53, PT ;  /* 0x000000351400720c */ /* 0x000fe20003f26270 */
[----:B0-----:R0:W-:Y:S01]  /*25350*/  SYNCS.ARRIVE.TRANS64.RED.A1T0 RZ, [R0+URZ], RZ ;  /* 0x000000ff00ff79a7 */ /* 0x0011e2000810043f */
[----:B------:R2:W1:Y:S04]  /*25360*/  SHFL.IDX PT, R20, R44, RZ, 0x181f ;  /* 0x00181fff2c147589 */ /* 0x00046800000e0000 */
[----:B0-----:R2:W0:Y:S01]  /*25370*/  SHFL.IDX PT, R0, R45, RZ, 0x181f ;  /* 0x00181fff2d007589 */ /* 0x00142200000e0000 */
[----:B------:R-:W-:Y:S06]  /*25380*/  @P2 BRA `(.L_x_1491) ;  /* 0x0000000000242947 */ /* 0x000fec0003800000 */
[----:B------:R-:W-:Y:S02]  /*25390*/  ULDC UR4, c[0x0][0xac8] ;  /* 0x0002b20000047ab9 */ /* 0x000fe40000000800 */
[----:B------:R-:W-:Y:S02]  /*253a0*/  ISETP.GE.AND P2, PT, R79, UR4, PT ;  /* 0x000000044f007c0c */ /* 0x000fe4000bf46270 */
[----:B------:R-:W-:-:S11]  /*253b0*/  ISETP.GE.AND P3, PT, R81, UR4, PT ;  /* 0x0000000451007c0c */ /* 0x000fd6000bf66270 */
[-C--:B-1----:R-:W-:Y:S02]  /*253c0*/  @!P2 LEA R2, P4, R79, R20.reuse, 0x1 ;  /* 0x000000144f02a211 */ /* 0x082fe400078808ff */
[----:B------:R-:W-:Y:S02]  /*253d0*/  @!P3 LEA R20, P5, R81, R20, 0x1 ;  /* 0x000000145114b211 */ /* 0x000fe400078a08ff */
[-C--:B0-----:R-:W-:Y:S02]  /*253e0*/  @!P2 LEA.HI.X R3, R79, R0.reuse, R66, 0x1, P4 ;  /* 0x000000004f03a211 */ /* 0x081fe400020f0c42 */
[----:B------:R-:W-:-:S03]  /*253f0*/  @!P3 LEA.HI.X R21, R81, R0, R70, 0x1, P5 ;  /* 0x000000005115b211 */ /* 0x000fc600028f0c46 */
[----:B-----5:R3:W-:Y:S04]  /*25400*/  @!P2 ST.E.128 desc[UR38][R2.64], R4 ;  /* 0x000000040200a985 */ /* 0x0207e8000c101d26 */
[----:B------:R3:W-:Y:S02]  /*25410*/  @!P3 ST.E.128 desc[UR38][R20.64], R28 ;  /* 0x0000001c1400b985 */ /* 0x0007e4000c101d26 */
.L_x_1491:
[----:B------:R-:W-:Y:S05]  /*25420*/  BSYNC B1 ;  /* 0x0000000000017941 */ /* 0x000fea0003800000 */
.L_x_1490:
[----:B0-----:R0:W4:Y:S01]  /*25430*/  SHFL.IDX PT, R0, R45, 0x1, 0x181f ;  /* 0x00381f002d007f89 */ /* 0x00112200000e0000 */
        /* <DEDUP_REMOVED lines=12> */
.L_x_1493:
[----:B------:R-:W-:Y:S05]  /*25500*/  BSYNC B1 ;  /* 0x0000000000017941 */ /* 0x000fea0003800000 */
.L_x_1492:
        /* <DEDUP_REMOVED lines=13> */
.L_x_1495:
[----:B------:R-:W-:Y:S05]  /*255e0*/  BSYNC B1 ;  /* 0x0000000000017941 */ /* 0x000fea0003800000 */
.L_x_1494:
[----:B0-----:R-:W-:Y:S01]  /*255f0*/  VIADD R0, R72, 0x60 ;  /* 0x0000006048007836 */ /* 0x001fe20000000000 */
[----:B--2-4-:R-:W0:Y:S04]  /*25600*/  SHFL.IDX PT, R45, R45, 0x3, 0x181f ;  /* 0x00781f002d2d7f89 */ /* 0x014e2800000e0000 */
[----:B------:R-:W-:Y:S01]  /*25610*/  ISETP.GE.AND P0, PT, R0, R53, PT ;  /* 0x000000350000720c */ /* 0x000fe20003f06270 */
[----:B------:R-:W2:-:S12]  /*25620*/  SHFL.IDX PT, R44, R44, 0x3, 0x181f ;  /* 0x00781f002c2c7f89 */ /* 0x000e9800000e0000 */
[----:B------:R-:W-:Y:S05]  /*25630*/  @P0 BRA `(.L_x_1496) ;  /* 0x0000000800fc0947 */ /* 0x000fea0003800000 */
[----:B------:R-:W-:Y:S02]  /*25640*/  ULDC UR4, c[0x0][0xac8] ;  /* 0x0002b20000047ab9 */ /* 0x000fe40000000800 */
[----:B------:R-:W-:-:S13]  /*25650*/  ISETP.GE.AND P1, PT, R79, UR4, PT ;  /* 0x000000044f007c0c */ /* 0x000fda000bf26270 */
[----:B--2---:R-:W-:-:S04]  /*25660*/  @!P1 LEA R2, P0, R79, R44, 0x1 ;  /* 0x0000002c4f029211 */ /* 0x004fc800078008ff */
[----:B0-----:R-:W-:Y:S02]  /*25670*/  @!P1 LEA.HI.X R3, R79, R45, R66, 0x1, P0 ;  /* 0x0000002d4f039211 */ /* 0x001fe400000f0c42 */
[----:B------:R-:W-:-:S03]  /*25680*/  ISETP.GE.AND P0, PT, R81, UR4, PT ;  /* 0x0000000451007c0c */ /* 0x000fc6000bf06270 */
[----:B------:R4:W-:Y:S10]  /*25690*/  @!P1 ST.E.128 desc[UR38][R2.64], R24 ;  /* 0x0000001802009985 */ /* 0x0009f4000c101d26 */
[----:B------:R-:W-:Y:S05]  /*256a0*/  @P0 BRA `(.L_x_1496) ;  /* 0x0000000800e00947 */ /* 0x000fea0003800000 */
[----:B----4-:R-:W-:-:S04]  /*256b0*/  LEA R2, P0, R81, R44, 0x1 ;  /* 0x0000002c51027211 */ /* 0x010fc800078008ff */
[----:B------:R-:W-:-:S05]  /*256c0*/  LEA.HI.X R3, R81, R45, R70, 0x1, P0 ;  /* 0x0000002d51037211 */ /* 0x000fca00000f0c46 */
[----:B------:R0:W-:Y:S01]  /*256d0*/  ST.E.128 desc[UR38][R2.64], R40 ;  /* 0x0000002802007985 */ /* 0x0001e2000c101d26 */
[----:B------:R-:W-:Y:S05]  /*256e0*/  BRA `(.L_x_1496) ;  /* 0x0000000800d07947 */ /* 0x000fea0003800000 */
.L_x_1487:
[----:B------:R-:W-:Y:S01]  /*256f0*/  ULDC.64 UR4, c[0x0][0xc00] ;  /* 0x0003000000047ab9 */ /* 0x000fe20000000a00 */
[----:B------:R-:W2:Y:S01]  /*25700*/  LDC.64 R2, c[0x0][0xc00] ;  /* 0x00030000ff027b82 */ /* 0x000ea20000000a00 */
[----:B------:R-:W-:Y:S01]  /*25710*/  ISETP.NE.U32.AND P0, PT, RZ, UR4, PT ;  /* 0x00000004ff007c0c */ /* 0x000fe2000bf05070 */
[----:B------:R-:W-:-:S03]  /*25720*/  IMAD.MOV.U32 R0, RZ, RZ, RZ ;  /* 0x000000ffff007224 */ /* 0x000fc600078e00ff */
[----:B------:R-:W-:Y:S01]  /*25730*/  ISETP.NE.AND.EX P0, PT, RZ, UR5, PT, P0 ;  /* 0x00000005ff007c0c */ /* 0x000fe2000bf05300 */
[----:B------:R-:W-:Y:S02]  /*25740*/  ULDC.64 UR4, c[0x0][0xc08] ;  /* 0x0003020000047ab9 */ /* 0x000fe40000000a00 */
[----:B------:R-:W-:Y:S01]  /*25750*/  ISETP.NE.U32.AND P1, PT, RZ, UR4, PT ;  /* 0x00000004ff007c0c */ /* 0x000fe2000bf25070 */
[----:B------:R-:W3:Y:S03]  /*25760*/  LDC R25, c[0x0][0xbe8] ;  /* 0x0002fa00ff197b82 */ /* 0x000ee60000000800 */
[----:B------:R-:W-:Y:S01]  /*25770*/  ISETP.NE.AND.EX P1, PT, RZ, UR5, PT, P1 ;  /* 0x00000005ff007c0c */ /* 0x000fe2000bf25310 */
[----:B--2---:R-:W-:-:S12]  /*25780*/  IMAD.WIDE R2, R237, 0x4, R2 ;  /* 0x00000004ed027825 */ /* 0x004fd800078e0202 */
[----:B------:R-:W2:Y:S01]  /*25790*/  @P1 LDC.64 R4, c[0x0][0xc08] ;  /* 0x00030200ff041b82 */ /* 0x000ea20000000a00 */
[----:B------:R-:W-:Y:S02]  /*257a0*/  ULDC UR4, c[0x0][0xa88] ;  /* 0x0002a20000047ab9 */ /* 0x000fe40000000800 */
[----:B------:R-:W-:Y:S01]  /*257b0*/  IMAD.U32 R6, RZ, RZ, UR4 ;  /* 0x00000004ff067e24 */ /* 0x000fe2000f8e00ff */
[----:B------:R4:W5:Y:S01]  /*257c0*/  @P0 LDG.E R0, desc[UR38][R2.64] ;  /* 0x0000002602000981 */ /* 0x000962000c1e1900 */
[----:B--2---:R-:W-:-:S05]  /*257d0*/  @P1 IMAD.WIDE R4, R237, 0x4, R4 ;  /* 0x00000004ed041825 */ /* 0x004fca00078e0204 */
[----:B------:R4:W5:Y:S01]  /*257e0*/  @P1 LDG.E R6, desc[UR38][R4.64] ;  /* 0x0000002604061981 */ /* 0x000962000c1e1900 */
[----:B---3--:R-:W-:Y:S02]  /*257f0*/  ISETP.NE.AND P2, PT, R25, 0x1, PT ;  /* 0x000000011900780c */ /* 0x008fe40003f45270 */
[----:B------:R-:W-:Y:S02]  /*25800*/  ISETP.GE.AND P3, PT, R86, 0x80, PT ;  /* 0x000000805600780c */ /* 0x000fe40003f66270 */
[----:B------:R-:W-:-:S09]  /*25810*/  SHF.R.S32.HI R7, RZ, 0x1f, R237 ;  /* 0x0000001fff077819 */ /* 0x000fd200000114ed */
[----:B------:R-:W2:Y:S08]  /*25820*/  @P2 LDC R14, c[0x0][0xbec] ;  /* 0x0002fb00ff0e2b82 */ /* 0x000eb00000000800 */
[----:B------:R-:W3:Y:S01]  /*25830*/  @P2 LDC R27, c[0x0][0xbf0] ;  /* 0x0002fc00ff1b2b82 */ /* 0x000ee20000000800 */
[----:B----4-:R-:W-:Y:S05]  /*25840*/  @P1 BRA `(.L_x_1497) ;  /* 0x0000000000101947 */ /* 0x010fea0003800000 */
[----:B------:R-:W-:Y:S05]  /*25850*/  @!P0 BRA `(.L_x_1497) ;  /* 0x00000000000c8947 */ /* 0x000fea0003800000 */
[----:B------:R-:W4:Y:S04]  /*25860*/  LDG.E R5, desc[UR38][R2.64] ;  /* 0x0000002602057981 */ /* 0x000f28000c1e1900 */
[----:B-----5:R-:W4:Y:S02]  /*25870*/  LDG.E R6, desc[UR38][R2.64+0x4] ;  /* 0x0000042602067981 */ /* 0x020f24000c1e1900 */
[----:B----4-:R-:W-:-:S07]  /*25880*/  IMAD.IADD R6, R6, 0x1, -R5 ;  /* 0x0000000106067824 */ /* 0x010fce00078e0a05 */
.L_x_1497:
[----:B------:R-:W-:Y:S01]  /*25890*/  BSSY B1, `(.L_x_1498) ;  /* 0x000002d000017945 */ /* 0x000fe20003800000 */
[----:B------:R-:W-:Y:S02]  /*258a0*/  SHF.R.S32.HI R10, RZ, 0x1f, R236 ;  /* 0x0000001fff0a7819 */ /* 0x000fe400000114ec */
[----:B------:R-:W-:Y:S02]  /*258b0*/  SEL R13, R237, RZ, !P0 ;  /* 0x000000ffed0d7207 */ /* 0x000fe40004000000 */
[----:B------:R-:W-:Y:S02]  /*258c0*/  SEL R12, R7, RZ, !P0 ;  /* 0x000000ff070c7207 */ /* 0x000fe40004000000 */
[----:B-----5:R-:W-:Y:S01]  /*258d0*/  SHF.R.S32.HI R11, RZ, 0x1f, R0 ;  /* 0x0000001fff0b7819 */ /* 0x020fe20000011400 */
[----:B------:R-:W-:Y:S06]  /*258e0*/  @P3 BRA `(.L_x_1499) ;  /* 0x00000000009c3947 */ /* 0x000fec0003800000 */
[----:B------:R-:W4:Y:S01]  /*258f0*/  S2R R3, SR_TID.X ;  /* 0x0000000000037919 */ /* 0x000f220000002100 */
[----:B------:R-:W5:Y:S02]  /*25900*/  LDC R9, c[0x0][0xbe8] ;  /* 0x0002fa00ff097b82 */ /* 0x000f640000000800 */
[----:B-----5:R-:W-:Y:S01]  /*25910*/  IMAD R2, R6, R9, RZ ;  /* 0x0000000906027224 */ /* 0x020fe200078e02ff */
[----:B----4-:R-:W-:-:S04]  /*25920*/  IADD3 R8, R217, -0x80, R3 ;  /* 0xffffff80d9087810 */ /* 0x010fc80007ffe003 */
[----:B------:R-:W-:-:S13]  /*25930*/  ISETP.GE.AND P0, PT, R8, R2, PT ;  /* 0x000000020800720c */ /* 0x000fda0003f06270 */
[----:B------:R-:W-:Y:S05]  /*25940*/  @P0 BRA `(.L_x_1499) ;  /* 0x0000000000840947 */ /* 0x000fea0003800000 */
[----:B------:R-:W-:Y:S01]  /*25950*/  ISETP.NE.AND P0, PT, R9, 0x1, PT ;  /* 0x000000010900780c */ /* 0x000fe20003f05270 */
[----:B------:R-:W-:Y:S01]  /*25960*/  ULDC.64 UR4, c[0x0][0xb90] ;  /* 0x0002e40000047ab9 */ /* 0x000fe20000000a00 */
[----:B------:R-:W-:Y:S02]  /*25970*/  IMAD.MOV.U32 R2, RZ, RZ, R0 ;  /* 0x000000ffff027224 */ /* 0x000fe400078e0000 */
[----:B------:R-:W-:Y:S02]  /*25980*/  IMAD R7, R10, UR4, RZ ;  /* 0x000000040a077c24 */ /* 0x000fe4000f8e02ff */
[----:B------:R-:W-:Y:S02]  /*25990*/  IMAD.MOV.U32 R3, RZ, RZ, R11 ;  /* 0x000000ffff037224 */ /* 0x000fe400078e000b */
[----:B------:R-:W-:Y:S02]  /*259a0*/  IMAD.MOV.U32 R5, RZ, RZ, R8 ;  /* 0x000000ffff057224 */ /* 0x000fe400078e0008 */
[----:B------:R-:W-:-:S03]  /*259b0*/  IMAD.WIDE.U32 R2, R236, UR4, R2 ;  /* 0x00000004ec027c25 */ /* 0x000fc6000f8e0002 */
[----:B------:R-:W4:Y:S01]  /*259c0*/  @P0 LDC R15, c[0x0][0xbec] ;  /* 0x0002fb00ff0f0b82 */ /* 0x000f220000000800 */
[----:B------:R-:W-:Y:S01]  /*259d0*/  IMAD R7, R236, UR5, R7 ;  /* 0x00000005ec077c24 */ /* 0x000fe2000f8e0207 */
[----:B------:R-:W-:-:S03]  /*259e0*/  ULDC.64 UR4, c[0x0][0xb98] ;  /* 0x0002e60000047ab9 */ /* 0x000fc60000000a00 */
[----:B------:R-:W-:-:S03]  /*259f0*/  IMAD.IADD R3, R3, 0x1, R7 ;  /* 0x0000000103037824 */ /* 0x000fc600078e0207 */
[----:B------:R-:W5:Y:S01]  /*25a00*/  @P0 LDC R21, c[0x0][0xbf0] ;  /* 0x0002fc00ff150b82 */ /* 0x000f620000000800 */
[----:B------:R-:W-:-:S04]  /*25a10*/  IMAD.WIDE.U32 R2, R13, UR4, R2 ;  /* 0x000000040d027c25 */ /* 0x000fc8000f8e0002 */
[----:B----4-:R-:W-:-:S05]  /*25a20*/  @P0 IMAD.HI.U32 R4, R8, R15, RZ ;  /* 0x0000000f08040227 */ /* 0x010fca00078e00ff */
[----:B-----5:R-:W-:Y:S01]  /*25a30*/  @P0 SHF.R.U32.HI R5, RZ, R21, R4 ;  /* 0x00000015ff050219 */ /* 0x020fe20000011604 */
[----:B------:R-:W-:-:S03]  /*25a40*/  IMAD R4, R12, UR4, RZ ;  /* 0x000000040c047c24 */ /* 0x000fc6000f8e02ff */
[----:B------:R-:W-:Y:S01]  /*25a50*/  IADD3 R2, P0, R5, R2, RZ ;  /* 0x0000000205027210 */ /* 0x000fe20007f1e0ff */
[----:B------:R-:W-:-:S04]  /*25a60*/  IMAD.MOV R7, RZ, RZ, -R5 ;  /* 0x000000ffff077224 */ /* 0x000fc800078e0a05 */
        /* <DEDUP_REMOVED lines=15> */
.L_x_1499:
[----:B------:R-:W-:Y:S05]  /*25b60*/  BSYNC B1 ;  /* 0x0000000000017941 */ /* 0x000fea0003800000 */
.L_x_1498:
[----:B------:R-:W-:Y:S02]  /*25b70*/  ULDC.64 UR4, c[0x0][0xaa0] ;  /* 0x0002a80000047ab9 */ /* 0x000fe40000000a00 */
[----:B----4-:R-:W-:-:S04]  /*25b80*/  IMAD R3, R11, UR4, RZ ;  /* 0x000000040b037c24 */ /* 0x010fc8000f8e02ff */
[C---:B------:R-:W-:Y:S02]  /*25b90*/  IMAD R5, R0.reuse, UR5, R3 ;  /* 0x0000000500057c24 */ /* 0x040fe4000f8e0203 */
[----:B------:R-:W-:Y:S01]  /*25ba0*/  IMAD.WIDE.U32 R2, R0, UR4, RZ ;  /* 0x0000000400027c25 */ /* 0x000fe2000f8e00ff */
[----:B------:R-:W-:-:S03]  /*25bb0*/  ULDC.64 UR4, c[0x0][0xae8] ;  /* 0x0002ba0000047ab9 */ /* 0x000fc60000000a00 */
[----:B------:R-:W-:Y:S02]  /*25bc0*/  IMAD R0, R235, 0x20, R72 ;  /* 0x00000020eb007824 */ /* 0x000fe400078e0248 */
[----:B------:R-:W-:Y:S02]  /*25bd0*/  IMAD.IADD R3, R3, 0x1, R5 ;  /* 0x0000000103037824 */ /* 0x000fe400078e0205 */
[----:B------:R-:W-:Y:S02]  /*25be0*/  IMAD.IADD R9, R217, 0x1, R0 ;  /* 0x00000001d9097824 */ /* 0x000fe400078e0200 */
[----:B------:R-:W-:Y:S02]  /*25bf0*/  IMAD R7, R10, UR4, RZ ;  /* 0x000000040a077c24 */ /* 0x000fe4000f8e02ff */
[----:B--2---:R-:W-:-:S04]  /*25c00*/  @P2 IMAD.HI.U32 R0, R9, R14, RZ ;  /* 0x0000000e09002227 */ /* 0x004fc800078e00ff */
[C---:B------:R-:W-:Y:S02]  /*25c10*/  IMAD R7, R236.reuse, UR5, R7 ;  /* 0x00000005ec077c24 */ /* 0x040fe4000f8e0207 */
[----:B------:R-:W-:Y:S01]  /*25c20*/  IMAD.WIDE.U32 R2, R236, UR4, R2 ;  /* 0x00000004ec027c25 */ /* 0x000fe2000f8e0002 */
[----:B------:R-:W-:-:S03]  /*25c30*/  ULDC.64 UR4, c[0x0][0xaf0] ;  /* 0x0002bc0000047ab9 */ /* 0x000fc60000000a00 */
[----:B------:R-:W-:Y:S01]  /*25c40*/  IMAD.MOV.U32 R5, RZ, RZ, R9 ;  /* 0x000000ffff057224 */ /* 0x000fe200078e0009 */
[----:B---3--:R-:W-:Y:S01]  /*25c50*/  @P2 SHF.R.U32.HI R5, RZ, R27, R0 ;  /* 0x0000001bff052219 */ /* 0x008fe20000011600 */
[----:B------:R-:W-:Y:S02]  /*25c60*/  IMAD R4, R12, UR4, RZ ;  /* 0x000000040c047c24 */ /* 0x000fe4000f8e02ff */
[----:B------:R-:W-:Y:S01]  /*25c70*/  IMAD.IADD R3, R3, 0x1, R7 ;  /* 0x0000000103037824 */ /* 0x000fe200078e0207 */
[----:B------:R-:W-:Y:S01]  /*25c80*/  SHF.R.S32.HI R0, RZ, 0x1f, R5 ;  /* 0x0000001fff007819 */ /* 0x000fe20000011405 */
[C---:B------:R-:W-:Y:S02]  /*25c90*/  IMAD R7, R13.reuse, UR5, R4 ;  /* 0x000000050d077c24 */ /* 0x040fe4000f8e0204 */
[----:B------:R-:W-:Y:S01]  /*25ca0*/  IMAD.WIDE.U32 R2, R13, UR4, R2 ;  /* 0x000000040d027c25 */ /* 0x000fe2000f8e0002 */
[----:B------:R-:W-:-:S03]  /*25cb0*/  ULDC.64 UR4, c[0x0][0xae0] ;  /* 0x0002b80000047ab9 */ /* 0x000fc60000000a00 */
[----:B------:R-:W-:Y:S02]  /*25cc0*/  IMAD.MOV R4, RZ, RZ, -R5 ;  /* 0x000000ffff047224 */ /* 0x000fe400078e0a05 */
[----:B------:R-:W-:Y:S02]  /*25cd0*/  IMAD.IADD R3, R3, 0x1, R7 ;  /* 0x0000000103037824 */ /* 0x000fe400078e0207 */
[----:B------:R-:W-:Y:S02]  /*25ce0*/  IMAD R0, R0, UR4, RZ ;  /* 0x0000000400007c24 */ /* 0x000fe4000f8e02ff */
[----:B------:R-:W-:Y:S02]  /*25cf0*/  IMAD R7, R25, R4, R9 ;  /* 0x0000000419077224 */ /* 0x000fe400078e0209 */
[C---:B------:R-:W-:Y:S02]  /*25d00*/  IMAD R9, R5.reuse, UR5, R0 ;  /* 0x0000000505097c24 */ /* 0x040fe4000f8e0200 */
[----:B------:R-:W-:Y:S01]  /*25d10*/  IMAD.WIDE.U32 R2, R5, UR4, R2 ;  /* 0x0000000405027c25 */ /* 0x000fe2000f8e0002 */
[----:B------:R-:W-:Y:S01]  /*25d20*/  SHF.R.S32.HI R0, RZ, 0x1f, R7 ;  /* 0x0000001fff007819 */ /* 0x000fe20000011407 */
[----:B------:R-:W-:-:S02]  /*25d30*/  ULDC.64 UR4, c[0x0][0xad8] ;  /* 0x0002b60000047ab9 */ /* 0x000fc40000000a00 */
[----:B------:R-:W-:Y:S02]  /*25d40*/  IMAD.IADD R3, R3, 0x1, R9 ;  /* 0x0000000103037824 */ /* 0x000fe400078e0209 */
[----:B------:R-:W-:Y:S02]  /*25d50*/  IMAD R0, R0, UR4, RZ ;  /* 0x0000000400007c24 */ /* 0x000fe4000f8e02ff */
[----:B------:R-:W-:-:S04]  /*25d60*/  IMAD.WIDE.U32 R4, R7, UR4, R2 ;  /* 0x0000000407047c25 */ /* 0x000fc8000f8e0002 */
[----:B------:R-:W-:Y:S01]  /*25d70*/  IMAD R3, R7, UR5, R0 ;  /* 0x0000000507037c24 */ /* 0x000fe2000f8e0200 */
[----:B------:R-:W-:Y:S02]  /*25d80*/  ULDC.64 UR4, c[0x0][0xa80] ;  /* 0x0002a00000047ab9 */ /* 0x000fe40000000a00 */
[----:B------:R-:W-:Y:S01]  /*25d90*/  LEA R2, P0, R4, UR4, 0x1 ;  /* 0x0000000404027c11 */ /* 0x000fe2000f8008ff */
[----:B------:R-:W-:Y:S01]  /*25da0*/  IMAD.IADD R3, R5, 0x1, R3 ;  /* 0x0000000105037824 */ /* 0x000fe200078e0203 */
[----:B------:R-:W-:-:S04]  /*25db0*/  UMOV UR4, 0xffffffff ;  /* 0xffffffff00047882 */ /* 0x000fc80000000000 */
[----:B------:R-:W-:Y:S01]  /*25dc0*/  LEA.HI.X R3, R4, UR5, R3, 0x1, P0 ;  /* 0x0000000504037c11 */ /* 0x000fe200080f0c03 */
[----:B------:R-:W-:Y:S06]  /*25dd0*/  BRA.DIV UR4, `(.L_x_1500) ;  /* 0x00000092048c7947 */ /* 0x000fec000b800000 */
[----:B------:R2:W3:Y:S04]  /*25de0*/  SHFL.IDX PT, R0, R3, RZ, 0x181f ;  /* 0x00181fff03007589 */ /* 0x0004e800000e0000 */
[----:B------:R2:W4:Y:S02]  /*25df0*/  SHFL.IDX PT, R14, R2, RZ, 0x181f ;  /* 0x00181fff020e7589 */ /* 0x00052400000e0000 */
.L_x_1719:
[----:B------:R-:W-:Y:S01]  /*25e00*/  IMAD R25, R6, R25, RZ ;  /* 0x0000001906197224 */ /* 0x000fe200078e02ff */
[----:B------:R-:W-:Y:S01]  /*25e10*/  BSSY B1, `(.L_x_1501) ;  /* 0x000000d000017945 */ /* 0x000fe20003800000 */
[----:B------:R-:W-:-:S05]  /*25e20*/  IMAD.IADD R72, R72, 0x1, R217 ;  /* 0x0000000148487824 */ /* 0x000fca00078e02d9 */
[----:B------:R-:W-:-:S13]  /*25e30*/  ISETP.GE.AND P0, PT, R72, R25, PT ;  /* 0x000000194800720c */ /* 0x000fda0003f06270 */
[----:B------:R-:W-:Y:S05]  /*25e40*/  @P0 BRA `(.L_x_1502) ;  /* 0x0000000000240947 */ /* 0x000fea0003800000 */
[----:B------:R-:W-:Y:S02]  /*25e50*/  ULDC UR4, c[0x0][0xac8] ;  /* 0x0002b20000047ab9 */ /* 0x000fe40000000800 */
[----:B------:R-:W-:Y:S02]  /*25e60*/  ISETP.GE.AND P2, PT, R79, UR4, PT ;  /* 0x000000044f007c0c */ /* 0x000fe4000bf46270 */
[----:B------:R-:W-:-:S11]  /*25e70*/  ISETP.GE.AND P3, PT, R81, UR4, PT ;  /* 0x0000000451007c0c */ /* 0x000fd6000bf66270 */
[-C--:B----4-:R-:W-:Y:S02]  /*25e80*/  @!P2 LEA R4, P0, R79, R14.reuse, 0x1 ;  /* 0x0000000e4f04a211 */ /* 0x090fe400078008ff */
[----:B------:R-:W-:Y:S02]  /*25e90*/  @!P3 LEA R14, P1, R81, R14, 0x1 ;  /* 0x0000000e510eb211 */ /* 0x000fe400078208ff */
[-C--:B---3--:R-:W-:Y:S02]  /*25ea0*/  @!P2 LEA.HI.X R5, R79, R0.reuse, R66, 0x1, P0 ;  /* 0x000000004f05a211 */ /* 0x088fe400000f0c42 */
[----:B------:R-:W-:-:S03]  /*25eb0*/  @!P3 LEA.HI.X R15, R81, R0, R70, 0x1, P1 ;  /* 0x00000000510fb211 */ /* 0x000fc600008f0c46 */
[----:B------:R3:W-:Y:S04]  /*25ec0*/  @!P2 ST.E.128 desc[UR38][R4.64], RZ ;  /* 0x000000ff0400a985 */ /* 0x0007e8000c101d26 */
[----:B------:R3:W-:Y:S02]  /*25ed0*/  @!P3 ST.E.128 desc[UR38][R14.64], RZ ;  /* 0x000000ff0e00b985 */ /* 0x0007e4000c101d26 */
.L_x_1502:
[----:B------:R-:W-:Y:S05]  /*25ee0*/  BSYNC B1 ;  /* 0x0000000000017941 */ /* 0x000fea0003800000 */
.L_x_1501:
[----:B------:R-:W-:-:S03]  /*25ef0*/  UMOV UR4, 0xffffffff ;  /* 0xffffffff00047882 */ /* 0x000fc60000000000 */
[----:B------:R-:W-:Y:S05]  /*25f00*/  BRA.DIV UR4, `(.L_x_1503) ;  /* 0x0000009204747947 */ /* 0x000fea000b800000 */
[----:B---3--:R3:W0:Y:S04]  /*25f10*/  SHFL.IDX PT, R0, R3, 0x1, 0x181f ;  /* 0x00381f0003007f89 */ /* 0x00862800000e0000 */
[----:B----4-:R3:W4:Y:S02]  /*25f20*/  SHFL.IDX PT, R14, R2, 0x1, 0x181f ;  /* 0x00381f00020e7f89 */ /* 0x01072400000e0000 */
.L_x_1723:
[----:B------:R-:W-:Y:S01]  /*25f30*/  VIADD R4, R72, 0x20 ;  /* 0x0000002048047836 */ /* 0x000fe20000000000 */
[----:B------:R-:W-:Y:S04]  /*25f40*/  BSSY B1, `(.L_x_1504) ;  /* 0x000000c000017945 */ /* 0x000fe80003800000 */
[----:B------:R-:W-:-:S13]  /*25f50*/  ISETP.GE.AND P0, PT, R4, R25, PT ;  /* 0x000000190400720c */ /* 0x000fda0003f06270 */
[----:B------:R-:W-:Y:S05]  /*25f60*/  @P0 BRA `(.L_x_1505) ;  /* 0x0000000000240947 */ /* 0x000fea0003800000 */
[----:B------:R-:W-:Y:S02]  /*25f70*/  ULDC UR4, c[0x0][0xac8] ;  /* 0x0002b20000047ab9 */ /* 0x000fe40000000800 */
[----:B------:R-:W-:Y:S02]  /*25f80*/  ISETP.GE.AND P2, PT, R79, UR4, PT ;  /* 0x000000044f007c0c */ /* 0x000fe4000bf46270 */
[----:B------:R-:W-:-:S11]  /*25f90*/  ISETP.GE.AND P3, PT, R81, UR4, PT ;  /* 0x0000000451007c0c */ /* 0x000fd6000bf66270 */
[-C--:B----4-:R-:W-:Y:S02]  /*25fa0*/  @!P2 LEA R4, P0, R79, R14.reuse, 0x1 ;  /* 0x0000000e4f04a211 */ /* 0x090fe400078008ff */
[----:B------:R-:W-:Y:S02]  /*25fb0*/  @!P3 LEA R14, P1, R81, R14, 0x1 ;  /* 0x0000000e510eb211 */ /* 0x000fe400078208ff */
[-C--:B0-----:R-:W-:Y:S02]  /*25fc0*/  @!P2 LEA.HI.X R5, R79, R0.reuse, R66, 0x1, P0 ;  /* 0x000000004f05a211 */ /* 0x081fe400000f0c42 */
[----:B------:R-:W-:-:S03]  /*25fd0*/  @!P3 LEA.HI.X R15, R81, R0, R70, 0x1, P1 ;  /* 0x00000000510fb211 */ /* 0x000fc600008f0c46 */
[----:B------:R0:W-:Y:S04]  /*25fe0*/  @!P2 ST.E.128 desc[UR38][R4.64], RZ ;  /* 0x000000ff0400a985 */ /* 0x0001e8000c101d26 */
[----:B------:R0:W-:Y:S02]  /*25ff0*/  @!P3 ST.E.128 desc[UR38][R14.64], RZ ;  /* 0x000000ff0e00b985 */ /* 0x0001e4000c101d26 */
.L_x_1505:
[----:B------:R-:W-:Y:S05]  /*26000*/  BSYNC B1 ;  /* 0x0000000000017941 */ /* 0x000fea0003800000 */
.L_x_1504:
[----:B------:R-:W-:-:S03]  /*26010*/  UMOV UR4, 0xffffffff ;  /* 0xffffffff00047882 */ /* 0x000fc60000000000 */
[----:B------:R-:W-:Y:S05]  /*26020*/  BRA.DIV UR4, `(.L_x_1506) ;  /* 0x0000009204747947 */ /* 0x000fea000b800000 */
[----:B0-----:R0:W0:Y:S04]  /*26030*/  SHFL.IDX PT, R0, R3, 0x2, 0x181f ;  /* 0x00581f0003007f89 */ /* 0x00102800000e0000 */
[----:B----4-:R4:W0:Y:S02]  /*26040*/  SHFL.IDX PT, R14, R2, 0x2, 0x181f ;  /* 0x00581f00020e7f89 */ /* 0x01082400000e0000 */
.L_x_1727:
[----:B------:R-:W-:Y:S01]  /*26050*/  VIADD R4, R72, 0x40 ;  /* 0x0000004048047836 */ /* 0x000fe20000000000 */
[----:B------:R-:W-:Y:S04]  /*26060*/  BSSY B1, `(.L_x_1507) ;  /* 0x000000c000017945 */ /* 0x000fe80003800000 */
[----:B------:R-:W-:-:S13]  /*26070*/  ISETP.GE.AND P0, PT, R4, R25, PT ;  /* 0x000000190400720c */ /* 0x000fda0003f06270 */
[----:B------:R-:W-:Y:S05]  /*26080*/  @P0 BRA `(.L_x_1508) ;  /* 0x0000000000240947 */ /* 0x000fea0003800000 */
[----:B------:R-:W-:Y:S02]  /*26090*/  ULDC UR4, c[0x0][0xac8] ;  /* 0x0002b20000047ab9 */ /* 0x000fe40000000800 */
[----:B------:R-:W-:Y:S02]  /*260a0*/  ISETP.GE.AND P2, PT, R79, UR4, PT ;  /* 0x000000044f007c0c */ /* 0x000fe4000bf46270 */
[----:B------:R-:W-:-:S11]  /*260b0*/  ISETP.GE.AND P3, PT, R81, UR4, PT ;  /* 0x0000000451007c0c */ /* 0x000fd6000bf66270 */
[-C--:B0-----:R-:W-:Y:S02]  /*260c0*/  @!P2 LEA R4, P0, R79, R14.reuse, 0x1 ;  /* 0x0000000e4f04a211 */ /* 0x081fe400078008ff */
[----:B------:R-:W-:Y:S02]  /*260d0*/  @!P3 LEA R14, P1, R81, R14, 0x1 ;  /* 0x0000000e510eb211 */ /* 0x000fe400078208ff */
[-C--:B------:R-:W-:Y:S02]  /*260e0*/  @!P2 LEA.HI.X R5, R79, R0.reuse, R66, 0x1, P0 ;  /* 0x000000004f05a211 */ /* 0x080fe400000f0c42 */
[----:B------:R-:W-:-:S03]  /*260f0*/  @!P3 LEA.HI.X R15, R81, R0, R70, 0x1, P1 ;  /* 0x00000000510fb211 */ /* 0x000fc600008f0c46 */
[----:B------:R0:W-:Y:S04]  /*26100*/  @!P2 ST.E.128 desc[UR38][R4.64], RZ ;  /* 0x000000ff0400a985 */ /* 0x0001e8000c101d26 */
[----:B------:R0:W-:Y:S02]  /*26110*/  @!P3 ST.E.128 desc[UR38][R14.64], RZ ;  /* 0x000000ff0e00b985 */ /* 0x0001e4000c101d26 */
.L_x_1508:
[----:B------:R-:W-:Y:S05]  /*26120*/  BSYNC B1 ;  /* 0x0000000000017941 */ /* 0x000fea0003800000 */
.L_x_1507:
[----:B------:R-:W-:-:S03]  /*26130*/  UMOV UR4, 0xffffffff ;  /* 0xffffffff00047882 */ /* 0x000fc60000000000 */
[----:B------:R-:W-:Y:S05]  /*26140*/  BRA.DIV UR4, `(.L_x_1509) ;  /* 0x0000009204747947 */ /* 0x000fea000b800000 */
[----:B0-----:R0:W0:Y:S04]  /*26150*/  SHFL.IDX PT, R0, R3, 0x3, 0x181f ;  /* 0x00781f0003007f89 */ /* 0x00102800000e0000 */
[----:B------:R0:W0:Y:S02]  /*26160*/  SHFL.IDX PT, R14, R2, 0x3, 0x181f ;  /* 0x00781f00020e7f89 */ /* 0x00002400000e0000 */
.L_x_1731:
[----:B0-234-:R-:W-:-:S05]  /*26170*/  VIADD R2, R72, 0x60 ;  /* 0x0000006048027836 */ /* 0x01dfca0000000000 */
[----:B------:R-:W-:-:S13]  /*26180*/  ISETP.GE.AND P0, PT, R2, R25, PT ;  /* 0x000000190200720c */ /* 0x000fda0003f06270 */
[----:B------:R-:W-:Y:S05]  /*26190*/  @P0 BRA `(.L_x_1496) ;  /* 0x0000000000240947 */ /* 0x000fea0003800000 */
[----:B------:R-:W-:Y:S02]  /*261a0*/  ULDC UR4, c[0x0][0xac8] ;  /* 0x0002b20000047ab9 */ /* 0x000fe40000000800 */
[----:B------:R-:W-:Y:S02]  /*261b0*/  ISETP.GE.AND P2, PT, R79, UR4, PT ;  /* 0x000000044f007c0c */ /* 0x000fe4000bf46270 */
[----:B------:R-:W-:-:S11]  /*261c0*/  ISETP.GE.AND P3, PT, R81, UR4, PT ;  /* 0x0000000451007c0c */ /* 0x000fd6000bf66270 */
[-C--:B------:R-:W-:Y:S02]  /*261d0*/  @!P2 LEA R2, P0, R79, R14.reuse, 0x1 ;  /* 0x0000000e4f02a211 */ /* 0x080fe400078008ff */
[----:B------:R-:W-:Y:S02]  /*261e0*/  @!P3 LEA R14, P1, R81, R14, 0x1 ;  /* 0x0000000e510eb211 */ /* 0x000fe400078208ff */
[-C--:B------:R-:W-:Y:S02]  /*261f0*/  @!P2 LEA.HI.X R3, R79, R0.reuse, R66, 0x1, P0 ;  /* 0x000000004f03a211 */ /* 0x080fe400000f0c42 */
[----:B------:R-:W-:-:S03]  /*26200*/  @!P3 LEA.HI.X R15, R81, R0, R70, 0x1, P1 ;  /* 0x00000000510fb211 */ /* 0x000fc600008f0c46 */
[----:B------:R0:W-:Y:S04]  /*26210*/  @!P2 ST.E.128 desc[UR38][R2.64], RZ ;  /* 0x000000ff0200a985 */ /* 0x0001e8000c101d26 */
[----:B------:R0:W-:Y:S02]  /*26220*/  @!P3 ST.E.128 desc[UR38][R14.64], RZ ;  /* 0x000000ff0e00b985 */ /* 0x0001e4000c101d26 */
.L_x_1496:
[----:B------:R-:W-:Y:S05]  /*26230*/  BSYNC B0 ;  /* 0x0000000000007941 */ /* 0x000fea0003800000 */
.L_x_1486:
[----:B------:R-:W-:Y:S02]  /*26240*/  ULDC UR4, c[0x0][0xc3c] ;  /* 0x00030f0000047ab9 */ /* 0x000fe40000000800 */
[----:B-1----:R-:W-:-:S13]  /*26250*/  ISETP.GE.AND P0, PT, R223, UR4, PT ;  /* 0x00000004df007c0c */ /* 0x002fda000bf06270 */
[----:B------:R-:W-:Y:S05]  /*26260*/  @!P0 BRA `(.L_x_1510) ;  /* 0xfffffdac00748947 */ /* 0x000fea000383ffff */
[----:B------:R-:W-:Y:S05]  /*26270*/  BRA `(.L_x_1282) ;  /* 0x0000007000007947 */ /* 0x000fea0003800000 */
.L_x_1280:
[----:B------:R-:W-:-:S08]  /*26280*/  NOP ;  /* 0x0000000000007918 */ /* 0x000fd00000000000 */
[----:B------:R-:W0:-:S00]  /*26290*/  USETMAXREG.DEALLOC.CTAPOOL 0x18 ;  /* 0x00000018000079c8 */ /* 0x000e0000080e0500 */
[----:B0-----:R-:W2:Y:S01]  /*262a0*/  LDL.LU R2, [R1] ;  /* 0x0000000001027983 */ /* 0x001ea20000300800 */
[----:B------:R-:W-:Y:S01]  /*262b0*/  LOP3.LUT R0, R0, 0x3, RZ, 0xc0, !PT ;  /* 0x0000000300007812 */ /* 0x000fe200078ec0ff */
[----:B------:R-:W-:-:S05]  /*262c0*/  IMAD.MOV.U32 R4, RZ, RZ, RZ ;  /* 0x000000ffff047224 */ /* 0x000fca00078e00ff */
[----:B------:R-:W0:Y:S02]  /*262d0*/  SHFL.IDX PT, R0, R0, RZ, 0x1f ;  /* 0x00001fff00007589 */ /* 0x000e2400000e0000 */
[----:B0-----:R-:W-:Y:S02]  /*262e0*/  ISETP.NE.AND P0, PT, R0, RZ, PT ;  /* 0x000000ff0000720c */ /* 0x001fe40003f05270 */
[----:B--2---:R-:W-:-:S11]  /*262f0*/  LOP3.LUT R2, R2, 0xfffffffd, RZ, 0xc0, !PT ;  /* 0xfffffffd02027812 */ /* 0x004fd600078ec0ff */
[----:B------:R-:W-:-:S05]  /*26300*/  @P0 LOP3.LUT R2, R2, 0x2, RZ, 0xfc, !PT ;  /* 0x0000000202020812 */ /* 0x000fca00078efcff */
[----:B------:R0:W-:Y:S01]  /*26310*/  STL [R1], R2 ;  /* 0x0000000201007387 */ /* 0x0001e20000100800 */
        /* <DEDUP_REMOVED lines=8> */
.L_x_1511:
[----:B------:R-:W1:Y:S01]  /*263a0*/  S2R R0, SR_TID.X ;  /* 0x0000000000007919 */ /* 0x000e620000002100 */
[----:B------:R-:W-:Y:S01]  /*263b0*/  ULDC UR4, c[0x0][0xc3c] ;  /* 0x00030f0000047ab9 */ /* 0x000fe20000000800 */
[----:B------:R-:W2:Y:S01]  /*263c0*/  S2UR UR6, SR_CTAID.X ;  /* 0x00000000000679c3 */ /* 0x000ea20000002500 */
[----:B------:R-:W-:Y:S01]  /*263d0*/  ULDC UR5, c[0x0][0xc38] ;  /* 0x00030e0000057ab9 */ /* 0x000fe20000000800 */
[----:B-1----:R-:W-:-:S04]  /*263e0*/  LOP3.LUT R0, R0, 0x1f, RZ, 0xc0, !PT ;  /* 0x0000001f00007812 */ /* 0x002fc800078ec0ff */
[----:B------:R-:W-:-:S04]  /*263f0*/  ISETP.NE.AND P0, PT, R0, 0x1f, PT ;  /* 0x0000001f0000780c */ /* 0x000fc80003f05270 */
[----:B------:R-:W-:-:S13]  /*26400*/  ISETP.GE.OR P1, PT, R0, UR4, !P0 ;  /* 0x0000000400007c0c */ /* 0x000fda000c726670 */
[----:B0-----:R-:W0:Y:S02]  /*26410*/  @!P1 LDC.64 R2, c[0x0][0xc80] ;  /* 0x00032000ff029b82 */ /* 0x001e240000000a00 */
[----:B0-----:R-:W-:-:S05]  /*26420*/  @!P1 IMAD.WIDE.U32 R2, R0, 0x4, R2 ;  /* 0x0000000400029825 */ /* 0x001fca00078e0002 */
[----:B------:R-:W3:Y:S01]  /*26430*/  @!P1 LDG.E R4, desc[UR38][R2.64] ;  /* 0x0000002602049981 */ /* 0x000ee2000c1e1900 */
[C---:B------:R-:W-:Y:S01]  /*26440*/  ISETP.NE.AND P1, PT, R0.reuse, RZ, PT ;  /* 0x000000ff0000720c */ /* 0x040fe20003f25270 */
[----:B------:R-:W-:Y:S01]  /*26450*/  UMOV UR4, URZ ;  /* 0x0000003f00047c82 */ /* 0x000fe20008000000 */
[C---:B------:R-:W-:Y:S01]  /*26460*/  ISETP.GE.U32.AND P2, PT, R0.reuse, 0x2, PT ;  /* 0x000000020000780c */ /* 0x040fe20003f46070 */
[----:B------:R-:W-:Y:S01]  /*26470*/  IMAD.MOV.U32 R16, RZ, RZ, RZ ;  /* 0x000000ffff107224 */ /* 0x000fe200078e00ff */
[C---:B------:R-:W-:Y:S02]  /*26480*/  ISETP.GE.U32.AND P3, PT, R0.reuse, 0x4, PT ;  /* 0x000000040000780c */ /* 0x040fe40003f66070 */
[C---:B------:R-:W-:Y:S02]  /*26490*/  ISETP.GE.U32.AND P4, PT, R0.reuse, 0x8, PT ;  /* 0x000000080000780c */ /* 0x040fe40003f86070 */
[----:B------:R-:W-:Y:S01]  /*264a0*/  ISETP.GE.U32.AND P5, PT, R0, 0x10, PT ;  /* 0x000000100000780c */ /* 0x000fe20003fa6070 */
[----:B---3--:R-:W0:Y:S02]  /*264b0*/  SHFL.UP PT, R5, R4, 0x1, RZ ;  /* 0x0420000004057989 */ /* 0x008e2400000e00ff */
        /* <DEDUP_REMOVED lines=14> */
[----:B------:R-:W0:Y:S02]  /*265a0*/  SHFL.IDX PT, R6, R5, 0x1f, 0x1f ;  /* 0x03e01f0005067f89 */ /* 0x000e2400000e0000 */
[----:B0-----:R-:W-:-:S04]  /*265b0*/  IMAD R6, R6, UR5, RZ ;  /* 0x0000000506067c24 */ /* 0x001fc8000f8e02ff */
[----:B------:R-:W-:Y:S01]  /*265c0*/  IMAD.MOV.U32 R3, RZ, RZ, R6 ;  /* 0x000000ffff037224 */ /* 0x000fe200078e0006 */
[----:B--2---:R-:W-:-:S13]  /*265d0*/  ISETP.GT.AND P6, PT, R6, UR6, PT ;  /* 0x0000000606007c0c */ /* 0x004fda000bfc4270 */
[----:B------:R-:W-:Y:S05]  /*265e0*/  @P6 BRA `(.L_x_1513) ;  /* 0x00000000009c6947 */ /* 0x000fea0003800000 */
[----:B------:R-:W0:Y:S01]  /*265f0*/  LDC R5, c[0x0][0xc3c] ;  /* 0x00030f00ff057b82 */ /* 0x000e220000000800 */
[----:B------:R-:W-:Y:S01]  /*26600*/  IMAD.MOV.U32 R6, RZ, RZ, R3 ;  /* 0x000000ffff067224 */ /* 0x000fe200078e0003 */
[----:B------:R-:W-:Y:S01]  /*26610*/  UMOV UR4, URZ ;  /* 0x0000003f00047c82 */ /* 0x000fe20008000000 */
[----:B------:R-:W-:Y:S01]  /*26620*/  ULDC UR7, c[0x0][0xc3c] ;  /* 0x00030f0000077ab9 */ /* 0x000fe20000000800 */
[----:B------:R-:W-:-:S05]  /*26630*/  ULDC UR5, c[0x0][0xc38] ;  /* 0x00030e0000057ab9 */ /* 0x000fca0000000800 */
.L_x_1517:
[----:B------:R-:W-:Y:S01]  /*26640*/  UIADD3 UR4, UR4, 0x1f, URZ ;  /* 0x0000001f04047890 */ /* 0x000fe2000fffe03f */
[----:B------:R-:W-:-:S05]  /*26650*/  IMAD.U32 R19, RZ, RZ, UR7 ;  /* 0x00000007ff137e24 */ /* 0x000fca000f8e00ff */
[----:B0-----:R-:W-:-:S13]  /*26660*/  ISETP.LE.AND P6, PT, R5, UR4, PT ;  /* 0x0000000405007c0c */ /* 0x001fda000bfc3270 */
[----:B------:R-:W-:Y:S05]  /*26670*/  @P6 BRA `(.L_x_1514) ;  /* 0x0000000400a86947 */ /* 0x000fea0003800000 */
[----:B------:R-:W-:Y:S01]  /*26680*/  VIADD R7, R0, UR4 ;  /* 0x0000000400077c36 */ /* 0x000fe20008000000 */
[----:B------:R-:W-:Y:S01]  /*26690*/  BSSY B0, `(.L_x_1515) ;  /* 0x0000007000007945 */ /* 0x000fe20003800000 */
[----:B------:R-:W-:-:S03]  /*266a0*/  IMAD.MOV.U32 R4, RZ, RZ, RZ ;  /* 0x000000ffff047224 */ /* 0x000fc600078e00ff */
[----:B------:R-:W-:-:S13]  /*266b0*/  ISETP.GE.OR P6, PT, R7, R5, !P0 ;  /* 0x000000050700720c */ /* 0x000fda00047c6670 */
[----:B------:R-:W-:Y:S05]  /*266c0*/  @P6 BRA `(.L_x_1516) ;  /* 0x00000000000c6947 */ /* 0x000fea0003800000 */
[----:B------:R-:W0:Y:S02]  /*266d0*/  LDC.64 R2, c[0x0][0xc80] ;  /* 0x00032000ff027b82 */ /* 0x000e240000000a00 */
[----:B0-----:R-:W-:-:S05]  /*266e0*/  IMAD.WIDE R2, R7, 0x4, R2 ;  /* 0x0000000407027825 */ /* 0x001fca00078e0202 */
[----:B------:R0:W5:Y:S02]  /*266f0*/  LDG.E R4, desc[UR38][R2.64] ;  /* 0x0000002602047981 */ /* 0x000164000c1e1900 */
.L_x_1516:
[----:B------:R-:W-:Y:S05]  /*26700*/  BSYNC B0 ;  /* 0x0000000000007941 */ /* 0x000fea0003800000 */
.L_x_1515:
        /* <DEDUP_REMOVED lines=20> */
[----:B------:R-:W-:-:S07]  /*26850*/  IMAD.MOV.U32 R5, RZ, RZ, R9 ;  /* 0x000000ffff057224 */ /* 0x000fce00078e0009 */
.L_x_1513:
[----:B------:R-:W-:-:S04]  /*26860*/  IMAD.IADD R6, R6, 0x1, -R3 ;  /* 0x0000000106067824 */ /* 0x000fc800078e0a03 */
[----:B------:R-:W-:-:S05]  /*26870*/  IMAD R2, R5, UR5, R6 ;  /* 0x0000000505027c24 */ /* 0x000fca000f8e0206 */
[----:B------:R-:W-:Y:S02]  /*26880*/  ISETP.GT.AND P0, PT, R2, UR6, PT ;  /* 0x0000000602007c0c */ /* 0x000fe4000bf04270 */
[----:B------:R-:W0:Y:S11]  /*26890*/  LDC.64 R2, c[0x0][0xc90] ;  /* 0x00032400ff027b82 */ /* 0x000e360000000a00 */
[----:B------:R-:W-:-:S04]  /*268a0*/  VOTE.ANY R11, PT, !P0 ;  /* 0x00000000000b7806 */ /* 0x000fc800040e0100 */
[----:B------:R-:W1:Y:S02]  /*268b0*/  POPC R7, R11 ;  /* 0x0000000b00077309 */ /* 0x000e640000000000 */
[----:B-1----:R-:W-:-:S04]  /*268c0*/  VIADD R19, R7, UR4 ;  /* 0x0000000407137c36 */ /* 0x002fc80008000000 */
[----:B0-----:R-:W-:-:S05]  /*268d0*/  IMAD.WIDE R2, R19, 0x4, R2 ;  /* 0x0000000413027825 */ /* 0x001fca00078e0202 */
[----:B------:R-:W2:Y:S01]  /*268e0*/  LDG.E R9, desc[UR38][R2.64] ;  /* 0x0000002602097981 */ /* 0x000ea2000c1e1900 */
[----:B------:R-:W-:-:S03]  /*268f0*/  ISETP.NE.AND P0, PT, R11, RZ, PT ;  /* 0x000000ff0b00720c */ /* 0x000fc60003f05270 */
[----:B------:R-:W2:Y:S02]  /*26900*/  SHFL.IDX PT, R4, R4, R7, 0x1f ;  /* 0x00001f0704047589 */ /* 0x000ea400000e0000 */
[----:B--2---:R-:W-:-:S05]  /*26910*/  IMAD R8, R4, R9, RZ ;  /* 0x0000000904087224 */ /* 0x004fca00078e02ff */
[----:B------:R-:W-:-:S04]  /*26920*/  IABS R10, R8 ;  /* 0x00000008000a7213 */ /* 0x000fc80000000000 */
[----:B------:R-:W0:Y:S08]  /*26930*/  I2F.RP R12, R10 ;  /* 0x0000000a000c7306 */ /* 0x000e300000209400 */
[----:B0-----:R-:W0:Y:S02]  /*26940*/  MUFU.RCP R12, R12 ;  /* 0x0000000c000c7308 */ /* 0x001e240000001000 */
[----:B0-----:R-:W-:-:S06]  /*26950*/  VIADD R13, R12, 0xffffffe ;  /* 0x0ffffffe0c0d7836 */ /* 0x001fcc0000000000 */
[----:B------:R0:W1:Y:S01]  /*26960*/  F2I.FTZ.U32.TRUNC.NTZ R3, R13 ;  /* 0x0000000d00037305 */ /* 0x000062000021f000 */
[----:B------:R-:W-:Y:S05]  /*26970*/  @!P0 BRA `(.L_x_1518) ;  /* 0x0000000000088947 */ /* 0x000fea0003800000 */
[----:B------:R-:W-:-:S06]  /*26980*/  VIADD R16, R7, 0xffffffff ;  /* 0xffffffff07107836 */ /* 0x000fcc0000000000 */
[----:B------:R2:W3:Y:S02]  /*26990*/  SHFL.IDX PT, R16, R5, R16, 0x1f ;  /* 0x00001f1005107589 */ /* 0x0004e400000e0000 */
.L_x_1518:
[--C-:B-12---:R-:W-:Y:S02]  /*269a0*/  IMAD.MOV R5, RZ, RZ, -R3.reuse ;  /* 0x000000ffff057224 */ /* 0x106fe400078e0a03 */
[----:B---3--:R-:W-:Y:S01]  /*269b0*/  IMAD R16, R16, UR5, R6 ;  /* 0x0000000510107c24 */ /* 0x008fe2000f8e0206 */
[----:B------:R-:W-:Y:S01]  /*269c0*/  IABS R6, R8 ;  /* 0x0000000800067213 */ /* 0x000fe20000000000 */
[----:B------:R-:W-:Y:S02]  /*269d0*/  IMAD R5, R5, R10, RZ ;  /* 0x0000000a05057224 */ /* 0x000fe400078e02ff */
[----:B------:R-:W-:Y:S02]  /*269e0*/  IMAD.MOV.U32 R2, RZ, RZ, RZ ;  /* 0x000000ffff027224 */ /* 0x000fe400078e00ff */
[----:B------:R-:W-:Y:S02]  /*269f0*/  IMAD.MOV R6, RZ, RZ, -R6 ;  /* 0x000000ffff067224 */ /* 0x000fe400078e0a06 */
[----:B------:R-:W-:Y:S01]  /*26a00*/  IMAD.HI.U32 R2, R3, R5, R2 ;  /* 0x0000000503027227 */ /* 0x000fe200078e0002 */
[----:B------:R-:W-:-:S04]  /*26a10*/  IADD3 R5, -R16, UR6, RZ ;  /* 0x0000000610057c10 */ /* 0x000fc8000fffe1ff */
[----:B------:R-:W-:-:S05]  /*26a20*/  IABS R3, R5 ;  /* 0x0000000500037213 */ /* 0x000fca0000000000 */
        /* <DEDUP_REMOVED lines=16> */
[----:B------:R-:W-:-:S04]  /*26b30*/  VIADDMNMX R9, R10, UR5, R9, PT ;  /* 0x000000050a097c46 */ /* 0x000fc8000b800109 */
[-C--:B------:R-:W-:Y:S02]  /*26b40*/  IABS R7, R9.reuse ;  /* 0x0000000900077213 */ /* 0x080fe40000000000 */
[----:B------:R-:W-:Y:S02]  /*26b50*/  IABS R8, R9 ;  /* 0x0000000900087213 */ /* 0x000fe40000000000 */
[----:B------:R-:W1:Y:S03]  /*26b60*/  I2F.RP R10, R7 ;  /* 0x00000007000a7306 */ /* 0x000e660000209400 */
[----:B------:R-:W-:-:S05]  /*26b70*/  IMAD.MOV R8, RZ, RZ, -R8 ;  /* 0x000000ffff087224 */ /* 0x000fca00078e0a08 */
[----:B-1----:R-:W1:Y:S02]  /*26b80*/  MUFU.RCP R10, R10 ;  /* 0x0000000a000a7308 */ /* 0x002e640000001000 */
[----:B-1----:R-:W-:-:S06]  /*26b90*/  VIADD R3, R10, 0xffffffe ;  /* 0x0ffffffe0a037836 */ /* 0x002fcc0000000000 */
[----:B------:R-:W1:Y:S02]  /*26ba0*/  F2I.FTZ.U32.TRUNC.NTZ R3, R3 ;  /* 0x0000000300037305 */ /* 0x000e64000021f000 */
[----:B-1----:R-:W-:-:S04]  /*26bb0*/  IMAD.MOV R2, RZ, RZ, -R3 ;  /* 0x000000ffff027224 */ /* 0x002fc800078e0a03 */
[----:B------:R-:W-:Y:S02]  /*26bc0*/  IMAD R11, R2, R7, RZ ;  /* 0x00000007020b7224 */ /* 0x000fe400078e02ff */
[----:B------:R-:W-:-:S04]  /*26bd0*/  IMAD.MOV.U32 R2, RZ, RZ, RZ ;  /* 0x000000ffff027224 */ /* 0x000fc800078e00ff */
[----:B------:R-:W-:Y:S01]  /*26be0*/  IMAD.HI.U32 R2, R3, R11, R2 ;  /* 0x0000000b03027227 */ /* 0x000fe200078e0002 */
[----:B------:R-:W-:Y:S02]  /*26bf0*/  IABS R11, R5 ;  /* 0x00000005000b7213 */ /* 0x000fe40000000000 */
[C---:B------:R-:W-:Y:S01]  /*26c00*/  LOP3.LUT R3, R5.reuse, R9, RZ, 0x3c, !PT ;  /* 0x0000000905037212 */ /* 0x040fe200078e3cff */
[----:B------:R-:W-:Y:S02]  /*26c10*/  IMAD.IADD R5, R5, 0x1, R6 ;  /* 0x0000000105057824 */ /* 0x000fe400078e0206 */
[----:B------:R-:W-:Y:S01]  /*26c20*/  IMAD.HI.U32 R2, R2, R11, RZ ;  /* 0x0000000b02027227 */ /* 0x000fe200078e00ff */
[----:B------:R-:W-:-:S03]  /*26c30*/  ISETP.GE.AND P2, PT, R3, RZ, PT ;  /* 0x000000ff0300720c */ /* 0x000fc60003f46270 */
[----:B------:R-:W-:-:S05]  /*26c40*/  IMAD R8, R2, R8, R11 ;  /* 0x0000000802087224 */ /* 0x000fca00078e020b */
[----:B------:R-:W-:-:S13]  /*26c50*/  ISETP.GT.U32.AND P1, PT, R7, R8, PT ;  /* 0x000000080700720c */ /* 0x000fda0003f24070 */
[----:B------:R-:W-:Y:S02]  /*26c60*/  @!P1 IMAD.IADD R8, R8, 0x1, -R7 ;  /* 0x0000000108089824 */ /* 0x000fe400078e0a07 */
[----:B------:R-:W-:Y:S01]  /*26c70*/  @!P1 VIADD R2, R2, 0x1 ;  /* 0x0000000102029836 */ /* 0x000fe20000000000 */
[----:B------:R-:W-:Y:S02]  /*26c80*/  ISETP.NE.AND P1, PT, R9, RZ, PT ;  /* 0x000000ff0900720c */ /* 0x000fe40003f25270 */
[----:B------:R-:W-:-:S13]  /*26c90*/  ISETP.GE.U32.AND P0, PT, R8, R7, PT ;  /* 0x000000070800720c */ /* 0x000fda0003f06070 */
[----:B------:R-:W-:-:S04]  /*26ca0*/  @P0 VIADD R2, R2, 0x1 ;  /* 0x0000000102020836 */ /* 0x000fc80000000000 */
[----:B------:R-:W-:Y:S01]  /*26cb0*/  @!P2 IMAD.MOV R2, RZ, RZ, -R2 ;  /* 0x000000ffff02a224 */ /* 0x000fe200078e0a02 */
[----:B------:R-:W-:Y:S01]  /*26cc0*/  @!P1 LOP3.LUT R2, RZ, R9, RZ, 0x33, !PT ;  /* 0x00000009ff029212 */ /* 0x000fe200078e33ff */
[----:B------:R-:W-:-:S03]  /*26cd0*/  IMAD.MOV R9, RZ, RZ, -R9 ;  /* 0x000000ffff097224 */ /* 0x000fc600078e0a09 */
[----:B------:R-:W-:Y:S01]  /*26ce0*/  LOP3.LUT R17, RZ, R2, RZ, 0x33, !PT ;  /* 0x00000002ff117212 */ /* 0x000fe200078e33ff */
[----:B------:R-:W-:-:S04]  /*26cf0*/  IMAD R18, R2, R9, R5 ;  /* 0x0000000902127224 */ /* 0x000fc800078e0205 */
[----:B------:R-:W-:Y:S01]  /*26d00*/  IMAD.IADD R17, R4, 0x1, R17 ;  /* 0x0000000104117824 */ /* 0x000fe200078e0211 */
[----:B------:R-:W-:Y:S06]  /*26d10*/  BRA `(.L_x_1519) ;  /* 0x00000000000c7947 */ /* 0x000fec0003800000 */
.L_x_1514:
[----:B------:R-:W-:Y:S02]  /*26d20*/  IMAD.MOV.U32 R17, RZ, RZ, RZ ;  /* 0x000000ffff117224 */ /* 0x000fe400078e00ff */
[----:B------:R-:W-:Y:S02]  /*26d30*/  IMAD.U32 R16, RZ, RZ, UR6 ;  /* 0x00000006ff107e24 */ /* 0x000fe4000f8e00ff */
[----:B------:R-:W-:-:S07]  /*26d40*/  IMAD.MOV.U32 R18, RZ, RZ, RZ ;  /* 0x000000ffff127224 */ /* 0x000fce00078e00ff */
.L_x_1519:
[----:B------:R-:W-:-:S13]  /*26d50*/  ISETP.NE.AND P0, PT, R0, RZ, PT ;  /* 0x000000ff0000720c */ /* 0x000fda0003f05270 */
[----:B------:R-:W1:Y:S01]  /*26d60*/  @!P0 S2R R3, SR_CgaCtaId ;  /* 0x0000000000038919 */ /* 0x000e620000008800 */
[----:B------:R-:W-:-:S04]  /*26d70*/  @!P0 MOV R0, 0x400 ;  /* 0x0000040000008802 */ /* 0x000fc80000000f00 */
[----:B-1----:R-:W-:-:S05]  /*26d80*/  @!P0 LEA R0, R3, R0, 0x18 ;  /* 0x0000000003008211 */ /* 0x002fca00078ec0ff */
[----:B------:R2:W-:Y:S01]  /*26d90*/  @!P0 STS.128 [R0+0x288d0], R16 ;  /* 0x0288d01000008388 */ /* 0x0005e20000000c00 */
[----:B------:R-:W-:Y:S06]  /*26da0*/  BAR.ARV 0x5, 0x180 ;  /* 0x0146000000007b1d */ /* 0x000fec0000002000 */
.L_x_1512:
[----:B--2---:R-:W-:Y:S01]  /*26db0*/  IMAD.MOV.U32 R0, RZ, RZ, 0x1 ;  /* 0x00000001ff007424 */ /* 0x004fe200078e00ff */
[----:B------:R2:W-:Y:S01]  /*26dc0*/  STL [R1+0x8], RZ ;  /* 0x000008ff01007387 */ /* 0x0005e20000100800 */
[----:B------:R-:W-:Y:S02]  /*26dd0*/  ULDC UR4, c[0x0][0xc3c] ;  /* 0x00030f0000047ab9 */ /* 0x000fe40000000800 */
[----:B-1----:R-:W-:Y:S01]  /*26de0*/  ISETP.GE.AND P0, PT, R19, UR4, PT ;  /* 0x0000000413007c0c */ /* 0x002fe2000bf06270 */
[----:B------:R2:W-:Y:S04]  /*26df0*/  STL [R1+0x10], R0 ;  /* 0x0000100001007387 */ /* 0x0005e80000100800 */
[----:B------:R2:W-:Y:S08]  /*26e00*/  STL [R1+0x50], RZ ;  /* 0x000050ff01007387 */ /* 0x0005f00000100800 */
[----:B--2---:R-:W-:Y:S05]  /*26e10*/  @P0 BRA `(.L_x_1520) ;  /* 0x0000006000140947 */ /* 0x004fea0003800000 */
[----:B------:R-:W1:Y:S01]  /*26e20*/  S2R R8, SR_TID.X ;  /* 0x0000000000087919 */ /* 0x000e620000002100 */
[----:B------:R-:W2:Y:S01]  /*26e30*/  S2UR UR5, SR_CgaCtaId ;  /* 0x00000000000579c3 */ /* 0x000ea20000008800 */
[----:B------:R-:W-:Y:S01]  /*26e40*/  UMOV UR4, 0x400 ;  /* 0x0000040000047882 */ /* 0x000fe20000000000 */
[----:B------:R-:W-:Y:S01]  /*26e50*/  BSSY B7, `(.L_x_1520) ;  /* 0x0000601000077945 */ /* 0x000fe20003800000 */
[----:B------:R-:W-:Y:S01]  /*26e60*/  ULDC.64 UR42, c[0x0][0x198] ;  /* 0x00006600002a7ab9 */ /* 0x000fe20000000a00 */
[----:B------:R-:W-:Y:S02]  /*26e70*/  ULOP3.LUT UR37, UR36, 0x1, URZ, 0xfc, !UPT ;  /* 0x0000000124257892 */ /* 0x000fe4000f8efc3f */
[----:B------:R-:W-:Y:S01]  /*26e80*/  ULOP3.LUT UR41, UR36, 0x2, URZ, 0xfc, !UPT ;  /* 0x0000000224297892 */ /* 0x000fe2000f8efc3f */
[----:B------:R-:W-:Y:S01]  /*26e90*/  ULDC UR40, c[0x0][0xc] ;  /* 0x0000030000287ab9 */ /* 0x000fe20000000800 */
[----:B--2---:R-:W-:Y:S01]  /*26ea0*/  ULEA UR4, UR5, UR4, 0x18 ;  /* 0x0000000405047291 */ /* 0x004fe2000f8ec03f */
[C---:B-1----:R-:W-:Y:S01]  /*26eb0*/  LOP3.LUT R6, R8.reuse, 0x7f, RZ, 0xc0, !PT ;  /* 0x0000007f08067812 */ /* 0x042fe200078ec0ff */
[C---:B0-----:R-:W-:Y:S01]  /*26ec0*/  IMAD.SHL.U32 R2, R8.reuse, 0x80, RZ ;  /* 0x0000008008027824 */ /* 0x041fe200078e00ff */
[C---:B------:R-:W-:Y:S01]  /*26ed0*/  LOP3.LUT P0, RZ, R8.reuse, 0x4, RZ, 0xc0, !PT ;  /* 0x0000000408ff7812 */ /* 0x040fe2000780c0ff */
[----:B------:R-:W-:-:S02]  /*26ee0*/  IMAD.SHL.U32 R5, R8, 0x8, RZ ;  /* 0x0000000808057824 */ /* 0x000fc400078e00ff */
[----:B------:R-:W-:-:S05]  /*26ef0*/  IMAD.SHL.U32 R0, R6, 0x20, RZ ;  /* 0x0000002006007824 */ /* 0x000fca00078e00ff */
[----:B------:R-:W-:Y:S01]  /*26f00*/  LOP3.LUT R3, R0, 0xc00, RZ, 0xc0, !PT ;  /* 0x00000c0000037812 */ /* 0x000fe200078ec0ff */
[----:B------:R-:W-:-:S05]  /*26f10*/  IMAD.SHL.U32 R0, R8, 0x40, RZ ;  /* 0x0000004008007824 */ /* 0x000fca00078e00ff */
[--C-:B------:R-:W-:Y:S02]  /*26f20*/  LOP3.LUT R3, R3, 0x40, R0.reuse, 0xf8, !PT ;  /* 0x0000004003037812 */ /* 0x100fe400078ef800 */
[----:B------:R-:W-:Y:S02]  /*26f30*/  LOP3.LUT R4, R0, 0x180, RZ, 0xc0, !PT ;  /* 0x0000018000047812 */ /* 0x000fe400078ec0ff */
[----:B------:R-:W-:Y:S02]  /*26f40*/  LOP3.LUT R7, R3, 0x200, R0, 0xf8, !PT ;  /* 0x0000020003077812 */ /* 0x000fe400078ef800 */
[--C-:B------:R-:W-:Y:S02]  /*26f50*/  SHF.R.U32.HI R3, RZ, 0x1, R8.reuse ;  /* 0x00000001ff037819 */ /* 0x100fe40000011608 */
[----:B------:R-:W-:Y:S02]  /*26f60*/  LOP3.LUT R0, R2, 0x380, RZ, 0xc0, !PT ;  /* 0x0000038002007812 */ /* 0x000fe400078ec0ff */
[----:B------:R-:W-:-:S02]  /*26f70*/  LOP3.LUT R4, R4, 0x10, R8, 0xf8, !PT ;  /* 0x0000001004047812 */ /* 0x000fc400078ef808 */
[----:B------:R-:W-:Y:S01]  /*26f80*/  LOP3.LUT R3, R0, 0x30, R3, 0xf8, !PT ;  /* 0x0000003000037812 */ /* 0x000fe200078ef803 */
[----:B------:R-:W-:Y:S01]  /*26f90*/  IMAD.SHL.U32 R0, R8, 0x10, RZ ;  /* 0x0000001008007824 */ /* 0x000fe200078e00ff */
[----:B------:R-:W-:-:S04]  /*26fa0*/  LOP3.LUT R4, R4, 0x30, R5, 0x78, !PT ;  /* 0x0000003004047812 */ /* 0x000fc800078e7805 */
[----:B------:R-:W-:Y:S02]  /*26fb0*/  LOP3.LUT R3, R3, 0x70, R0, 0x78, !PT ;  /* 0x0000007003037812 */ /* 0x000fe400078e7800 */
[----:B------:R-:W-:Y:S02]  /*26fc0*/  LOP3.LUT R5, R7, R4, RZ, 0xfc, !PT ;  /* 0x0000000407057212 */ /* 0x000fe400078efcff */
[----:B------:R-:W-:Y:S01]  /*26fd0*/  LOP3.LUT R4, R3, 0xc00, R2, 0xf8, !PT ;  /* 0x00000c0003047812 */ /* 0x000fe200078ef802 */
[----:B------:R-:W-:Y:S01]  /*26fe0*/  IMAD.SHL.U32 R3, R8, 0x2, RZ ;  /* 0x0000000208037824 */ /* 0x000fe200078e00ff */
[----:B------:R-:W-:Y:S01]  /*26ff0*/  LOP3.LUT R2, R0, 0x3f0, RZ, 0xc0, !PT ;  /* 0x000003f000027812 */ /* 0x000fe200078ec0ff */
[----:B------:R0:W-:Y:S03]  /*27000*/  STL [R1+0x2c], R5 ;  /* 0x00002c0501007387 */ /* 0x0001e60000100800 */
[----:B------:R-:W-:Y:S01]  /*27010*/  LOP3.LUT R3, R2, 0x70, R3, 0x78, !PT ;  /* 0x0000007002037812 */ /* 0x000fe200078e7803 */
[----:B------:R-:W-:Y:S01]  /*27020*/  IMAD.SHL.U32 R2, R6, 0x10, RZ ;  /* 0x0000001006027824 */ /* 0x000fe200078e00ff */
[----:B------:R1:W-:Y:S04]  /*27030*/  STL [R1+0x34], R4 ;  /* 0x0000340401007387 */ /* 0x0003e80000100800 */
        /* <DEDUP_REMOVED lines=8> */
[----:B------:R0:W-:Y:S01]  /*270c0*/  STL [R1+0x4], R3 ;  /* 0x0000040301007387 */ /* 0x0001e20000100800 */
[----:B-1----:R-:W-:-:S03]  /*270d0*/  IMAD.MOV.U32 R4, RZ, RZ, 0x20 ;  /* 0x00000020ff047424 */ /* 0x002fc600078e00ff */
[----:B------:R0:W-:Y:S02]  /*270e0*/  STL [R1+0x44], R2 ;  /* 0x0000440201007387 */ /* 0x0001e40000100800 */
[----:B------:R-:W-:Y:S02]  /*270f0*/  SEL R4, R4, 0xffffffe0, !P0 ;  /* 0xffffffe004047807 */ /* 0x000fe40004000000 */
[----:B------:R0:W-:Y:S04]  /*27100*/  STL [R1+0x50], RZ ;  /* 0x000050ff01007387 */ /* 0x0001e80000100800 */
[----:B------:R0:W-:Y:S04]  /*27110*/  STL [R1+0x18], R0 ;  /* 0x0000180001007387 */ /* 0x0001e80000100800 */
[----:B------:R0:W-:Y:S04]  /*27120*/  STL [R1+0xc], RZ ;  /* 0x00000cff01007387 */ /* 0x0001e80000100800 */
[----:B------:R0:W-:Y:S04]  /*27130*/  STL [R1+0x8], RZ ;  /* 0x000008ff01007387 */ /* 0x0001e80000100800 */
[----:B------:R0:W-:Y:S02]  /*27140*/  STL [R1+0x10], R0 ;  /* 0x0000100001007387 */ /* 0x0001e40000100800 */
.L_x_1638:
[----:B------:R-:W-:Y:S05]  /*27150*/  YIELD ;  /* 0x0000000000007946 */ /* 0x000fea0003800000 */
[----:B------:R-:W-:Y:S01]  /*27160*/  ULDC.64 UR4, c[0x0][0xa28] ;  /* 0x00028a0000047ab9 */ /* 0x000fe20000000a00 */
[----:B-1----:R-:W-:Y:S02]  /*27170*/  CS2R R6, SRZ ;  /* 0x0000000000067805 */ /* 0x002fe4000001ff00 */
[----:B------:R-:W-:Y:S01]  /*27180*/  ISETP.NE.U32.AND P0, PT, RZ, UR4, PT ;  /* 0x00000004ff007c0c */ /* 0x000fe2000bf05070 */
[----:B------:R-:W1:Y:S01]  /*27190*/  LDC.64 R12, c[0x0][0xa00] ;  /* 0x00028000ff0c7b82 */ /* 0x000e620000000a00 */
[----:B------:R-:W-:Y:S01]  /*271a0*/  ULDC.64 UR6, c[0x0][0xa08] ;  /* 0x0002820000067ab9 */ /* 0x000fe20000000a00 */
[----:B------:R-:W-:Y:S01]  /*271b0*/  ULDC.64 UR8, c[0x0][0xa10] ;  /* 0x0002840000087ab9 */ /* 0x000fe20000000a00 */
[----:B------:R-:W-:Y:S01]  /*271c0*/  ISETP.NE.AND.EX P0, PT, RZ, UR5, PT, P0 ;  /* 0x00000005ff007c0c */ /* 0x000fe2000bf05300 */
[----:B------:R-:W-:-:S04]  /*271d0*/  ULDC.64 UR4, c[0x0][0xa18] ;  /* 0x0002860000047ab9 */ /* 0x000fc80000000a00 */
[----:B--2---:R-:W2:Y:S08]  /*271e0*/  LDC.64 R4, c[0x0][0xa08] ;  /* 0x00028200ff047b82 */ /* 0x004eb00000000a00 */
[----:B0-----:R-:W0:Y:S02]  /*271f0*/  @P0 LDC.64 R2, c[0x0][0xa28] ;  /* 0x00028a00ff020b82 */ /* 0x001e240000000a00 */
[----:B0-----:R-:W-:-:S05]  /*27200*/  @P0 IMAD.WIDE R2, R19, 0x4, R2 ;  /* 0x0000000413020825 */ /* 0x001fca00078e0202 */
[----:B------:R0:W5:Y:S01]  /*27210*/  @P0 LDG.E R6, desc[UR38][R2.64] ;  /* 0x0000002602060981 */ /* 0x000162000c1e1900 */
[----:B------:R-:W-:Y:S01]  /*27220*/  ISETP.NE.U32.AND P0, PT, RZ, UR4, PT ;  /* 0x00000004ff007c0c */ /* 0x000fe2000bf05070 */
[----:B-1----:R-:W-:Y:S01]  /*27230*/  IMAD.WIDE R12, R19, 0x4, R12 ;  /* 0x00000004130c7825 */ /* 0x002fe200078e020c */
[----:B------:R-:W-:Y:S02]  /*27240*/  ISETP.NE.U32.AND P2, PT, RZ, UR6, PT ;  /* 0x00000006ff007c0c */ /* 0x000fe4000bf45070 */
[----:B------:R-:W-:Y:S01]  /*27250*/  ISETP.NE.AND.EX P0, PT, RZ, UR5, PT, P0 ;  /* 0x00000005ff007c0c */ /* 0x000fe2000bf05300 */
[----:B------:R-:W-:Y:S01]  /*27260*/  ULDC.64 UR4, c[0x0][0xa00] ;  /* 0x0002800000047ab9 */ /* 0x000fe20000000a00 */
[----:B------:R-:W-:Y:S01]  /*27270*/  ISETP.NE.U32.AND P4, PT, RZ, UR8, PT ;  /* 0x00000008ff007c0c */ /* 0x000fe2000bf85070 */
[----:B------:R-:W-:Y:S01]  /*27280*/  IMAD.MOV.U32 R8, RZ, RZ, RZ ;  /* 0x000000ffff087224 */ /* 0x000fe200078e00ff */
[----:B------:R-:W-:Y:S01]  /*27290*/  ISETP.NE.U32.AND P1, PT, RZ, UR4, PT ;  /* 0x00000004ff007c0c */ /* 0x000fe2000bf25070 */
[----:B0-----:R-:W0:Y:S01]  /*272a0*/  LDC.64 R2, c[0x0][0xa10] ;  /* 0x00028400ff027b82 */ /* 0x001e220000000a00 */
[----:B---3--:R-:W-:-:S02]  /*272b0*/  IMAD.MOV.U32 R0, RZ, RZ, RZ ;  /* 0x000000ffff007224 */ /* 0x008fc400078e00ff */
[----:B------:R-:W-:Y:S01]  /*272c0*/  ISETP.NE.AND.EX P3, PT, RZ, UR5, PT, P1 ;  /* 0x00000005ff007c0c */ /* 0x000fe2000bf65310 */
[----:B--2---:R-:W-:-:S04]  /*272d0*/  IMAD.WIDE R4, R19, 0x4, R4 ;  /* 0x0000000413047825 */ /* 0x004fc800078e0204 */
[----:B------:R-:W1:Y:S01]  /*272e0*/  @P0 LDC.64 R10, c[0x0][0xa18] ;  /* 0x00028600ff0a0b82 */ /* 0x000e620000000a00 */
[----:B------:R-:W-:Y:S01]  /*272f0*/  ULDC UR4, c[0x0][0x288] ;  /* 0x0000a20000047ab9 */ /* 0x000fe20000000800 */
[----:B------:R-:W-:Y:S02]  /*27300*/  ISETP.NE.AND.EX P1, PT, RZ, UR7, PT, P2 ;  /* 0x00000007ff007c0c */ /* 0x000fe4000bf25320 */
[----:B------:R-:W-:-:S04]  /*27310*/  ISETP.NE.AND.EX P2, PT, RZ, UR9, PT, P4 ;  /* 0x00000009ff007c0c */ /* 0x000fc8000bf45340 */
[----:B------:R-:W2:Y:S07]  /*27320*/  @P3 LDG.E R7, desc[UR38][R12.64] ;  /* 0x000000260c073981 */ /* 0x000eae000c1e1900 */
[----:B------:R-:W5:Y:S01]  /*27330*/  @P1 LDG.E R8, desc[UR38][R4.64] ;  /* 0x0000002604081981 */ /* 0x000f62000c1e1900 */
[----:B0-----:R-:W-:-:S05]  /*27340*/  IMAD.WIDE R2, R19, 0x4, R2 ;  /* 0x0000000413027825 */ /* 0x001fca00078e0202 */
[----:B------:R-:W5:Y:S01]  /*27350*/  @P2 LDG.E R0, desc[UR38][R2.64] ;  /* 0x0000002602002981 */ /* 0x000f62000c1e1900 */
[----:B-1----:R-:W-:-:S03]  /*27360*/  @P0 IMAD.WIDE R10, R19, 0x4, R10 ;  /* 0x00000004130a0825 */ /* 0x002fc600078e020a */
        /* <DEDUP_REMOVED lines=11> */
[----:B0-----:R-:W-:Y:S01]  /*27420*/  IMAD.U32 R10, RZ, RZ, UR5 ;  /* 0x00000005ff0a7e24 */ /* 0x001fe2000f8e00ff */
[----:B--2---:R0:W-:Y:S01]  /*27430*/  STL [R1+0x38], R7 ;  /* 0x0000380701007387 */ /* 0x0041e20000100800 */
[----:B------:R-:W-:Y:S02]  /*27440*/  IMAD.MOV.U32 R11, RZ, RZ, R7 ;  /* 0x000000ffff0b7224 */ /* 0x000fe400078e0007 */
[----:B0-----:R-:W-:Y:S01]  /*27450*/  IMAD.U32 R7, RZ, RZ, UR4 ;  /* 0x00000004ff077e24 */ /* 0x001fe2000f8e00ff */
[----:B------:R-:W-:Y:S06]  /*27460*/  @P0 BRA `(.L_x_1521) ;  /* 0x0000000000140947 */ /* 0x000fec0003800000 */
[----:B------:R-:W-:Y:S05]  /*27470*/  @!P3 BRA `(.L_x_1521) ;  /* 0x000000000010b947 */ /* 0x000fea0003800000 */
[----:B------:R-:W2:Y:S04]  /*27480*/  LDG.E R9, desc[UR38][R12.64] ;  /* 0x000000260c097981 */ /* 0x000ea8000c1e1900 */
[----:B------:R-:W2:Y:S02]  /*27490*/  LDG.E R12, desc[UR38][R12.64+0x4] ;  /* 0x000004260c0c7981 */ /* 0x000ea4000c1e1900 */
[----:B--2---:R-:W-:-:S05]  /*274a0*/  IMAD.IADD R11, R12, 0x1, -R9 ;  /* 0x000000010c0b7824 */ /* 0x004fca00078e0a09 */
[----:B------:R0:W-:Y:S02]  /*274b0*/  STL [R1+0x38], R11 ;  /* 0x0000380b01007387 */ /* 0x0001e40000100800 */
.L_x_1521:
[----:B-----5:R-:W-:Y:S01]  /*274c0*/  IMAD.IADD R8, R8, 0x1, R6 ;  /* 0x0000000108087824 */ /* 0x020fe200078e0206 */
[----:B------:R-:W-:Y:S02]  /*274d0*/  ULDC.64 UR4, c[0x0][0xa20] ;  /* 0x0002880000047ab9 */ /* 0x000fe40000000a00 */
[----:B------:R-:W-:Y:S02]  /*274e0*/  ISETP.NE.U32.AND P0, PT, RZ, UR4, PT ;  /* 0x00000004ff007c0c */ /* 0x000fe4000bf05070 */
[----:B------:R1:W-:Y:S02]  /*274f0*/  STL [R1+0x28], R8 ;  /* 0x0000280801007387 */ /* 0x0003e40000100800 */
[----:B------:R-:W-:-:S13]  /*27500*/  ISETP.NE.AND.EX P0, PT, RZ, UR5, PT, P0 ;  /* 0x00000005ff007c0c */ /* 0x000fda000bf05300 */
[----:B-1----:R-:W-:Y:S05]  /*27510*/  @!P0 BRA `(.L_x_1522) ;  /* 0x0000000000108947 */ /* 0x002fea0003800000 */
[----:B------:R-:W1:Y:S02]  /*27520*/  LDC.64 R4, c[0x0][0xa20] ;  /* 0x00028800ff047b82 */ /* 0x000e640000000a00 */
[----:B-1----:R-:W-:-:S05]  /*27530*/  IMAD.WIDE R4, R19, 0x4, R4 ;  /* 0x0000000413047825 */ /* 0x002fca00078e0204 */
[----:B------:R1:W5:Y:S01]  /*27540*/  LDG.E R7, desc[UR38][R4.64] ;  /* 0x0000002604077981 */ /* 0x000362000c1e1900 */
[----:B------:R-:W-:Y:S05]  /*27550*/  BRA `(.L_x_1523) ;  /* 0x0000000000107947 */ /* 0x000fea0003800000 */
.L_x_1522:
[----:B------:R-:W-:Y:S05]  /*27560*/  @!P1 BRA `(.L_x_1523) ;  /* 0x00000000000c9947 */ /* 0x000fea0003800000 */
[----:B------:R-:W2:Y:S04]  /*27570*/  LDG.E R7, desc[UR38][R4.64] ;  /* 0x0000002604077981 */ /* 0x000ea8000c1e1900 */
[----:B------:R-:W2:Y:S02]  /*27580*/  LDG.E R4, desc[UR38][R4.64+0x4] ;  /* 0x0000042604047981 */ /* 0x000ea4000c1e1900 */
[----:B--2---:R-:W-:-:S07]  /*27590*/  IMAD.IADD R7, R4, 0x1, -R7 ;  /* 0x0000000104077824 */ /* 0x004fce00078e0a07 */
.L_x_1523:
[----:B-1----:R-:W2:Y:S04]  /*275a0*/  @P2 LDG.E R4, desc[UR38][R2.64] ;  /* 0x0000002602042981 */ /* 0x002ea8000c1e1900 */
[----:B------:R1:W2:Y:S01]  /*275b0*/  @P2 LDG.E R2, desc[UR38][R2.64+0x4] ;  /* 0x0000042602022981 */ /* 0x0002a2000c1e1900 */
[----:B------:R-:W-:Y:S02]  /*275c0*/  IMAD.SHL.U32 R12, R17, 0x80, RZ ;  /* 0x00000080110c7824 */ /* 0x000fe400078e00ff */
[----:B-----5:R-:W-:-:S03]  /*275d0*/  IMAD.IADD R9, R7, 0x1, -R6 ;  /* 0x0000000107097824 */ /* 0x020fc600078e0a06 */
[----:B------:R3:W-:Y:S01]  /*275e0*/  STL [R1+0x14], R12 ;  /* 0x0000140c01007387 */ /* 0x0007e20000100800 */
[----:B-1----:R-:W1:Y:S02]  /*275f0*/  LDC R3, c[0x0][0x448] ;  /* 0x00011200ff037b82 */ /* 0x002e640000000800 */
[----:B-1----:R-:W-:-:S13]  /*27600*/  ISETP.NE.AND P1, PT, R3, 0x1, PT ;  /* 0x000000010300780c */ /* 0x002fda0003f25270 */
[----:B------:R-:W1:Y:S08]  /*27610*/  @P1 LDC R3, c[0x0][0x44c] ;  /* 0x00011300ff031b82 */ /* 0x000e700000000800 */
[----:B------:R-:W4:Y:S01]  /*27620*/  @P1 LDC R5, c[0x0][0x450] ;  /* 0x00011400ff051b82 */ /* 0x000f220000000800 */
[----:B--2---:R-:W-:Y:S02]  /*27630*/  @P2 IMAD.IADD R10, R2, 0x1, -R4 ;  /* 0x00000001020a2824 */ /* 0x004fe400078e0a04 */
[----:B------:R-:W-:-:S02]  /*27640*/  VIADD R2, R12, 0x7f ;  /* 0x0000007f0c027836 */ /* 0x000fc40000000000 */
[----:B------:R-:W-:Y:S02]  /*27650*/  IMAD.IADD R7, R9, 0x1, R10 ;  /* 0x0000000109077824 */ /* 0x000fe400078e020a */
[----:B-1----:R-:W-:-:S03]  /*27660*/  @P1 IMAD.HI.U32 R3, R2, R3, RZ ;  /* 0x0000000302031227 */ /* 0x002fc600078e00ff */
[C---:B------:R-:W-:Y:S01]  /*27670*/  IADD3 R17, R7.reuse, 0x1, -R11 ;  /* 0x0000000107117810 */ /* 0x040fe20007ffe80b */
[----:B------:R-:W-:Y:S01]  /*27680*/  IMAD.MOV.U32 R6, RZ, RZ, R2 ;  /* 0x000000ffff067224 */ /* 0x000fe200078e0002 */
[----:B----4-:R-:W-:Y:S01]  /*27690*/  @P1 SHF.R.U32.HI R6, RZ, R5, R3 ;  /* 0x00000005ff061219 */ /* 0x010fe20000011603 */
[----:B------:R-:W-:-:S04]  /*276a0*/  VIADD R2, R7, 0xbf ;  /* 0x000000bf07027836 */ /* 0x000fc80000000000 */
[----:B------:R-:W-:-:S04]  /*276b0*/  IMAD.HI R2, R2, 0x2aaaaaab, RZ ;  /* 0x2aaaaaab02027827 */ /* 0x000fc800078e02ff */
[----:B------:R-:W-:Y:S01]  /*276c0*/  IMAD.IADD R6, R17, 0x1, R6 ;  /* 0x0000000111067824 */ /* 0x000fe200078e0206 */
[----:B------:R-:W-:-:S04]  /*276d0*/  SHF.R.U32.HI R21, RZ, 0x1f, R2 ;  /* 0x0000001fff157819 */ /* 0x000fc80000011602 */
[----:B------:R-:W-:Y:S02]  /*276e0*/  LEA.HI.SX32 R21, R2, R21, 0x1b ;  /* 0x0000001502157211 */ /* 0x000fe400078fdaff */
[----:B------:R-:W1:Y:S02]  /*276f0*/  LDC.64 R2, c[0x0][0x9e0] ;  /* 0x00027800ff027b82 */ /* 0x000e640000000a00 */
[----:B-1----:R-:W-:Y:S01]  /*27700*/  ISETP.GE.AND P3, PT, R3, 0x1, PT ;  /* 0x000000010300780c */ /* 0x002fe20003f66270 */
[----:B------:R-:W-:-:S12]  /*27710*/  IMAD.IADD R8, R6, 0x1, R2 ;  /* 0x0000000106087824 */ /* 0x000fd800078e0202 */
[----:B---3--:R-:W-:Y:S05]  /*27720*/  @!P3 BRA `(.L_x_1524) ;  /* 0x000000000048b947 */ /* 0x008fea0003800000 */
[C---:B------:R-:W-:Y:S01]  /*27730*/  ISETP.GT.AND P0, PT, R6.reuse, RZ, PT ;  /* 0x000000ff0600720c */ /* 0x040fe20003f04270 */
[----:B------:R-:W-:Y:S01]  /*27740*/  BSSY B0, `(.L_x_1525) ;  /* 0x000000e000007945 */ /* 0x000fe20003800000 */
[----:B------:R-:W-:-:S11]  /*27750*/  VIADD R2, R6, 0xffffffff ;  /* 0xffffffff06027836 */ /* 0x000fd60000000000 */
[----:B------:R-:W-:Y:S05]  /*27760*/  @P0 BRA `(.L_x_1526) ;  /* 0x00000000001c0947 */ /* 0x000fea0003800000 */
[----:B------:R-:W-:Y:S01]  /*27770*/  ISETP.NE.AND P0, PT, R3, 0x1, PT ;  /* 0x000000010300780c */ /* 0x000fe20003f05270 */
[----:B------:R-:W-:-:S12]  /*27780*/  IMAD.MOV R2, RZ, RZ, -R6 ;  /* 0x000000ffff027224 */ /* 0x000fd800078e0a06 */
[----:B------:R-:W1:Y:S02]  /*27790*/  @P0 LDC.64 R4, c[0x0][0x9e8] ;  /* 0x00027a00ff040b82 */ /* 0x000e640000000a00 */
[----:B-1----:R-:W-:-:S05]  /*277a0*/  @P0 IMAD.HI.U32 R4, R2, R4, RZ ;  /* 0x0000000402040227 */ /* 0x002fca00078e00ff */
[----:B------:R-:W-:-:S04]  /*277b0*/  @P0 SHF.R.U32.HI R2, RZ, R5, R4 ;  /* 0x00000005ff020219 */ /* 0x000fc80000011604 */
[----:B------:R-:W-:Y:S01]  /*277c0*/  LOP3.LUT R2, RZ, R2, RZ, 0x33, !PT ;  /* 0x00000002ff027212 */ /* 0x000fe200078e33ff */
[----:B------:R-:W-:Y:S06]  /*277d0*/  BRA `(.L_x_1527) ;  /* 0x0000000000107947 */ /* 0x000fec0003800000 */
.L_x_1526:
[----:B------:R-:W-:-:S13]  /*277e0*/  ISETP.NE.AND P0, PT, R3, 0x1, PT ;  /* 0x000000010300780c */ /* 0x000fda0003f05270 */
[----:B------:R-:W1:Y:S02]  /*277f0*/  @P0 LDC.64 R4, c[0x0][0x9e8] ;  /* 0x00027a00ff040b82 */ /* 0x000e640000000a00 */
[----:B-1----:R-:W-:-:S05]  /*27800*/  @P0 IMAD.HI.U32 R4, R2, R4, RZ ;  /* 0x0000000402040227 */ /* 0x002fca00078e00ff */
[----:B------:R-:W-:-:S07]  /*27810*/  @P0 SHF.R.U32.HI R2, RZ, R5, R4 ;  /* 0x00000005ff020219 */ /* 0x000fce0000011604 */
.L_x_1527:
[----:B------:R-:W-:Y:S05]  /*27820*/  BSYNC B0 ;  /* 0x0000000000007941 */ /* 0x000fea0003800000 */
.L_x_1525:
[----:B------:R-:W-:-:S05]  /*27830*/  IMAD R2, R2, R3, R3 ;  /* 0x0000000302027224 */ /* 0x000fca00078e0203 */
[----:B------:R-:W-:-:S07]  /*27840*/  VIMNMX R8, R8, R2, PT ;  /* 0x0000000208087248 */ /* 0x000fce0003fe0100 */
.L_x_1524:
[----:B------:R-:W1:Y:S01]  /*27850*/  @P1 LDC R4, c[0x0][0x44c] ;  /* 0x00011300ff041b82 */ /* 0x000e620000000800 */
[----:B------:R-:W-:Y:S01]  /*27860*/  IMAD.MOV.U32 R2, RZ, RZ, R12 ;  /* 0x000000ffff027224 */ /* 0x000fe200078e000c */
[----:B------:R-:W-:Y:S01]  /*27870*/  ULDC UR4, c[0x0][0x9dc] ;  /* 0x0002770000047ab9 */ /* 0x000fe20000000800 */
[----:B------:R-:W-:-:S05]  /*27880*/  IMAD.IADD R20, R7, 0x1, -R11 ;  /* 0x0000000107147824 */ /* 0x000fca00078e0a0b */
[----:B------:R-:W2:Y:S01]  /*27890*/  @P1 LDC R5, c[0x0][0x450] ;  /* 0x00011400ff051b82 */ /* 0x000ea20000000800 */
[----:B-1----:R-:W-:-:S05]  /*278a0*/  @P1 IMAD.HI.U32 R4, R12, R4, RZ ;  /* 0x000000040c041227 */ /* 0x002fca00078e00ff */
[----:B--2---:R-:W-:-:S05]  /*278b0*/  @P1 SHF.R.U32.HI R2, RZ, R5, R4 ;  /* 0x00000005ff021219 */ /* 0x004fca0000011604 */
        /* <DEDUP_REMOVED lines=13> */
.L_x_1530:
[----:B------:R-:W-:-:S13]  /*27990*/  ISETP.NE.AND P0, PT, R3, 0x1, PT ;  /* 0x000000010300780c */ /* 0x000fda0003f05270 */
[----:B------:R-:W1:Y:S02]  /*279a0*/  @P0 LDC.64 R4, c[0x0][0x9e8] ;  /* 0x00027a00ff040b82 */ /* 0x000e640000000a00 */
[----:B-1----:R-:W-:-:S05]  /*279b0*/  @P0 IMAD.HI.U32 R4, R2, R4, RZ ;  /* 0x0000000402040227 */ /* 0x002fca00078e00ff */
[----:B------:R-:W-:-:S07]  /*279c0*/  @P0 SHF.R.U32.HI R2, RZ, R5, R4 ;  /* 0x00000005ff020219 */ /* 0x000fce0000011604 */
.L_x_1531:
[----:B------:R-:W-:Y:S05]  /*279d0*/  BSYNC B0 ;  /* 0x0000000000007941 */ /* 0x000fea0003800000 */
.L_x_1529:
[----:B------:R-:W-:-:S05]  /*279e0*/  IMAD R2, R2, R3, RZ ;  /* 0x0000000302027224 */ /* 0x000fca00078e02ff */
[----:B------:R-:W-:-:S07]  /*279f0*/  VIMNMX R6, R6, R2, !PT ;  /* 0x0000000206067248 */ /* 0x000fce0007fe0100 */
.L_x_1528:
[----:B------:R-:W-:Y:S01]  /*27a00*/  VIADD R8, R8, 0xbf ;  /* 0x000000bf08087836 */ /* 0x000fe20000000000 */
[----:B------:R-:W-:Y:S01]  /*27a10*/  BSSY B0, `(.L_x_1532) ;  /* 0x00000f0000007945 */ /* 0x000fe20003800000 */
        /* <DEDUP_REMOVED lines=11> */
[----:B------:R-:W-:-:S03]  /*27ad0*/  VIMNMX R10, R9, R10, PT ;  /* 0x0000000a090a7248 */ /* 0x000fc60003fe0100 */
[----:B------:R-:W-:Y:S01]  /*27ae0*/  IMAD.WIDE.U32 R4, R2, -0x55555555, RZ ;  /* 0xaaaaaaab02047825 */ /* 0x000fe200078e00ff */
[----:B------:R-:W-:-:S04]  /*27af0*/  ISETP.GT.AND P0, PT, R10, R2, PT ;  /* 0x000000020a00720c */ /* 0x000fc80003f04270 */
[----:B------:R-:W-:-:S05]  /*27b00*/  SHF.R.U32.HI R3, RZ, 0x7, R5 ;  /* 0x00000007ff037819 */ /* 0x000fca0000011605 */
[----:B------:R-:W-:-:S04]  /*27b10*/  IMAD.MOV.U32 R8, RZ, RZ, R3 ;  /* 0x000000ffff087224 */ /* 0x000fc800078e0003 */
[----:B------:R-:W-:-:S04]  /*27b20*/  @P0 VIADD R2, R10, 0xbf ;  /* 0x000000bf0a020836 */ /* 0x000fc80000000000 */
[----:B------:R-:W-:-:S05]  /*27b30*/  @P0 IMAD.HI R2, R2, 0x2aaaaaab, RZ ;  /* 0x2aaaaaab02020827 */ /* 0x000fca00078e02ff */
        /* <DEDUP_REMOVED lines=8> */
[----:B------:R-:W1:Y:S02]  /*27bc0*/  S2R R4, SR_TID.X ;  /* 0x0000000000047919 */ /* 0x000e640000002100 */
[----:B-1----:R-:W-:-:S04]  /*27bd0*/  SHF.R.U32.HI R4, RZ, 0x5, R4 ;  /* 0x00000005ff047819 */ /* 0x002fc80000011604 */
[----:B------:R-:W-:-:S05]  /*27be0*/  LOP3.LUT R4, R4, 0x3, RZ, 0xc0, !PT ;  /* 0x0000000304047812 */ /* 0x000fca00078ec0ff */
[----:B------:R1:W2:Y:S02]  /*27bf0*/  SHFL.IDX PT, R14, R4, RZ, 0x1f ;  /* 0x00001fff040e7589 */ /* 0x0002a400000e0000 */
.L_x_1734:
[----:B--2---:R-:W-:Y:S02]  /*27c00*/  ISETP.NE.AND P0, PT, R14, RZ, PT ;  /* 0x000000ff0e00720c */ /* 0x004fe40003f05270 */
[----:B------:R-:W-:-:S11]  /*27c10*/  PLOP3.LUT P6, PT, PT, PT, PT, 0x8, 0x0 ;  /* 0x000000000000781c */ /* 0x000fd60003fce170 */
[----:B------:R-:W-:Y:S05]  /*27c20*/  @P0 BRA `(.L_x_1535) ;  /* 0x00000000000c0947 */ /* 0x000fea0003800000 */
[----:B------:R-:W-:-:S03]  /*27c30*/  UMOV UR4, 0xffffffff ;  /* 0xffffffff00047882 */ /* 0x000fc60000000000 */
[----:B------:R-:W-:Y:S05]  /*27c40*/  BRA.DIV UR4, `(.L_x_1536) ;  /* 0x0000007a04307947 */ /* 0x000fea000b800000 */
[----:B------:R-:W-:-:S13]  /*27c50*/  ELECT P6, URZ, PT ;  /* 0x00000000003f782f */ /* 0x000fda00038c0000 */
.L_x_1535:
[----:B-1----:R-:W2:Y:S04]  /*27c60*/  LDL R4, [R1+0x50] ;  /* 0x0000500001047983 */ /* 0x002ea80000100800 */
[----:B------:R-:W3:Y:S01]  /*27c70*/  LDL R6, [R1+0x4] ;  /* 0x0000040001067983 */ /* 0x000ee20000100800 */
[----:B------:R-:W-:Y:S01]  /*27c80*/  BSSY B1, `(.L_x_1537) ;  /* 0x0000008000017945 */ /* 0x000fe20003800000 */
[----:B--2---:R-:W-:-:S05]  /*27c90*/  VIADD R4, R4, 0x1 ;  /* 0x0000000104047836 */ /* 0x004fca0000000000 */
[----:B------:R-:W-:-:S04]  /*27ca0*/  LEA.HI R5, R4, R4, RZ, 0x1 ;  /* 0x0000000404057211 */ /* 0x000fc800078f08ff */
[----:B------:R-:W-:-:S05]  /*27cb0*/  LOP3.LUT R5, R5, 0xfffffffe, RZ, 0xc0, !PT ;  /* 0xfffffffe05057812 */ /* 0x000fca00078ec0ff */
[----:B------:R-:W-:-:S05]  /*27cc0*/  IMAD.IADD R4, R4, 0x1, -R5 ;  /* 0x0000000104047824 */ /* 0x000fca00078e0a05 */
[----:B------:R-:W-:-:S04]  /*27cd0*/  SHF.L.U32 R4, R4, 0x1f, RZ ;  /* 0x0000001f04047819 */ /* 0x000fc800000006ff */
[----:B---3--:R-:W1:Y:S02]  /*27ce0*/  SYNCS.PHASECHK.TRANS64.TRYWAIT P0, [R6+URZ+0x28820], R4 ;  /* 0x02882004060075a7 */ /* 0x008e64000800017f */
[----:B-1----:R-:W-:Y:S05]  /*27cf0*/  @!P0 BRA `(.L_x_1538) ;  /* 0x0000007800248947 */ /* 0x002fea0003800000 */
.L_x_1737:
[----:B------:R-:W-:Y:S05]  /*27d00*/  BSYNC B1 ;  /* 0x0000000000017941 */ /* 0x000fea0003800000 */
.L_x_1537:
[----:B------:R-:W-:Y:S04]  /*27d10*/  BSSY B1, `(.L_x_1539) ;  /* 0x0000053000017945 */ /* 0x000fe80003800000 */
[----:B------:R-:W-:Y:S05]  /*27d20*/  @!P6 BRA `(.L_x_1540) ;  /* 0x000000040044e947 */ /* 0x000fea0003800000 */
[----:B------:R-:W2:Y:S04]  /*27d30*/  LDL R6, [R1+0x4] ;  /* 0x0000040001067983 */ /* 0x000ea80000100800 */
[----:B------:R-:W3:Y:S01]  /*27d40*/  LDL R7, [R1+0xc] ;  /* 0x00000c0001077983 */ /* 0x000ee20000100800 */
[----:B-1----:R-:W1:Y:S01]  /*27d50*/  S2R R5, SR_TID.X ;  /* 0x0000000000057919 */ /* 0x002e620000002100 */
[----:B--2---:R-:W-:Y:S02]  /*27d60*/  IMAD.MOV.U32 R9, RZ, RZ, R6 ;  /* 0x000000ffff097224 */ /* 0x004fe400078e0006 */
[----:B------:R-:W2:Y:S02]  /*27d70*/  LDL R6, [R1+0x18] ;  /* 0x0000180001067983 */ /* 0x000ea40000100800 */
[----:B---3--:R-:W-:Y:S01]  /*27d80*/  IMAD R7, R7, 0x8, R9 ;  /* 0x0000000807077824 */ /* 0x008fe200078e0209 */
[----:B-1----:R-:W-:Y:S01]  /*27d90*/  LOP3.LUT R5, R5, 0x7f, RZ, 0xc0, !PT ;  /* 0x0000007f05057812 */ /* 0x002fe200078ec0ff */
[----:B------:R-:W-:Y:S03]  /*27da0*/  BSSY B2, `(.L_x_1541) ;  /* 0x0000005000027945 */ /* 0x000fe60003800000 */
[----:B------:R-:W-:-:S02]  /*27db0*/  ISETP.NE.AND P1, PT, R5, RZ, PT ;  /* 0x000000ff0500720c */ /* 0x000fc40003f25270 */
[----:B--2---:R-:W-:-:S04]  /*27dc0*/  SHF.L.U32 R9, R6, 0x1f, RZ ;  /* 0x0000001f06097819 */ /* 0x004fc800000006ff */
[----:B------:R-:W1:Y:S02]  /*27dd0*/  SYNCS.PHASECHK.TRANS64.TRYWAIT P0, [R7+URZ+0x288a0], R9 ;  /* 0x0288a009070075a7 */ /* 0x000e64000800017f */
[----:B-1----:R-:W-:Y:S05]  /*27de0*/  @!P0 BRA `(.L_x_1542) ;  /* 0x0000007800008947 */ /* 0x002fea0003800000 */
.L_x_1738:
[----:B------:R-:W-:Y:S05]  /*27df0*/  BSYNC B2 ;  /* 0x0000000000027941 */ /* 0x000fea0003800000 */
.L_x_1541:
        /* <DEDUP_REMOVED lines=9> */
.L_x_1544:
[----:B------:R-:W-:Y:S05]  /*27e90*/  BSYNC B2 ;  /* 0x0000000000027941 */ /* 0x000fea0003800000 */
.L_x_1543:
[----:B------:R-:W2:Y:S04]  /*27ea0*/  LDL R6, [R1+0x4] ;  /* 0x0000040001067983 */ /* 0x000ea80000100800 */
[----:B------:R-:W2:Y:S01]  /*27eb0*/  LDL R5, [R1+0xc] ;  /* 0x00000c0001057983 */ /* 0x000ea20000100800 */
[----:B0-----:R-:W-:Y:S01]  /*27ec0*/  IMAD.MOV.U32 R11, RZ, RZ, RZ ;  /* 0x000000ffff0b7224 */ /* 0x001fe200078e00ff */
        /* <DEDUP_REMOVED lines=9> */
[----:B------:R-:W-:Y:S02]  /*27f60*/  VIADD R5, R7, 0x28890 ;  /* 0x0002889007057836 */ /* 0x000fe40000000000 */
[----:B------:R-:W-:-:S07]  /*27f70*/  VIADD R6, R10, 0x1c400 ;  /* 0x0001c4000a067836 */ /* 0x000fce0000000000 */
.L_x_1545:
        /* <DEDUP_REMOVED lines=9> */
[----:B0-----:R-:W-:Y:S05]  /*28010*/  @P0 BRA.U.ANY `(.L_x_1545) ;  /* 0xfffffffd00d80947 */ /* 0x001fea000393ffff */
[----:B------:R-:W0:Y:S01]  /*28020*/  SYNCS.PHASECHK.TRANS64.TRYWAIT P0, [R7+URZ+0x288c0], R9 ;  /* 0x0288c009070075a7 */ /* 0x000e22000800017f */
[----:B------:R-:W-:Y:S04]  /*28030*/  BSSY B2, `(.L_x_1546) ;  /* 0x0000002000027945 */ /* 0x000fe80003800000 */
[----:B0-----:R-:W-:Y:S05]  /*28040*/  @!P0 BRA `(.L_x_1547) ;  /* 0x00000074007c8947 */ /* 0x001fea0003800000 */
.L_x_1739:
[----:B------:R-:W-:Y:S05]  /*28050*/  BSYNC B2 ;  /* 0x0000000000027941 */ /* 0x000fea0003800000 */
.L_x_1546:
        /* <DEDUP_REMOVED lines=11> */
.L_x_1549:
[----:B------:R-:W-:Y:S05]  /*28110*/  BSYNC B2 ;  /* 0x0000000000027941 */ /* 0x000fea0003800000 */
.L_x_1548:
        /* <DEDUP_REMOVED lines=8> */
.L_x_1550:
        /* <DEDUP_REMOVED lines=9> */
[----:B--2---:R-:W-:Y:S05]  /*28230*/  @P0 BRA.U.ANY `(.L_x_1550) ;  /* 0xfffffffd00d80947 */ /* 0x004fea000393ffff */
.L_x_1540:
[----:B------:R-:W-:Y:S05]  /*28240*/  BSYNC B1 ;  /* 0x0000000000017941 */ /* 0x000fea0003800000 */
.L_x_1539:
[----:B------:R-:W2:Y:S04]  /*28250*/  LDL.LU R6, [R1+0xc] ;  /* 0x00000c0001067983 */ /* 0x000ea80000300800 */
[----:B------:R-:W3:Y:S01]  /*28260*/  LDL.LU R9, [R1+0x18] ;  /* 0x0000180001097983 */ /* 0x000ee20000300800 */
[----:B-1----:R-:W-:Y:S01]  /*28270*/  VIADD R4, R8, 0xfffffffe ;  /* 0xfffffffe08047836 */ /* 0x002fe20000000000 */
        /* <DEDUP_REMOVED lines=10> */
.L_x_1563:
[----:B------:R-:W-:Y:S05]  /*28320*/  YIELD ;  /* 0x0000000000007946 */ /* 0x000fea0003800000 */
[----:B------:R-:W-:Y:S04]  /*28330*/  BSSY B1, `(.L_x_1551) ;  /* 0x0000051000017945 */ /* 0x000fe80003800000 */
[----:B--2---:R-:W-:Y:S05]  /*28340*/  @!P6 BRA `(.L_x_1552) ;  /* 0x00000004003ce947 */ /* 0x004fea0003800000 */
[----:B------:R-:W2:Y:S04]  /*28350*/  LDL R8, [R1+0x4] ;  /* 0x0000040001087983 */ /* 0x000ea80000100800 */
[----:B-1----:R-:W2:Y:S04]  /*28360*/  LDL R5, [R1+0xc] ;  /* 0x00000c0001057983 */ /* 0x002ea80000100800 */
[----:B------:R-:W3:Y:S01]  /*28370*/  LDL R6, [R1+0x18] ;  /* 0x0000180001067983 */ /* 0x000ee20000100800 */
[----:B------:R-:W1:Y:S01]  /*28380*/  S2R R7, SR_TID.X ;  /* 0x0000000000077919 */ /* 0x000e620000002100 */
[----:B------:R-:W-:Y:S01]  /*28390*/  BSSY B2, `(.L_x_1553) ;  /* 0x0000007000027945 */ /* 0x000fe20003800000 */
[----:B-1----:R-:W-:-:S04]  /*283a0*/  LOP3.LUT R7, R7, 0x7f, RZ, 0xc0, !PT ;  /* 0x0000007f07077812 */ /* 0x002fc800078ec0ff */
[----:B------:R-:W-:Y:S01]  /*283b0*/  ISETP.NE.AND P2, PT, R7, RZ, PT ;  /* 0x000000ff0700720c */ /* 0x000fe20003f45270 */
[----:B--2---:R-:W-:Y:S01]  /*283c0*/  IMAD R5, R5, 0x8, R8 ;  /* 0x0000000805057824 */ /* 0x004fe200078e0208 */
[----:B---3--:R-:W-:-:S04]  /*283d0*/  SHF.L.U32 R6, R6, 0x1f, RZ ;  /* 0x0000001f06067819 */ /* 0x008fc800000006ff */
[----:B------:R-:W1:Y:S02]  /*283e0*/  SYNCS.PHASECHK.TRANS64.TRYWAIT P1, [R5+URZ+0x288a0], R6 ;  /* 0x0288a006050075a7 */ /* 0x000e64000802017f */
[----:B-1----:R-:W-:Y:S05]  /*283f0*/  @!P1 BRA `(.L_x_1554) ;  /* 0x0000007000a49947 */ /* 0x002fea0003800000 */
.L_x_1740:
[----:B------:R-:W-:Y:S05]  /*28400*/  BSYNC B2 ;  /* 0x0000000000027941 */ /* 0x000fea0003800000 */
.L_x_1553:
        /* <DEDUP_REMOVED lines=9> */
.L_x_1556:
[----:B------:R-:W-:Y:S05]  /*284a0*/  BSYNC B2 ;  /* 0x0000000000027941 */ /* 0x000fea0003800000 */
.L_x_1555:
[----:B------:R-:W2:Y:S04]  /*284b0*/  LDL R8, [R1+0x4] ;  /* 0x0000040001087983 */ /* 0x000ea80000100800 */
[----:B------:R-:W2:Y:S01]  /*284c0*/  LDL R7, [R1+0xc] ;  /* 0x00000c0001077983 */ /* 0x000ea20000100800 */
[----:B0-----:R-:W-:Y:S01]  /*284d0*/  IMAD.MOV.U32 R11, RZ, RZ, RZ ;  /* 0x000000ffff0b7224 */ /* 0x001fe200078e00ff */
        /* <DEDUP_REMOVED lines=8> */
[----:B------:R-:W-:Y:S02]  /*28560*/  IMAD R8, R4, 0xc0, R0 ;  /* 0x000000c004087824 */ /* 0x000fe400078e0200 */
[----:B------:R-:W-:-:S08]  /*28570*/  VIADD R10, R7, 0x1c400 ;  /* 0x0001c400070a7836 */ /* 0x000fd00000000000 */
.L_x_1557:
        /* <DEDUP_REMOVED lines=13> */
.L_x_1741:
[----:B------:R-:W-:Y:S05]  /*28650*/  BSYNC B2 ;  /* 0x0000000000027941 */ /* 0x000fea0003800000 */
.L_x_1558:
        /* <DEDUP_REMOVED lines=11> */
.L_x_1561:
[----:B------:R-:W-:Y:S05]  /*28710*/  BSYNC B2 ;  /* 0x0000000000027941 */ /* 0x000fea0003800000 */
.L_x_1560:
        /* <DEDUP_REMOVED lines=8> */
.L_x_1562:
        /* <DEDUP_REMOVED lines=10> */
.L_x_1552:
[----:B------:R-:W-:Y:S05]  /*28840*/  BSYNC B1 ;  /* 0x0000000000017941 */ /* 0x000fea0003800000 */
.L_x_1551:
[----:B------:R-:W2:Y:S04]  /*28850*/  LDL.LU R6, [R1+0xc] ;  /* 0x00000c0001067983 */ /* 0x000ea80000300800 */
[----:B-1----:R-:W3:Y:S01]  /*28860*/  LDL.LU R9, [R1+0x18] ;  /* 0x0000180001097983 */ /* 0x002ee20000300800 */
        /* <DEDUP_REMOVED lines=10> */
.L_x_1533:
[----:B------:R-:W-:Y:S05]  /*28910*/  BSYNC B0 ;  /* 0x0000000000007941 */ /* 0x000fea0003800000 */
.L_x_1532:
[----:B------:R-:W3:Y:S01]  /*28920*/  LDL R8, [R1+0x14] ;  /* 0x0000140001087983 */ /* 0x000ee20000100800 */
[----:B------:R-:W4:Y:S01]  /*28930*/  LDC R0, c[0x0][0x448] ;  /* 0x00011200ff007b82 */ /* 0x000f220000000800 */
[----:B------:R-:W-:Y:S07]  /*28940*/  @!P0 WARPSYNC.ALL ;  /* 0x0000000000008948 */ /* 0x000fee0003800000 */
[----:B------:R-:W-:Y:S01]  /*28950*/  @!P0 BAR.SYNC.DEFER_BLOCKING 0xc, 0x180 ;  /* 0x0306000000008b1d */ /* 0x000fe20000010000 */
[----:B----4-:R-:W-:-:S13]  /*28960*/  ISETP.NE.AND P1, PT, R0, 0x1, PT ;  /* 0x000000010000780c */ /* 0x010fda0003f25270 */
[----:B------:R-:W4:Y:S08]  /*28970*/  @P1 LDC R2, c[0x0][0x44c] ;  /* 0x00011300ff021b82 */ /* 0x000f300000000800 */
[----:B------:R-:W5:Y:S01]  /*28980*/  @P1 LDC R3, c[0x0][0x450] ;  /* 0x00011400ff031b82 */ /* 0x000f620000000800 */
[----:B---3--:R-:W-:-:S04]  /*28990*/  VIADD R0, R8, 0x7f ;  /* 0x0000007f08007836 */ /* 0x008fc80000000000 */
[----:B----4-:R-:W-:-:S05]  /*289a0*/  @P1 IMAD.HI.U32 R2, R0, R2, RZ ;  /* 0x0000000200021227 */ /* 0x010fca00078e00ff */
[----:B-----5:R-:W-:Y:S02]  /*289b0*/  @P1 SHF.R.U32.HI R0, RZ, R3, R2 ;  /* 0x00000003ff001219 */ /* 0x020fe40000011602 */
[----:B------:R-:W3:Y:S03]  /*289c0*/  LDC.64 R2, c[0x0][0x9e0] ;  /* 0x00027800ff027b82 */ /* 0x000ee60000000a00 */
[----:B------:R-:W-:Y:S01]  /*289d0*/  IMAD.IADD R0, R17, 0x1, R0 ;  /* 0x0000000111007824 */ /* 0x000fe200078e0200 */
[----:B---3--:R-:W-:-:S03]  /*289e0*/  ISETP.GE.AND P2, PT, R3, 0x1, PT ;  /* 0x000000010300780c */ /* 0x008fc60003f46270 */
[----:B------:R-:W-:-:S10]  /*289f0*/  IMAD.IADD R6, R0, 0x1, R2 ;  /* 0x0000000100067824 */ /* 0x000fd400078e0202 */
[----:B------:R-:W-:Y:S05]  /*28a00*/  @!P2 BRA `(.L_x_1564) ;  /* 0x000000000048a947 */ /* 0x000fea0003800000 */
[C---:B------:R-:W-:Y:S01]  /*28a10*/  ISETP.GT.AND P0, PT, R0.reuse, RZ, PT ;  /* 0x000000ff0000720c */ /* 0x040fe20003f04270 */
[----:B------:R-:W-:Y:S01]  /*28a20*/  BSSY B0, `(.L_x_1565) ;  /* 0x000000e000007945 */ /* 0x000fe20003800000 */
[----:B------:R-:W-:-:S11]  /*28a30*/  VIADD R2, R0, 0xffffffff ;  /* 0xffffffff00027836 */ /* 0x000fd60000000000 */
[----:B------:R-:W-:Y:S05]  /*28a40*/  @P0 BRA `(.L_x_1566) ;  /* 0x00000000001c0947 */ /* 0x000fea0003800000 */
[----:B------:R-:W-:Y:S01]  /*28a50*/  ISETP.NE.AND P0, PT, R3, 0x1, PT ;  /* 0x000000010300780c */ /* 0x000fe20003f05270 */
[----:B------:R-:W-:-:S12]  /*28a60*/  IMAD.MOV R0, RZ, RZ, -R0 ;  /* 0x000000ffff007224 */ /* 0x000fd800078e0a00 */
[----:B-12---:R-:W1:Y:S02]  /*28a70*/  @P0 LDC.64 R4, c[0x0][0x9e8] ;  /* 0x00027a00ff040b82 */ /* 0x006e640000000a00 */
[----:B-1----:R-:W-:-:S05]  /*28a80*/  @P0 IMAD.HI.U32 R4, R0, R4, RZ ;  /* 0x0000000400040227 */ /* 0x002fca00078e00ff */
[----:B------:R-:W-:-:S04]  /*28a90*/  @P0 SHF.R.U32.HI R0, RZ, R5, R4 ;  /* 0x00000005ff000219 */ /* 0x000fc80000011604 */
[----:B------:R-:W-:Y:S01]  /*28aa0*/  LOP3.LUT R2, RZ, R0, RZ, 0x33, !PT ;  /* 0x00000000ff027212 */ /* 0x000fe200078e33ff */
[----:B------:R-:W-:Y:S06]  /*28ab0*/  BRA `(.L_x_1567) ;  /* 0x0000000000107947 */ /* 0x000fec0003800000 */
.L_x_1566:
[----:B------:R-:W-:-:S13]  /*28ac0*/  ISETP.NE.AND P0, PT, R3, 0x1, PT ;  /* 0x000000010300780c */ /* 0x000fda0003f05270 */
[----:B-12---:R-:W1:Y:S02]  /*28ad0*/  @P0 LDC.64 R4, c[0x0][0x9e8] ;  /* 0x00027a00ff040b82 */ /* 0x006e640000000a00 */
[----:B-1----:R-:W-:-:S05]  /*28ae0*/  @P0 IMAD.HI.U32 R4, R2, R4, RZ ;  /* 0x0000000402040227 */ /* 0x002fca00078e00ff */
[----:B------:R-:W-:-:S07]  /*28af0*/  @P0 SHF.R.U32.HI R2, RZ, R5, R4 ;  /* 0x00000005ff020219 */ /* 0x000fce0000011604 */
.L_x_1567:
[----:B------:R-:W-:Y:S05]  /*28b00*/  BSYNC B0 ;  /* 0x0000000000007941 */ /* 0x000fea0003800000 */
.L_x_1565:
[----:B------:R-:W-:-:S05]  /*28b10*/  IMAD R2, R2, R3, R3 ;  /* 0x0000000302027224 */ /* 0x000fca00078e0203 */
[----:B------:R-:W-:-:S07]  /*28b20*/  VIMNMX R6, R6, R2, PT ;  /* 0x0000000206067248 */ /* 0x000fce0003fe0100 */
.L_x_1564:
[----:B------:R-:W-:Y:S01]  /*28b30*/  VIADD R6, R6, 0xbf ;  /* 0x000000bf06067836 */ /* 0x000fe20000000000 */
[----:B------:R-:W3:Y:S01]  /*28b40*/  @P1 LDC R2, c[0x0][0x44c] ;  /* 0x00011300ff021b82 */ /* 0x000ee20000000800 */
[----:B------:R-:W-:Y:S02]  /*28b50*/  ULDC UR4, c[0x0][0x9dc] ;  /* 0x0002770000047ab9 */ /* 0x000fe40000000800 */
[----:B------:R-:W-:-:S05]  /*28b60*/  IMAD.HI R6, R6, 0x2aaaaaab, RZ ;  /* 0x2aaaaaab06067827 */ /* 0x000fca00078e02ff */
[----:B------:R-:W4:Y:S01]  /*28b70*/  @P1 LDC R4, c[0x0][0x450] ;  /* 0x00011400ff041b82 */ /* 0x000f220000000800 */
[----:B------:R-:W-:-:S04]  /*28b80*/  SHF.R.U32.HI R0, RZ, 0x1f, R6 ;  /* 0x0000001fff007819 */ /* 0x000fc80000011606 */
[----:B------:R-:W-:-:S04]  /*28b90*/  LEA.HI.SX32 R0, R6, R0, 0x1b ;  /* 0x0000000006007211 */ /* 0x000fc800078fdaff */
[----:B------:R-:W-:Y:S01]  /*28ba0*/  VIMNMX R7, R21, R0, PT ;  /* 0x0000000015077248 */ /* 0x000fe20003fe0100 */
[----:B------:R-:W-:-:S04]  /*28bb0*/  IMAD.MOV.U32 R0, RZ, RZ, R8 ;  /* 0x000000ffff007224 */ /* 0x000fc800078e0008 */
[----:B------:R0:W-:Y:S01]  /*28bc0*/  STL [R1+0x40], R7 ;  /* 0x0000400701007387 */ /* 0x0001e20000100800 */
[----:B---3--:R-:W-:-:S05]  /*28bd0*/  @P1 IMAD.HI.U32 R2, R8, R2, RZ ;  /* 0x0000000208021227 */ /* 0x008fca00078e00ff */
[----:B----4-:R-:W-:-:S05]  /*28be0*/  @P1 SHF.R.U32.HI R0, RZ, R4, R2 ;  /* 0x00000004ff001219 */ /* 0x010fca0000011602 */
[----:B------:R-:W-:-:S04]  /*28bf0*/  IMAD.IADD R0, R20, 0x1, R0 ;  /* 0x0000000114007824 */ /* 0x000fc800078e0200 */
[----:B------:R-:W-:Y:S01]  /*28c00*/  VIADD R2, R0, -UR4 ;  /* 0x8000000400027c36 */ /* 0x000fe20008000000 */
[----:B0-----:R-:W-:Y:S06]  /*28c10*/  @!P2 BRA `(.L_x_1568) ;  /* 0x000000000044a947 */ /* 0x001fec0003800000 */
[----:B------:R-:W-:Y:S01]  /*28c20*/  ISETP.GT.AND P0, PT, R0, -0x1, PT ;  /* 0xffffffff0000780c */ /* 0x000fe20003f04270 */
[----:B------:R-:W-:-:S12]  /*28c30*/  BSSY B0, `(.L_x_1569) ;  /* 0x000000d000007945 */ /* 0x000fd80003800000 */
[----:B------:R-:W-:Y:S05]  /*28c40*/  @P0 BRA `(.L_x_1570) ;  /* 0x00000000001c0947 */ /* 0x000fea0003800000 */
[----:B------:R-:W-:Y:S02]  /*28c50*/  ISETP.NE.AND P0, PT, R3, 0x1, PT ;  /* 0x000000010300780c */ /* 0x000fe40003f05270 */
[----:B------:R-:W-:-:S11]  /*28c60*/  LOP3.LUT R0, RZ, R0, RZ, 0x33, !PT ;  /* 0x00000000ff007212 */ /* 0x000fd600078e33ff */
[----:B-12---:R-:W0:Y:S02]  /*28c70*/  @P0 LDC.64 R4, c[0x0][0x9e8] ;  /* 0x00027a00ff040b82 */ /* 0x006e240000000a00 */
[----:B0-----:R-:W-:-:S05]  /*28c80*/  @P0 IMAD.HI.U32 R4, R0, R4, RZ ;  /* 0x0000000400040227 */ /* 0x001fca00078e00ff */
[----:B------:R-:W-:-:S04]  /*28c90*/  @P0 SHF.R.U32.HI R0, RZ, R5, R4 ;  /* 0x00000005ff000219 */ /* 0x000fc80000011604 */
[----:B------:R-:W-:Y:S01]  /*28ca0*/  LOP3.LUT R0, RZ, R0, RZ, 0x33, !PT ;  /* 0x00000000ff007212 */ /* 0x000fe200078e33ff */
[----:B------:R-:W-:Y:S06]  /*28cb0*/  BRA `(.L_x_1571) ;  /* 0x0000000000107947 */ /* 0x000fec0003800000 */
.L_x_1570:
[----:B------:R-:W-:-:S13]  /*28cc0*/  ISETP.NE.AND P0, PT, R3, 0x1, PT ;  /* 0x000000010300780c */ /* 0x000fda0003f05270 */
[----:B-12---:R-:W0:Y:S02]  /*28cd0*/  @P0 LDC.64 R4, c[0x0][0x9e8] ;  /* 0x00027a00ff040b82 */ /* 0x006e240000000a00 */
[----:B0-----:R-:W-:-:S05]  /*28ce0*/  @P0 IMAD.HI.U32 R4, R0, R4, RZ ;  /* 0x0000000400040227 */ /* 0x001fca00078e00ff */
[----:B------:R-:W-:-:S07]  /*28cf0*/  @P0 SHF.R.U32.HI R0, RZ, R5, R4 ;  /* 0x00000005ff000219 */ /* 0x000fce0000011604 */
.L_x_1571:
[----:B------:R-:W-:Y:S05]  /*28d00*/  BSYNC B0 ;  /* 0x0000000000007941 */ /* 0x000fea0003800000 */
.L_x_1569:
[----:B------:R-:W-:-:S05]  /*28d10*/  IMAD R0, R0, R3, RZ ;  /* 0x0000000300007224 */ /* 0x000fca00078e02ff */
[----:B------:R-:W-:-:S07]  /*28d20*/  VIMNMX R2, R2, R0, !PT ;  /* 0x0000000002027248 */ /* 0x000fce0007fe0100 */
.L_x_1568:
[----:B------:R-:W-:-:S05]  /*28d30*/  IMAD.HI R2, R2, 0x2aaaaaab, RZ ;  /* 0x2aaaaaab02027827 */ /* 0x000fca00078e02ff */
[----:B------:R-:W-:-:S04]  /*28d40*/  SHF.R.U32.HI R0, RZ, 0x1f, R2 ;  /* 0x0000001fff007819 */ /* 0x000fc80000011602 */
[----:B------:R-:W-:-:S04]  /*28d50*/  LEA.HI.SX32 R0, R2, R0, 0x1b ;  /* 0x0000000002007211 */ /* 0x000fc800078fdaff */
[----:B------:R-:W-:-:S04]  /*28d60*/  VIMNMX R3, RZ, R0, !PT ;  /* 0x00000000ff037248 */ /* 0x000fc80007fe0100 */
[----:B------:R-:W-:Y:S01]  /*28d70*/  ISETP.GT.AND P0, PT, R7, R3, PT ;  /* 0x000000030700720c */ /* 0x000fe20003f04270 */
[----:B------:R0:W-:-:S12]  /*28d80*/  STL [R1+0x24], R3 ;  /* 0x0000240301007387 */ /* 0x0001d80000100800 */
[----:B0-----:R-:W-:Y:S05]  /*28d90*/  @P0 BRA `(.L_x_1572) ;  /* 0x0000000000440947 */ /* 0x001fea0003800000 */
[----:B------:R-:W0:Y:S02]  /*28da0*/  S2R R3, SR_TID.X ;  /* 0x0000000000037919 */ /* 0x000e240000002100 */
[----:B0-----:R-:W-:-:S04]  /*28db0*/  LOP3.LUT R3, R3, 0x7f, RZ, 0xc0, !PT ;  /* 0x0000007f03037812 */ /* 0x001fc800078ec0ff */
[----:B------:R-:W-:-:S13]  /*28dc0*/  ISETP.NE.AND P0, PT, R3, RZ, PT ;  /* 0x000000ff0300720c */ /* 0x000fda0003f05270 */
[----:B------:R-:W-:Y:S05]  /*28dd0*/  @P0 BRA `(.L_x_1573) ;  /* 0x0000003400040947 */ /* 0x000fea0003800000 */
[----:B------:R-:W0:Y:S01]  /*28de0*/  S2R R3, SR_LANEID ;  /* 0x0000000000037919 */ /* 0x000e220000000000 */
[----:B------:R-:W-:Y:S01]  /*28df0*/  VOTEU.ANY UR4, UPT, PT ;  /* 0x0000000000047886 */ /* 0x000fe200038e0100 */
[----:B-12---:R-:W1:Y:S01]  /*28e00*/  LDC.64 R4, c[0x0][0xc60] ;  /* 0x00031800ff047b82 */ /* 0x006e620000000a00 */
        /* <DEDUP_REMOVED lines=10> */
.L_x_1572:
[----:B------:R-:W3:Y:S01]  /*28eb0*/  LDL R17, [R1+0x4] ;  /* 0x0000040001117983 */ /* 0x000ee20000100800 */
[----:B------:R-:W-:Y:S01]  /*28ec0*/  BSSY B6, `(.L_x_1574) ;  /* 0x0000014000067945 */ /* 0x000fe20003800000 */
[----:B---3--:R-:W-:-:S05]  /*28ed0*/  VIADD R0, R17, 0x1c400 ;  /* 0x0001c40011007836 */ /* 0x008fca0000000000 */
        /* <DEDUP_REMOVED lines=8> */
[----:B-12---:R-:W-:Y:S02]  /*28f60*/  IMAD.U32 R5, RZ, RZ, UR7 ;  /* 0x00000007ff057e24 */ /* 0x006fe4000f8e00ff */
        /* <DEDUP_REMOVED lines=9> */
.L_x_1575:
[----:B------:R-:W-:Y:S05]  /*29000*/  BSYNC B6 ;  /* 0x0000000000067941 */ /* 0x000fea0003800000 */
.L_x_1574:
[----:B------:R-:W-:Y:S02]  /*29010*/  IMAD.MOV.U32 R2, RZ, RZ, R17 ;  /* 0x000000ffff027224 */ /* 0x000fe400078e0011 */
[----:B------:R-:W3:Y:S01]  /*29020*/  LDL.LU R17, [R1] ;  /* 0x0000000001117983 */ /* 0x000ee20000300800 */
[----:B------:R-:W-:Y:S01]  /*29030*/  BSSY B6, `(.L_x_1576) ;  /* 0x0000017000067945 */ /* 0x000fe20003800000 */
[----:B------:R-:W-:-:S05]  /*29040*/  VIADD R0, R2, 0xc400 ;  /* 0x0000c40002007836 */ /* 0x000fca0000000000 */
[----:B------:R-:W-:Y:S02]  /*29050*/  LOP3.LUT P0, RZ, R0, 0x3ff, RZ, 0xc0, !PT ;  /* 0x000003ff00ff7812 */ /* 0x000fe4000780c0ff */
[----:B---3--:R-:W-:-:S11]  /*29060*/  LOP3.LUT R17, R17, 0xfffffffe, RZ, 0xc0, !PT ;  /* 0xfffffffe11117812 */ /* 0x008fd600078ec0ff */
[----:B------:R-:W-:-:S05]  /*29070*/  @P0 LOP3.LUT R17, R17, 0x1, RZ, 0xfc, !PT ;  /* 0x0000000111110812 */ /* 0x000fca00078efcff */
[----:B------:R0:W-:Y:S01]  /*29080*/  STL [R1], R17 ;  /* 0x0000001101007387 */ /* 0x0001e20000100800 */
[----:B------:R-:W-:Y:S05]  /*29090*/  @!P0 BRA `(.L_x_1577) ;  /* 0x0000000000408947 */ /* 0x000fea0003800000 */
[----:B------:R-:W-:Y:S01]  /*290a0*/  MOV R2, 0x0 ;  /* 0x0000000000027802 */ /* 0x000fe20000000f00 */
[----:B------:R-:W-:Y:S01]  /*290b0*/  ULDC.64 UR6, c[0x4][0xc0] ;  /* 0x0100300000067ab9 */ /* 0x000fe20000000a00 */
[----:B------:R-:W-:Y:S01]  /*290c0*/  ULDC.64 UR8, c[0x4][0xc8] ;  /* 0x0100320000087ab9 */ /* 0x000fe20000000a00 */
[----:B------:R-:W-:Y:S01]  /*290d0*/  ULDC.64 UR4, c[0x4][0x48] ;  /* 0x0100120000047ab9 */ /* 0x000fe20000000a00 */
[----:B------:R-:W-:Y:S02]  /*290e0*/  IMAD.U32 R4, RZ, RZ, UR6 ;  /* 0x00000006ff047e24 */ /* 0x000fe4000f8e00ff */
[----:B------:R-:W3:Y:S01]  /*290f0*/  LDC.64 R2, c[0x4][R2] ;  /* 0x0100000002027b82 */ /* 0x000ee20000000a00 */
        /* <DEDUP_REMOVED lines=9> */
[----:B0--3--:R-:W-:Y:S05]  /*29190*/  CALL.ABS.NOINC R2 ;  /* 0x0000000002007343 */ /* 0x009fea0003c00000 */
.L_x_1577:
[----:B------:R-:W-:Y:S05]  /*291a0*/  BSYNC B6 ;  /* 0x0000000000067941 */ /* 0x000fea0003800000 */
.L_x_1576:
        /* <DEDUP_REMOVED lines=21> */
.L_x_1579:
[----:B------:R-:W-:Y:S05]  /*29300*/  BSYNC B6 ;  /* 0x0000000000067941 */ /* 0x000fea0003800000 */
.L_x_1578:
        /* <DEDUP_REMOVED lines=19> */
.L_x_1581:
[----:B------:R-:W-:Y:S05]  /*29440*/  BSYNC B6 ;  /* 0x0000000000067941 */ /* 0x000fea0003800000 */
.L_x_1580:
[----:B------:R-:W-:Y:S01]  /*29450*/  ULDC.64 UR4, c[0x0][0x9f8] ;  /* 0x00027e0000047ab9 */ /* 0x000fe20000000a00 */
[----:B------:R-:W-:Y:S01]  /*29460*/  IMAD.MOV.U32 R8, RZ, RZ, R19 ;  /* 0x000000ffff087224 */ /* 0x000fe200078e0013 */
[----:B------:R-:W-:-:S04]  /*29470*/  ISETP.NE.U32.AND P0, PT, RZ, UR4, PT ;  /* 0x00000004ff007c0c */ /* 0x000fc8000bf05070 */
[----:B------:R-:W-:Y:S01]  /*29480*/  ISETP.NE.AND.EX P0, PT, RZ, UR5, PT, P0 ;  /* 0x00000005ff007c0c */ /* 0x000fe2000bf05300 */
[----:B------:R-:W-:-:S12]  /*29490*/  ULDC.64 UR4, c[0x0][0xa08] ;  /* 0x0002820000047ab9 */ /* 0x000fd80000000a00 */
[----:B------:R-:W3:Y:S02]  /*294a0*/  @P0 LDC.64 R2, c[0x0][0x9f8] ;  /* 0x00027e00ff020b82 */ /* 0x000ee40000000a00 */
[----:B---3--:R-:W-:-:S05]  /*294b0*/  @P0 IMAD.WIDE R2, R19, 0x4, R2 ;  /* 0x0000000413020825 */ /* 0x008fca00078e0202 */
[----:B------:R3:W1:Y:S02]  /*294c0*/  @P0 LDG.E R8, desc[UR38][R2.64] ;  /* 0x0000002602080981 */ /* 0x000664000c1e1900 */
[----:B---3--:R-:W3:Y:S02]  /*294d0*/  LDC.64 R2, c[0x0][0x418] ;  /* 0x00010600ff027b82 */ /* 0x008ee40000000a00 */
[----:B---3--:R-:W-:Y:S01]  /*294e0*/  LOP3.LUT P0, RZ, R2, UR4, RZ, 0xfc, !PT ;  /* 0x0000000402ff7c12 */ /* 0x008fe2000f80fcff */
[----:B------:R-:W-:-:S03]  /*294f0*/  UMOV UR4, 0xffffffff ;  /* 0xffffffff00047882 */ /* 0x000fc60000000000 */
[----:B------:R-:W-:Y:S02]  /*29500*/  LOP3.LUT P0, RZ, R3, UR5, RZ, 0xfc, P0 ;  /* 0x0000000503ff7c12 */ /* 0x000fe4000800fcff */
[----:B-12---:R-:W-:Y:S01]  /*29510*/  SHF.R.S32.HI R9, RZ, 0x1f, R8 ;  /* 0x0000001fff097819 */ /* 0x006fe20000011408 */
[----:B------:R1:W-:Y:S01]  /*29520*/  STL [R1+0x1c], R8 ;  /* 0x00001c0801007387 */ /* 0x0003e20000100800 */
[----:B0-----:R-:W-:-:S03]  /*29530*/  SEL R17, R8, RZ, !P0 ;  /* 0x000000ff08117207 */ /* 0x001fc60004000000 */
[----:B------:R1:W-:Y:S01]  /*29540*/  STL [R1+0x20], R9 ;  /* 0x0000200901007387 */ /* 0x0003e20000100800 */
[----:B------:R-:W-:Y:S05]  /*29550*/  BRA.DIV UR4, `(.L_x_1582) ;  /* 0x0000006204747947 */ /* 0x000fea000b800000 */
[----:B------:R-:W0:Y:S02]  /*29560*/  S2R R0, SR_TID.X ;  /* 0x0000000000007919 */ /* 0x000e240000002100 */
[----:B0-----:R-:W-:-:S04]  /*29570*/  SHF.R.U32.HI R0, RZ, 0x5, R0 ;  /* 0x00000005ff007819 */ /* 0x001fc80000011600 */
[----:B------:R-:W-:-:S05]  /*29580*/  LOP3.LUT R0, R0, 0x3, RZ, 0xc0, !PT ;  /* 0x0000000300007812 */ /* 0x000fca00078ec0ff */
[----:B------:R0:W2:Y:S02]  /*29590*/  SHFL.IDX PT, R14, R0, RZ, 0x1f ;  /* 0x00001fff000e7589 */ /* 0x0000a400000e0000 */
.L_x_1744:
[----:B0-----:R-:W3:Y:S01]  /*295a0*/  LDL.LU R0, [R1] ;  /* 0x0000000001007983 */ /* 0x001ee20000300800 */
[----:B------:R-:W-:Y:S02]  /*295b0*/  PLOP3.LUT P1, PT, PT, PT, PT, 0x8, 0x0 ;  /* 0x000000000000781c */ /* 0x000fe40003f2e170 */
[----:B--2---:R-:W-:Y:S02]  /*295c0*/  ISETP.NE.AND P0, PT, R14, RZ, PT ;  /* 0x000000ff0e00720c */ /* 0x004fe40003f05270 */
[----:B---3--:R-:W-:-:S09]  /*295d0*/  LOP3.LUT R0, R0, 0xfffffffe, RZ, 0xc0, !PT ;  /* 0xfffffffe00007812 */ /* 0x008fd200078ec0ff */
[----:B------:R-:W-:-:S05]  /*295e0*/  @P1 LOP3.LUT R0, R0, 0x1, RZ, 0xfc, !PT ;  /* 0x0000000100001812 */ /* 0x000fca00078efcff */
[----:B------:R0:W-:Y:S01]  /*295f0*/  STL [R1], R0 ;  /* 0x0000000001007387 */ /* 0x0001e20000100800 */
[----:B------:R-:W-:Y:S05]  /*29600*/  @P0 BRA `(.L_x_1583) ;  /* 0x00000004006c0947 */ /* 0x000fea0003800000 */
[----:B------:R-:W-:-:S03]  /*29610*/  UMOV UR4, 0xffffffff ;  /* 0xffffffff00047882 */ /* 0x000fc60000000000 */
[----:B------:R-:W-:Y:S05]  /*29620*/  BRA.DIV UR4, `(.L_x_1584) ;  /* 0x0000006204747947 */ /* 0x000fea000b800000 */
[----:B------:R-:W-:-:S13]  /*29630*/  ELECT P6, URZ, PT ;  /* 0x00000000003f782f */ /* 0x000fda00038c0000 */
.L_x_1747:
        /* <DEDUP_REMOVED lines=23> */
.L_x_1585:
        /* <DEDUP_REMOVED lines=10> */
.L_x_1748:
        /* <DEDUP_REMOVED lines=8> */
.L_x_1587:
[----:B------:R-:W2:Y:S04]  /*298d0*/  LDL R6, [R1+0x4] ;  /* 0x0000040001067983 */ /* 0x000ea80000100800 */
[----:B------:R-:W2:Y:S04]  /*298e0*/  LDL R3, [R1+0x8] ;  /* 0x0000080001037983 */ /* 0x000ea80000100800 */
[----:B------:R-:W3:Y:S01]  /*298f0*/  LDL R5, [R1+0x28] ;  /* 0x0000280001057983 */ /* 0x000ee20000100800 */
[----:B------:R-:W-:Y:S01]  /*29900*/  R2UR UR9, R2 ;  /* 0x00000000020972ca */ /* 0x000fe200000e0000 */
[----:B------:R-:W-:Y:S01]  /*29910*/  UIADD3 UR4, UP0, UR42, 0x470, URZ ;  /* 0x000004702a047890 */ /* 0x000fe2000ff1e03f */
[----:B------:R-:W-:Y:S01]  /*29920*/  R2UR UR12, R18 ;  /* 0x00000000120c72ca */ /* 0x000fe200000e0000 */
[----:B------:R-:W-:Y:S01]  /*29930*/  UMOV UR6, 0x0 ;  /* 0x0000000000067882 */ /* 0x000fe20000000000 */
[----:B-----5:R-:W-:Y:S01]  /*29940*/  R2UR UR13, R17 ;  /* 0x00000000110d72ca */ /* 0x020fe200000e0000 */
[----:B------:R-:W-:Y:S01]  /*29950*/  UIADD3.X UR5, URZ, UR43, URZ, UP0, !UPT ;  /* 0x0000002b3f057290 */ /* 0x000fe200087fe43f */
[----:B------:R-:W-:Y:S01]  /*29960*/  UMOV UR7, 0x14f00000 ;  /* 0x14f0000000077882 */ /* 0x000fe20000000000 */
[----:B------:R-:W-:-:S06]  /*29970*/  UMOV UR10, URZ ;  /* 0x0000003f000a7c82 */ /* 0x000fcc0008000000 */
        /* <DEDUP_REMOVED lines=9> */
.L_x_1749:
        /* <DEDUP_REMOVED lines=8> */
.L_x_1589:
[----:B01----:R-:W2:Y:S01]  /*29a90*/  LDL.LU R4, [R1] ;  /* 0x0000000001047983 */ /* 0x003ea20000300800 */
        /* <DEDUP_REMOVED lines=10> */
[----:B------:R-:W-:-:S03]  /*29b40*/  R2UR UR13, R17 ;  /* 0x00000000110d72ca */ /* 0x000fc600000e0000 */
[----:B------:R-:W-:Y:S02]  /*29b50*/  UIADD3 UR8, UR8, 0x1c400, URZ ;  /* 0x0001c40008087890 */ /* 0x000fe4000fffe03f */
[----:B------:R-:W-:-:S09]  /*29b60*/  UIADD3 UR9, UR9, 0x28830, URZ ;  /* 0x0002883009097890 */ /* 0x000fd2000fffe03f */
[----:B------:R3:W-:Y:S01]  /*29b70*/  UTMALDG.4D [UR8], [UR4], desc[UR6] ;  /* 0x00000608040075b4 */ /* 0x0007e20008019000 */
[----:B--2---:R-:W-:-:S04]  /*29b80*/  LOP3.LUT R4, R4, 0xfffffffe, RZ, 0xc0, !PT ;  /* 0xfffffffe04047812 */ /* 0x004fc800078ec0ff */
[----:B------:R-:W-:-:S05]  /*29b90*/  @P0 LOP3.LUT R4, R4, 0x1, RZ, 0xfc, !PT ;  /* 0x0000000104040812 */ /* 0x000fca00078efcff */
[----:B------:R3:W-:Y:S01]  /*29ba0*/  STL [R1], R4 ;  /* 0x0000000401007387 */ /* 0x0007e20000100800 */
[----:B------:R-:W-:Y:S01]  /*29bb0*/  NOP ;  /* 0x0000000000007918 */ /* 0x000fe20000000000 */
.L_x_1583:
[----:B---3--:R-:W2:Y:S04]  /*29bc0*/  LDL R4, [R1+0x4] ;  /* 0x0000040001047983 */ /* 0x008ea80000100800 */
[----:B------:R-:W0:Y:S01]  /*29bd0*/  LDL.LU R3, [R1+0x3c] ;  /* 0x00003c0001037983 */ /* 0x000e220000300800 */
[----:B------:R-:W-:Y:S05]  /*29be0*/  WARPSYNC.ALL ;  /* 0x0000000000007948 */ /* 0x000fea0003800000 */
[----:B------:R-:W-:Y:S01]  /*29bf0*/  ULDC.64 UR4, c[0x0][0x298] ;  /* 0x0000a60000047ab9 */ /* 0x000fe20000000a00 */
[----:B------:R-:W-:Y:S01]  /*29c00*/  BSSY B6, `(.L_x_1590) ;  /* 0x000001c000067945 */ /* 0x000fe20003800000 */
[----:B------:R-:W-:Y:S01]  /*29c10*/  BAR.SYNC.DEFER_BLOCKING 0x8, 0x180 ;  /* 0x0206000000007b1d */ /* 0x000fe20000010000 */
[----:B0-----:R-:W-:-:S05]  /*29c20*/  SHF.R.S32.HI R0, RZ, 0x1f, R3 ;  /* 0x0000001fff007819 */ /* 0x001fca0000011403 */
[----:B------:R-:W-:Y:S02]  /*29c30*/  IMAD R2, R0, UR4, RZ ;  /* 0x0000000400027c24 */ /* 0x000fe4000f8e02ff */
[----:B--2---:R-:W-:Y:S02]  /*29c40*/  VIADD R0, R4, 0x18400 ;  /* 0x0001840004007836 */ /* 0x004fe40000000000 */
[C---:B------:R-:W-:Y:S02]  /*29c50*/  IMAD R2, R3.reuse, UR5, R2 ;  /* 0x0000000503027c24 */ /* 0x040fe4000f8e0202 */
[----:B------:R-:W-:Y:S01]  /*29c60*/  IMAD.WIDE.U32 R4, R3, UR4, RZ ;  /* 0x0000000403047c25 */ /* 0x000fe2000f8e00ff */
[----:B------:R-:W-:-:S03]  /*29c70*/  LOP3.LUT P0, RZ, R0, 0x3ff, RZ, 0xc0, !PT ;  /* 0x000003ff00ff7812 */ /* 0x000fc6000780c0ff */
[----:B------:R-:W-:Y:S01]  /*29c80*/  IMAD.IADD R0, R5, 0x1, R2 ;  /* 0x0000000105007824 */ /* 0x000fe200078e0202 */
[----:B------:R0:W-:Y:S04]  /*29c90*/  STL.64 [R1+0x48], R4 ;  /* 0x0000480401007387 */ /* 0x0001e80000100a00 */
[----:B------:R0:W-:Y:S05]  /*29ca0*/  STL [R1+0x3c], R0 ;  /* 0x00003c0001007387 */ /* 0x0001ea0000100800 */
        /* <DEDUP_REMOVED lines=12> */
[----:B-1----:R-:W-:Y:S02]  /*29d70*/  IMAD.MOV.U32 R8, RZ, RZ, 0x70 ;  /* 0x00000070ff087424 */ /* 0x002fe400078e00ff */
[----:B------:R-:W-:Y:S02]  /*29d80*/  IMAD.MOV.U32 R12, RZ, RZ, 0x1 ;  /* 0x00000001ff0c7424 */ /* 0x000fe400078e00ff */
[----:B------:R-:W-:-:S07]  /*29d90*/  IMAD.MOV.U32 R13, RZ, RZ, RZ ;  /* 0x000000ffff0d7224 */ /* 0x000fce00078e00ff */
[----:B------:R-:W-:-:S07]  /*29da0*/  LEPC R20, `(.L_x_1591) ;  /* 0x000000001014794e */ /* 0x000fce0000000000 */
[----:B0-----:R-:W-:Y:S05]  /*29db0*/  CALL.ABS.NOINC R2 ;  /* 0x0000000002007343 */ /* 0x001fea0003c00000 */
.L_x_1591:
[----:B------:R-:W-:Y:S05]  /*29dc0*/  BSYNC B6 ;  /* 0x0000000000067941 */ /* 0x000fea0003800000 */
.L_x_1590:
[----:B0-----:R-:W2:Y:S01]  /*29dd0*/  LDL.LU R0, [R1+0x3c] ;  /* 0x00003c0001007983 */ /* 0x001ea20000300800 */
[----:B------:R-:W0:Y:S01]  /*29de0*/  LDC R7, c[0x0][0x448] ;  /* 0x00011200ff077b82 */ /* 0x000e220000000800 */
[----:B------:R-:W-:Y:S01]  /*29df0*/  ULDC.64 UR4, c[0x0][0x2d8] ;  /* 0x0000b60000047ab9 */ /* 0x000fe20000000a00 */
[----:B------:R-:W-:Y:S01]  /*29e00*/  ULDC UR6, c[0x0][0x2b8] ;  /* 0x0000ae0000067ab9 */ /* 0x000fe20000000800 */
[----:B------:R-:W2:Y:S04]  /*29e10*/  LDL.LU.64 R2, [R1+0x48] ;  /* 0x0000480001027983 */ /* 0x000ea80000300a00 */
[----:B------:R-:W3:Y:S04]  /*29e20*/  LDL R12, [R1+0x14] ;  /* 0x00001400010c7983 */ /* 0x000ee80000100800 */
[----:B-1----:R1:W5:Y:S01]  /*29e30*/  LDL R9, [R1+0x44] ;  /* 0x0000440001097983 */ /* 0x0023620000100800 */
[----:B------:R-:W4:Y:S01]  /*29e40*/  S2R R5, SR_TID.X ;  /* 0x0000000000057919 */ /* 0x000f220000002100 */
[----:B------:R-:W1:Y:S01]  /*29e50*/  S2R R6, SR_TID.X ;  /* 0x0000000000067919 */ /* 0x000e620000002100 */
[----:B----4-:R-:W-:-:S04]  /*29e60*/  LOP3.LUT R5, R5, 0x7f, RZ, 0xc0, !PT ;  /* 0x0000007f05057812 */ /* 0x010fc800078ec0ff */
[----:B------:R-:W-:Y:S01]  /*29e70*/  SHF.R.U32.HI R5, RZ, 0x3, R5 ;  /* 0x00000003ff057819 */ /* 0x000fe20000011605 */
[----:B-1----:R-:W-:-:S05]  /*29e80*/  IMAD.SHL.U32 R8, R6, 0x10, RZ ;  /* 0x0000001006087824 */ /* 0x002fca00078e00ff */
[----:B------:R-:W-:Y:S01]  /*29e90*/  LOP3.LUT R8, R5, 0x70, R8, 0xf8, !PT ;  /* 0x0000007005087812 */ /* 0x000fe200078ef808 */
[----:B--2---:R-:W-:Y:S01]  /*29ea0*/  IMAD.MOV.U32 R3, RZ, RZ, R0 ;  /* 0x000000ffff037224 */ /* 0x004fe200078e0000 */
[----:B------:R-:W-:-:S05]  /*29eb0*/  SHF.R.S32.HI R0, RZ, 0x1f, R18 ;  /* 0x0000001fff007819 */ /* 0x000fca0000011412 */
[----:B------:R-:W-:Y:S02]  /*29ec0*/  IMAD R0, R0, UR4, RZ ;  /* 0x0000000400007c24 */ /* 0x000fe4000f8e02ff */
[----:B------:R-:W-:-:S04]  /*29ed0*/  IMAD.WIDE.U32 R2, R18, UR4, R2 ;  /* 0x0000000412027c25 */ /* 0x000fc8000f8e0002 */
[----:B------:R-:W-:Y:S01]  /*29ee0*/  IMAD R0, R18, UR5, R0 ;  /* 0x0000000512007c24 */ /* 0x000fe2000f8e0200 */
[----:B------:R-:W-:Y:S02]  /*29ef0*/  ULDC.64 UR4, c[0x0][0xa00] ;  /* 0x0002800000047ab9 */ /* 0x000fe40000000a00 */
[----:B------:R-:W-:Y:S01]  /*29f00*/  ISETP.NE.U32.AND P0, PT, RZ, UR4, PT ;  /* 0x00000004ff007c0c */ /* 0x000fe2000bf05070 */
[----:B------:R-:W-:Y:S01]  /*29f10*/  IMAD.IADD R3, R3, 0x1, R0 ;  /* 0x0000000103037824 */ /* 0x000fe200078e0200 */
[----:B------:R-:W-:Y:S02]  /*29f20*/  SHF.R.S32.HI R0, RZ, 0x1f, R19 ;  /* 0x0000001fff007819 */ /* 0x000fe40000011413 */
[----:B------:R-:W-:Y:S01]  /*29f30*/  ISETP.NE.AND.EX P0, PT, RZ, UR5, PT, P0 ;  /* 0x00000005ff007c0c */ /* 0x000fe2000bf05300 */
[----:B------:R-:W-:-:S03]  /*29f40*/  ULDC.64 UR4, c[0x0][0x2e0] ;  /* 0x0000b80000047ab9 */ /* 0x000fc60000000a00 */
[----:B------:R-:W-:Y:S02]  /*29f50*/  SEL R4, R0, RZ, !P0 ;  /* 0x000000ff00047207 */ /* 0x000fe40004000000 */
[----:B------:R-:W-:Y:S02]  /*29f60*/  SEL R0, R19, RZ, !P0 ;  /* 0x000000ff13007207 */ /* 0x000fe40004000000 */
[----:B0-----:R-:W-:-:S13]  /*29f70*/  ISETP.NE.AND P0, PT, R7, 0x1, PT ;  /* 0x000000010700780c */ /* 0x001fda0003f05270 */
[----:B------:R-:W0:Y:S08]  /*29f80*/  @P0 LDC R5, c[0x0][0x44c] ;  /* 0x00011300ff050b82 */ /* 0x000e300000000800 */
[----:B------:R-:W1:Y:S01]  /*29f90*/  @P0 LDC R6, c[0x0][0x450] ;  /* 0x00011400ff060b82 */ /* 0x000e620000000800 */
[----:B------:R-:W-:Y:S02]  /*29fa0*/  IMAD R4, R4, UR4, RZ ;  /* 0x0000000404047c24 */ /* 0x000fe4000f8e02ff */
[----:B------:R-:W-:-:S04]  /*29fb0*/  IMAD.WIDE.U32 R2, R0, UR4, R2 ;  /* 0x0000000400027c25 */ /* 0x000fc8000f8e0002 */
[----:B------:R-:W-:Y:S01]  /*29fc0*/  IMAD R0, R0, UR5, R4 ;  /* 0x0000000500007c24 */ /* 0x000fe2000f8e0204 */
[----:B------:R-:W-:Y:S01]  /*29fd0*/  ULDC.64 UR4, c[0x0][0x2d0] ;  /* 0x0000b40000047ab9 */ /* 0x000fe20000000a00 */
[----:B---3--:R-:W-:Y:S02]  /*29fe0*/  IMAD.IADD R4, R8, 0x1, R12 ;  /* 0x0000000108047824 */ /* 0x008fe400078e020c */
[----:B------:R-:W-:Y:S01]  /*29ff0*/  IMAD.IADD R3, R3, 0x1, R0 ;  /* 0x0000000103037824 */ /* 0x000fe200078e0200 */
[----:B------:R-:W2:Y:S01]  /*2a000*/  S2R R8, SR_TID.X ;  /* 0x0000000000087919 */ /* 0x000ea20000002100 */
[----:B0-----:R-:W-:-:S04]  /*2a010*/  @P0 IMAD.HI.U32 R5, R4, R5, RZ ;  /* 0x0000000504050227 */ /* 0x001fc800078e00ff */
[----:B------:R-:W-:Y:S01]  /*2a020*/  IMAD.MOV.U32 R0, RZ, RZ, R4 ;  /* 0x000000ffff007224 */ /* 0x000fe200078e0004 */
[----:B-1----:R-:W-:-:S05]  /*2a030*/  @P0 SHF.R.U32.HI R0, RZ, R6, R5 ;  /* 0x00000006ff000219 */ /* 0x002fca0000011605 */
[----:B------:R-:W-:-:S04]  /*2a040*/  IMAD.MOV R5, RZ, RZ, -R0 ;  /* 0x000000ffff057224 */ /* 0x000fc800078e0a00 */
[----:B------:R-:W-:Y:S01]  /*2a050*/  IMAD R4, R7, R5, R4 ;  /* 0x0000000507047224 */ /* 0x000fe200078e0204 */
[----:B------:R-:W-:Y:S01]  /*2a060*/  SHF.R.S32.HI R5, RZ, 0x1f, R0 ;  /* 0x0000001fff057819 */ /* 0x000fe20000011400 */
[----:B------:R-:W-:-:S04]  /*2a070*/  IMAD.WIDE.U32 R2, R0, UR4, R2 ;  /* 0x0000000400027c25 */ /* 0x000fc8000f8e0002 */
[----:B------:R-:W-:-:S04]  /*2a080*/  IMAD R5, R5, UR4, RZ ;  /* 0x0000000405057c24 */ /* 0x000fc8000f8e02ff */
        /* <DEDUP_REMOVED lines=12> */
[----:B------:R-:W-:Y:S02]  /*2a150*/  LOP3.LUT R8, R8, 0x7f, RZ, 0xc0, !PT ;  /* 0x0000007f08087812 */ /* 0x000fe400078ec0ff */
[----:B------:R-:W-:Y:S02]  /*2a160*/  ISETP.GE.AND P0, PT, R10, UR6, PT ;  /* 0x000000060a007c0c */ /* 0x000fe4000bf06270 */
[----:B------:R-:W-:Y:S02]  /*2a170*/  IADD3.X R3, R3, UR5, R0, P1, !PT ;  /* 0x0000000503037c10 */ /* 0x000fe40008ffe400 */
[----:B------:R-:W-:Y:S01]  /*2a180*/  SHF.R.U32.HI R8, RZ, 0x3, R8 ;  /* 0x00000003ff087819 */ /* 0x000fe20000011608 */
[----:B------:R-:W-:Y:S08]  /*2a190*/  BRA.DIV UR4, `(.L_x_1592) ;  /* 0x0000005604e07947 */ /* 0x000ff0000b800000 */
[----:B------:R-:W2:Y:S04]  /*2a1a0*/  LDL.LU R6, [R1+0x38] ;  /* 0x0000380001067983 */ /* 0x000ea80000300800 */
[----:B------:R-:W3:Y:S01]  /*2a1b0*/  LDL.LU R11, [R1+0x14] ;  /* 0x00001400010b7983 */ /* 0x000ee20000300800 */
[----:B--2---:R-:W-:-:S03]  /*2a1c0*/  IMAD R2, R6, R7, RZ ;  /* 0x0000000706027224 */ /* 0x004fc600078e02ff */
[----:B------:R-:W0:Y:S01]  /*2a1d0*/  SHFL.IDX PT, R7, R4, RZ, 0x181f ;  /* 0x00181fff04077589 */ /* 0x000e2200000e0000 */
[----:B---3--:R-:W-:-:S03]  /*2a1e0*/  IMAD.IADD R0, R8, 0x1, R11 ;  /* 0x0000000108007824 */ /* 0x008fc600078e020b */
[----:B------:R-:W1:Y:S01]  /*2a1f0*/  SHFL.IDX PT, R6, R3, RZ, 0x181f ;  /* 0x00181fff03067589 */ /* 0x000e6200000e0000 */
[C---:B------:R-:W-:Y:S01]  /*2a200*/  VIADD R5, R0.reuse, 0x10 ;  /* 0x0000001000057836 */ /* 0x040fe20000000000 */
        /* <DEDUP_REMOVED lines=14> */
[----:B------:R-:W-:Y:S02]  /*2a2f0*/  @!P1 IMAD.MOV.U32 R6, RZ, RZ, R5 ;  /* 0x000000ffff069224 */ /* 0x000fe400078e0005 */
[----:B------:R-:W-:-:S03]  /*2a300*/  VIADD R5, R0, 0x20 ;  /* 0x0000002000057836 */ /* 0x000fc60000000000 */
[----:B------:R0:W-:Y:S02]  /*2a310*/  @!P1 LDGSTS.E.BYPASS.LTC128B.128 [R9+0x18c00], desc[UR38][R6.64], !P0 ;  /* 0x18c0000006099fae */ /* 0x0001e4000c101d66 */
[----:B------:R-:W-:Y:S02]  /*2a320*/  ISETP.GE.AND P1, PT, R5, R2, PT ;  /* 0x000000020500720c */ /* 0x000fe40003f26270 */
[----:B------:R-:W1:Y:S04]  /*2a330*/  SHFL.IDX PT, R5, R4, 0x2, 0x181f ;  /* 0x00581f0004057f89 */ /* 0x000e6800000e0000 */
[----:B0-----:R-:W0:Y:S07]  /*2a340*/  SHFL.IDX PT, R6, R3, 0x2, 0x181f ;  /* 0x00581f0003067f89 */ /* 0x001e2e00000e0000 */
        /* <DEDUP_REMOVED lines=40> */
[----:B------:R0:W1:Y:S04]  /*2a5d0*/  SHFL.IDX PT, R5, R3, 0x7, 0x181f ;  /* 0x00f81f0003057f89 */ /* 0x00006800000e0000 */
[----:B------:R0:W-:Y:S04]  /*2a5e0*/  @!P1 LDGSTS.E.BYPASS.LTC128B.128 [R9+0x1b400], desc[UR38][R6.64], !P0 ;  /* 0x1b40000006099fae */ /* 0x0001e8000c101d66 */
[----:B------:R0:W2:Y:S02]  /*2a5f0*/  SHFL.IDX PT, R3, R4, 0x7, 0x181f ;  /* 0x00f81f0004037f89 */ /* 0x0000a400000e0000 */
.L_x_1766:
[----:B------:R3:W5:Y:S01]  /*2a600*/  LDL R8, [R1+0x4] ;  /* 0x0000040001087983 */ /* 0x0007620000100800 */
[----:B------:R-:W-:-:S05]  /*2a610*/  VIADD R0, R0, 0x70 ;  /* 0x0000007000007836 */ /* 0x000fca0000000000 */
[----:B------:R-:W-:-:S13]  /*2a620*/  ISETP.GE.AND P1, PT, R0, R2, PT ;  /* 0x000000020000720c */ /* 0x000fda0003f26270 */
[----:B--2---:R-:W-:-:S05]  /*2a630*/  @!P1 IADD3 R2, P2, R10, R3, RZ ;  /* 0x000000030a029210 */ /* 0x004fca0007f5e0ff */
[----:B01----:R-:W-:-:S05]  /*2a640*/  @!P1 IMAD.X R3, RZ, RZ, R5, P2 ;  /* 0x000000ffff039224 */ /* 0x003fca00010e0605 */
[----:B------:R-:W-:Y:S01]  /*2a650*/  @!PT LDS RZ, [RZ] ;  /* 0x00000000fffff984 */ /* 0x000fe20000000800 */
[----:B------:R-:W-:Y:S01]  /*2a660*/  @!PT LDS RZ, [RZ] ;  /* 0x00000000fffff984 */ /* 0x000fe20000000800 */
[----:B------:R-:W-:Y:S01]  /*2a670*/  @!PT LDS RZ, [RZ] ;  /* 0x00000000fffff984 */ /* 0x000fe20000000800 */
[----:B------:R3:W-:Y:S01]  /*2a680*/  @!P1 LDGSTS.E.BYPASS.LTC128B.128 [R9+0x1bc00], desc[UR38][R2.64], !P0 ;  /* 0x1bc0000002099fae */ /* 0x0007e2000c101d66 */
[----:B------:R-:W-:Y:S01]  /*2a690*/  PLOP3.LUT P0, PT, PT, PT, PT, 0x80, 0x0 ;  /* 0x000000000000781c */ /* 0x000fe20003f0f070 */
[----:B------:R-:W-:-:S12]  /*2a6a0*/  NOP ;  /* 0x0000000000007918 */ /* 0x000fd80000000000 */
.L_x_1593:
        /* <DEDUP_REMOVED lines=19> */
.L_x_1767:
[----:B------:R-:W-:Y:S05]  /*2a7e0*/  BSYNC B0 ;  /* 0x0000000000007941 */ /* 0x000fea0003800000 */
.L_x_1594:
[----:B------:R-:W2:Y:S04]  /*2a7f0*/  LDL.LU R3, [R1+0x40] ;  /* 0x0000400001037983 */ /* 0x000ea80000300800 */
[----:B0-----:R-:W3:Y:S01]  /*2a800*/  LDL R2, [R1+0x24] ;  /* 0x0000240001027983 */ /* 0x001ee20000100800 */
[----:B--2---:R-:W-:-:S05]  /*2a810*/  VIADD R3, R3, 0xfffffffe ;  /* 0xfffffffe03037836 */ /* 0x004fca0000000000 */
[----:B---3--:R-:W-:-:S13]  /*2a820*/  ISETP.GE.AND P0, PT, R3, R2, PT ;  /* 0x000000020300720c */ /* 0x008fda0003f06270 */
[----:B------:R-:W-:Y:S05]  /*2a830*/  @!P0 BRA `(.L_x_1596) ;  /* 0x0000001000048947 */ /* 0x000fea0003800000 */
[----:B------:R0:W5:Y:S04]  /*2a840*/  LDL.LU R0, [R1+0x8] ;  /* 0x0000080001007983 */ /* 0x0001680000300800 */
[----:B------:R0:W5:Y:S02]  /*2a850*/  LDL.LU R2, [R1+0x10] ;  /* 0x0000100001027983 */ /* 0x0001640000300800 */
.L_x_1616:
[----:B--2---:R-:W2:Y:S01]  /*2a860*/  LDL R4, [R1] ;  /* 0x0000000001047983 */ /* 0x004ea20000100800 */
[----:B-----5:R-:W-:Y:S01]  /*2a870*/  VIADD R5, R0, 0x1 ;  /* 0x0000000100057836 */ /* 0x020fe20000000000 */
[----:B------:R-:W-:Y:S05]  /*2a880*/  YIELD ;  /* 0x0000000000007946 */ /* 0x000fea0003800000 */
[C---:B------:R-:W-:Y:S01]  /*2a890*/  ISETP.NE.AND P0, PT, R5.reuse, 0x2, PT ;  /* 0x000000020500780c */ /* 0x040fe20003f05270 */
[----:B------:R-:W-:Y:S03]  /*2a8a0*/  BSSY B0, `(.L_x_1597) ;  /* 0x000006e000007945 */ /* 0x000fe60003800000 */
[----:B------:R-:W-:-:S02]  /*2a8b0*/  SEL R10, R5, RZ, P0 ;  /* 0x000000ff050a7207 */ /* 0x000fc40000000000 */
        /* <DEDUP_REMOVED lines=30> */
.L_x_1599:
[----:B------:R-:W2:Y:S01]  /*2aaa0*/  LDL R5, [R1+0x4] ;  /* 0x0000040001057983 */ /* 0x000ea20000100800 */
        /* <DEDUP_REMOVED lines=8> */
.L_x_1768:
[----:B------:R-:W-:Y:S05]  /*2ab30*/  BSYNC B1 ;  /* 0x0000000000017941 */ /* 0x000fea0003800000 */
.L_x_1600:
        /* <DEDUP_REMOVED lines=9> */
.L_x_1603:
[----:B------:R-:W-:Y:S05]  /*2abd0*/  BSYNC B1 ;  /* 0x0000000000017941 */ /* 0x000fea0003800000 */
.L_x_1602:
        /* <DEDUP_REMOVED lines=14> */
.L_x_1604:
[----:B------:R-:W-:-:S13]  /*2acc0*/  @P0 ELECT P2, URZ, PT ;  /* 0x00000000003f082f */ /* 0x000fda0003840000 */
[----:B-----5:R-:W-:Y:S02]  /*2acd0*/  @P2 R2UR UR13, R17 ;  /* 0x00000000110d22ca */ /* 0x020fe400000e0000 */
        /* <DEDUP_REMOVED lines=11> */
.L_x_1769:
[----:B------:R-:W-:Y:S05]  /*2ad90*/  BSYNC B1 ;  /* 0x0000000000017941 */ /* 0x000fea0003800000 */
.L_x_1605:
        /* <DEDUP_REMOVED lines=11> */
.L_x_1608:
[----:B------:R-:W-:Y:S05]  /*2ae50*/  BSYNC B1 ;  /* 0x0000000000017941 */ /* 0x000fea0003800000 */
.L_x_1607:
        /* <DEDUP_REMOVED lines=8> */
.L_x_1609:
        /* <DEDUP_REMOVED lines=10> */
.L_x_1598:
[----:B------:R-:W-:Y:S05]  /*2af80*/  BSYNC B0 ;  /* 0x0000000000007941 */ /* 0x000fea0003800000 */
.L_x_1597:
[----:B------:R-:W-:-:S06]  /*2af90*/  UISETP.NE.AND UP0, UPT, UR37, 0x3, UPT ;  /* 0x000000032500788c */ /* 0x000fcc000bf05270 */
[----:B------:R-:W-:-:S13]  /*2afa0*/  PLOP3.LUT P0, PT, PT, PT, UP0, 0x80, 0x0 ;  /* 0x000000000000781c */ /* 0x000fda0003f0f008 */
[----:B------:R-:W-:Y:S05]  /*2afb0*/  @!P0 BRA `(.L_x_1610) ;  /* 0x0000000000048947 */ /* 0x000fea0003800000 */
[----:B------:R-:W-:Y:S01]  /*2afc0*/  BPT.TRAP 0x1 ;  /* 0x000000040000795c */ /* 0x000fe20000300000 */
.L_x_1610:
        /* <DEDUP_REMOVED lines=9> */
.L_x_1770:
[----:B------:R-:W-:Y:S05]  /*2b060*/  BSYNC B0 ;  /* 0x0000000000007941 */ /* 0x000fea0003800000 */
.L_x_1611:
[----:B------:R-:W-:Y:S05]  /*2b070*/  @!P1 BRA `(.L_x_1613) ;  /* 0x0000000000049947 */ /* 0x000fea0003800000 */
[----:B------:R-:W-:Y:S01]  /*2b080*/  BPT.TRAP 0x1 ;  /* 0x000000040000795c */ /* 0x000fe20000300000 */
.L_x_1613:
[----:B------:R-:W-:Y:S01]  /*2b090*/  SHF.L.U32 R2, R2, 0x1f, RZ ;  /* 0x0000001f02027819 */ /* 0x000fe200000006ff */
[----:B------:R-:W-:-:S03]  /*2b0a0*/  IMAD R12, R0, 0x6000, RZ ;  /* 0x00006000000c7824 */ /* 0x000fc600078e02ff */
[----:B------:R-:W3:Y:S02]  /*2b0b0*/  SYNCS.PHASECHK.TRANS64.TRYWAIT P0, [R20+URZ+0x28860], R2 ;  /* 0x02886002140075a7 */ /* 0x000ee4000800017f */
[----:B---3--:R-:W-:Y:S05]  /*2b0c0*/  @!P0 BRA `(.L_x_1614) ;  /* 0x0000005000fc8947 */ /* 0x008fea0003800000 */
.L_x_1771:
[----:B------:R-:W4:Y:S04]  /*2b0d0*/  LDL R0, [R1+0x34] ;  /* 0x0000340001007983 */ /* 0x000f280000100800 */
[----:B------:R-:W5:Y:S04]  /*2b0e0*/  LDL R13, [R1+0x4] ;  /* 0x00000400010d7983 */ /* 0x000f680000100800 */
[----:B------:R-:W3:Y:S01]  /*2b0f0*/  LDL R14, [R1+0x2c] ;  /* 0x00002c00010e7983 */ /* 0x000ee20000100800 */
[----:B-1----:R-:W1:Y:S01]  /*2b100*/  S2R R9, SR_TID.X ;  /* 0x0000000000097919 */ /* 0x002e620000002100 */
[----:B------:R-:W-:Y:S05]  /*2b110*/  WARPSYNC.ALL ;  /* 0x0000000000007948 */ /* 0x000fea0003800000 */
[----:B------:R-:W-:Y:S01]  /*2b120*/  IMAD.MOV.U32 R15, RZ, RZ, 0x40 ;  /* 0x00000040ff0f7424 */ /* 0x000fe200078e00ff */
[----:B-1----:R-:W-:-:S04]  /*2b130*/  LOP3.LUT P0, RZ, R9, 0x4, RZ, 0xc0, !PT ;  /* 0x0000000409ff7812 */ /* 0x002fc8000780c0ff */
[----:B------:R-:W-:Y:S02]  /*2b140*/  SEL R15, R15, 0xffffffc0, !P0 ;  /* 0xffffffc00f0f7807 */ /* 0x000fe40004000000 */
[----:B----4-:R-:W-:-:S05]  /*2b150*/  LOP3.LUT R0, R12, R0, RZ, 0xfc, !PT ;  /* 0x000000000c007212 */ /* 0x010fca00078efcff */
[----:B-----5:R-:W-:-:S05]  /*2b160*/  IMAD.IADD R0, R13, 0x1, R0 ;  /* 0x000000010d007824 */ /* 0x020fca00078e0200 */
[----:B--2---:R-:W1:Y:S01]  /*2b170*/  LDSM.16.MT88.4 R4, [R0+0xc400] ;  /* 0x00c400000004783b */ /* 0x004e620000004200 */
[----:B---3--:R-:W-:Y:S01]  /*2b180*/  IMAD.IADD R2, R15, 0x1, R0 ;  /* 0x000000010f027824 */ /* 0x008fe200078e0200 */
[----:B------:R-:W-:Y:S02]  /*2b190*/  LOP3.LUT R12, R12, R14, RZ, 0xfc, !PT ;  /* 0x0000000e0c0c7212 */ /* 0x000fe400078efcff */
[C-C-:B-1----:R-:W-:Y:S02]  /*2b1a0*/  PRMT R8, R4.reuse, 0x6420, R5.reuse ;  /* 0x0000642004087816 */ /* 0x142fe40000000005 */
[----:B------:R-:W-:Y:S02]  /*2b1b0*/  PRMT R9, R4, 0x7531, R5 ;  /* 0x0000753104097816 */ /* 0x000fe40000000005 */
[C-C-:B------:R-:W-:Y:S02]  /*2b1c0*/  PRMT R10, R6.reuse, 0x6420, R7.reuse ;  /* 0x00006420060a7816 */ /* 0x140fe40000000007 */
[----:B------:R-:W-:-:S02]  /*2b1d0*/  PRMT R11, R6, 0x7531, R7 ;  /* 0x00007531060b7816 */ /* 0x000fc40000000007 */
[----:B------:R-:W1:Y:S01]  /*2b1e0*/  LDSM.16.MT88.4 R4, [R2+0xc400] ;  /* 0x00c400000204783b */ /* 0x000e620000004200 */
[----:B------:R-:W-:-:S05]  /*2b1f0*/  IMAD.IADD R13, R13, 0x1, R12 ;  /* 0x000000010d0d7824 */ /* 0x000fca00078e020c */
[----:B------:R1:W-:Y:S01]  /*2b200*/  STSM.16.M88.4 [R13+0x400], R8 ;  /* 0x000400080d007844 */ /* 0x0003e20000000200 */
[----:B------:R-:W2:Y:S01]  /*2b210*/  S2R R14, SR_TID.X ;  /* 0x00000000000e7919 */ /* 0x000ea20000002100 */
[C-C-:B-1----:R-:W-:Y:S02]  /*2b220*/  PRMT R8, R4.reuse, 0x6420, R5.reuse ;  /* 0x0000642004087816 */ /* 0x142fe40000000005 */
[----:B------:R-:W-:Y:S02]  /*2b230*/  PRMT R9, R4, 0x7531, R5 ;  /* 0x0000753104097816 */ /* 0x000fe40000000005 */
[C-C-:B------:R-:W-:Y:S02]  /*2b240*/  PRMT R10, R6.reuse, 0x6420, R7.reuse ;  /* 0x00006420060a7816 */ /* 0x140fe40000000007 */
[----:B------:R-:W-:-:S05]  /*2b250*/  PRMT R11, R6, 0x7531, R7 ;  /* 0x00007531060b7816 */ /* 0x000fca0000000007 */
[----:B------:R1:W-:Y:S04]  /*2b260*/  STSM.16.M88.4 [R13+0x1400], R8 ;  /* 0x001400080d007844 */ /* 0x0003e80000000200 */
[----:B------:R-:W3:Y:S01]  /*2b270*/  LDSM.16.MT88.4 R4, [R0+0xd400] ;  /* 0x00d400000004783b */ /* 0x000ee20000004200 */
[----:B--2---:R-:W-:Y:S01]  /*2b280*/  LOP3.LUT P0, RZ, R14, 0x4, RZ, 0xc0, !PT ;  /* 0x000000040eff7812 */ /* 0x004fe2000780c0ff */
[----:B-1----:R-:W-:Y:S02]  /*2b290*/  IMAD.MOV.U32 R11, RZ, RZ, R13 ;  /* 0x000000ffff0b7224 */ /* 0x002fe400078e000d */
[----:B------:R-:W-:Y:S01]  /*2b2a0*/  IMAD.MOV.U32 R10, RZ, RZ, 0x20 ;  /* 0x00000020ff0a7424 */ /* 0x000fe200078e00ff */
[C-C-:B---3--:R-:W-:Y:S02]  /*2b2b0*/  PRMT R12, R4.reuse, 0x6420, R5.reuse ;  /* 0x00006420040c7816 */ /* 0x148fe40000000005 */
[----:B------:R-:W-:-:S02]  /*2b2c0*/  PRMT R13, R4, 0x7531, R5 ;  /* 0x00007531040d7816 */ /* 0x000fc40000000005 */
[C-C-:B------:R-:W-:Y:S02]  /*2b2d0*/  PRMT R14, R6.reuse, 0x6420, R7.reuse ;  /* 0x00006420060e7816 */ /* 0x140fe40000000007 */
[----:B------:R-:W-:Y:S02]  /*2b2e0*/  PRMT R15, R6, 0x7531, R7 ;  /* 0x00007531060f7816 */ /* 0x000fe40000000007 */
[----:B------:R-:W1:Y:S01]  /*2b2f0*/  LDSM.16.MT88.4 R4, [R2+0xd400] ;  /* 0x00d400000204783b */ /* 0x000e620000004200 */
[----:B------:R-:W-:-:S04]  /*2b300*/  SEL R10, R10, 0xffffffe0, !P0 ;  /* 0xffffffe00a0a7807 */ /* 0x000fc80004000000 */
[----:B------:R-:W-:-:S05]  /*2b310*/  IADD3 R21, R10, 0x400, R11 ;  /* 0x000004000a157810 */ /* 0x000fca0007ffe00b */
[----:B------:R2:W-:Y:S02]  /*2b320*/  STSM.16.M88.4 [R21], R12 ;  /* 0x0000000c15007844 */ /* 0x0005e40000000200 */
[----:B--2---:R-:W-:Y:S01]  /*2b330*/  IMAD.MOV.U32 R15, RZ, RZ, R11 ;  /* 0x000000ffff0f7224 */ /* 0x004fe200078e000b */
[C-C-:B-1----:R-:W-:Y:S02]  /*2b340*/  PRMT R8, R4.reuse, 0x6420, R5.reuse ;  /* 0x0000642004087816 */ /* 0x142fe40000000005 */
[----:B------:R-:W-:Y:S02]  /*2b350*/  PRMT R9, R4, 0x7531, R5 ;  /* 0x0000753104097816 */ /* 0x000fe40000000005 */
[C-C-:B------:R-:W-:Y:S02]  /*2b360*/  PRMT R10, R6.reuse, 0x6420, R7.reuse ;  /* 0x00006420060a7816 */ /* 0x140fe40000000007 */
[----:B------:R-:W-:-:S05]  /*2b370*/  PRMT R11, R6, 0x7531, R7 ;  /* 0x00007531060b7816 */ /* 0x000fca0000000007 */
[----:B------:R1:W-:Y:S04]  /*2b380*/  STSM.16.M88.4 [R21+0x1000], R8 ;  /* 0x0010000815007844 */ /* 0x0003e80000000200 */
[----:B------:R-:W2:Y:S01]  /*2b390*/  LDSM.16.MT88.4 R4, [R0+0xe400] ;  /* 0x00e400000004783b */ /* 0x000ea20000004200 */
[----:B-1----:R-:W-:Y:S01]  /*2b3a0*/  IMAD.MOV.U32 R11, RZ, RZ, R15 ;  /* 0x000000ffff0b7224 */ /* 0x002fe200078e000f */
[C-C-:B--2---:R-:W-:Y:S02]  /*2b3b0*/  PRMT R12, R4.reuse, 0x6420, R5.reuse ;  /* 0x00006420040c7816 */ /* 0x144fe40000000005 */
[----:B------:R-:W-:Y:S02]  /*2b3c0*/  PRMT R13, R4, 0x7531, R5 ;  /* 0x00007531040d7816 */ /* 0x000fe40000000005 */
[----:B------:R-:W-:-:S02]  /*2b3d0*/  PRMT R14, R6, 0x6420, R7 ;  /* 0x00006420060e7816 */ /* 0x000fc40000000007 */
[----:B------:R-:W-:Y:S02]  /*2b3e0*/  PRMT R15, R6, 0x7531, R7 ;  /* 0x00007531060f7816 */ /* 0x000fe40000000007 */
[----:B------:R-:W1:Y:S04]  /*2b3f0*/  LDSM.16.MT88.4 R4, [R2+0xe400] ;  /* 0x00e400000204783b */ /* 0x000e680000004200 */
[----:B------:R2:W-:Y:S02]  /*2b400*/  STSM.16.M88.4 [R11+0x2400], R12 ;  /* 0x0024000c0b007844 */ /* 0x0005e40000000200 */
[----:B--2---:R-:W-:Y:S01]  /*2b410*/  IMAD.MOV.U32 R15, RZ, RZ, R11 ;  /* 0x000000ffff0f7224 */ /* 0x004fe200078e000b */
[C-C-:B-1----:R-:W-:Y:S02]  /*2b420*/  PRMT R8, R4.reuse, 0x6420, R5.reuse ;  /* 0x0000642004087816 */ /* 0x142fe40000000005 */
[----:B------:R-:W-:-:S02]  /*2b430*/  PRMT R9, R4, 0x7531, R5 ;  /* 0x0000753104097816 */ /* 0x000fc40000000005 */
        /* <DEDUP_REMOVED lines=51> */
.L_x_1615:
[----:B------:R-:W3:Y:S01]  /*2b770*/  S2R R0, SR_TID.X ;  /* 0x0000000000007919 */ /* 0x000ee20000002100 */
[----:B-1----:R1:W-:Y:S01]  /*2b780*/  SYNCS.ARRIVE.TRANS64.A1T0 RZ, [R20+URZ+0x28850], RZ ;  /* 0x028850ff14ff79a7 */ /* 0x0023e2000810003f */
[----:B---3--:R-:W-:Y:S02]  /*2b790*/  LOP3.LUT R2, R0, 0x7f, RZ, 0xc0, !PT ;  /* 0x0000007f00027812 */ /* 0x008fe400078ec0ff */
[----:B------:R-:W3:Y:S01]  /*2b7a0*/  LDL R0, [R1+0x24] ;  /* 0x0000240001007983 */ /* 0x000ee20000100800 */
[----:B------:R-:W-:Y:S01]  /*2b7b0*/  BAR.SYNC.DEFER_BLOCKING 0x2, 0x80 ;  /* 0x0082000000007b1d */ /* 0x000fe20000010000 */
[----:B------:R-:W-:-:S05]  /*2b7c0*/  ISETP.NE.AND P0, PT, R2, RZ, PT ;  /* 0x000000ff0200720c */ /* 0x000fca0003f05270 */
[----:B------:R4:W5:Y:S08]  /*2b7d0*/  LDL R2, [R1+0x10] ;  /* 0x0000100001027983 */ /* 0x0009700000100800 */
[----:B-1----:R-:W-:-:S05]  /*2b7e0*/  @!P0 VIADD R20, R20, 0x28880 ;  /* 0x0002888014148836 */ /* 0x002fca0000000000 */
[----:B------:R-:W-:-:S04]  /*2b7f0*/  @!P0 PRMT R20, RZ, 0x654, R20 ;  /* 0x00000654ff148816 */ /* 0x000fc80000000014 */
[----:B------:R4:W-:Y:S01]  /*2b800*/  @!P0 SYNCS.ARRIVE.TRANS64.RED.A1T0 RZ, [R20+URZ], RZ ;  /* 0x000000ff14ff89a7 */ /* 0x0009e2000810043f */
[C---:B---3--:R-:W-:Y:S01]  /*2b810*/  ISETP.GT.AND P0, PT, R3.reuse, R0, PT ;  /* 0x000000000300720c */ /* 0x048fe20003f04270 */
[----:B------:R-:W-:Y:S01]  /*2b820*/  VIADD R3, R3, 0xffffffff ;  /* 0xffffffff03037836 */ /* 0x000fe20000000000 */
[----:B------:R4:W5:Y:S11]  /*2b830*/  LDL R0, [R1+0x8] ;  /* 0x0000080001007983 */ /* 0x0009760000100800 */
[----:B----4-:R-:W-:Y:S05]  /*2b840*/  @P0 BRA `(.L_x_1616) ;  /* 0xfffffff000040947 */ /* 0x010fea000383ffff */
.L_x_1596:
[----:B------:R-:W1:Y:S01]  /*2b850*/  S2R R4, SR_TID.X ;  /* 0x0000000000047919 */ /* 0x000e620000002100 */
[----:B------:R-:W-:Y:S01]  /*2b860*/  BSSY B0, `(.L_x_1617) ;  /* 0x0000010000007945 */ /* 0x000fe20003800000 */
[----:B-1----:R-:W-:-:S04]  /*2b870*/  LOP3.LUT R4, R4, 0x7f, RZ, 0xc0, !PT ;  /* 0x0000007f04047812 */ /* 0x002fc800078ec0ff */
[----:B------:R-:W-:-:S13]  /*2b880*/  ISETP.NE.AND P0, PT, R4, RZ, PT ;  /* 0x000000ff0400720c */ /* 0x000fda0003f05270 */
[----:B------:R-:W-:Y:S05]  /*2b890*/  @P0 BRA `(.L_x_1618) ;  /* 0x0000000000300947 */ /* 0x000fea0003800000 */
[----:B------:R-:W1:Y:S01]  /*2b8a0*/  S2R R3, SR_LANEID ;  /* 0x0000000000037919 */ /* 0x000e620000000000 */
[----:B------:R-:W-:Y:S01]  /*2b8b0*/  VOTEU.ANY UR4, UPT, PT ;  /* 0x0000000000047886 */ /* 0x000fe200038e0100 */
[----:B------:R-:W3:Y:S01]  /*2b8c0*/  LDC.64 R4, c[0x0][0xc60] ;  /* 0x00031800ff047b82 */ /* 0x000ee20000000a00 */
[----:B-----5:R-:W1:Y:S08]  /*2b8d0*/  FLO.U32 R0, UR4 ;  /* 0x0000000400007d00 */ /* 0x020e7000080e0000 */
[----:B------:R-:W3:Y:S01]  /*2b8e0*/  POPC R2, UR4 ;  /* 0x0000000400027d09 */ /* 0x000ee20008000000 */
[----:B-1----:R-:W-:-:S13]  /*2b8f0*/  ISETP.EQ.U32.AND P1, PT, R0, R3, PT ;  /* 0x000000030000720c */ /* 0x002fda0003f22070 */
[----:B---3--:R-:W3:Y:S01]  /*2b900*/  @P1 ATOMG.E.ADD.STRONG.GPU PT, R5, desc[UR38][R4.64], R2 ;  /* 0x00000002040519a8 */ /* 0x008ee200081ee1e6 */
[----:B------:R-:W1:Y:S02]  /*2b910*/  S2R R3, SR_LTMASK ;  /* 0x0000000000037919 */ /* 0x000e640000003900 */
[----:B-1----:R-:W-:-:S06]  /*2b920*/  LOP3.LUT R3, R3, UR4, RZ, 0xc0, !PT ;  /* 0x0000000403037c12 */ /* 0x002fcc000f8ec0ff */
[----:B------:R-:W1:Y:S01]  /*2b930*/  POPC R3, R3 ;  /* 0x0000000300037309 */ /* 0x000e620000000000 */
[----:B---3--:R-:W1:Y:S02]  /*2b940*/  SHFL.IDX PT, R0, R5, R0, 0x1f ;  /* 0x00001f0005007589 */ /* 0x008e6400000e0000 */
[----:B-1----:R-:W-:-:S07]  /*2b950*/  IADD3 R16, R0, UR40, R3 ;  /* 0x0000002800107c10 */ /* 0x002fce000fffe003 */
.L_x_1618:
[----:B------:R-:W-:Y:S05]  /*2b960*/  BSYNC B0 ;  /* 0x0000000000007941 */ /* 0x000fea0003800000 */
.L_x_1617:
[----:B------:R-:W-:-:S06]  /*2b970*/  UISETP.NE.AND UP0, UPT, UR37, 0x3, UPT ;  /* 0x000000032500788c */ /* 0x000fcc000bf05270 */
[----:B------:R-:W-:-:S13]  /*2b980*/  PLOP3.LUT P1, PT, PT, PT, UP0, 0x80, 0x0 ;  /* 0x000000000000781c */ /* 0x000fda0003f2f008 */
[----:B------:R-:W-:Y:S05]  /*2b990*/  @!P1 BRA `(.L_x_1619) ;  /* 0x0000000000049947 */ /* 0x000fea0003800000 */
[----:B------:R-:W-:Y:S01]  /*2b9a0*/  BPT.TRAP 0x1 ;  /* 0x000000040000795c */ /* 0x000fe20000300000 */
.L_x_1619:
[----:B------:R-:W3:Y:S04]  /*2b9b0*/  LDL R4, [R1+0x10] ;  /* 0x0000100001047983 */ /* 0x000ee80000100800 */
[----:B------:R-:W4:Y:S04]  /*2b9c0*/  LDL R3, [R1+0x4] ;  /* 0x0000040001037983 */ /* 0x000f280000100800 */
[----:B-----5:R-:W4:Y:S01]  /*2b9d0*/  LDL R2, [R1+0x8] ;  /* 0x0000080001027983 */ /* 0x020f220000100800 */
[----:B------:R-:W-:Y:S01]  /*2b9e0*/  IMAD.U32 R0, RZ, RZ, UR41 ;  /* 0x00000029ff007e24 */ /* 0x000fe2000f8e00ff */
[----:B------:R-:W-:Y:S04]  /*2b9f0*/  BSSY B0, `(.L_x_1620) ;  /* 0x0000007000007945 */ /* 0x000fe80003800000 */
[----:B------:R-:W-:-:S02]  /*2ba00*/  ISETP.NE.AND P2, PT, R0, 0x3, PT ;  /* 0x000000030000780c */ /* 0x000fc40003f45270 */
[----:B---3--:R-:W-:-:S04]  /*2ba10*/  LOP3.LUT R0, R4, 0x1, RZ, 0x3c, !PT ;  /* 0x0000000104007812 */ /* 0x008fc800078e3cff */
[----:B------:R-:W-:Y:S01]  /*2ba20*/  SHF.L.U32 R0, R0, 0x1f, RZ ;  /* 0x0000001f00007819 */ /* 0x000fe200000006ff */
[----:B----4-:R-:W-:-:S04]  /*2ba30*/  IMAD R18, R2, 0x8, R3 ;  /* 0x0000000802127824 */ /* 0x010fc800078e0203 */
[----:B------:R-:W1:Y:S02]  /*2ba40*/  SYNCS.PHASECHK.TRANS64.TRYWAIT P1, [R18+URZ+0x28870], R0 ;  /* 0x02887000120075a7 */ /* 0x000e64000802017f */
[----:B-1----:R-:W-:Y:S05]  /*2ba50*/  @!P1 BRA `(.L_x_1621) ;  /* 0x0000004800ac9947 */ /* 0x002fea0003800000 */
.L_x_1772:
[----:B------:R-:W-:Y:S05]  /*2ba60*/  BSYNC B0 ;  /* 0x0000000000007941 */ /* 0x000fea0003800000 */
.L_x_1620:
[----:B------:R-:W-:Y:S05]  /*2ba70*/  @!P2 BRA `(.L_x_1622) ;  /* 0x000000000004a947 */ /* 0x000fea0003800000 */
[----:B------:R-:W-:Y:S01]  /*2ba80*/  BPT.TRAP 0x1 ;  /* 0x000000040000795c */ /* 0x000fe20000300000 */
.L_x_1622:
[----:B-1----:R-:W3:Y:S02]  /*2ba90*/  LDL R0, [R1+0x10] ;  /* 0x0000100001007983 */ /* 0x002ee40000100800 */
[----:B---3--:R-:W-:-:S04]  /*2baa0*/  SHF.L.U32 R0, R0, 0x1f, RZ ;  /* 0x0000001f00007819 */ /* 0x008fc800000006ff */
[----:B------:R-:W1:Y:S02]  /*2bab0*/  SYNCS.PHASECHK.TRANS64.TRYWAIT P1, [R18+URZ+0x28860], R0 ;  /* 0x02886000120075a7 */ /* 0x000e64000802017f */
[----:B-1----:R-:W-:Y:S05]  /*2bac0*/  @!P1 BRA `(.L_x_1623) ;  /* 0x0000004800a49947 */ /* 0x002fea0003800000 */
.L_x_1773:
[----:B------:R-:W1:Y:S04]  /*2bad0*/  LDL R4, [R1+0x8] ;  /* 0x0000080001047983 */ /* 0x000e680000100800 */
[----:B------:R-:W3:Y:S04]  /*2bae0*/  LDL R2, [R1+0x34] ;  /* 0x0000340001027983 */ /* 0x000ee80000100800 */
[----:B------:R-:W4:Y:S04]  /*2baf0*/  LDL R3, [R1+0x4] ;  /* 0x0000040001037983 */ /* 0x000f280000100800 */
[----:B--2---:R-:W2:Y:S01]  /*2bb00*/  LDL R12, [R1+0x2c] ;  /* 0x00002c00010c7983 */ /* 0x004ea20000100800 */
[----:B------:R-:W5:Y:S01]  /*2bb10*/  S2R R9, SR_TID.X ;  /* 0x0000000000097919 */ /* 0x000f620000002100 */
[----:B------:R-:W-:Y:S05]  /*2bb20*/  WARPSYNC.ALL ;  /* 0x0000000000007948 */ /* 0x000fea0003800000 */
[----:B------:R-:W-:Y:S01]  /*2bb30*/  IMAD.MOV.U32 R13, RZ, RZ, 0x40 ;  /* 0x00000040ff0d7424 */ /* 0x000fe200078e00ff */
[----:B-----5:R-:W-:-:S04]  /*2bb40*/  LOP3.LUT P1, RZ, R9, 0x4, RZ, 0xc0, !PT ;  /* 0x0000000409ff7812 */ /* 0x020fc8000782c0ff */
[----:B------:R-:W-:Y:S01]  /*2bb50*/  SEL R13, R13, 0xffffffc0, !P1 ;  /* 0xffffffc00d0d7807 */ /* 0x000fe20004800000 */
[----:B-1----:R-:W-:-:S05]  /*2bb60*/  IMAD R0, R4, 0x6000, RZ ;  /* 0x0000600004007824 */ /* 0x002fca00078e02ff */
[----:B---3--:R-:W-:-:S05]  /*2bb70*/  LOP3.LUT R2, R0, R2, RZ, 0xfc, !PT ;  /* 0x0000000200027212 */ /* 0x008fca00078efcff */
[----:B----4-:R-:W-:-:S05]  /*2bb80*/  IMAD.IADD R2, R3, 0x1, R2 ;  /* 0x0000000103027824 */ /* 0x010fca00078e0202 */
[----:B------:R-:W1:Y:S01]  /*2bb90*/  LDSM.16.MT88.4 R4, [R2+0xc400] ;  /* 0x00c400000204783b */ /* 0x000e620000004200 */
[----:B------:R-:W-:Y:S01]  /*2bba0*/  IMAD.IADD R17, R13, 0x1, R2 ;  /* 0x000000010d117824 */ /* 0x000fe200078e0202 */
[----:B--2---:R-:W-:Y:S02]  /*2bbb0*/  LOP3.LUT R0, R0, R12, RZ, 0xfc, !PT ;  /* 0x0000000c00007212 */ /* 0x004fe400078efcff */
[C-C-:B-1----:R-:W-:Y:S02]  /*2bbc0*/  PRMT R8, R4.reuse, 0x6420, R5.reuse ;  /* 0x0000642004087816 */ /* 0x142fe40000000005 */
[----:B------:R-:W-:Y:S02]  /*2bbd0*/  PRMT R9, R4, 0x7531, R5 ;  /* 0x0000753104097816 */ /* 0x000fe40000000005 */
        /* <DEDUP_REMOVED lines=83> */
.L_x_1624:
[----:B------:R-:W3:Y:S01]  /*2c110*/  LDL.LU R0, [R1+0x8] ;  /* 0x0000080001007983 */ /* 0x000ee20000300800 */
[----:B-1----:R1:W-:Y:S03]  /*2c120*/  SYNCS.ARRIVE.TRANS64.A1T0 RZ, [R18+URZ+0x28850], RZ ;  /* 0x028850ff12ff79a7 */ /* 0x0023e6000810003f */
[----:B--2---:R-:W2:Y:S01]  /*2c130*/  LDL.LU R3, [R1+0x10] ;  /* 0x0000100001037983 */ /* 0x004ea20000300800 */
[----:B-1----:R-:W-:-:S05]  /*2c140*/  @!P0 VIADD R18, R18, 0x28880 ;  /* 0x0002888012128836 */ /* 0x002fca0000000000 */
[----:B------:R-:W-:Y:S01]  /*2c150*/  @!P0 PRMT R18, RZ, 0x654, R18 ;  /* 0x00000654ff128816 */ /* 0x000fe20000000012 */
[----:B------:R-:W-:Y:S06]  /*2c160*/  BAR.SYNC.DEFER_BLOCKING 0x2, 0x80 ;  /* 0x0082000000007b1d */ /* 0x000fec0000010000 */
[----:B------:R1:W-:Y:S01]  /*2c170*/  @!P0 SYNCS.ARRIVE.TRANS64.RED.A1T0 RZ, [R18+URZ], RZ ;  /* 0x000000ff12ff89a7 */ /* 0x0003e2000810043f */
[----:B---3--:R-:W-:-:S05]  /*2c180*/  VIADD R0, R0, 0x1 ;  /* 0x0000000100007836 */ /* 0x008fca0000000000 */
[----:B------:R-:W-:-:S04]  /*2c190*/  ISETP.NE.AND P0, PT, R0, 0x2, PT ;  /* 0x000000020000780c */ /* 0x000fc80003f05270 */
[----:B------:R-:W-:Y:S02]  /*2c1a0*/  SEL R2, RZ, 0x1, P0 ;  /* 0x00000001ff027807 */ /* 0x000fe40000000000 */
[----:B------:R-:W-:Y:S02]  /*2c1b0*/  SEL R0, R0, RZ, P0 ;  /* 0x000000ff00007207 */ /* 0x000fe40000000000 */
[----:B--2---:R-:W-:-:S03]  /*2c1c0*/  LOP3.LUT R3, R3, R2, RZ, 0x3c, !PT ;  /* 0x0000000203037212 */ /* 0x004fc600078e3cff */
[----:B------:R1:W-:Y:S04]  /*2c1d0*/  STL [R1+0x8], R0 ;  /* 0x0000080001007387 */ /* 0x0003e80000100800 */
[----:B------:R1:W-:Y:S02]  /*2c1e0*/  STL [R1+0x10], R3 ;  /* 0x0000100301007387 */ /* 0x0003e40000100800 */
.L_x_1573:
[----:B-1----:R-:W3:Y:S02]  /*2c1f0*/  LDL R0, [R1] ;  /* 0x0000000001007983 */ /* 0x002ee40000100800 */
[----:B---3--:R-:W-:-:S13]  /*2c200*/  LOP3.LUT P0, RZ, R0, 0x2, RZ, 0xc0, !PT ;  /* 0x0000000200ff7812 */ /* 0x008fda000780c0ff */
[----:B------:R-:W-:Y:S05]  /*2c210*/  @!P0 BRA `(.L_x_1625) ;  /* 0x0000000000288947 */ /* 0x000fea0003800000 */
[----:B------:R-:W-:Y:S05]  /*2c220*/  WARPSYNC.ALL ;  /* 0x0000000000007948 */ /* 0x000fea0003800000 */
[----:B------:R-:W1:Y:S08]  /*2c230*/  S2UR UR5, SR_CgaCtaId ;  /* 0x00000000000579c3 */ /* 0x000e700000008800 */
[----:B------:R-:W-:Y:S06]  /*2c240*/  BAR.SYNC.DEFER_BLOCKING 0x5, 0x180 ;  /* 0x0146000000007b1d */ /* 0x000fec0000010000 */
[----:B------:R-:W-:-:S02]  /*2c250*/  UMOV UR4, 0x400 ;  /* 0x0000040000047882 */ /* 0x000fc40000000000 */
[----:B-1----:R-:W-:-:S06]  /*2c260*/  ULEA UR4, UR5, UR4, 0x18 ;  /* 0x0000000405047291 */ /* 0x002fcc000f8ec03f */
[----:B------:R-:W-:-:S05]  /*2c270*/  IMAD.U32 R0, RZ, RZ, UR4 ;  /* 0x00000004ff007e24 */ /* 0x000fca000f8e00ff */
[----:B------:R3:W4:Y:S04]  /*2c280*/  LDS.128 R16, [R0+0x288d0] ;  /* 0x0288d00000107984 */ /* 0x0007280000000c00 */
[----:B------:R3:W-:Y:S01]  /*2c290*/  STL [R1+0x4], R0 ;  /* 0x0000040001007387 */ /* 0x0007e20000100800 */
[----:B------:R-:W-:Y:S06]  /*2c2a0*/  BAR.ARV 0x4, 0x180 ;  /* 0x0106000000007b1d */ /* 0x000fec0000002000 */
[----:B------:R-:W-:Y:S05]  /*2c2b0*/  BRA `(.L_x_1626) ;  /* 0x0000000800dc7947 */ /* 0x000fea0003800000 */
.L_x_1625:
[----:B------:R-:W1:Y:S01]  /*2c2c0*/  S2R R0, SR_TID.X ;  /* 0x0000000000007919 */ /* 0x000e620000002100 */
[----:B------:R-:W-:Y:S01]  /*2c2d0*/  UMOV UR4, 0xffffffff ;  /* 0xffffffff00047882 */ /* 0x000fe20000000000 */
[----:B-1----:R-:W-:-:S04]  /*2c2e0*/  LOP3.LUT R8, R0, 0x1f, RZ, 0xc0, !PT ;  /* 0x0000001f00087812 */ /* 0x002fc800078ec0ff */
[----:B------:R-:W-:Y:S01]  /*2c2f0*/  ISETP.NE.AND P0, PT, R8, 0x1f, PT ;  /* 0x0000001f0800780c */ /* 0x000fe20003f05270 */
[----:B------:R-:W-:-:S12]  /*2c300*/  BRA.DIV UR4, `(.L_x_1627) ;  /* 0x0000004204a87947 */ /* 0x000fd8000b800000 */
[----:B------:R-:W-:Y:S01]  /*2c310*/  IMAD.IADD R0, R19, 0x1, R8 ;  /* 0x0000000113007824 */ /* 0x000fe200078e0208 */
[----:B------:R-:W-:-:S04]  /*2c320*/  ULDC UR4, c[0x0][0xc3c] ;  /* 0x00030f0000047ab9 */ /* 0x000fc80000000800 */
[----:B------:R-:W-:-:S13]  /*2c330*/  ISETP.GE.OR P1, PT, R0, UR4, !P0 ;  /* 0x0000000400007c0c */ /* 0x000fda000c726670 */
[----:B------:R-:W1:Y:S02]  /*2c340*/  @!P1 LDC.64 R2, c[0x0][0xc80] ;  /* 0x00032000ff029b82 */ /* 0x000e640000000a00 */
[----:B-1----:R-:W-:-:S06]  /*2c350*/  @!P1 IMAD.WIDE R2, R0, 0x4, R2 ;  /* 0x0000000400029825 */ /* 0x002fcc00078e0202 */
[----:B------:R1:W3:Y:S01]  /*2c360*/  @!P1 LDG.E R3, desc[UR38][R2.64] ;  /* 0x0000002602039981 */ /* 0x0002e2000c1e1900 */
[C---:B------:R-:W-:Y:S02]  /*2c370*/  ISETP.GE.U32.AND P2, PT, R8.reuse, 0x2, PT ;  /* 0x000000020800780c */ /* 0x040fe40003f46070 */
[C---:B------:R-:W-:Y:S01]  /*2c380*/  ISETP.GE.U32.AND P3, PT, R8.reuse, 0x4, PT ;  /* 0x000000040800780c */ /* 0x040fe20003f66070 */
[----:B------:R-:W-:Y:S01]  /*2c390*/  SHFL.IDX PT, R0, R16, RZ, 0x1f ;  /* 0x00001fff10007589 */ /* 0x000fe200000e0000 */
[C---:B------:R-:W-:Y:S02]  /*2c3a0*/  ISETP.GE.U32.AND P4, PT, R8.reuse, 0x8, PT ;  /* 0x000000080800780c */ /* 0x040fe40003f86070 */
[C---:B------:R-:W-:Y:S01]  /*2c3b0*/  ISETP.GE.U32.AND P5, PT, R8.reuse, 0x10, PT ;  /* 0x000000100800780c */ /* 0x040fe20003fa6070 */
[----:B--2---:R-:W-:Y:S01]  /*2c3c0*/  SHFL.IDX PT, R5, R16, 0x1, 0x1f ;  /* 0x00201f0010057f89 */ /* 0x004fe200000e0000 */
[----:B-1----:R-:W-:Y:S02]  /*2c3d0*/  IMAD.MOV.U32 R2, RZ, RZ, RZ ;  /* 0x000000ffff027224 */ /* 0x002fe400078e00ff */
[----:B---3--:R-:W-:Y:S01]  /*2c3e0*/  @!P1 IMAD.MOV.U32 R2, RZ, RZ, R3 ;  /* 0x000000ffff029224 */ /* 0x008fe200078e0003 */
[----:B------:R-:W-:-:S04]  /*2c3f0*/  ISETP.NE.AND P1, PT, R8, RZ, PT ;  /* 0x000000ff0800720c */ /* 0x000fc80003f25270 */
        /* <DEDUP_REMOVED lines=16> */
.L_x_1783:
[----:B------:R-:W-:Y:S02]  /*2c500*/  ULDC UR4, c[0x0][0xc38] ;  /* 0x00030e0000047ab9 */ /* 0x000fe40000000800 */
[----:B------:R-:W-:-:S04]  /*2c510*/  IMAD.U32 R4, RZ, RZ, UR4 ;  /* 0x00000004ff047e24 */ /* 0x000fc8000f8e00ff */
[----:B--2---:R-:W-:-:S04]  /*2c520*/  IMAD R7, R7, R4, RZ ;  /* 0x0000000407077224 */ /* 0x004fc800078e02ff */
[----:B------:R-:W-:-:S05]  /*2c530*/  IMAD.IADD R5, R5, 0x1, R7 ;  /* 0x0000000105057824 */ /* 0x000fca00078e0207 */
[----:B------:R-:W-:-:S13]  /*2c540*/  ISETP.GT.AND P6, PT, R5, R0, PT ;  /* 0x000000000500720c */ /* 0x000fda0003fc4270 */
[----:B------:R-:W-:Y:S05]  /*2c550*/  @P6 BRA `(.L_x_1628) ;  /* 0x00000000009c6947 */ /* 0x000fea0003800000 */
.L_x_1633:
[----:B------:R-:W2:Y:S01]  /*2c560*/  LDC R2, c[0x0][0xc3c] ;  /* 0x00030f00ff027b82 */ /* 0x000ea20000000800 */
[----:B------:R-:W-:-:S05]  /*2c570*/  VIADD R19, R19, 0x1f ;  /* 0x0000001f13137836 */ /* 0x000fca0000000000 */
[----:B--2---:R-:W-:-:S13]  /*2c580*/  ISETP.GE.AND P6, PT, R19, R2, PT ;  /* 0x000000021300720c */ /* 0x004fda0003fc6270 */
[----:B------:R-:W-:Y:S05]  /*2c590*/  @P6 BRA `(.L_x_1629) ;  /* 0x0000000400d86947 */ /* 0x000fea0003800000 */
[----:B------:R-:W2:Y:S01]  /*2c5a0*/  S2R R3, SR_TID.X ;  /* 0x0000000000037919 */ /* 0x000ea20000002100 */
[----:B------:R-:W-:Y:S01]  /*2c5b0*/  BSSY B0, `(.L_x_1630) ;  /* 0x0000009000007945 */ /* 0x000fe20003800000 */
[----:B--2---:R-:W-:-:S05]  /*2c5c0*/  LOP3.LUT R3, R3, 0x1f, RZ, 0xc0, !PT ;  /* 0x0000001f03037812 */ /* 0x004fca00078ec0ff */
[----:B------:R-:W-:-:S05]  /*2c5d0*/  IMAD.IADD R3, R19, 0x1, R3 ;  /* 0x0000000113037824 */ /* 0x000fca00078e0203 */
[----:B------:R-:W-:Y:S01]  /*2c5e0*/  ISETP.GE.OR P6, PT, R3, R2, !P0 ;  /* 0x000000020300720c */ /* 0x000fe200047c6670 */
[----:B------:R-:W-:-:S12]  /*2c5f0*/  IMAD.MOV.U32 R2, RZ, RZ, RZ ;  /* 0x000000ffff027224 */ /* 0x000fd800078e00ff */
[----:B------:R-:W-:Y:S05]  /*2c600*/  @P6 BRA `(.L_x_1631) ;  /* 0x00000000000c6947 */ /* 0x000fea0003800000 */
[----:B-1----:R-:W1:Y:S02]  /*2c610*/  LDC.64 R6, c[0x0][0xc80] ;  /* 0x00032000ff067b82 */ /* 0x002e640000000a00 */
[----:B-1----:R-:W-:-:S06]  /*2c620*/  IMAD.WIDE R2, R3, 0x4, R6 ;  /* 0x0000000403027825 */ /* 0x002fcc00078e0206 */
[----:B------:R2:W5:Y:S02]  /*2c630*/  LDG.E R2, desc[UR38][R2.64] ;  /* 0x0000002602027981 */ /* 0x000564000c1e1900 */
.L_x_1631:
[----:B------:R-:W-:Y:S05]  /*2c640*/  BSYNC B0 ;  /* 0x0000000000007941 */ /* 0x000fea0003800000 */
.L_x_1630:
[----:B------:R-:W-:-:S03]  /*2c650*/  UMOV UR4, 0xffffffff ;  /* 0xffffffff00047882 */ /* 0x000fc60000000000 */
[----:B------:R-:W-:Y:S05]  /*2c660*/  BRA.DIV UR4, `(.L_x_1632) ;  /* 0x00000046040c7947 */ /* 0x000fea000b800000 */
[----:B--2--5:R-:W2:Y:S02]  /*2c670*/  SHFL.UP PT, R3, R2, 0x1, RZ ;  /* 0x0420000002037989 */ /* 0x024ea400000e00ff */
[----:B--2---:R-:W-:-:S05]  /*2c680*/  SEL R3, R3, RZ, P1 ;  /* 0x000000ff03037207 */ /* 0x004fca0000800000 */
[----:B------:R-:W-:-:S05]  /*2c690*/  IMAD.IADD R3, R2, 0x1, R3 ;  /* 0x0000000102037824 */ /* 0x000fca00078e0203 */
[----:B------:R-:W2:Y:S02]  /*2c6a0*/  SHFL.UP PT, R4, R3, 0x2, RZ ;  /* 0x0440000003047989 */ /* 0x000ea400000e00ff */
        /* <DEDUP_REMOVED lines=10> */
[----:B-1----:R-:W-:-:S05]  /*2c750*/  IMAD.IADD R6, R3, 0x1, R4 ;  /* 0x0000000103067824 */ /* 0x002fca00078e0204 */
[----:B------:R1:W2:Y:S02]  /*2c760*/  SHFL.IDX PT, R7, R6, 0x1f, 0x1f ;  /* 0x03e01f0006077f89 */ /* 0x0002a400000e0000 */
.L_x_1791:
[----:B------:R-:W-:Y:S02]  /*2c770*/  ULDC UR4, c[0x0][0xc38] ;  /* 0x00030e0000047ab9 */ /* 0x000fe40000000800 */
[----:B------:R-:W-:-:S04]  /*2c780*/  IMAD.U32 R4, RZ, RZ, UR4 ;  /* 0x00000004ff047e24 */ /* 0x000fc8000f8e00ff */
[----:B--2---:R-:W-:-:S04]  /*2c790*/  IMAD R7, R7, R4, RZ ;  /* 0x0000000407077224 */ /* 0x004fc800078e02ff */
[----:B------:R-:W-:-:S05]  /*2c7a0*/  IMAD.IADD R5, R7, 0x1, R5 ;  /* 0x0000000107057824 */ /* 0x000fca00078e0205 */
[----:B------:R-:W-:-:S13]  /*2c7b0*/  ISETP.GT.AND P6, PT, R5, R0, PT ;  /* 0x000000000500720c */ /* 0x000fda0003fc4270 */
[----:B------:R-:W-:Y:S05]  /*2c7c0*/  @!P6 BRA `(.L_x_1633) ;  /* 0xfffffffc0064e947 */ /* 0x000fea000383ffff */
.L_x_1628:
[----:B------:R-:W-:Y:S01]  /*2c7d0*/  IMAD.IADD R7, R5, 0x1, -R7 ;  /* 0x0000000105077824 */ /* 0x000fe200078e0a07 */
[----:B------:R-:W-:-:S03]  /*2c7e0*/  UMOV UR4, 0xffffffff ;  /* 0xffffffff00047882 */ /* 0x000fc60000000000 */
[----:B------:R-:W-:-:S05]  /*2c7f0*/  IMAD R3, R6, R4, R7 ;  /* 0x0000000406037224 */ /* 0x000fca00078e0207 */
[----:B------:R-:W-:Y:S01]  /*2c800*/  ISETP.GT.AND P6, PT, R3, R0, PT ;  /* 0x000000000300720c */ /* 0x000fe20003fc4270 */
[----:B------:R-:W-:-:S12]  /*2c810*/  BRA.DIV UR4, `(.L_x_1634) ;  /* 0x0000004604787947 */ /* 0x000fd8000b800000 */
[----:B------:R-:W-:-:S04]  /*2c820*/  VOTE.ANY R3, PT, !P6 ;  /* 0x0000000000037806 */ /* 0x000fc800070e0100 */
[----:B------:R-:W2:Y:S02]  /*2c830*/  POPC R5, R3 ;  /* 0x0000000300057309 */ /* 0x000ea40000000000 */
[----:B--2---:R2:W3:Y:S02]  /*2c840*/  SHFL.IDX PT, R17, R2, R5, 0x1f ;  /* 0x00001f0502117589 */ /* 0x0044e400000e0000 */
.L_x_1795:
[----:B------:R-:W-:Y:S01]  /*2c850*/  ISETP.NE.AND P0, PT, R3, RZ, PT ;  /* 0x000000ff0300720c */ /* 0x000fe20003f05270 */
[----:B------:R-:W-:-:S12]  /*2c860*/  IMAD.MOV.U32 R16, RZ, RZ, RZ ;  /* 0x000000ffff107224 */ /* 0x000fd800078e00ff */
[----:B------:R-:W-:Y:S05]  /*2c870*/  @!P0 BRA `(.L_x_1635) ;  /* 0x0000000000148947 */ /* 0x000fea0003800000 */
[----:B------:R-:W-:Y:S01]  /*2c880*/  UMOV UR4, 0xffffffff ;  /* 0xffffffff00047882 */ /* 0x000fe20000000000 */
[----:B------:R-:W-:Y:S02]  /*2c890*/  VIADD R12, R5, 0xffffffff ;  /* 0xffffffff050c7836 */ /* 0x000fe40000000000 */
[----:B------:R-:W-:Y:S05]  /*2c8a0*/  BRA.DIV UR4, `(.L_x_1636) ;  /* 0x00000046049c7947 */ /* 0x000fea000b800000 */
[----:B-1----:R1:W4:Y:S02]  /*2c8b0*/  SHFL.IDX PT, R6, R6, R12, 0x1f ;  /* 0x00001f0c06067589 */ /* 0x00232400000e0000 */
.L_x_1798:
[----:B----4-:R-:W-:-:S07]  /*2c8c0*/  IMAD.MOV.U32 R16, RZ, RZ, R6 ;  /* 0x000000ffff107224 */ /* 0x010fce00078e0006 */
.L_x_1635:
[----:B--2---:R-:W2:Y:S01]  /*2c8d0*/  LDC.64 R2, c[0x0][0xc90] ;  /* 0x00032400ff027b82 */ /* 0x004ea20000000a00 */
[----:B------:R-:W-:-:S04]  /*2c8e0*/  IMAD.IADD R19, R5, 0x1, R19 ;  /* 0x0000000105137824 */ /* 0x000fc800078e0213 */
[----:B--2---:R-:W-:-:S05]  /*2c8f0*/  IMAD.WIDE R2, R19, 0x4, R2 ;  /* 0x0000000413027825 */ /* 0x004fca00078e0202 */
[----:B------:R-:W3:Y:S01]  /*2c900*/  LDG.E R5, desc[UR38][R2.64] ;  /* 0x0000002602057981 */ /* 0x000ee2000c1e1900 */
[----:B------:R-:W-:-:S04]  /*2c910*/  IMAD R16, R16, R4, R7 ;  /* 0x0000000410107224 */ /* 0x000fc800078e0207 */
[----:B------:R-:W-:Y:S02]  /*2c920*/  IMAD.IADD R0, R0, 0x1, -R16 ;  /* 0x0000000100007824 */ /* 0x000fe400078e0a10 */
[----:B---3--:R-:W-:-:S05]  /*2c930*/  IMAD R8, R17, R5, RZ ;  /* 0x0000000511087224 */ /* 0x008fca00078e02ff */
[----:B-1----:R-:W-:-:S04]  /*2c940*/  IABS R6, R8 ;  /* 0x0000000800067213 */ /* 0x002fc80000000000 */
[----:B------:R-:W1:Y:S08]  /*2c950*/  I2F.RP R2, R6 ;  /* 0x0000000600027306 */ /* 0x000e700000209400 */
        /* <DEDUP_REMOVED lines=19> */
[----:B------:R-:W-:-:S04]  /*2ca90*/  @P0 VIADD R7, R7, 0x1 ;  /* 0x0000000107070836 */ /* 0x000fc80000000000 */
[----:B------:R-:W-:-:S04]  /*2caa0*/  IMAD.MOV.U32 R2, RZ, RZ, R7 ;  /* 0x000000ffff027224 */ /* 0x000fc800078e0007 */
        /* <DEDUP_REMOVED lines=26> */
[C---:B------:R-:W-:Y:S01]  /*2cc50*/  LOP3.LUT R3, R0.reuse, R4, RZ, 0x3c, !PT ;  /* 0x0000000400037212 */ /* 0x040fe200078e3cff */
[----:B------:R-:W-:-:S03]  /*2cc60*/  IMAD.IADD R0, R0, 0x1, R6 ;  /* 0x0000000100007824 */ /* 0x000fc600078e0206 */
[----:B------:R-:W-:-:S07]  /*2cc70*/  ISETP.GE.AND P2, PT, R3, RZ, PT ;  /* 0x000000ff0300720c */ /* 0x000fce0003f46270 */
[----:B------:R-:W-:-:S06]  /*2cc80*/  @P0 VIADD R2, R2, 0x1 ;  /* 0x0000000102020836 */ /* 0x000fcc0000000000 */
[----:B------:R-:W-:Y:S01]  /*2cc90*/  @!P2 IMAD.MOV R2, RZ, RZ, -R2 ;  /* 0x000000ffff02a224 */ /* 0x000fe200078e0a02 */
[----:B------:R-:W-:Y:S01]  /*2cca0*/  @!P1 LOP3.LUT R2, RZ, R4, RZ, 0x33, !PT ;  /* 0x00000004ff029212 */ /* 0x000fe200078e33ff */
[----:B------:R-:W-:-:S04]  /*2ccb0*/  IMAD.MOV R4, RZ, RZ, -R4 ;  /* 0x000000ffff047224 */ /* 0x000fc800078e0a04 */
[----:B------:R-:W-:Y:S01]  /*2ccc0*/  IMAD R18, R2, R4, R0 ;  /* 0x0000000402127224 */ /* 0x000fe200078e0200 */
[----:B------:R-:W-:-:S05]  /*2ccd0*/  LOP3.LUT R2, RZ, R2, RZ, 0x33, !PT ;  /* 0x00000002ff027212 */ /* 0x000fca00078e33ff */
[----:B------:R-:W-:Y:S01]  /*2cce0*/  IMAD.IADD R17, R17, 0x1, R2 ;  /* 0x0000000111117824 */ /* 0x000fe200078e0202 */
[----:B------:R-:W-:Y:S06]  /*2ccf0*/  BRA `(.L_x_1637) ;  /* 0x00000000001c7947 */ /* 0x000fec0003800000 */
.L_x_1629:
[----:B------:R-:W-:Y:S01]  /*2cd00*/  UMOV UR4, URZ ;  /* 0x0000003f00047c82 */ /* 0x000fe20008000000 */
[----:B------:R-:W-:Y:S01]  /*2cd10*/  UMOV UR5, URZ ;  /* 0x0000003f00057c82 */ /* 0x000fe20008000000 */
[----:B------:R-:W-:Y:S01]  /*2cd20*/  ULDC UR6, c[0x0][0xc3c] ;  /* 0x00030f0000067ab9 */ /* 0x000fe20000000800 */
[----:B------:R-:W-:Y:S02]  /*2cd30*/  IMAD.MOV.U32 R16, RZ, RZ, R0 ;  /* 0x000000ffff107224 */ /* 0x000fe400078e0000 */
[----:B------:R-:W-:Y:S02]  /*2cd40*/  IMAD.U32 R17, RZ, RZ, UR4 ;  /* 0x00000004ff117e24 */ /* 0x000fe4000f8e00ff */
[----:B------:R-:W-:Y:S02]  /*2cd50*/  IMAD.U32 R18, RZ, RZ, UR5 ;  /* 0x00000005ff127e24 */ /* 0x000fe4000f8e00ff */
[----:B------:R-:W-:-:S07]  /*2cd60*/  IMAD.U32 R19, RZ, RZ, UR6 ;  /* 0x00000006ff137e24 */ /* 0x000fce000f8e00ff */
.L_x_1637:
[----:B------:R2:W3:Y:S01]  /*2cd70*/  LDL R3, [R1+0x4] ;  /* 0x0000040001037983 */ /* 0x0004e20000100800 */
[----:B------:R-:W4:Y:S01]  /*2cd80*/  S2R R0, SR_TID.X ;  /* 0x0000000000007919 */ /* 0x000f220000002100 */
[----:B------:R-:W-:Y:S05]  /*2cd90*/  WARPSYNC.ALL ;  /* 0x0000000000007948 */ /* 0x000fea0003800000 */
[----:B----4-:R-:W-:Y:S01]  /*2cda0*/  LOP3.LUT R0, R0, 0x1f, RZ, 0xc0, !PT ;  /* 0x0000001f00007812 */ /* 0x010fe200078ec0ff */
[----:B------:R-:W-:Y:S03]  /*2cdb0*/  BAR.SYNC.DEFER_BLOCKING 0x4, 0x180 ;  /* 0x0106000000007b1d */ /* 0x000fe60000010000 */
[----:B------:R-:W-:-:S13]  /*2cdc0*/  ISETP.NE.AND P0, PT, R0, RZ, PT ;  /* 0x000000ff0000720c */ /* 0x000fda0003f05270 */
[----:B------:R-:W3:Y:S01]  /*2cdd0*/  @!P0 S2R R0, SR_CgaCtaId ;  /* 0x0000000000008919 */ /* 0x000ee20000008800 */
[----:B------:R-:W-:-:S04]  /*2cde0*/  @!P0 MOV R2, 0x400 ;  /* 0x0000040000028802 */ /* 0x000fc80000000f00 */
[----:B---3--:R-:W-:-:S05]  /*2cdf0*/  @!P0 LEA R3, R0, R2, 0x18 ;  /* 0x0000000200038211 */ /* 0x008fca00078ec0ff */
[----:B------:R2:W-:Y:S04]  /*2ce00*/  @!P0 STS.128 [R3+0x288d0], R16 ;  /* 0x0288d01003008388 */ /* 0x0005e80000000c00 */
[----:B------:R2:W-:Y:S01]  /*2ce10*/  @!P0 STL [R1+0x4], R3 ;  /* 0x0000040301008387 */ /* 0x0005e20000100800 */
[----:B------:R-:W-:Y:S06]  /*2ce20*/  BAR.ARV 0x5, 0x180 ;  /* 0x0146000000007b1d */ /* 0x000fec0000002000 */
.L_x_1626:
[----:B------:R-:W-:Y:S02]  /*2ce30*/  ULDC UR4, c[0x0][0xc3c] ;  /* 0x00030f0000047ab9 */ /* 0x000fe40000000800 */
[----:B----4-:R-:W-:-:S13]  /*2ce40*/  ISETP.GE.AND P0, PT, R19, UR4, PT ;  /* 0x0000000413007c0c */ /* 0x010fda000bf06270 */
[----:B------:R-:W-:Y:S05]  /*2ce50*/  @!P0 BRA `(.L_x_1638) ;  /* 0xffffffa000bc8947 */ /* 0x000fea000383ffff */
[----:B------:R-:W-:Y:S05]  /*2ce60*/  BSYNC B7 ;  /* 0x0000000000077941 */ /* 0x000fea0003800000 */
.L_x_1520:
[----:B---3--:R-:W3:Y:S01]  /*2ce70*/  LDL.LU R0, [R1+0x50] ;  /* 0x0000500001007983 */ /* 0x008ee20000300800 */
[----:B------:R-:W-:Y:S01]  /*2ce80*/  BSSY B0, `(.L_x_1639) ;  /* 0x000000b000007945 */ /* 0x000fe20003800000 */
[----:B--2---:R-:W2:Y:S01]  /*2ce90*/  S2R R5, SR_CgaCtaId ;  /* 0x0000000000057919 */ /* 0x004ea20000008800 */
[----:B---3--:R-:W-:-:S05]  /*2cea0*/  VIADD R0, R0, 0x1 ;  /* 0x0000000100007836 */ /* 0x008fca0000000000 */
[----:B0-----:R-:W-:-:S04]  /*2ceb0*/  LEA.HI R2, R0, R0, RZ, 0x1 ;  /* 0x0000000000027211 */ /* 0x001fc800078f08ff */
[----:B------:R-:W-:-:S05]  /*2cec0*/  LOP3.LUT R3, R2, 0xfffffffe, RZ, 0xc0, !PT ;  /* 0xfffffffe02037812 */ /* 0x000fca00078ec0ff */
[----:B------:R-:W-:Y:S01]  /*2ced0*/  IMAD.IADD R3, R0, 0x1, -R3 ;  /* 0x0000000100037824 */ /* 0x000fe200078e0a03 */
[----:B------:R-:W-:-:S04]  /*2cee0*/  MOV R0, 0x400 ;  /* 0x0000040000007802 */ /* 0x000fc80000000f00 */
[----:B--2---:R-:W-:Y:S02]  /*2cef0*/  LEA R0, R5, R0, 0x18 ;  /* 0x0000000005007211 */ /* 0x004fe400078ec0ff */
[----:B------:R-:W-:-:S04]  /*2cf00*/  SHF.L.U32 R3, R3, 0x1f, RZ ;  /* 0x0000001f03037819 */ /* 0x000fc800000006ff */
[----:B------:R-:W0:Y:S02]  /*2cf10*/  SYNCS.PHASECHK.TRANS64.TRYWAIT P0, [R0+URZ+0x28820], R3 ;  /* 0x02882003000075a7 */ /* 0x000e24000800017f */
[----:B0-----:R-:W-:Y:S05]  /*2cf20*/  @!P0 BRA `(.L_x_1640) ;  /* 0x0000004000248947 */ /* 0x001fea0003800000 */
.L_x_1799:
[----:B------:R-:W-:Y:S05]  /*2cf30*/  BSYNC B0 ;  /* 0x0000000000007941 */ /* 0x000fea0003800000 */
.L_x_1639:
[----:B------:R-:W-:-:S03]  /*2cf40*/  UMOV UR4, 0xffffffff ;  /* 0xffffffff00047882 */ /* 0x000fc60000000000 */
[----:B------:R-:W-:Y:S05]  /*2cf50*/  BRA.DIV UR4, `(.L_x_1641) ;  /* 0x00000042042c7947 */ /* 0x000fea000b800000 */
[----:B------:R-:W2:Y:S02]  /*2cf60*/  S2R R2, SR_TID.X ;  /* 0x0000000000027919 */ /* 0x000ea40000002100 */
[----:B--2---:R-:W-:-:S04]  /*2cf70*/  SHF.R.U32.HI R2, RZ, 0x5, R2 ;  /* 0x00000005ff027819 */ /* 0x004fc80000011602 */
[----:B------:R-:W-:-:S05]  /*2cf80*/  LOP3.LUT R2, R2, 0x3, RZ, 0xc0, !PT ;  /* 0x0000000302027812 */ /* 0x000fca00078ec0ff */
[----:B------:R2:W3:Y:S02]  /*2cf90*/  SHFL.IDX PT, R14, R2, RZ, 0x1f ;  /* 0x00001fff020e7589 */ /* 0x0004e400000e0000 */
.L_x_1802:
[----:B---3--:R-:W-:-:S13]  /*2cfa0*/  ISETP.NE.AND P0, PT, R14, RZ, PT ;  /* 0x000000ff0e00720c */ /* 0x008fda0003f05270 */
[----:B------:R-:W-:Y:S05]  /*2cfb0*/  @P0 BRA `(.L_x_1282) ;  /* 0x0000000000b00947 */ /* 0x000fea0003800000 */
[----:B------:R-:W-:-:S03]  /*2cfc0*/  UMOV UR4, 0xffffffff ;  /* 0xffffffff00047882 */ /* 0x000fc60000000000 */
[----:B------:R-:W-:Y:S05]  /*2cfd0*/  BRA.DIV UR4, `(.L_x_1642) ;  /* 0x0000004204407947 */ /* 0x000fea000b800000 */
[----:B------:R-:W-:-:S13]  /*2cfe0*/  ELECT P6, URZ, PT ;  /* 0x00000000003f782f */ /* 0x000fda00038c0000 */
.L_x_1805:
[----:B------:R-:W-:Y:S05]  /*2cff0*/  @!P6 BRA `(.L_x_1282) ;  /* 0x0000000000a0e947 */ /* 0x000fea0003800000 */
[----:B------:R-:W-:-:S06]  /*2d000*/  ULOP3.LUT UR4, UR36, 0x2, URZ, 0xfc, !UPT ;  /* 0x0000000224047892 */ /* 0x000fcc000f8efc3f */
[----:B--2---:R-:W-:-:S05]  /*2d010*/  IMAD.U32 R2, RZ, RZ, UR4 ;  /* 0x00000004ff027e24 */ /* 0x004fca000f8e00ff */
[----:B------:R-:W-:-:S13]  /*2d020*/  ISETP.NE.AND P0, PT, R2, 0x3, PT ;  /* 0x000000030200780c */ /* 0x000fda0003f05270 */
[----:B------:R-:W-:Y:S05]  /*2d030*/  @!P0 BRA `(.L_x_1643) ;  /* 0x0000000000048947 */ /* 0x000fea0003800000 */
[----:B------:R-:W-:Y:S01]  /*2d040*/  BPT.TRAP 0x1 ;  /* 0x000000040000795c */ /* 0x000fe20000300000 */
.L_x_1643:
[----:B0-----:R-:W1:Y:S04]  /*2d050*/  LDL R3, [R1+0x8] ;  /* 0x0000080001037983 */ /* 0x001e680000100800 */
[----:B------:R-:W2:Y:S01]  /*2d060*/  LDL.LU R7, [R1+0x10] ;  /* 0x0000100001077983 */ /* 0x000ea20000300800 */
[----:B------:R-:W-:-:S04]  /*2d070*/  VIADD R2, R0, 0x28840 ;  /* 0x0002884000027836 */ /* 0x000fc80000000000 */
[C---:B-1----:R-:W-:Y:S02]  /*2d080*/  IMAD R6, R3.reuse, 0x8, R2 ;  /* 0x0000000803067824 */ /* 0x042fe400078e0202 */
[----:B------:R-:W-:Y:S01]  /*2d090*/  VIADD R3, R3, 0x1 ;  /* 0x0000000103037836 */ /* 0x000fe20000000000 */
[----:B--2---:R-:W-:-:S04]  /*2d0a0*/  SHF.L.U32 R5, R7, 0x1f, RZ ;  /* 0x0000001f07057819 */ /* 0x004fc800000006ff */
        /* <DEDUP_REMOVED lines=8> */
.L_x_1806:
[----:B------:R-:W1:Y:S02]  /*2d130*/  SYNCS.PHASECHK.TRANS64.TRYWAIT P1, [R7+URZ], R2 ;  /* 0x00000002070075a7 */ /* 0x000e64000802017f */
[----:B-1----:R-:W-:Y:S05]  /*2d140*/  @!P1 BRA `(.L_x_1645) ;  /* 0x0000004000189947 */ /* 0x002fea0003800000 */
.L_x_1807:
[----:B------:R-:W-:Y:S05]  /*2d150*/  @!P0 BRA `(.L_x_1646) ;  /* 0x0000000000048947 */ /* 0x000fea0003800000 */
[----:B------:R-:W-:Y:S01]  /*2d160*/  BPT.TRAP 0x1 ;  /* 0x000000040000795c */ /* 0x000fe20000300000 */
.L_x_1646:
[----:B------:R-:W2:Y:S02]  /*2d170*/  LDL.LU R4, [R1+0x8] ;  /* 0x0000080001047983 */ /* 0x000ea40000300800 */
[----:B--2---:R-:W-:-:S04]  /*2d180*/  IMAD R4, R4, 0x8, R0 ;  /* 0x0000000804047824 */ /* 0x004fc800078e0200 */
[----:B------:R-:W2:Y:S02]  /*2d190*/  SYNCS.PHASECHK.TRANS64.TRYWAIT P1, [R4+URZ+0x28860], R5 ;  /* 0x02886005040075a7 */ /* 0x000ea4000802017f */
[----:B--2---:R-:W-:Y:S05]  /*2d1a0*/  @!P1 BRA `(.L_x_1647) ;  /* 0x0000004000149947 */ /* 0x004fea0003800000 */
.L_x_1808:
[----:B------:R-:W-:Y:S05]  /*2d1b0*/  @!P0 BRA `(.L_x_1648) ;  /* 0x0000000000048947 */ /* 0x000fea0003800000 */
[----:B------:R-:W-:Y:S01]  /*2d1c0*/  BPT.TRAP 0x1 ;  /* 0x000000040000795c */ /* 0x000fe20000300000 */
.L_x_1648:
[----:B------:R-:W-:-:S04]  /*2d1d0*/  IMAD R3, R3, 0x8, R0 ;  /* 0x0000000803037824 */ /* 0x000fc800078e0200 */
[----:B------:R-:W3:Y:S02]  /*2d1e0*/  SYNCS.PHASECHK.TRANS64.TRYWAIT P1, [R3+URZ+0x28860], R2 ;  /* 0x02886002030075a7 */ /* 0x000ee4000802017f */
[----:B---3--:R-:W-:Y:S05]  /*2d1f0*/  @!P1 BRA `(.L_x_1649) ;  /* 0x0000004000149947 */ /* 0x008fea0003800000 */
.L_x_1809:
[----:B------:R-:W-:Y:S05]  /*2d200*/  @!P0 BRA `(.L_x_1650) ;  /* 0x0000000000048947 */ /* 0x000fea0003800000 */
[----:B------:R-:W-:Y:S01]  /*2d210*/  BPT.TRAP 0x1 ;  /* 0x000000040000795c */ /* 0x000fe20000300000 */
.L_x_1650:
[----:B------:R-:W4:Y:S02]  /*2d220*/  SYNCS.PHASECHK.TRANS64.TRYWAIT P0, [R4+URZ+0x28880], R5 ;  /* 0x02888005040075a7 */ /* 0x000f24000800017f */
[----:B----4-:R-:W-:Y:S05]  /*2d230*/  @!P0 BRA `(.L_x_1651) ;  /* 0x0000004000188947 */ /* 0x010fea0003800000 */
.L_x_1652:
[----:B------:R0:W0:Y:S02]  /*2d240*/  SYNCS.PHASECHK.TRANS64.TRYWAIT P0, [R3+URZ+0x28880], R2 ;  /* 0x02888002030075a7 */ /* 0x000024000800017f */
[----:B0-----:R-:W-:Y:S05]  /*2d250*/  @!P0 NANOSLEEP.SYNCS 0x989680 ;  /* 0x009896800000895d */ /* 0x001fea0003900000 */
[----:B------:R-:W0:Y:S02]  /*2d260*/  @!P0 SYNCS.PHASECHK.TRANS64 P0, [R3+URZ+0x28880], R2 ;  /* 0x02888002030085a7 */ /* 0x000e24000800007f */
[----:B0-----:R-:W-:Y:S05]  /*2d270*/  @!P0 BRA `(.L_x_1652) ;  /* 0xfffffffc00f08947 */ /* 0x001fea000383ffff */
.L_x_1282:
[----:B------:R-:W-:Y:S05]  /*2d280*/  BSYNC B8 ;  /* 0x0000000000087941 */ /* 0x000fea0003800000 */
.L_x_1279:
[----:B------:R-:W-:Y:S05]  /*2d290*/  EXIT ;  /* 0x000000000000794d */ /* 0x000fea0003800000 */
.L_x_1310:
[----:B-1----:R1:W2:Y:S02]  /*2d2a0*/  SYNCS.PHASECHK.TRANS64.TRYWAIT P6, [R116+URZ+0x28890], R128 ;  /* 0x02889080740075a7 */ /* 0x0022a400080c017f */
[----:B--2---:R-:W-:Y:S05]  /*2d2b0*/  @!P6 NANOSLEEP.SYNCS 0x989680 ;  /* 0x009896800000e95d */ /* 0x004fea0003900000 */
[----:B------:R-:W2:Y:S02]  /*2d2c0*/  @!P6 SYNCS.PHASECHK.TRANS64 P6, [R116+URZ+0x28890], R128 ;  /* 0x028890807400e5a7 */ /* 0x000ea400080c007f */
[----:B--2---:R-:W-:Y:S05]  /*2d2d0*/  @!P6 BRA `(.L_x_1310) ;  /* 0xfffffffc00f0e947 */ /* 0x004fea000383ffff */
[----:B------:R-:W-:Y:S05]  /*2d2e0*/  BRA `(.L_x_1653) ;  /* 0xfffffd5800d87947 */ /* 0x000fea000383ffff */
.L_x_1336:
[----:B0-----:R0:W1:Y:S02]  /*2d2f0*/  SYNCS.PHASECHK.TRANS64.TRYWAIT P3, [R116+URZ+0x28890], R128 ;  /* 0x02889080740075a7 */ /* 0x001064000806017f */
[----:B-1----:R-:W-:Y:S05]  /*2d300*/  @!P3 NANOSLEEP.SYNCS 0x989680 ;  /* 0x009896800000b95d */ /* 0x002fea0003900000 */
[----:B------:R-:W1:Y:S02]  /*2d310*/  @!P3 SYNCS.PHASECHK.TRANS64 P3, [R116+URZ+0x28890], R128 ;  /* 0x028890807400b5a7 */ /* 0x000e64000806007f */
[----:B-1----:R-:W-:Y:S05]  /*2d320*/  @!P3 BRA `(.L_x_1336) ;  /* 0xfffffffc00f0b947 */ /* 0x002fea000383ffff */
[----:B------:R-:W-:Y:S05]  /*2d330*/  BRA `(.L_x_1654) ;  /* 0xfffffd8c003c7947 */ /* 0x000fea000383ffff */
.L_x_1349:
[----:B0-----:R0:W1:Y:S02]  /*2d340*/  SYNCS.PHASECHK.TRANS64.TRYWAIT P2, [R116+URZ+0x28890], R128 ;  /* 0x02889080740075a7 */ /* 0x001064000804017f */
[----:B-1----:R-:W-:Y:S05]  /*2d350*/  @!P2 NANOSLEEP.SYNCS 0x989680 ;  /* 0x009896800000a95d */ /* 0x002fea0003900000 */
[----:B------:R-:W1:Y:S02]  /*2d360*/  @!P2 SYNCS.PHASECHK.TRANS64 P2, [R116+URZ+0x28890], R128 ;  /* 0x028890807400a5a7 */ /* 0x000e64000804007f */
[----:B-1----:R-:W-:Y:S05]  /*2d370*/  @!P2 BRA `(.L_x_1349) ;  /* 0xfffffffc00f0a947 */ /* 0x002fea000383ffff */
[----:B------:R-:W-:Y:S05]  /*2d380*/  BRA `(.L_x_1655) ;  /* 0xfffffdbc00147947 */ /* 0x000fea000383ffff */
.L_x_1357:
[----:B-1----:R1:W2:Y:S02]  /*2d390*/  SYNCS.PHASECHK.TRANS64.TRYWAIT P3, [R116+URZ+0x288b0], R128 ;  /* 0x0288b080740075a7 */ /* 0x0022a4000806017f */
[----:B--2---:R-:W-:Y:S05]  /*2d3a0*/  @!P3 NANOSLEEP.SYNCS 0x989680 ;  /* 0x009896800000b95d */ /* 0x004fea0003900000 */
[----:B------:R-:W2:Y:S02]  /*2d3b0*/  @!P3 SYNCS.PHASECHK.TRANS64 P3, [R116+URZ+0x288b0], R128 ;  /* 0x0288b0807400b5a7 */ /* 0x000ea4000806007f */
[----:B--2---:R-:W-:Y:S05]  /*2d3c0*/  @!P3 BRA `(.L_x_1357) ;  /* 0xfffffffc00f0b947 */ /* 0x004fea000383ffff */
[----:B------:R-:W-:Y:S05]  /*2d3d0*/  BRA `(.L_x_1656) ;  /* 0xfffffdc000747947 */ /* 0x000fea000383ffff */
.L_x_1375:
[----:B------:R-:W0:Y:S01]  /*2d3e0*/  S2R R2, SR_TID.X ;  /* 0x0000000000027919 */ /* 0x000e220000002100 */
[----:B------:R-:W-:Y:S01]  /*2d3f0*/  BSSY B0, `(.L_x_1657) ;  /* 0x000000c000007945 */ /* 0x000fe20003800000 */
[----:B------:R-:W-:Y:S02]  /*2d400*/  IMAD.MOV.U32 R12, RZ, RZ, RZ ;  /* 0x000000ffff0c7224 */ /* 0x000fe400078e00ff */
[----:B------:R-:W-:Y:S02]  /*2d410*/  IMAD.MOV.U32 R11, RZ, RZ, 0x1f ;  /* 0x0000001fff0b7424 */ /* 0x000fe400078e00ff */
[----:B------:R-:W-:Y:S02]  /*2d420*/  IMAD.MOV.U32 R15, RZ, RZ, -0x1 ;  /* 0xffffffffff0f7424 */ /* 0x000fe400078e00ff */
[----:B0-----:R-:W-:-:S05]  /*2d430*/  VIADD R43, R2, 0xffffff80 ;  /* 0xffffff80022b7836 */ /* 0x001fca0000000000 */
[----:B------:R-:W-:-:S04]  /*2d440*/  SHF.R.S32.HI R2, RZ, 0x1f, R43 ;  /* 0x0000001fff027819 */ /* 0x000fc8000001142b */
[----:B------:R-:W-:-:S04]  /*2d450*/  LEA.HI R2, R2, R43, RZ, 0x7 ;  /* 0x0000002b02027211 */ /* 0x000fc800078f38ff */
[----:B------:R-:W-:-:S05]  /*2d460*/  SHF.R.S32.HI R2, RZ, 0x7, R2 ;  /* 0x00000007ff027819 */ /* 0x000fca0000011402 */
[----:B------:R-:W-:-:S07]  /*2d470*/  IMAD.MOV.U32 R13, RZ, RZ, R2 ;  /* 0x000000ffff0d7224 */ /* 0x000fce00078e0002 */
[----:B-----5:R-:W-:Y:S05]  /*2d480*/  WARPSYNC.COLLECTIVE R15, `(.L_x_1658) ;  /* 0x000000000f087348 */ /* 0x020fea0003c00000 */
[----:B------:R0:W1:Y:S02]  /*2d490*/  SHFL.IDX P6, R14, R13, R12, R11 ;  /* 0x0000000c0d0e7389 */ /* 0x00006400000c000b */
[----:B01---5:R-:W-:Y:S01]  /*2d4a0*/  ENDCOLLECTIVE ;  /* 0x000000000000791b */ /* 0x023fe20003800000 */
.L_x_1658:
[----:B------:R-:W-:Y:S05]  /*2d4b0*/  BSYNC B0 ;  /* 0x0000000000007941 */ /* 0x000fea0003800000 */
.L_x_1657:
[----:B------:R-:W-:Y:S01]  /*2d4c0*/  IMAD.MOV.U32 R218, RZ, RZ, R14 ;  /* 0x000000ffffda7224 */ /* 0x000fe200078e000e */
[----:B------:R-:W-:Y:S06]  /*2d4d0*/  BRA `(.L_x_1659) ;  /* 0xfffffdcc008c7947 */ /* 0x000fec000383ffff */
.L_x_1387:
[----:B------:R-:W-:Y:S01]  /*2d4e0*/  BSSY B1, `(.L_x_1660) ;  /* 0x0000008000017945 */ /* 0x000fe20003800000 */
[----:B------:R-:W-:Y:S02]  /*2d4f0*/  IMAD.MOV.U32 R13, RZ, RZ, R6 ;  /* 0x000000ffff0d7224 */ /* 0x000fe400078e0006 */
[----:B------:R-:W-:Y:S02]  /*2d500*/  IMAD.MOV.U32 R12, RZ, RZ, RZ ;  /* 0x000000ffff0c7224 */ /* 0x000fe400078e00ff */
[----:B------:R-:W-:Y:S02]  /*2d510*/  IMAD.MOV.U32 R11, RZ, RZ, 0x1c1f ;  /* 0x00001c1fff0b7424 */ /* 0x000fe400078e00ff */
[----:B------:R-:W-:-:S07]  /*2d520*/  IMAD.MOV.U32 R15, RZ, RZ, -0x1 ;  /* 0xffffffffff0f7424 */ /* 0x000fce00078e00ff */
[----:B------:R-:W-:Y:S05]  /*2d530*/  WARPSYNC.COLLECTIVE R15, `(.L_x_1661) ;  /* 0x000000000f087348 */ /* 0x000fea0003c00000 */
[----:B------:R0:W1:Y:S02]  /*2d540*/  SHFL.IDX P6, R14, R13, R12, R11 ;  /* 0x0000000c0d0e7389 */ /* 0x00006400000c000b */
[----:B01----:R-:W-:Y:S01]  /*2d550*/  ENDCOLLECTIVE ;  /* 0x000000000000791b */ /* 0x003fe20003800000 */
.L_x_1661:
[----:B------:R-:W-:Y:S05]  /*2d560*/  BSYNC B1 ;  /* 0x0000000000017941 */ /* 0x000fea0003800000 */
.L_x_1660:
[----:B------:R-:W-:Y:S02]  /*2d570*/  IMAD.MOV.U32 R13, RZ, RZ, R5 ;  /* 0x000000ffff0d7224 */ /* 0x000fe400078e0005 */
[----:B------:R-:W-:Y:S02]  /*2d580*/  IMAD.MOV.U32 R12, RZ, RZ, RZ ;  /* 0x000000ffff0c7224 */ /* 0x000fe400078e00ff */
[----:B------:R-:W-:Y:S02]  /*2d590*/  IMAD.MOV.U32 R11, RZ, RZ, 0x1c1f ;  /* 0x00001c1fff0b7424 */ /* 0x000fe400078e00ff */
[----:B------:R-:W-:Y:S02]  /*2d5a0*/  IMAD.MOV.U32 R15, RZ, RZ, -0x1 ;  /* 0xffffffffff0f7424 */ /* 0x000fe400078e00ff */
[----:B------:R-:W-:-:S07]  /*2d5b0*/  IMAD.MOV.U32 R0, RZ, RZ, R14 ;  /* 0x000000ffff007224 */ /* 0x000fce00078e000e */
[----:B------:R-:W-:Y:S05]  /*2d5c0*/  WARPSYNC.COLLECTIVE R15, `(.L_x_1662) ;  /* 0x000000000f087348 */ /* 0x000fea0003c00000 */
[----:B------:R0:W1:Y:S02]  /*2d5d0*/  SHFL.IDX P6, R14, R13, R12, R11 ;  /* 0x0000000c0d0e7389 */ /* 0x00006400000c000b */
[----:B01----:R-:W-:Y:S01]  /*2d5e0*/  ENDCOLLECTIVE ;  /* 0x000000000000791b */ /* 0x003fe20003800000 */
.L_x_1662:
[----:B------:R-:W-:Y:S02]  /*2d5f0*/  IMAD.MOV.U32 R13, RZ, RZ, R8 ;  /* 0x000000ffff0d7224 */ /* 0x000fe400078e0008 */
[----:B------:R-:W-:-:S07]  /*2d600*/  IMAD.MOV.U32 R3, RZ, RZ, R14 ;  /* 0x000000ffff037224 */ /* 0x000fce00078e000e */
[----:B------:R-:W-:Y:S05]  /*2d610*/  WARPSYNC.COLLECTIVE R15, `(.L_x_1663) ;  /* 0x000000000f087348 */ /* 0x000fea0003c00000 */
[----:B------:R0:W1:Y:S02]  /*2d620*/  SHFL.IDX P6, R14, R13, R12, R11 ;  /* 0x0000000c0d0e7389 */ /* 0x00006400000c000b */
[----:B01----:R-:W-:Y:S01]  /*2d630*/  ENDCOLLECTIVE ;  /* 0x000000000000791b */ /* 0x003fe20003800000 */
.L_x_1663:
[----:B------:R-:W-:Y:S02]  /*2d640*/  IMAD.MOV.U32 R13, RZ, RZ, R7 ;  /* 0x000000ffff0d7224 */ /* 0x000fe400078e0007 */
[----:B------:R-:W-:-:S07]  /*2d650*/  IMAD.MOV.U32 R4, RZ, RZ, R14 ;  /* 0x000000ffff047224 */ /* 0x000fce00078e000e */
[----:B------:R-:W-:Y:S05]  /*2d660*/  WARPSYNC.COLLECTIVE R15, `(.L_x_1664) ;  /* 0x000000000f087348 */ /* 0x000fea0003c00000 */
[----:B------:R0:W1:Y:S02]  /*2d670*/  SHFL.IDX P6, R14, R13, R12, R11 ;  /* 0x0000000c0d0e7389 */ /* 0x00006400000c000b */
[----:B01----:R-:W-:Y:S01]  /*2d680*/  ENDCOLLECTIVE ;  /* 0x000000000000791b */ /* 0x003fe20003800000 */
.L_x_1664:
[----:B------:R-:W-:Y:S05]  /*2d690*/  BRA `(.L_x_1665) ;  /* 0xfffffdd400a47947 */ /* 0x000fea000383ffff */
.L_x_1390:
[----:B------:R-:W-:Y:S01]  /*2d6a0*/  BSSY B1, `(.L_x_1666) ;  /* 0x0000008000017945 */ /* 0x000fe20003800000 */
[----:B------:R-:W-:Y:S02]  /*2d6b0*/  IMAD.MOV.U32 R13, RZ, RZ, R6 ;  /* 0x000000ffff0d7224 */ /* 0x000fe400078e0006 */
[----:B------:R-:W-:Y:S02]  /*2d6c0*/  IMAD.MOV.U32 R12, RZ, RZ, 0x1 ;  /* 0x00000001ff0c7424 */ /* 0x000fe400078e00ff */
[----:B------:R-:W-:Y:S02]  /*2d6d0*/  IMAD.MOV.U32 R11, RZ, RZ, 0x1c1f ;  /* 0x00001c1fff0b7424 */ /* 0x000fe400078e00ff */
[----:B------:R-:W-:-:S07]  /*2d6e0*/  IMAD.MOV.U32 R15, RZ, RZ, -0x1 ;  /* 0xffffffffff0f7424 */ /* 0x000fce00078e00ff */
[----:B0-2345:R-:W-:Y:S05]  /*2d6f0*/  WARPSYNC.COLLECTIVE R15, `(.L_x_1667) ;  /* 0x000000000f087348 */ /* 0x03dfea0003c00000 */
[----:B----4-:R1:W4:Y:S02]  /*2d700*/  SHFL.IDX P6, R14, R13, R12, R11 ;  /* 0x0000000c0d0e7389 */ /* 0x01032400000c000b */
[----:B012345:R-:W-:Y:S01]  /*2d710*/  ENDCOLLECTIVE ;  /* 0x000000000000791b */ /* 0x03ffe20003800000 */
.L_x_1667:
[----:B------:R-:W-:Y:S05]  /*2d720*/  BSYNC B1 ;  /* 0x0000000000017941 */ /* 0x000fea0003800000 */
.L_x_1666:
[----:B------:R-:W-:Y:S02]  /*2d730*/  IMAD.MOV.U32 R13, RZ, RZ, R5 ;  /* 0x000000ffff0d7224 */ /* 0x000fe400078e0005 */
[----:B------:R-:W-:Y:S02]  /*2d740*/  IMAD.MOV.U32 R12, RZ, RZ, 0x1 ;  /* 0x00000001ff0c7424 */ /* 0x000fe400078e00ff */
[----:B------:R-:W-:Y:S02]  /*2d750*/  IMAD.MOV.U32 R11, RZ, RZ, 0x1c1f ;  /* 0x00001c1fff0b7424 */ /* 0x000fe400078e00ff */
[----:B------:R-:W-:Y:S02]  /*2d760*/  IMAD.MOV.U32 R15, RZ, RZ, -0x1 ;  /* 0xffffffffff0f7424 */ /* 0x000fe400078e00ff */
[----:B------:R-:W-:-:S07]  /*2d770*/  IMAD.MOV.U32 R0, RZ, RZ, R14 ;  /* 0x000000ffff007224 */ /* 0x000fce00078e000e */
[----:B------:R-:W-:Y:S05]  /*2d780*/  WARPSYNC.COLLECTIVE R15, `(.L_x_1668) ;  /* 0x000000000f087348 */ /* 0x000fea0003c00000 */
[----:B------:R0:W1:Y:S02]  /*2d790*/  SHFL.IDX P6, R14, R13, R12, R11 ;  /* 0x0000000c0d0e7389 */ /* 0x00006400000c000b */
[----:B01----:R-:W-:Y:S01]  /*2d7a0*/  ENDCOLLECTIVE ;  /* 0x000000000000791b */ /* 0x003fe20003800000 */
.L_x_1668:
[----:B------:R-:W-:Y:S02]  /*2d7b0*/  IMAD.MOV.U32 R13, RZ, RZ, R8 ;  /* 0x000000ffff0d7224 */ /* 0x000fe400078e0008 */
[----:B------:R-:W-:-:S07]  /*2d7c0*/  IMAD.MOV.U32 R3, RZ, RZ, R14 ;  /* 0x000000ffff037224 */ /* 0x000fce00078e000e */
[----:B------:R-:W-:Y:S05]  /*2d7d0*/  WARPSYNC.COLLECTIVE R15, `(.L_x_1669) ;  /* 0x000000000f087348 */ /* 0x000fea0003c00000 */
[----:B------:R0:W1:Y:S02]  /*2d7e0*/  SHFL.IDX P6, R14, R13, R12, R11 ;  /* 0x0000000c0d0e7389 */ /* 0x00006400000c000b */
[----:B01----:R-:W-:Y:S01]  /*2d7f0*/  ENDCOLLECTIVE ;  /* 0x000000000000791b */ /* 0x003fe20003800000 */
.L_x_1669:
[----:B------:R-:W-:Y:S02]  /*2d800*/  IMAD.MOV.U32 R13, RZ, RZ, R7 ;  /* 0x000000ffff0d7224 */ /* 0x000fe400078e0007 */
[----:B------:R-:W-:-:S07]  /*2d810*/  IMAD.MOV.U32 R4, RZ, RZ, R14 ;  /* 0x000000ffff047224 */ /* 0x000fce00078e000e */
[----:B------:R-:W-:Y:S05]  /*2d820*/  WARPSYNC.COLLECTIVE R15, `(.L_x_1670) ;  /* 0x000000000f087348 */ /* 0x000fea0003c00000 */
[----:B------:R0:W1:Y:S02]  /*2d830*/  SHFL.IDX P6, R14, R13, R12, R11 ;  /* 0x0000000c0d0e7389 */ /* 0x00006400000c000b */
[----:B01----:R-:W-:Y:S01]  /*2d840*/  ENDCOLLECTIVE ;  /* 0x000000000000791b */ /* 0x003fe20003800000 */
.L_x_1670:
[----:B------:R-:W-:Y:S05]  /*2d850*/  BRA `(.L_x_1671) ;  /* 0xfffffdd400c47947 */ /* 0x000fea000383ffff */
.L_x_1394:
[----:B0-----:R0:W1:Y:S02]  /*2d860*/  SYNCS.PHASECHK.TRANS64.TRYWAIT P0, [R17+URZ+0x28800], R6 ;  /* 0x02880006110075a7 */ /* 0x001064000800017f */
[----:B-1----:R-:W-:Y:S05]  /*2d870*/  @!P0 NANOSLEEP.SYNCS 0x989680 ;  /* 0x009896800000895d */ /* 0x002fea0003900000 */
[----:B------:R-:W1:Y:S02]  /*2d880*/  @!P0 SYNCS.PHASECHK.TRANS64 P0, [R17+URZ+0x28800], R6 ;  /* 0x02880006110085a7 */ /* 0x000e64000800007f */
[----:B-1----:R-:W-:Y:S05]  /*2d890*/  @!P0 BRA `(.L_x_1394) ;  /* 0xfffffffc00f08947 */ /* 0x002fea000383ffff */
[----:B------:R-:W-:Y:S05]  /*2d8a0*/  BRA `(.L_x_1672) ;  /* 0xfffffdd8006c7947 */ /* 0x000fea000383ffff */
.L_x_1402:
[----:B------:R-:W0:Y:S01]  /*2d8b0*/  LDC R37, c[0x0][0x3f4] ;  /* 0x0000fd00ff257b82 */ /* 0x000e220000000800 */
[----:B------:R-:W-:Y:S01]  /*2d8c0*/  BSSY B1, `(.L_x_1673) ;  /* 0x0000008000017945 */ /* 0x000fe20003800000 */
[----:B------:R-:W-:Y:S02]  /*2d8d0*/  IMAD.MOV.U32 R13, RZ, RZ, R10 ;  /* 0x000000ffff0d7224 */ /* 0x000fe400078e000a */
[----:B------:R-:W-:Y:S02]  /*2d8e0*/  IMAD.MOV.U32 R12, RZ, RZ, RZ ;  /* 0x000000ffff0c7224 */ /* 0x000fe400078e00ff */
[----:B------:R-:W-:Y:S02]  /*2d8f0*/  IMAD.MOV.U32 R11, RZ, RZ, 0x1c1f ;  /* 0x00001c1fff0b7424 */ /* 0x000fe400078e00ff */
[----:B------:R-:W-:-:S07]  /*2d900*/  IMAD.MOV.U32 R15, RZ, RZ, -0x1 ;  /* 0xffffffffff0f7424 */ /* 0x000fce00078e00ff */
[----:B0-----:R-:W-:Y:S05]  /*2d910*/  WARPSYNC.COLLECTIVE R15, `(.L_x_1674) ;  /* 0x000000000f087348 */ /* 0x001fea0003c00000 */
[----:B------:R1:W2:Y:S02]  /*2d920*/  SHFL.IDX P6, R14, R13, R12, R11 ;  /* 0x0000000c0d0e7389 */ /* 0x0002a400000c000b */
[----:B012---:R-:W-:Y:S01]  /*2d930*/  ENDCOLLECTIVE ;  /* 0x000000000000791b */ /* 0x007fe20003800000 */
.L_x_1674:
[----:B------:R-:W-:Y:S05]  /*2d940*/  BSYNC B1 ;  /* 0x0000000000017941 */ /* 0x000fea0003800000 */
.L_x_1673:
[----:B------:R-:W-:Y:S01]  /*2d950*/  IMAD.MOV.U32 R13, RZ, RZ, R29 ;  /* 0x000000ffff0d7224 */ /* 0x000fe200078e001d */
[----:B------:R-:W-:Y:S01]  /*2d960*/  ISETP.GE.AND P0, PT, R18, R37, PT ;  /* 0x000000251200720c */ /* 0x000fe20003f06270 */
[----:B------:R-:W-:Y:S02]  /*2d970*/  IMAD.MOV.U32 R12, RZ, RZ, RZ ;  /* 0x000000ffff0c7224 */ /* 0x000fe400078e00ff */
[----:B------:R-:W-:Y:S02]  /*2d980*/  IMAD.MOV.U32 R11, RZ, RZ, 0x1c1f ;  /* 0x00001c1fff0b7424 */ /* 0x000fe400078e00ff */
[----:B------:R-:W-:Y:S02]  /*2d990*/  IMAD.MOV.U32 R15, RZ, RZ, -0x1 ;  /* 0xffffffffff0f7424 */ /* 0x000fe400078e00ff */
[----:B------:R-:W-:Y:S02]  /*2d9a0*/  IMAD.MOV.U32 R3, RZ, RZ, R14 ;  /* 0x000000ffff037224 */ /* 0x000fe400078e000e */
[----:B------:R-:W-:-:S07]  /*2d9b0*/  IMAD R30, R214, R9, RZ ;  /* 0x00000009d61e7224 */ /* 0x000fce00078e02ff */
[----:B------:R-:W-:Y:S05]  /*2d9c0*/  WARPSYNC.COLLECTIVE R15, `(.L_x_1675) ;  /* 0x000000000f087348 */ /* 0x000fea0003c00000 */
[----:B------:R0:W1:Y:S02]  /*2d9d0*/  SHFL.IDX P6, R14, R13, R12, R11 ;  /* 0x0000000c0d0e7389 */ /* 0x00006400000c000b */
[----:B01----:R-:W-:Y:S01]  /*2d9e0*/  ENDCOLLECTIVE ;  /* 0x000000000000791b */ /* 0x003fe20003800000 */
.L_x_1675:
[----:B------:R-:W-:Y:S01]  /*2d9f0*/  ISETP.GE.OR P1, PT, R39, R30, P0 ;  /* 0x0000001e2700720c */ /* 0x000fe20000726670 */
[----:B------:R-:W-:Y:S02]  /*2da00*/  IMAD.MOV.U32 R13, RZ, RZ, R31 ;  /* 0x000000ffff0d7224 */ /* 0x000fe400078e001f */
[----:B------:R-:W-:-:S10]  /*2da10*/  IMAD.MOV.U32 R5, RZ, RZ, R14 ;  /* 0x000000ffff057224 */ /* 0x000fd400078e000e */
[----:B------:R-:W-:Y:S05]  /*2da20*/  WARPSYNC.COLLECTIVE R15, `(.L_x_1676) ;  /* 0x000000000f087348 */ /* 0x000fea0003c00000 */
[----:B------:R0:W1:Y:S02]  /*2da30*/  SHFL.IDX P6, R14, R13, R12, R11 ;  /* 0x0000000c0d0e7389 */ /* 0x00006400000c000b */
[----:B01----:R-:W-:Y:S01]  /*2da40*/  ENDCOLLECTIVE ;  /* 0x000000000000791b */ /* 0x003fe20003800000 */
.L_x_1676:
[----:B------:R-:W-:-:S05]  /*2da50*/  @!P1 IADD3 R0, P2, R18, R5, RZ ;  /* 0x0000000512009210 */ /* 0x000fca0007f5e0ff */
[----:B------:R-:W-:Y:S02]  /*2da60*/  @!P1 IMAD.X R5, R3, 0x1, R19, P2 ;  /* 0x0000000103059824 */ /* 0x000fe400010e0613 */
[----:B------:R-:W-:Y:S02]  /*2da70*/  @!P1 IMAD.MOV.U32 R4, RZ, RZ, R0 ;  /* 0x000000ffff049224 */ /* 0x000fe400078e0000 */
[----:B------:R-:W-:Y:S02]  /*2da80*/  IMAD.MOV.U32 R13, RZ, RZ, R28 ;  /* 0x000000ffff0d7224 */ /* 0x000fe400078e001c */
[----:B------:R-:W-:-:S07]  /*2da90*/  IMAD.MOV.U32 R7, RZ, RZ, R14 ;  /* 0x000000ffff077224 */ /* 0x000fce00078e000e */
[----:B------:R-:W-:Y:S05]  /*2daa0*/  WARPSYNC.COLLECTIVE R15, `(.L_x_1677) ;  /* 0x000000000f087348 */ /* 0x000fea0003c00000 */
[----:B------:R0:W1:Y:S02]  /*2dab0*/  SHFL.IDX P6, R14, R13, R12, R11 ;  /* 0x0000000c0d0e7389 */ /* 0x00006400000c000b */
[----:B01----:R-:W-:Y:S01]  /*2dac0*/  ENDCOLLECTIVE ;  /* 0x000000000000791b */ /* 0x003fe20003800000 */
.L_x_1677:
[----:B------:R-:W-:-:S05]  /*2dad0*/  @!P1 IADD3 R14, P3, R18, R14, RZ ;  /* 0x0000000e120e9210 */ /* 0x000fca0007f7e0ff */
[----:B------:R-:W-:Y:S02]  /*2dae0*/  @!P1 IMAD.X R3, R7, 0x1, R19, P3 ;  /* 0x0000000107039824 */ /* 0x000fe400018e0613 */
[----:B------:R-:W-:Y:S01]  /*2daf0*/  @!P1 IMAD.MOV.U32 R32, RZ, RZ, R14 ;  /* 0x000000ffff209224 */ /* 0x000fe200078e000e */
[----:B------:R-:W5:Y:S01]  /*2db00*/  @!P1 LD.E.128 R4, desc[UR38][R4.64] ;  /* 0x0000002604049980 */ /* 0x000f62000c101d00 */
[----:B------:R-:W-:-:S06]  /*2db10*/  @!P1 IMAD.MOV.U32 R33, RZ, RZ, R3 ;  /* 0x000000ffff219224 */ /* 0x000fcc00078e0003 */
[----:B------:R-:W5:Y:S01]  /*2db20*/  @!P1 LD.E.128 R32, desc[UR38][R32.64] ;  /* 0x0000002620209980 */ /* 0x000f62000c101d00 */
[----:B------:R-:W-:Y:S01]  /*2db30*/  IMAD.MOV.U32 R13, RZ, RZ, R10 ;  /* 0x000000ffff0d7224 */ /* 0x000fe200078e000a */
[----:B------:R-:W-:Y:S01]  /*2db40*/  CS2R R26, SRZ ;  /* 0x00000000001a7805 */ /* 0x000fe2000001ff00 */
[----:B------:R-:W-:Y:S01]  /*2db50*/  IMAD.MOV.U32 R12, RZ, RZ, 0x1 ;  /* 0x00000001ff0c7424 */ /* 0x000fe200078e00ff */
[----:B------:R-:W-:Y:S02]  /*2db60*/  CS2R R24, SRZ ;  /* 0x0000000000187805 */ /* 0x000fe4000001ff00 */
[----:B------:R-:W-:Y:S02]  /*2db70*/  CS2R R20, SRZ ;  /* 0x0000000000147805 */ /* 0x000fe4000001ff00 */
[----:B------:R-:W-:-:S07]  /*2db80*/  CS2R R8, SRZ ;  /* 0x0000000000087805 */ /* 0x000fce000001ff00 */
[----:B-----5:R-:W-:Y:S05]  /*2db90*/  WARPSYNC.COLLECTIVE R15, `(.L_x_1678) ;  /* 0x000000000f087348 */ /* 0x020fea0003c00000 */
[----:B------:R0:W1:Y:S02]  /*2dba0*/  SHFL.IDX P6, R14, R13, R12, R11 ;  /* 0x0000000c0d0e7389 */ /* 0x00006400000c000b */
[----:B01---5:R-:W-:Y:S01]  /*2dbb0*/  ENDCOLLECTIVE ;  /* 0x000000000000791b */ /* 0x023fe20003800000 */
.L_x_1678:
[----:B------:R-:W-:Y:S02]  /*2dbc0*/  IMAD.MOV.U32 R13, RZ, RZ, R29 ;  /* 0x000000ffff0d7224 */ /* 0x000fe400078e001d */
[----:B------:R-:W-:-:S07]  /*2dbd0*/  IMAD.MOV.U32 R3, RZ, RZ, R14 ;  /* 0x000000ffff037224 */ /* 0x000fce00078e000e */
[----:B------:R-:W-:Y:S05]  /*2dbe0*/  WARPSYNC.COLLECTIVE R15, `(.L_x_1679) ;  /* 0x000000000f087348 */ /* 0x000fea0003c00000 */
[----:B------:R0:W1:Y:S02]  /*2dbf0*/  SHFL.IDX P6, R14, R13, R12, R11 ;  /* 0x0000000c0d0e7389 */ /* 0x00006400000c000b */
[----:B01----:R-:W-:Y:S01]  /*2dc00*/  ENDCOLLECTIVE ;  /* 0x000000000000791b */ /* 0x003fe20003800000 */
.L_x_1679:
[----:B------:R-:W-:Y:S02]  /*2dc10*/  IMAD.MOV.U32 R13, RZ, RZ, R31 ;  /* 0x000000ffff0d7224 */ /* 0x000fe400078e001f */
[----:B------:R-:W-:-:S07]  /*2dc20*/  IMAD.MOV.U32 R29, RZ, RZ, R14 ;  /* 0x000000ffff1d7224 */ /* 0x000fce00078e000e */
[----:B------:R-:W-:Y:S05]  /*2dc30*/  WARPSYNC.COLLECTIVE R15, `(.L_x_1680) ;  /* 0x000000000f087348 */ /* 0x000fea0003c00000 */
[----:B------:R0:W1:Y:S02]  /*2dc40*/  SHFL.IDX P6, R14, R13, R12, R11 ;  /* 0x0000000c0d0e7389 */ /* 0x00006400000c000b */
[----:B01----:R-:W-:Y:S01]  /*2dc50*/  ENDCOLLECTIVE ;  /* 0x000000000000791b */ /* 0x003fe20003800000 */
.L_x_1680:
[----:B------:R-:W-:Y:S02]  /*2dc60*/  IMAD.MOV.U32 R13, RZ, RZ, R28 ;  /* 0x000000ffff0d7224 */ /* 0x000fe400078e001c */
[----:B------:R-:W-:-:S07]  /*2dc70*/  IMAD.MOV.U32 R31, RZ, RZ, R14 ;  /* 0x000000ffff1f7224 */ /* 0x000fce00078e000e */
[----:B------:R-:W-:Y:S05]  /*2dc80*/  WARPSYNC.COLLECTIVE R15, `(.L_x_1681) ;  /* 0x000000000f087348 */ /* 0x000fea0003c00000 */
[----:B------:R0:W1:Y:S02]  /*2dc90*/  SHFL.IDX P6, R14, R13, R12, R11 ;  /* 0x0000000c0d0e7389 */ /* 0x00006400000c000b */
[----:B01----:R-:W-:Y:S01]  /*2dca0*/  ENDCOLLECTIVE ;  /* 0x000000000000791b */ /* 0x003fe20003800000 */
.L_x_1681:
[----:B------:R-:W-:Y:S02]  /*2dcb0*/  @!P1 IMAD.MOV.U32 R26, RZ, RZ, R4 ;  /* 0x000000ffff1a9224 */ /* 0x000fe400078e0004 */
[----:B------:R-:W-:Y:S01]  /*2dcc0*/  @!P1 IMAD.MOV.U32 R27, RZ, RZ, R5 ;  /* 0x000000ffff1b9224 */ /* 0x000fe200078e0005 */
[----:B------:R-:W-:Y:S01]  /*2dcd0*/  CS2R R4, SRZ ;  /* 0x0000000000047805 */ /* 0x000fe2000001ff00 */
[----:B------:R-:W-:Y:S02]  /*2dce0*/  @!P1 IMAD.MOV.U32 R24, RZ, RZ, R6 ;  /* 0x000000ffff189224 */ /* 0x000fe400078e0006 */
[----:B------:R-:W-:Y:S02]  /*2dcf0*/  @!P1 IMAD.MOV.U32 R25, RZ, RZ, R7 ;  /* 0x000000ffff199224 */ /* 0x000fe400078e0007 */
[----:B------:R-:W-:Y:S02]  /*2dd00*/  @!P1 IMAD.MOV.U32 R20, RZ, RZ, R32 ;  /* 0x000000ffff149224 */ /* 0x000fe400078e0020 */
[----:B------:R-:W-:-:S02]  /*2dd10*/  @!P1 IMAD.MOV.U32 R21, RZ, RZ, R33 ;  /* 0x000000ffff159224 */ /* 0x000fc400078e0021 */
[----:B------:R-:W-:Y:S02]  /*2dd20*/  @!P1 IMAD.MOV.U32 R8, RZ, RZ, R34 ;  /* 0x000000ffff089224 */ /* 0x000fe400078e0022 */
[----:B------:R-:W-:Y:S01]  /*2dd30*/  @!P1 IMAD.MOV.U32 R9, RZ, RZ, R35 ;  /* 0x000000ffff099224 */ /* 0x000fe200078e0023 */
[----:B------:R-:W-:Y:S06]  /*2dd40*/  BRA `(.L_x_1682) ;  /* 0xfffffdf800187947 */ /* 0x000fec000383ffff */
.L_x_1406:
[----:B0-----:R0:W1:Y:S02]  /*2dd50*/  SYNCS.PHASECHK.TRANS64.TRYWAIT P1, [R17+URZ+0x28800], R0 ;  /* 0x02880000110075a7 */ /* 0x001064000802017f */
[----:B-1----:R-:W-:Y:S05]  /*2dd60*/  @!P1 NANOSLEEP.SYNCS 0x989680 ;  /* 0x009896800000995d */ /* 0x002fea0003900000 */
[----:B------:R-:W1:Y:S02]  /*2dd70*/  @!P1 SYNCS.PHASECHK.TRANS64 P1, [R17+URZ+0x28800], R0 ;  /* 0x02880000110095a7 */ /* 0x000e64000802007f */
[----:B-1----:R-:W-:Y:S05]  /*2dd80*/  @!P1 BRA `(.L_x_1406) ;  /* 0xfffffffc00f09947 */ /* 0x002fea000383ffff */
[----:B------:R-:W-:Y:S05]  /*2dd90*/  BRA `(.L_x_1683) ;  /* 0xfffffdf8007c7947 */ /* 0x000fea000383ffff */
.L_x_1412:
[----:B-1----:R1:W2:Y:S02]  /*2dda0*/  SYNCS.PHASECHK.TRANS64.TRYWAIT P1, [R20+URZ+0x28830], R3 ;  /* 0x02883003140075a7 */ /* 0x0022a4000802017f */
[----:B--2---:R-:W-:Y:S05]  /*2ddb0*/  @!P1 NANOSLEEP.SYNCS 0x989680 ;  /* 0x009896800000995d */ /* 0x004fea0003900000 */
[----:B------:R-:W2:Y:S02]  /*2ddc0*/  @!P1 SYNCS.PHASECHK.TRANS64 P1, [R20+URZ+0x28830], R3 ;  /* 0x02883003140095a7 */ /* 0x000ea4000802007f */
[----:B--2---:R-:W-:Y:S05]  /*2ddd0*/  @!P1 BRA `(.L_x_1412) ;  /* 0xfffffffc00f09947 */ /* 0x004fea000383ffff */
[----:B------:R-:W-:Y:S05]  /*2dde0*/  BRA `(.L_x_1411) ;  /* 0xfffffe1800a47947 */ /* 0x000fea000383ffff */
.L_x_1430:
[----:B-1----:R1:W2:Y:S02]  /*2ddf0*/  SYNCS.PHASECHK.TRANS64.TRYWAIT P2, [R15+URZ+0x28830], R14 ;  /* 0x0288300e0f0075a7 */ /* 0x0022a4000804017f */
[----:B--2---:R-:W-:Y:S05]  /*2de00*/  @!P2 NANOSLEEP.SYNCS 0x989680 ;  /* 0x009896800000a95d */ /* 0x004fea0003900000 */
[----:B------:R-:W2:Y:S02]  /*2de10*/  @!P2 SYNCS.PHASECHK.TRANS64 P2, [R15+URZ+0x28830], R14 ;  /* 0x0288300e0f00a5a7 */ /* 0x000ea4000804007f */
[----:B--2---:R-:W-:Y:S05]  /*2de20*/  @!P2 BRA `(.L_x_1430) ;  /* 0xfffffffc00f0a947 */ /* 0x004fea000383ffff */
[----:B------:R-:W-:Y:S05]  /*2de30*/  BRA `(.L_x_1429) ;  /* 0xfffffe6800907947 */ /* 0x000fea000383ffff */
.L_x_1434:
[----:B-1----:R1:W2:Y:S02]  /*2de40*/  SYNCS.PHASECHK.TRANS64.TRYWAIT P1, [R15+URZ+0x28850], R14 ;  /* 0x0288500e0f0075a7 */ /* 0x0022a4000802017f */
[----:B--2---:R-:W-:Y:S05]  /*2de50*/  @!P1 NANOSLEEP.SYNCS 0x989680 ;  /* 0x009896800000995d */ /* 0x004fea0003900000 */
[----:B------:R-:W2:Y:S02]  /*2de60*/  @!P1 SYNCS.PHASECHK.TRANS64 P1, [R15+URZ+0x28850], R14 ;  /* 0x0288500e0f0095a7 */ /* 0x000ea4000802007f */
[----:B--2---:R-:W-:Y:S05]  /*2de70*/  @!P1 BRA `(.L_x_1434) ;  /* 0xfffffffc00f09947 */ /* 0x004fea000383ffff */
[----:B------:R-:W-:Y:S05]  /*2de80*/  BRA `(.L_x_1431) ;  /* 0xfffffe6c00547947 */ /* 0x000fea000383ffff */
.L_x_1454:
[----:B-1----:R1:W2:Y:S02]  /*2de90*/  SYNCS.PHASECHK.TRANS64.TRYWAIT P2, [R20+URZ+0x28830], R15 ;  /* 0x0288300f140075a7 */ /* 0x0022a4000804017f */
[----:B--2---:R-:W-:Y:S05]  /*2dea0*/  @!P2 NANOSLEEP.SYNCS 0x989680 ;  /* 0x009896800000a95d */ /* 0x004fea0003900000 */
[----:B------:R-:W2:Y:S02]  /*2deb0*/  @!P2 SYNCS.PHASECHK.TRANS64 P2, [R20+URZ+0x28830], R15 ;  /* 0x0288300f1400a5a7 */ /* 0x000ea4000804007f */
[----:B--2---:R-:W-:Y:S05]  /*2dec0*/  @!P2 BRA `(.L_x_1454) ;  /* 0xfffffffc00f0a947 */ /* 0x004fea000383ffff */
[----:B------:R-:W-:Y:S05]  /*2ded0*/  BRA `(.L_x_1453) ;  /* 0xfffffec000ec7947 */ /* 0x000fea000383ffff */
.L_x_1458:
[----:B-1----:R1:W2:Y:S02]  /*2dee0*/  SYNCS.PHASECHK.TRANS64.TRYWAIT P1, [R15+URZ+0x28850], R14 ;  /* 0x0288500e0f0075a7 */ /* 0x0022a4000802017f */
[----:B--2---:R-:W-:Y:S05]  /*2def0*/  @!P1 NANOSLEEP.SYNCS 0x989680 ;  /* 0x009896800000995d */ /* 0x004fea0003900000 */
[----:B------:R-:W2:Y:S02]  /*2df00*/  @!P1 SYNCS.PHASECHK.TRANS64 P1, [R15+URZ+0x28850], R14 ;  /* 0x0288500e0f0095a7 */ /* 0x000ea4000802007f */
[----:B--2---:R-:W-:Y:S05]  /*2df10*/  @!P1 BRA `(.L_x_1458) ;  /* 0xfffffffc00f09947 */ /* 0x004fea000383ffff */
[----:B------:R-:W-:Y:S05]  /*2df20*/  BRA `(.L_x_1455) ;  /* 0xfffffec400bc7947 */ /* 0x000fea000383ffff */
.L_x_1466:
[----:B-1----:R1:W2:Y:S02]  /*2df30*/  SYNCS.PHASECHK.TRANS64.TRYWAIT P2, [R20+URZ+0x28830], R15 ;  /* 0x0288300f140075a7 */ /* 0x0022a4000804017f */
[----:B--2---:R-:W-:Y:S05]  /*2df40*/  @!P2 NANOSLEEP.SYNCS 0x989680 ;  /* 0x009896800000a95d */ /* 0x004fea0003900000 */
[----:B------:R-:W2:Y:S02]  /*2df50*/  @!P2 SYNCS.PHASECHK.TRANS64 P2, [R20+URZ+0x28830], R15 ;  /* 0x0288300f1400a5a7 */ /* 0x000ea4000804007f */
[----:B--2---:R-:W-:Y:S05]  /*2df60*/  @!P2 BRA `(.L_x_1466) ;  /* 0xfffffffc00f0a947 */ /* 0x004fea000383ffff */
[----:B------:R-:W-:Y:S05]  /*2df70*/  BRA `(.L_x_1465) ;  /* 0xfffffef800407947 */ /* 0x000fea000383ffff */
.L_x_1470:
[----:B-1----:R1:W2:Y:S02]  /*2df80*/  SYNCS.PHASECHK.TRANS64.TRYWAIT P1, [R15+URZ+0x28850], R14 ;  /* 0x0288500e0f0075a7 */ /* 0x0022a4000802017f */
[----:B--2---:R-:W-:Y:S05]  /*2df90*/  @!P1 NANOSLEEP.SYNCS 0x989680 ;  /* 0x009896800000995d */ /* 0x004fea0003900000 */
[----:B------:R-:W2:Y:S02]  /*2dfa0*/  @!P1 SYNCS.PHASECHK.TRANS64 P1, [R15+URZ+0x28850], R14 ;  /* 0x0288500e0f0095a7 */ /* 0x000ea4000802007f */
[----:B--2---:R-:W-:Y:S05]  /*2dfb0*/  @!P1 BRA `(.L_x_1470) ;  /* 0xfffffffc00f09947 */ /* 0x004fea000383ffff */
[----:B------:R-:W-:Y:S05]  /*2dfc0*/  BRA `(.L_x_1467) ;  /* 0xfffffefc00107947 */ /* 0x000fea000383ffff */
.L_x_1484:
[----:B-1----:R1:W2:Y:S02]  /*2dfd0*/  SYNCS.PHASECHK.TRANS64.TRYWAIT P0, [R13+URZ+0x28850], R0 ;  /* 0x028850000d0075a7 */ /* 0x0022a4000800017f */
[----:B--2---:R-:W-:Y:S05]  /*2dfe0*/  @!P0 NANOSLEEP.SYNCS 0x989680 ;  /* 0x009896800000895d */ /* 0x004fea0003900000 */
[----:B------:R-:W2:Y:S02]  /*2dff0*/  @!P0 SYNCS.PHASECHK.TRANS64 P0, [R13+URZ+0x28850], R0 ;  /* 0x028850000d0085a7 */ /* 0x000ea4000800007f */
[----:B--2---:R-:W-:Y:S05]  /*2e000*/  @!P0 BRA `(.L_x_1484) ;  /* 0xfffffffc00f08947 */ /* 0x004fea000383ffff */
[----:B------:R-:W-:Y:S05]  /*2e010*/  BRA `(.L_x_1483) ;  /* 0xffffff4c00e07947 */ /* 0x000fea000383ffff */
.L_x_1488:
[----:B------:R-:W-:Y:S01]  /*2e020*/  IMAD.MOV.U32 R12, RZ, RZ, R0 ;  /* 0x000000ffff0c7224 */ /* 0x000fe200078e0000 */
[----:B------:R-:W-:Y:S01]  /*2e030*/  SEL R5, R37, R38, P0 ;  /* 0x0000002625057207 */ /* 0x000fe20000000000 */
[----:B------:R-:W-:Y:S01]  /*2e040*/  IMAD.MOV.U32 R11, RZ, RZ, 0x1c1f ;  /* 0x00001c1fff0b7424 */ /* 0x000fe200078e00ff */
[----:B------:R-:W-:Y:S01]  /*2e050*/  SEL R7, R38, R37, P0 ;  /* 0x0000002526077207 */ /* 0x000fe20000000000 */
[----:B------:R-:W-:Y:S01]  /*2e060*/  IMAD.MOV.U32 R15, RZ, RZ, -0x1 ;  /* 0xffffffffff0f7424 */ /* 0x000fe200078e00ff */
[----:B------:R-:W-:Y:S02]  /*2e070*/  SEL R9, R33, R34, P0 ;  /* 0x0000002221097207 */ /* 0x000fe40000000000 */
[----:B------:R-:W-:-:S07]  /*2e080*/  SEL R21, R34, R33, P0 ;  /* 0x0000002122157207 */ /* 0x000fce0000000000 */
[----:B-1----:R-:W-:Y:S05]  /*2e090*/  WARPSYNC.COLLECTIVE R15, `(.L_x_1684) ;  /* 0x000000000f087348 */ /* 0x002fea0003c00000 */
[----:B------:R0:W2:Y:S02]  /*2e0a0*/  SHFL.IDX P6, R14, R13, R12, R11 ;  /* 0x0000000c0d0e7389 */ /* 0x0000a400000c000b */
[----:B012---:R-:W-:Y:S01]  /*2e0b0*/  ENDCOLLECTIVE ;  /* 0x000000000000791b */ /* 0x007fe20003800000 */
.L_x_1684:
        /* <DEDUP_REMOVED lines=19> */
.L_x_1685:
        /* <DEDUP_REMOVED lines=19> */
.L_x_1686:
[----:B------:R-:W-:Y:S02]  /*2e320*/  SEL R4, R6, R3, P0 ;  /* 0x0000000306047207 */ /* 0x000fe40000000000 */
[----:B------:R-:W-:Y:S01]  /*2e330*/  SEL R6, R3, R6, P0 ;  /* 0x0000000603067207 */ /* 0x000fe20000000000 */
[----:B------:R-:W-:Y:S02]  /*2e340*/  IMAD.MOV.U32 R13, RZ, RZ, R7 ;  /* 0x000000ffff0d7224 */ /* 0x000fe400078e0007 */
[----:B------:R-:W-:Y:S02]  /*2e350*/  IMAD.MOV.U32 R12, RZ, RZ, R2 ;  /* 0x000000ffff0c7224 */ /* 0x000fe400078e0002 */
[----:B------:R-:W-:-:S07]  /*2e360*/  IMAD.MOV.U32 R10, RZ, RZ, R14 ;  /* 0x000000ffff0a7224 */ /* 0x000fce00078e000e */
[----:B------:R-:W-:Y:S05]  /*2e370*/  WARPSYNC.COLLECTIVE R15, `(.L_x_1687) ;  /* 0x000000000f087348 */ /* 0x000fea0003c00000 */
[----:B------:R0:W1:Y:S02]  /*2e380*/  SHFL.IDX P6, R14, R13, R12, R11 ;  /* 0x0000000c0d0e7389 */ /* 0x00006400000c000b */
[----:B01----:R-:W-:Y:S01]  /*2e390*/  ENDCOLLECTIVE ;  /* 0x000000000000791b */ /* 0x003fe20003800000 */
.L_x_1687:
[----:B------:R-:W-:Y:S02]  /*2e3a0*/  IMAD.MOV.U32 R13, RZ, RZ, R9 ;  /* 0x000000ffff0d7224 */ /* 0x000fe400078e0009 */
[----:B------:R-:W-:Y:S02]  /*2e3b0*/  IMAD.MOV.U32 R12, RZ, RZ, R0 ;  /* 0x000000ffff0c7224 */ /* 0x000fe400078e0000 */
[----:B------:R-:W-:-:S07]  /*2e3c0*/  IMAD.MOV.U32 R7, RZ, RZ, R14 ;  /* 0x000000ffff077224 */ /* 0x000fce00078e000e */
[----:B------:R-:W-:Y:S05]  /*2e3d0*/  WARPSYNC.COLLECTIVE R15, `(.L_x_1688) ;  /* 0x000000000f087348 */ /* 0x000fea0003c00000 */
[----:B------:R0:W1:Y:S02]  /*2e3e0*/  SHFL.IDX P6, R14, R13, R12, R11 ;  /* 0x0000000c0d0e7389 */ /* 0x00006400000c000b */
[----:B01----:R-:W-:Y:S01]  /*2e3f0*/  ENDCOLLECTIVE ;  /* 0x000000000000791b */ /* 0x003fe20003800000 */
.L_x_1688:
        /* <DEDUP_REMOVED lines=8> */
.L_x_1689:
[----:B------:R-:W-:Y:S02]  /*2e480*/  IMAD.MOV.U32 R13, RZ, RZ, R25 ;  /* 0x000000ffff0d7224 */ /* 0x000fe400078e0019 */
[----:B------:R-:W-:Y:S02]  /*2e490*/  IMAD.MOV.U32 R12, RZ, RZ, R0 ;  /* 0x000000ffff0c7224 */ /* 0x000fe400078e0000 */
[----:B------:R-:W-:-:S07]  /*2e4a0*/  IMAD.MOV.U32 R21, RZ, RZ, R14 ;  /* 0x000000ffff157224 */ /* 0x000fce00078e000e */
[----:B------:R-:W-:Y:S05]  /*2e4b0*/  WARPSYNC.COLLECTIVE R15, `(.L_x_1690) ;  /* 0x000000000f087348 */ /* 0x000fea0003c00000 */
[----:B------:R0:W1:Y:S02]  /*2e4c0*/  SHFL.IDX P6, R14, R13, R12, R11 ;  /* 0x0000000c0d0e7389 */ /* 0x00006400000c000b */
[----:B01----:R-:W-:Y:S01]  /*2e4d0*/  ENDCOLLECTIVE ;  /* 0x000000000000791b */ /* 0x003fe20003800000 */
.L_x_1690:
        /* <DEDUP_REMOVED lines=8> */
.L_x_1691:
[----:B------:R-:W-:Y:S02]  /*2e560*/  IMAD.MOV.U32 R13, RZ, RZ, R29 ;  /* 0x000000ffff0d7224 */ /* 0x000fe400078e001d */
[----:B------:R-:W-:Y:S02]  /*2e570*/  IMAD.MOV.U32 R12, RZ, RZ, R0 ;  /* 0x000000ffff0c7224 */ /* 0x000fe400078e0000 */
[----:B------:R-:W-:-:S07]  /*2e580*/  IMAD.MOV.U32 R27, RZ, RZ, R14 ;  /* 0x000000ffff1b7224 */ /* 0x000fce00078e000e */
[----:B------:R-:W-:Y:S05]  /*2e590*/  WARPSYNC.COLLECTIVE R15, `(.L_x_1692) ;  /* 0x000000000f087348 */ /* 0x000fea0003c00000 */
[----:B------:R0:W1:Y:S02]  /*2e5a0*/  SHFL.IDX P6, R14, R13, R12, R11 ;  /* 0x0000000c0d0e7389 */ /* 0x00006400000c000b */
[----:B01----:R-:W-:Y:S01]  /*2e5b0*/  ENDCOLLECTIVE ;  /* 0x000000000000791b */ /* 0x003fe20003800000 */
.L_x_1692:
        /* <DEDUP_REMOVED lines=8> */
.L_x_1693:
[----:B------:R-:W-:Y:S02]  /*2e640*/  IMAD.MOV.U32 R13, RZ, RZ, R33 ;  /* 0x000000ffff0d7224 */ /* 0x000fe400078e0021 */
[----:B------:R-:W-:Y:S02]  /*2e650*/  IMAD.MOV.U32 R12, RZ, RZ, R0 ;  /* 0x000000ffff0c7224 */ /* 0x000fe400078e0000 */
[----:B------:R-:W-:-:S07]  /*2e660*/  IMAD.MOV.U32 R31, RZ, RZ, R14 ;  /* 0x000000ffff1f7224 */ /* 0x000fce00078e000e */
[----:B------:R-:W-:Y:S05]  /*2e670*/  WARPSYNC.COLLECTIVE R15, `(.L_x_1694) ;  /* 0x000000000f087348 */ /* 0x000fea0003c00000 */
[----:B------:R0:W1:Y:S02]  /*2e680*/  SHFL.IDX P6, R14, R13, R12, R11 ;  /* 0x0000000c0d0e7389 */ /* 0x00006400000c000b */
[----:B01----:R-:W-:Y:S01]  /*2e690*/  ENDCOLLECTIVE ;  /* 0x000000000000791b */ /* 0x003fe20003800000 */
.L_x_1694:
        /* <DEDUP_REMOVED lines=8> */
.L_x_1695:
[----:B------:R-:W-:Y:S02]  /*2e720*/  IMAD.MOV.U32 R13, RZ, RZ, R37 ;  /* 0x000000ffff0d7224 */ /* 0x000fe400078e0025 */
[----:B------:R-:W-:Y:S02]  /*2e730*/  IMAD.MOV.U32 R12, RZ, RZ, R0 ;  /* 0x000000ffff0c7224 */ /* 0x000fe400078e0000 */
[----:B------:R-:W-:-:S07]  /*2e740*/  IMAD.MOV.U32 R35, RZ, RZ, R14 ;  /* 0x000000ffff237224 */ /* 0x000fce00078e000e */
[----:B------:R-:W-:Y:S05]  /*2e750*/  WARPSYNC.COLLECTIVE R15, `(.L_x_1696) ;  /* 0x000000000f087348 */ /* 0x000fea0003c00000 */
[----:B------:R0:W1:Y:S02]  /*2e760*/  SHFL.IDX P6, R14, R13, R12, R11 ;  /* 0x0000000c0d0e7389 */ /* 0x00006400000c000b */
[----:B01----:R-:W-:Y:S01]  /*2e770*/  ENDCOLLECTIVE ;  /* 0x000000000000791b */ /* 0x003fe20003800000 */
.L_x_1696:
        /* <DEDUP_REMOVED lines=8> */
.L_x_1697:
[----:B------:R-:W-:Y:S02]  /*2e800*/  IMAD.MOV.U32 R13, RZ, RZ, R41 ;  /* 0x000000ffff0d7224 */ /* 0x000fe400078e0029 */
[----:B------:R-:W-:Y:S02]  /*2e810*/  IMAD.MOV.U32 R12, RZ, RZ, R0 ;  /* 0x000000ffff0c7224 */ /* 0x000fe400078e0000 */
[----:B------:R-:W-:-:S07]  /*2e820*/  IMAD.MOV.U32 R20, RZ, RZ, R14 ;  /* 0x000000ffff147224 */ /* 0x000fce00078e000e */
[----:B------:R-:W-:Y:S05]  /*2e830*/  WARPSYNC.COLLECTIVE R15, `(.L_x_1698) ;  /* 0x000000000f087348 */ /* 0x000fea0003c00000 */
[----:B------:R0:W1:Y:S02]  /*2e840*/  SHFL.IDX P6, R14, R13, R12, R11 ;  /* 0x0000000c0d0e7389 */ /* 0x00006400000c000b */
[----:B01----:R-:W-:Y:S01]  /*2e850*/  ENDCOLLECTIVE ;  /* 0x000000000000791b */ /* 0x003fe20003800000 */
.L_x_1698:
[----:B------:R-:W-:Y:S02]  /*2e860*/  IMAD.MOV.U32 R13, RZ, RZ, R43 ;  /* 0x000000ffff0d7224 */ /* 0x000fe400078e002b */
[----:B------:R-:W-:Y:S02]  /*2e870*/  IMAD.MOV.U32 R12, RZ, RZ, R2 ;  /* 0x000000ffff0c7224 */ /* 0x000fe400078e0002 */
[----:B------:R-:W-:-:S07]  /*2e880*/  IMAD.MOV.U32 R41, RZ, RZ, R14 ;  /* 0x000000ffff297224 */ /* 0x000fce00078e000e */
[----:B------:R-:W-:Y:S05]  /*2e890*/  WARPSYNC.COLLECTIVE R15, `(.L_x_1699) ;  /* 0x000000000f087348 */ /* 0x000fea0003c00000 */
[----:B------:R0:W1:Y:S02]  /*2e8a0*/  SHFL.IDX P6, R14, R13, R12, R11 ;  /* 0x0000000c0d0e7389 */ /* 0x00006400000c000b */
[----:B01----:R-:W-:Y:S01]  /*2e8b0*/  ENDCOLLECTIVE ;  /* 0x000000000000791b */ /* 0x003fe20003800000 */
.L_x_1699:
[----:B------:R-:W-:Y:S02]  /*2e8c0*/  IMAD.MOV.U32 R13, RZ, RZ, R45 ;  /* 0x000000ffff0d7224 */ /* 0x000fe400078e002d */
[----:B------:R-:W-:Y:S02]  /*2e8d0*/  IMAD.MOV.U32 R12, RZ, RZ, R0 ;  /* 0x000000ffff0c7224 */ /* 0x000fe400078e0000 */
[----:B------:R-:W-:-:S07]  /*2e8e0*/  IMAD.MOV.U32 R40, RZ, RZ, R14 ;  /* 0x000000ffff287224 */ /* 0x000fce00078e000e */
[----:B------:R-:W-:Y:S05]  /*2e8f0*/  WARPSYNC.COLLECTIVE R15, `(.L_x_1700) ;  /* 0x000000000f087348 */ /* 0x000fea0003c00000 */
[----:B------:R0:W1:Y:S02]  /*2e900*/  SHFL.IDX P6, R14, R13, R12, R11 ;  /* 0x0000000c0d0e7389 */ /* 0x00006400000c000b */
[----:B01----:R-:W-:Y:S01]  /*2e910*/  ENDCOLLECTIVE ;  /* 0x000000000000791b */ /* 0x003fe20003800000 */
.L_x_1700:
[----:B------:R-:W-:Y:S02]  /*2e920*/  SEL R52, R41, R40, P0 ;  /* 0x0000002829347207 */ /* 0x000fe40000000000 */
[----:B------:R-:W-:Y:S01]  /*2e930*/  SEL R54, R40, R41, P0 ;  /* 0x0000002928367207 */ /* 0x000fe20000000000 */
[----:B------:R-:W-:Y:S02]  /*2e940*/  IMAD.MOV.U32 R13, RZ, RZ, R47 ;  /* 0x000000ffff0d7224 */ /* 0x000fe400078e002f */
[----:B------:R-:W-:Y:S02]  /*2e950*/  IMAD.MOV.U32 R12, RZ, RZ, R2 ;  /* 0x000000ffff0c7224 */ /* 0x000fe400078e0002 */
[----:B------:R-:W-:Y:S02]  /*2e960*/  IMAD.MOV.U32 R47, RZ, RZ, RZ ;  /* 0x000000ffff2f7224 */ /* 0x000fe400078e00ff */
[----:B------:R-:W-:-:S07]  /*2e970*/  IMAD.MOV.U32 R45, RZ, RZ, R14 ;  /* 0x000000ffff2d7224 */ /* 0x000fce00078e000e */
[----:B------:R-:W-:Y:S05]  /*2e980*/  WARPSYNC.COLLECTIVE R15, `(.L_x_1701) ;  /* 0x000000000f087348 */ /* 0x000fea0003c00000 */
[----:B------:R0:W1:Y:S02]  /*2e990*/  SHFL.IDX P6, R14, R13, R12, R11 ;  /* 0x0000000c0d0e7389 */ /* 0x00006400000c000b */
[----:B01----:R-:W-:Y:S01]  /*2e9a0*/  ENDCOLLECTIVE ;  /* 0x000000000000791b */ /* 0x003fe20003800000 */
.L_x_1701:
[----:B------:R-:W-:Y:S02]  /*2e9b0*/  IMAD.MOV.U32 R13, RZ, RZ, R49 ;  /* 0x000000ffff0d7224 */ /* 0x000fe400078e0031 */
[----:B------:R-:W-:Y:S02]  /*2e9c0*/  IMAD.MOV.U32 R12, RZ, RZ, R0 ;  /* 0x000000ffff0c7224 */ /* 0x000fe400078e0000 */
[----:B------:R-:W-:-:S07]  /*2e9d0*/  IMAD.MOV.U32 R42, RZ, RZ, R14 ;  /* 0x000000ffff2a7224 */ /* 0x000fce00078e000e */
[----:B------:R-:W-:Y:S05]  /*2e9e0*/  WARPSYNC.COLLECTIVE R15, `(.L_x_1702) ;  /* 0x000000000f087348 */ /* 0x000fea0003c00000 */
[----:B------:R0:W1:Y:S02]  /*2e9f0*/  SHFL.IDX P6, R14, R13, R12, R11 ;  /* 0x0000000c0d0e7389 */ /* 0x00006400000c000b */
[----:B01----:R-:W-:Y:S01]  /*2ea00*/  ENDCOLLECTIVE ;  /* 0x000000000000791b */ /* 0x003fe20003800000 */
.L_x_1702:
        /* <DEDUP_REMOVED lines=8> */
.L_x_1703:
[----:B------:R-:W-:Y:S02]  /*2ea90*/  IMAD.MOV.U32 R13, RZ, RZ, R53 ;  /* 0x000000ffff0d7224 */ /* 0x000fe400078e0035 */
[----:B------:R-:W-:Y:S02]  /*2eaa0*/  IMAD.MOV.U32 R12, RZ, RZ, R0 ;  /* 0x000000ffff0c7224 */ /* 0x000fe400078e0000 */
[----:B------:R-:W-:-:S07]  /*2eab0*/  IMAD.MOV.U32 R44, RZ, RZ, R14 ;  /* 0x000000ffff2c7224 */ /* 0x000fce00078e000e */
[----:B------:R-:W-:Y:S05]  /*2eac0*/  WARPSYNC.COLLECTIVE R15, `(.L_x_1704) ;  /* 0x000000000f087348 */ /* 0x000fea0003c00000 */
[----:B------:R0:W1:Y:S02]  /*2ead0*/  SHFL.IDX P6, R14, R13, R12, R11 ;  /* 0x0000000c0d0e7389 */ /* 0x00006400000c000b */
[----:B01----:R-:W-:Y:S01]  /*2eae0*/  ENDCOLLECTIVE ;  /* 0x000000000000791b */ /* 0x003fe20003800000 */
.L_x_1704:
[----:B------:R-:W-:Y:S01]  /*2eaf0*/  SEL R9, R49, R44, P0 ;  /* 0x0000002c31097207 */ /* 0x000fe20000000000 */
[----:B------:R-:W-:Y:S02]  /*2eb00*/  IMAD.MOV.U32 R13, RZ, RZ, R55 ;  /* 0x000000ffff0d7224 */ /* 0x000fe400078e0037 */
[----:B------:R-:W-:Y:S02]  /*2eb10*/  IMAD.MOV.U32 R12, RZ, RZ, R2 ;  /* 0x000000ffff0c7224 */ /* 0x000fe400078e0002 */
[----:B------:R-:W-:-:S07]  /*2eb20*/  IMAD.MOV.U32 R53, RZ, RZ, R14 ;  /* 0x000000ffff357224 */ /* 0x000fce00078e000e */
[----:B------:R-:W-:Y:S05]  /*2eb30*/  WARPSYNC.COLLECTIVE R15, `(.L_x_1705) ;  /* 0x000000000f087348 */ /* 0x000fea0003c00000 */
[----:B------:R0:W1:Y:S02]  /*2eb40*/  SHFL.IDX P6, R14, R13, R12, R11 ;  /* 0x0000000c0d0e7389 */ /* 0x00006400000c000b */
[----:B01----:R-:W-:Y:S01]  /*2eb50*/  ENDCOLLECTIVE ;  /* 0x000000000000791b */ /* 0x003fe20003800000 */
.L_x_1705:
[----:B------:R-:W-:Y:S02]  /*2eb60*/  IMAD.MOV.U32 R13, RZ, RZ, R57 ;  /* 0x000000ffff0d7224 */ /* 0x000fe400078e0039 */
[----:B------:R-:W-:Y:S02]  /*2eb70*/  IMAD.MOV.U32 R12, RZ, RZ, R0 ;  /* 0x000000ffff0c7224 */ /* 0x000fe400078e0000 */
[----:B------:R-:W-:-:S07]  /*2eb80*/  IMAD.MOV.U32 R46, RZ, RZ, R14 ;  /* 0x000000ffff2e7224 */ /* 0x000fce00078e000e */
[----:B------:R-:W-:Y:S05]  /*2eb90*/  WARPSYNC.COLLECTIVE R15, `(.L_x_1706) ;  /* 0x000000000f087348 */ /* 0x000fea0003c00000 */
[----:B------:R0:W1:Y:S02]  /*2eba0*/  SHFL.IDX P6, R14, R13, R12, R11 ;  /* 0x0000000c0d0e7389 */ /* 0x00006400000c000b */
[----:B01----:R-:W-:Y:S01]  /*2ebb0*/  ENDCOLLECTIVE ;  /* 0x000000000000791b */ /* 0x003fe20003800000 */
.L_x_1706:
        /* <DEDUP_REMOVED lines=8> */
.L_x_1707:
[----:B------:R-:W-:Y:S02]  /*2ec40*/  IMAD.MOV.U32 R13, RZ, RZ, R61 ;  /* 0x000000ffff0d7224 */ /* 0x000fe400078e003d */
[----:B------:R-:W-:Y:S02]  /*2ec50*/  IMAD.MOV.U32 R12, RZ, RZ, R0 ;  /* 0x000000ffff0c7224 */ /* 0x000fe400078e0000 */
[----:B------:R-:W-:-:S07]  /*2ec60*/  IMAD.MOV.U32 R48, RZ, RZ, R14 ;  /* 0x000000ffff307224 */ /* 0x000fce00078e000e */
[----:B------:R-:W-:Y:S05]  /*2ec70*/  WARPSYNC.COLLECTIVE R15, `(.L_x_1708) ;  /* 0x000000000f087348 */ /* 0x000fea0003c00000 */
[----:B------:R0:W1:Y:S02]  /*2ec80*/  SHFL.IDX P6, R14, R13, R12, R11 ;  /* 0x0000000c0d0e7389 */ /* 0x00006400000c000b */
[----:B01----:R-:W-:Y:S01]  /*2ec90*/  ENDCOLLECTIVE ;  /* 0x000000000000791b */ /* 0x003fe20003800000 */
.L_x_1708:
        /* <DEDUP_REMOVED lines=8> */
.L_x_1709:
[----:B------:R-:W-:Y:S02]  /*2ed20*/  IMAD.MOV.U32 R13, RZ, RZ, R65 ;  /* 0x000000ffff0d7224 */ /* 0x000fe400078e0041 */
[----:B------:R-:W-:Y:S02]  /*2ed30*/  IMAD.MOV.U32 R12, RZ, RZ, R0 ;  /* 0x000000ffff0c7224 */ /* 0x000fe400078e0000 */
[----:B------:R-:W-:-:S07]  /*2ed40*/  IMAD.MOV.U32 R50, RZ, RZ, R14 ;  /* 0x000000ffff327224 */ /* 0x000fce00078e000e */
[----:B------:R-:W-:Y:S05]  /*2ed50*/  WARPSYNC.COLLECTIVE R15, `(.L_x_1710) ;  /* 0x000000000f087348 */ /* 0x000fea0003c00000 */
[----:B------:R0:W1:Y:S02]  /*2ed60*/  SHFL.IDX P6, R14, R13, R12, R11 ;  /* 0x0000000c0d0e7389 */ /* 0x00006400000c000b */
[----:B01----:R-:W-:Y:S01]  /*2ed70*/  ENDCOLLECTIVE ;  /* 0x000000000000791b */ /* 0x003fe20003800000 */
.L_x_1710:
        /* <DEDUP_REMOVED lines=8> */
.L_x_1711:
[----:B------:R-:W-:Y:S02]  /*2ee00*/  IMAD.MOV.U32 R13, RZ, RZ, R71 ;  /* 0x000000ffff0d7224 */ /* 0x000fe400078e0047 */
[----:B------:R-:W-:Y:S02]  /*2ee10*/  IMAD.MOV.U32 R12, RZ, RZ, R0 ;  /* 0x000000ffff0c7224 */ /* 0x000fe400078e0000 */
[----:B------:R-:W-:-:S07]  /*2ee20*/  IMAD.MOV.U32 R56, RZ, RZ, R14 ;  /* 0x000000ffff387224 */ /* 0x000fce00078e000e */
[----:B------:R-:W-:Y:S05]  /*2ee30*/  WARPSYNC.COLLECTIVE R15, `(.L_x_1712) ;  /* 0x000000000f087348 */ /* 0x000fea0003c00000 */
[----:B------:R0:W1:Y:S02]  /*2ee40*/  SHFL.IDX P6, R14, R13, R12, R11 ;  /* 0x0000000c0d0e7389 */ /* 0x00006400000c000b */
[----:B01----:R-:W-:Y:S01]  /*2ee50*/  ENDCOLLECTIVE ;  /* 0x000000000000791b */ /* 0x003fe20003800000 */
.L_x_1712:
[----:B------:R-:W-:Y:S01]  /*2ee60*/  SEL R39, R56, R65, P0 ;  /* 0x0000004138277207 */ /* 0x000fe20000000000 */
[----:B------:R-:W-:Y:S02]  /*2ee70*/  IMAD.MOV.U32 R13, RZ, RZ, R73 ;  /* 0x000000ffff0d7224 */ /* 0x000fe400078e0049 */
[----:B------:R-:W-:Y:S02]  /*2ee80*/  IMAD.MOV.U32 R12, RZ, RZ, R2 ;  /* 0x000000ffff0c7224 */ /* 0x000fe400078e0002 */
[----:B------:R-:W-:-:S07]  /*2ee90*/  IMAD.MOV.U32 R71, RZ, RZ, R14 ;  /* 0x000000ffff477224 */ /* 0x000fce00078e000e */
[----:B------:R-:W-:Y:S05]  /*2eea0*/  WARPSYNC.COLLECTIVE R15, `(.L_x_1713) ;  /* 0x000000000f087348 */ /* 0x000fea0003c00000 */
[----:B------:R0:W1:Y:S02]  /*2eeb0*/  SHFL.IDX P6, R14, R13, R12, R11 ;  /* 0x0000000c0d0e7389 */ /* 0x00006400000c000b */
[----:B01----:R-:W-:Y:S01]  /*2eec0*/  ENDCOLLECTIVE ;  /* 0x000000000000791b */ /* 0x003fe20003800000 */
.L_x_1713:
[----:B------:R-:W-:Y:S02]  /*2eed0*/  IMAD.MOV.U32 R13, RZ, RZ, R75 ;  /* 0x000000ffff0d7224 */ /* 0x000fe400078e004b */
[----:B------:R-:W-:Y:S02]  /*2eee0*/  IMAD.MOV.U32 R12, RZ, RZ, R0 ;  /* 0x000000ffff0c7224 */ /* 0x000fe400078e0000 */
[----:B------:R-:W-:-:S07]  /*2eef0*/  IMAD.MOV.U32 R58, RZ, RZ, R14 ;  /* 0x000000ffff3a7224 */ /* 0x000fce00078e000e */
[----:B------:R-:W-:Y:S05]  /*2ef00*/  WARPSYNC.COLLECTIVE R15, `(.L_x_1714) ;  /* 0x000000000f087348 */ /* 0x000fea0003c00000 */
[----:B------:R0:W1:Y:S02]  /*2ef10*/  SHFL.IDX P6, R14, R13, R12, R11 ;  /* 0x0000000c0d0e7389 */ /* 0x00006400000c000b */
[----:B01----:R-:W-:Y:S01]  /*2ef20*/  ENDCOLLECTIVE ;  /* 0x000000000000791b */ /* 0x003fe20003800000 */
.L_x_1714:
[----:B------:R-:W-:Y:S02]  /*2ef30*/  IMAD.MOV.U32 R13, RZ, RZ, R77 ;  /* 0x000000ffff0d7224 */ /* 0x000fe400078e004d */
[----:B------:R-:W-:Y:S02]  /*2ef40*/  IMAD.MOV.U32 R12, RZ, RZ, R2 ;  /* 0x000000ffff0c7224 */ /* 0x000fe400078e0002 */
[----:B------:R-:W-:-:S07]  /*2ef50*/  IMAD.MOV.U32 R75, RZ, RZ, R14 ;  /* 0x000000ffff4b7224 */ /* 0x000fce00078e000e */
[----:B------:R-:W-:Y:S05]  /*2ef60*/  WARPSYNC.COLLECTIVE R15, `(.L_x_1715) ;  /* 0x000000000f087348 */ /* 0x000fea0003c00000 */
[----:B------:R0:W1:Y:S02]  /*2ef70*/  SHFL.IDX P6, R14, R13, R12, R11 ;  /* 0x0000000c0d0e7389 */ /* 0x00006400000c000b */
[----:B01----:R-:W-:Y:S01]  /*2ef80*/  ENDCOLLECTIVE ;  /* 0x000000000000791b */ /* 0x003fe20003800000 */
.L_x_1715:
        /* <DEDUP_REMOVED lines=8> */
.L_x_1500:
[----:B------:R-:W-:Y:S02]  /*2f010*/  IMAD.MOV.U32 R13, RZ, RZ, R3 ;  /* 0x000000ffff0d7224 */ /* 0x000fe400078e0003 */
[----:B------:R-:W-:Y:S02]  /*2f020*/  IMAD.MOV.U32 R12, RZ, RZ, RZ ;  /* 0x000000ffff0c7224 */ /* 0x000fe400078e00ff */
[----:B------:R-:W-:Y:S02]  /*2f030*/  IMAD.MOV.U32 R11, RZ, RZ, 0x181f ;  /* 0x0000181fff0b7424 */ /* 0x000fe400078e00ff */
[----:B------:R-:W-:-:S07]  /*2f040*/  IMAD.MOV.U32 R15, RZ, RZ, -0x1 ;  /* 0xffffffffff0f7424 */ /* 0x000fce00078e00ff */
[----:B01----:R-:W-:Y:S05]  /*2f050*/  WARPSYNC.COLLECTIVE R15, `(.L_x_1717) ;  /* 0x000000000f087348 */ /* 0x003fea0003c00000 */
[----:B------:R2:W3:Y:S02]  /*2f060*/  SHFL.IDX P6, R14, R13, R12, R11 ;  /* 0x0000000c0d0e7389 */ /* 0x0004e400000c000b */
[----:B0123--:R-:W-:Y:S01]  /*2f070*/  ENDCOLLECTIVE ;  /* 0x000000000000791b */ /* 0x00ffe20003800000 */
.L_x_1717:
[----:B------:R-:W-:Y:S02]  /*2f080*/  IMAD.MOV.U32 R13, RZ, RZ, R2 ;  /* 0x000000ffff0d7224 */ /* 0x000fe400078e0002 */
[----:B------:R-:W-:-:S07]  /*2f090*/  IMAD.MOV.U32 R0, RZ, RZ, R14 ;  /* 0x000000ffff007224 */ /* 0x000fce00078e000e */
[----:B------:R-:W-:Y:S05]  /*2f0a0*/  WARPSYNC.COLLECTIVE R15, `(.L_x_1718) ;  /* 0x000000000f087348 */ /* 0x000fea0003c00000 */
[----:B------:R0:W1:Y:S02]  /*2f0b0*/  SHFL.IDX P6, R14, R13, R12, R11 ;  /* 0x0000000c0d0e7389 */ /* 0x00006400000c000b */
[----:B01----:R-:W-:Y:S01]  /*2f0c0*/  ENDCOLLECTIVE ;  /* 0x000000000000791b */ /* 0x003fe20003800000 */
.L_x_1718:
[----:B------:R-:W-:Y:S05]  /*2f0d0*/  BRA `(.L_x_1719) ;  /* 0xffffff6c00487947 */ /* 0x000fea000383ffff */
.L_x_1503:
[----:B------:R-:W-:Y:S01]  /*2f0e0*/  BSSY B1, `(.L_x_1720) ;  /* 0x0000008000017945 */ /* 0x000fe20003800000 */
[----:B------:R-:W-:Y:S02]  /*2f0f0*/  IMAD.MOV.U32 R13, RZ, RZ, R3 ;  /* 0x000000ffff0d7224 */ /* 0x000fe400078e0003 */
[----:B------:R-:W-:Y:S02]  /*2f100*/  IMAD.MOV.U32 R12, RZ, RZ, 0x1 ;  /* 0x00000001ff0c7424 */ /* 0x000fe400078e00ff */
[----:B------:R-:W-:Y:S02]  /*2f110*/  IMAD.MOV.U32 R11, RZ, RZ, 0x181f ;  /* 0x0000181fff0b7424 */ /* 0x000fe400078e00ff */
[----:B---3--:R-:W-:-:S07]  /*2f120*/  IMAD.MOV.U32 R15, RZ, RZ, -0x1 ;  /* 0xffffffffff0f7424 */ /* 0x008fce00078e00ff */
[----:B012-4-:R-:W-:Y:S05]  /*2f130*/  WARPSYNC.COLLECTIVE R15, `(.L_x_1721) ;  /* 0x000000000f087348 */ /* 0x017fea0003c00000 */
[----:B----4-:R3:W4:Y:S02]  /*2f140*/  SHFL.IDX P6, R14, R13, R12, R11 ;  /* 0x0000000c0d0e7389 */ /* 0x01072400000c000b */
[----:B01234-:R-:W-:Y:S01]  /*2f150*/  ENDCOLLECTIVE ;  /* 0x000000000000791b */ /* 0x01ffe20003800000 */
.L_x_1721:
[----:B------:R-:W-:Y:S05]  /*2f160*/  BSYNC B1 ;  /* 0x0000000000017941 */ /* 0x000fea0003800000 */
.L_x_1720:
        /* <DEDUP_REMOVED lines=8> */
.L_x_1722:
[----:B------:R-:W-:Y:S05]  /*2f1f0*/  BRA `(.L_x_1723) ;  /* 0xffffff6c004c7947 */ /* 0x000fea000383ffff */
.L_x_1506:
[----:B------:R-:W-:Y:S01]  /*2f200*/  BSSY B1, `(.L_x_1724) ;  /* 0x0000008000017945 */ /* 0x000fe20003800000 */
[----:B------:R-:W-:Y:S02]  /*2f210*/  IMAD.MOV.U32 R13, RZ, RZ, R3 ;  /* 0x000000ffff0d7224 */ /* 0x000fe400078e0003 */
[----:B------:R-:W-:Y:S02]  /*2f220*/  IMAD.MOV.U32 R12, RZ, RZ, 0x2 ;  /* 0x00000002ff0c7424 */ /* 0x000fe400078e00ff */
[----:B------:R-:W-:Y:S02]  /*2f230*/  IMAD.MOV.U32 R11, RZ, RZ, 0x181f ;  /* 0x0000181fff0b7424 */ /* 0x000fe400078e00ff */
[----:B0-----:R-:W-:-:S07]  /*2f240*/  IMAD.MOV.U32 R15, RZ, RZ, -0x1 ;  /* 0xffffffffff0f7424 */ /* 0x001fce00078e00ff */
[----:B-1234-:R-:W-:Y:S05]  /*2f250*/  WARPSYNC.COLLECTIVE R15, `(.L_x_1725) ;  /* 0x000000000f087348 */ /* 0x01efea0003c00000 */
[----:B----4-:R0:W4:Y:S02]  /*2f260*/  SHFL.IDX P6, R14, R13, R12, R11 ;  /* 0x0000000c0d0e7389 */ /* 0x01012400000c000b */
[----:B01234-:R-:W-:Y:S01]  /*2f270*/  ENDCOLLECTIVE ;  /* 0x000000000000791b */ /* 0x01ffe20003800000 */
.L_x_1725:
[----:B------:R-:W-:Y:S05]  /*2f280*/  BSYNC B1 ;  /* 0x0000000000017941 */ /* 0x000fea0003800000 */
.L_x_1724:
        /* <DEDUP_REMOVED lines=8> */
.L_x_1726:
[----:B------:R-:W-:Y:S05]  /*2f310*/  BRA `(.L_x_1727) ;  /* 0xffffff6c004c7947 */ /* 0x000fea000383ffff */
.L_x_1509:
[----:B------:R-:W-:Y:S01]  /*2f320*/  BSSY B1, `(.L_x_1728) ;  /* 0x0000008000017945 */ /* 0x000fe20003800000 */
[----:B------:R-:W-:Y:S02]  /*2f330*/  IMAD.MOV.U32 R13, RZ, RZ, R3 ;  /* 0x000000ffff0d7224 */ /* 0x000fe400078e0003 */
[----:B------:R-:W-:Y:S02]  /*2f340*/  IMAD.MOV.U32 R12, RZ, RZ, 0x3 ;  /* 0x00000003ff0c7424 */ /* 0x000fe400078e00ff */
[----:B------:R-:W-:Y:S02]  /*2f350*/  IMAD.MOV.U32 R11, RZ, RZ, 0x181f ;  /* 0x0000181fff0b7424 */ /* 0x000fe400078e00ff */
[----:B0-----:R-:W-:-:S07]  /*2f360*/  IMAD.MOV.U32 R15, RZ, RZ, -0x1 ;  /* 0xffffffffff0f7424 */ /* 0x001fce00078e00ff */
[----:B-1234-:R-:W-:Y:S05]  /*2f370*/  WARPSYNC.COLLECTIVE R15, `(.L_x_1729) ;  /* 0x000000000f087348 */ /* 0x01efea0003c00000 */
[----:B------:R0:W0:Y:S02]  /*2f380*/  SHFL.IDX P6, R14, R13, R12, R11 ;  /* 0x0000000c0d0e7389 */ /* 0x00002400000c000b */
[----:B01234-:R-:W-:Y:S01]  /*2f390*/  ENDCOLLECTIVE ;  /* 0x000000000000791b */ /* 0x01ffe20003800000 */
.L_x_1729:
[----:B------:R-:W-:Y:S05]  /*2f3a0*/  BSYNC B1 ;  /* 0x0000000000017941 */ /* 0x000fea0003800000 */
.L_x_1728:
        /* <DEDUP_REMOVED lines=8> */
.L_x_1730:
[----:B------:R-:W-:Y:S05]  /*2f430*/  BRA `(.L_x_1731) ;  /* 0xffffff6c004c7947 */ /* 0x000fea000383ffff */
.L_x_1534:
[----:B------:R-:W1:Y:S01]  /*2f440*/  S2R R7, SR_TID.X ;  /* 0x0000000000077919 */ /* 0x000e620000002100 */
[----:B------:R-:W-:Y:S01]  /*2f450*/  BSSY B1, `(.L_x_1732) ;  /* 0x000000a000017945 */ /* 0x000fe20003800000 */
[----:B------:R-:W-:Y:S02]  /*2f460*/  IMAD.MOV.U32 R12, RZ, RZ, RZ ;  /* 0x000000ffff0c7224 */ /* 0x000fe400078e00ff */
[----:B0-----:R-:W-:Y:S02]  /*2f470*/  IMAD.MOV.U32 R11, RZ, RZ, 0x1f ;  /* 0x0000001fff0b7424 */ /* 0x001fe400078e00ff */
[----:B------:R-:W-:Y:S01]  /*2f480*/  IMAD.MOV.U32 R15, RZ, RZ, -0x1 ;  /* 0xffffffffff0f7424 */ /* 0x000fe200078e00ff */
[----:B-1----:R-:W-:-:S04]  /*2f490*/  SHF.R.U32.HI R7, RZ, 0x5, R7 ;  /* 0x00000005ff077819 */ /* 0x002fc80000011607 */
[----:B------:R-:W-:-:S05]  /*2f4a0*/  LOP3.LUT R7, R7, 0x3, RZ, 0xc0, !PT ;  /* 0x0000000307077812 */ /* 0x000fca00078ec0ff */
[----:B------:R-:W-:-:S07]  /*2f4b0*/  IMAD.MOV.U32 R13, RZ, RZ, R7 ;  /* 0x000000ffff0d7224 */ /* 0x000fce00078e0007 */
[----:B------:R-:W-:Y:S05]  /*2f4c0*/  WARPSYNC.COLLECTIVE R15, `(.L_x_1733) ;  /* 0x000000000f087348 */ /* 0x000fea0003c00000 */
[----:B------:R0:W1:Y:S02]  /*2f4d0*/  SHFL.IDX P6, R14, R13, R12, R11 ;  /* 0x0000000c0d0e7389 */ /* 0x00006400000c000b */
[----:B01----:R-:W-:Y:S01]  /*2f4e0*/  ENDCOLLECTIVE ;  /* 0x000000000000791b */ /* 0x003fe20003800000 */
.L_x_1733:
[----:B------:R-:W-:Y:S05]  /*2f4f0*/  BSYNC B1 ;  /* 0x0000000000017941 */ /* 0x000fea0003800000 */
.L_x_1732:
[----:B------:R-:W-:Y:S05]  /*2f500*/  BRA `(.L_x_1734) ;  /* 0xffffff8400bc7947 */ /* 0x000fea000383ffff */
.L_x_1536:
[----:B------:R-:W-:Y:S01]  /*2f510*/  BSSY B1, `(.L_x_1735) ;  /* 0x0000006000017945 */ /* 0x000fe20003800000 */
[----:B------:R-:W-:-:S07]  /*2f520*/  IMAD.MOV.U32 R15, RZ, RZ, -0x1 ;  /* 0xffffffffff0f7424 */ /* 0x000fce00078e00ff */
[----:B01----:R-:W-:Y:S05]  /*2f530*/  WARPSYNC.COLLECTIVE R15, `(.L_x_1736) ;  /* 0x000000000f0c7348 */ /* 0x003fea0003c00000 */
[----:B------:R-:W-:Y:S02]  /*2f540*/  ELECT P6, UR62, PT ;  /* 0x00000000003e782f */ /* 0x000fe400038c0000 */
[----:B------:R-:W-:Y:S01]  /*2f550*/  MOV R14, UR62 ;  /* 0x0000003e000e7c02 */ /* 0x000fe20008000f00 */
[----:B01----:R-:W-:Y:S10]  /*2f560*/  ENDCOLLECTIVE ;  /* 0x000000000000791b */ /* 0x003ff40003800000 */
.L_x_1736:
[----:B------:R-:W-:Y:S05]  /*2f570*/  BSYNC B1 ;  /* 0x0000000000017941 */ /* 0x000fea0003800000 */
.L_x_1735:
[----:B------:R-:W-:Y:S05]  /*2f580*/  BRA `(.L_x_1535) ;  /* 0xffffff8400b47947 */ /* 0x000fea000383ffff */
.L_x_1538:
[----:B-1----:R-:W2:Y:S02]  /*2f590*/  LDL R5, [R1+0x4] ;  /* 0x0000040001057983 */ /* 0x002ea40000100800 */
[----:B--2---:R1:W2:Y:S02]  /*2f5a0*/  SYNCS.PHASECHK.TRANS64.TRYWAIT P0, [R5+URZ+0x28820], R4 ;  /* 0x02882004050075a7 */ /* 0x0042a4000800017f */
[----:B--2---:R-:W-:Y:S05]  /*2f5b0*/  @!P0 NANOSLEEP.SYNCS 0x989680 ;  /* 0x009896800000895d */ /* 0x004fea0003900000 */
[----:B------:R-:W2:Y:S02]  /*2f5c0*/  @!P0 SYNCS.PHASECHK.TRANS64 P0, [R5+URZ+0x28820], R4 ;  /* 0x02882004050085a7 */ /* 0x000ea4000800007f */
[----:B--2---:R-:W-:Y:S05]  /*2f5d0*/  @!P0 BRA `(.L_x_1538) ;  /* 0xfffffffc00ec8947 */ /* 0x004fea000383ffff */
[----:B------:R-:W-:Y:S05]  /*2f5e0*/  BRA `(.L_x_1737) ;  /* 0xffffff8400c47947 */ /* 0x000fea000383ffff */
.L_x_1542:
[----:B-1----:R1:W2:Y:S02]  /*2f5f0*/  SYNCS.PHASECHK.TRANS64.TRYWAIT P0, [R7+URZ+0x288a0], R9 ;  /* 0x0288a009070075a7 */ /* 0x0022a4000800017f */
[----:B--2---:R-:W-:Y:S05]  /*2f600*/  @!P0 NANOSLEEP.SYNCS 0x989680 ;  /* 0x009896800000895d */ /* 0x004fea0003900000 */
[----:B------:R-:W2:Y:S02]  /*2f610*/  @!P0 SYNCS.PHASECHK.TRANS64 P0, [R7+URZ+0x288a0], R9 ;  /* 0x0288a009070085a7 */ /* 0x000ea4000800007f */
[----:B--2---:R-:W-:Y:S05]  /*2f620*/  @!P0 BRA `(.L_x_1542) ;  /* 0xfffffffc00f08947 */ /* 0x004fea000383ffff */
[----:B------:R-:W-:Y:S05]  /*2f630*/  BRA `(.L_x_1738) ;  /* 0xffffff8400ec7947 */ /* 0x000fea000383ffff */
.L_x_1547:
[----:B0-----:R0:W2:Y:S02]  /*2f640*/  SYNCS.PHASECHK.TRANS64.TRYWAIT P0, [R7+URZ+0x288c0], R9 ;  /* 0x0288c009070075a7 */ /* 0x0010a4000800017f */
[----:B--2---:R-:W-:Y:S05]  /*2f650*/  @!P0 NANOSLEEP.SYNCS 0x989680 ;  /* 0x009896800000895d */ /* 0x004fea0003900000 */
[----:B------:R-:W2:Y:S02]  /*2f660*/  @!P0 SYNCS.PHASECHK.TRANS64 P0, [R7+URZ+0x288c0], R9 ;  /* 0x0288c009070085a7 */ /* 0x000ea4000800007f */
[----:B--2---:R-:W-:Y:S05]  /*2f670*/  @!P0 BRA `(.L_x_1547) ;  /* 0xfffffffc00f08947 */ /* 0x004fea000383ffff */
[----:B------:R-:W-:Y:S05]  /*2f680*/  BRA `(.L_x_1739) ;  /* 0xffffff8800707947 */ /* 0x000fea000383ffff */
.L_x_1554:
[----:B-1----:R1:W2:Y:S02]  /*2f690*/  SYNCS.PHASECHK.TRANS64.TRYWAIT P1, [R5+URZ+0x288a0], R6 ;  /* 0x0288a006050075a7 */ /* 0x0022a4000802017f */
[----:B--2---:R-:W-:Y:S05]  /*2f6a0*/  @!P1 NANOSLEEP.SYNCS 0x989680 ;  /* 0x009896800000995d */ /* 0x004fea0003900000 */
[----:B------:R-:W2:Y:S02]  /*2f6b0*/  @!P1 SYNCS.PHASECHK.TRANS64 P1, [R5+URZ+0x288a0], R6 ;  /* 0x0288a006050095a7 */ /* 0x000ea4000802007f */
[----:B--2---:R-:W-:Y:S05]  /*2f6c0*/  @!P1 BRA `(.L_x_1554) ;  /* 0xfffffffc00f09947 */ /* 0x004fea000383ffff */
[----:B------:R-:W-:Y:S05]  /*2f6d0*/  BRA `(.L_x_1740) ;  /* 0xffffff8c00487947 */ /* 0x000fea000383ffff */
.L_x_1559:
[----:B0-----:R0:W2:Y:S02]  /*2f6e0*/  SYNCS.PHASECHK.TRANS64.TRYWAIT P1, [R5+URZ+0x288c0], R6 ;  /* 0x0288c006050075a7 */ /* 0x0010a4000802017f */
[----:B--2---:R-:W-:Y:S05]  /*2f6f0*/  @!P1 NANOSLEEP.SYNCS 0x989680 ;  /* 0x009896800000995d */ /* 0x004fea0003900000 */
[----:B------:R-:W2:Y:S02]  /*2f700*/  @!P1 SYNCS.PHASECHK.TRANS64 P1, [R5+URZ+0x288c0], R6 ;  /* 0x0288c006050095a7 */ /* 0x000ea4000802007f */
[----:B--2---:R-:W-:Y:S05]  /*2f710*/  @!P1 BRA `(.L_x_1559) ;  /* 0xfffffffc00f09947 */ /* 0x004fea000383ffff */
[----:B------:R-:W-:Y:S05]  /*2f720*/  BRA `(.L_x_1741) ;  /* 0xffffff8c00c87947 */ /* 0x000fea000383ffff */
.L_x_1582:
[----:B------:R-:W0:Y:S01]  /*2f730*/  S2R R0, SR_TID.X ;  /* 0x0000000000007919 */ /* 0x000e220000002100 */
[----:B------:R-:W-:Y:S01]  /*2f740*/  BSSY B0, `(.L_x_1742) ;  /* 0x000000a000007945 */ /* 0x000fe20003800000 */
[----:B------:R-:W-:Y:S02]  /*2f750*/  IMAD.MOV.U32 R12, RZ, RZ, RZ ;  /* 0x000000ffff0c7224 */ /* 0x000fe400078e00ff */
        /* <DEDUP_REMOVED lines=8> */
.L_x_1743:
[----:B------:R-:W-:Y:S05]  /*2f7e0*/  BSYNC B0 ;  /* 0x0000000000007941 */ /* 0x000fea0003800000 */
.L_x_1742:
[----:B------:R-:W-:Y:S05]  /*2f7f0*/  BRA `(.L_x_1744) ;  /* 0xffffff9c00687947 */ /* 0x000fea000383ffff */
.L_x_1584:
[----:B------:R-:W-:Y:S01]  /*2f800*/  BSSY B0, `(.L_x_1745) ;  /* 0x0000006000007945 */ /* 0x000fe20003800000 */
[----:B------:R-:W-:-:S07]  /*2f810*/  IMAD.MOV.U32 R15, RZ, RZ, -0x1 ;  /* 0xffffffffff0f7424 */ /* 0x000fce00078e00ff */
[----:B01----:R-:W-:Y:S05]  /*2f820*/  WARPSYNC.COLLECTIVE R15, `(.L_x_1746) ;  /* 0x000000000f0c7348 */ /* 0x003fea0003c00000 */
[----:B------:R-:W-:Y:S02]  /*2f830*/  ELECT P6, UR62, PT ;  /* 0x00000000003e782f */ /* 0x000fe400038c0000 */
[----:B------:R-:W-:Y:S01]  /*2f840*/  MOV R14, UR62 ;  /* 0x0000003e000e7c02 */ /* 0x000fe20008000f00 */
[----:B01----:R-:W-:Y:S10]  /*2f850*/  ENDCOLLECTIVE ;  /* 0x000000000000791b */ /* 0x003ff40003800000 */
.L_x_1746:
[----:B------:R-:W-:Y:S05]  /*2f860*/  BSYNC B0 ;  /* 0x0000000000007941 */ /* 0x000fea0003800000 */
.L_x_1745:
[----:B------:R-:W-:Y:S05]  /*2f870*/  BRA `(.L_x_1747) ;  /* 0xffffff9c00707947 */ /* 0x000fea000383ffff */
.L_x_1586:
[----:B0-----:R0:W1:Y:S02]  /*2f880*/  SYNCS.PHASECHK.TRANS64.TRYWAIT P0, [R2+URZ+0x28880], R4 ;  /* 0x02888004020075a7 */ /* 0x001064000800017f */
[----:B-1----:R-:W-:Y:S05]  /*2f890*/  @!P0 NANOSLEEP.SYNCS 0x989680 ;  /* 0x009896800000895d */ /* 0x002fea0003900000 */
[----:B------:R-:W1:Y:S02]  /*2f8a0*/  @!P0 SYNCS.PHASECHK.TRANS64 P0, [R2+URZ+0x28880], R4 ;  /* 0x02888004020085a7 */ /* 0x000e64000800007f */
[----:B-1----:R-:W-:Y:S05]  /*2f8b0*/  @!P0 BRA `(.L_x_1586) ;  /* 0xfffffffc00f08947 */ /* 0x002fea000383ffff */
[----:B------:R-:W-:Y:S05]  /*2f8c0*/  BRA `(.L_x_1748) ;  /* 0xffffff9c00e07947 */ /* 0x000fea000383ffff */
.L_x_1588:
[----:B-1----:R1:W2:Y:S02]  /*2f8d0*/  SYNCS.PHASECHK.TRANS64.TRYWAIT P0, [R2+URZ+0x28840], R4 ;  /* 0x02884004020075a7 */ /* 0x0022a4000800017f */
[----:B--2---:R-:W-:Y:S05]  /*2f8e0*/  @!P0 NANOSLEEP.SYNCS 0x989680 ;  /* 0x009896800000895d */ /* 0x004fea0003900000 */
[----:B------:R-:W2:Y:S02]  /*2f8f0*/  @!P0 SYNCS.PHASECHK.TRANS64 P0, [R2+URZ+0x28840], R4 ;  /* 0x02884004020085a7 */ /* 0x000ea4000800007f */
[----:B--2---:R-:W-:Y:S05]  /*2f900*/  @!P0 BRA `(.L_x_1588) ;  /* 0xfffffffc00f08947 */ /* 0x004fea000383ffff */
[----:B------:R-:W-:Y:S05]  /*2f910*/  BRA `(.L_x_1749) ;  /* 0xffffffa0003c7947 */ /* 0x000fea000383ffff */
.L_x_1592:
[----:B------:R-:W2:Y:S01]  /*2f920*/  LDL.LU R11, [R1+0x38] ;  /* 0x00003800010b7983 */ /* 0x000ea20000300800 */
[----:B------:R-:W-:Y:S02]  /*2f930*/  IMAD.MOV.U32 R5, RZ, RZ, R12 ;  /* 0x000000ffff057224 */ /* 0x000fe400078e000c */
[----:B------:R-:W-:Y:S02]  /*2f940*/  IMAD.MOV.U32 R13, RZ, RZ, R3 ;  /* 0x000000ffff0d7224 */ /* 0x000fe400078e0003 */
[----:B------:R-:W-:Y:S02]  /*2f950*/  IMAD.MOV.U32 R12, RZ, RZ, RZ ;  /* 0x000000ffff0c7224 */ /* 0x000fe400078e00ff */
[----:B------:R-:W-:Y:S02]  /*2f960*/  IMAD.MOV.U32 R15, RZ, RZ, -0x1 ;  /* 0xffffffffff0f7424 */ /* 0x000fe400078e00ff */
[----:B------:R-:W-:-:S04]  /*2f970*/  IMAD.IADD R0, R8, 0x1, R5 ;  /* 0x0000000108007824 */ /* 0x000fc800078e0205 */
[----:B------:R-:W-:Y:S02]  /*2f980*/  VIADD R5, R0, 0x10 ;  /* 0x0000001000057836 */ /* 0x000fe40000000000 */
[----:B--2---:R-:W-:Y:S02]  /*2f990*/  IMAD R2, R11, R7, RZ ;  /* 0x000000070b027224 */ /* 0x004fe400078e02ff */
[----:B------:R-:W-:-:S03]  /*2f9a0*/  IMAD.MOV.U32 R11, RZ, RZ, 0x181f ;  /* 0x0000181fff0b7424 */ /* 0x000fc600078e00ff */
[----:B------:R-:W-:-:S13]  /*2f9b0*/  ISETP.GE.AND P1, PT, R0, R2, PT ;  /* 0x000000020000720c */ /* 0x000fda0003f26270 */
[----:B-----5:R-:W-:Y:S05]  /*2f9c0*/  WARPSYNC.COLLECTIVE R15, `(.L_x_1750) ;  /* 0x000000000f087348 */ /* 0x020fea0003c00000 */
[----:B------:R0:W1:Y:S02]  /*2f9d0*/  SHFL.IDX P6, R14, R13, R12, R11 ;  /* 0x0000000c0d0e7389 */ /* 0x00006400000c000b */
[----:B01---5:R-:W-:Y:S01]  /*2f9e0*/  ENDCOLLECTIVE ;  /* 0x000000000000791b */ /* 0x023fe20003800000 */
.L_x_1750:
[----:B------:R-:W-:Y:S02]  /*2f9f0*/  IMAD.MOV.U32 R13, RZ, RZ, R4 ;  /* 0x000000ffff0d7224 */ /* 0x000fe400078e0004 */
[----:B------:R-:W-:-:S07]  /*2fa00*/  IMAD.MOV.U32 R6, RZ, RZ, R14 ;  /* 0x000000ffff067224 */ /* 0x000fce00078e000e */
[----:B------:R-:W-:Y:S05]  /*2fa10*/  WARPSYNC.COLLECTIVE R15, `(.L_x_1751) ;  /* 0x000000000f087348 */ /* 0x000fea0003c00000 */
[----:B------:R0:W1:Y:S02]  /*2fa20*/  SHFL.IDX P6, R14, R13, R12, R11 ;  /* 0x0000000c0d0e7389 */ /* 0x00006400000c000b */
[----:B01----:R-:W-:Y:S01]  /*2fa30*/  ENDCOLLECTIVE ;  /* 0x000000000000791b */ /* 0x003fe20003800000 */
.L_x_1751:
[----:B------:R-:W-:Y:S02]  /*2fa40*/  IMAD.MOV.U32 R13, RZ, RZ, R3 ;  /* 0x000000ffff0d7224 */ /* 0x000fe400078e0003 */
[----:B------:R-:W-:Y:S02]  /*2fa50*/  IMAD.MOV.U32 R12, RZ, RZ, 0x1 ;  /* 0x00000001ff0c7424 */ /* 0x000fe400078e00ff */
[----:B------:R-:W-:-:S07]  /*2fa60*/  IMAD.MOV.U32 R7, RZ, RZ, R14 ;  /* 0x000000ffff077224 */ /* 0x000fce00078e000e */
[----:B------:R-:W-:Y:S05]  /*2fa70*/  WARPSYNC.COLLECTIVE R15, `(.L_x_1752) ;  /* 0x000000000f087348 */ /* 0x000fea0003c00000 */
[----:B------:R0:W1:Y:S02]  /*2fa80*/  SHFL.IDX P6, R14, R13, R12, R11 ;  /* 0x0000000c0d0e7389 */ /* 0x00006400000c000b */
[----:B01----:R-:W-:Y:S01]  /*2fa90*/  ENDCOLLECTIVE ;  /* 0x000000000000791b */ /* 0x003fe20003800000 */
.L_x_1752:
        /* <DEDUP_REMOVED lines=15> */
.L_x_1753:
[----:B------:R-:W-:Y:S02]  /*2fb90*/  IMAD.MOV.U32 R13, RZ, RZ, R3 ;  /* 0x000000ffff0d7224 */ /* 0x000fe400078e0003 */
[----:B------:R-:W-:Y:S02]  /*2fba0*/  IMAD.MOV.U32 R12, RZ, RZ, 0x2 ;  /* 0x00000002ff0c7424 */ /* 0x000fe400078e00ff */
[----:B------:R-:W-:-:S07]  /*2fbb0*/  IMAD.MOV.U32 R5, RZ, RZ, R14 ;  /* 0x000000ffff057224 */ /* 0x000fce00078e000e */
[----:B------:R-:W-:Y:S05]  /*2fbc0*/  WARPSYNC.COLLECTIVE R15, `(.L_x_1754) ;  /* 0x000000000f087348 */ /* 0x000fea0003c00000 */
[----:B------:R0:W1:Y:S02]  /*2fbd0*/  SHFL.IDX P6, R14, R13, R12, R11 ;  /* 0x0000000c0d0e7389 */ /* 0x00006400000c000b */
[----:B01----:R-:W-:Y:S01]  /*2fbe0*/  ENDCOLLECTIVE ;  /* 0x000000000000791b */ /* 0x003fe20003800000 */
.L_x_1754:
[----:B------:R-:W-:-:S05]  /*2fbf0*/  @!P1 IADD3 R5, P2, R10, R5, RZ ;  /* 0x000000050a059210 */ /* 0x000fca0007f5e0ff */
[----:B------:R-:W-:-:S04]  /*2fc00*/  @!P1 IMAD.X R6, RZ, RZ, R6, P2 ;  /* 0x000000ffff069224 */ /* 0x000fc800010e0606 */
[----:B------:R-:W-:Y:S02]  /*2fc10*/  @!P1 IMAD.MOV.U32 R7, RZ, RZ, R6 ;  /* 0x000000ffff079224 */ /* 0x000fe400078e0006 */
[----:B------:R-:W-:Y:S02]  /*2fc20*/  @!P1 IMAD.MOV.U32 R6, RZ, RZ, R5 ;  /* 0x000000ffff069224 */ /* 0x000fe400078e0005 */
[----:B------:R-:W-:Y:S02]  /*2fc30*/  IMAD.MOV.U32 R13, RZ, RZ, R4 ;  /* 0x000000ffff0d7224 */ /* 0x000fe400078e0004 */
[----:B------:R-:W-:Y:S01]  /*2fc40*/  VIADD R5, R0, 0x20 ;  /* 0x0000002000057836 */ /* 0x000fe20000000000 */
[----:B------:R-:W-:Y:S01]  /*2fc50*/  @!PT LDS RZ, [RZ] ;  /* 0x00000000fffff984 */ /* 0x000fe20000000800 */
[----:B------:R-:W-:Y:S01]  /*2fc60*/  @!PT LDS RZ, [RZ] ;  /* 0x00000000fffff984 */ /* 0x000fe20000000800 */
[----:B------:R-:W-:Y:S01]  /*2fc70*/  @!PT LDS RZ, [RZ] ;  /* 0x00000000fffff984 */ /* 0x000fe20000000800 */
[----:B------:R0:W-:Y:S04]  /*2fc80*/  @!P1 LDGSTS.E.BYPASS.LTC128B.128 [R9+0x18c00], desc[UR38][R6.64], !P0 ;  /* 0x18c0000006099fae */ /* 0x0001e8000c101d66 */
[----:B------:R-:W-:Y:S01]  /*2fc90*/  ISETP.GE.AND P1, PT, R5, R2, PT ;  /* 0x000000020500720c */ /* 0x000fe20003f26270 */
[----:B0-----:R-:W-:-:S12]  /*2fca0*/  IMAD.MOV.U32 R6, RZ, RZ, R14 ;  /* 0x000000ffff067224 */ /* 0x001fd800078e000e */
[----:B------:R-:W-:Y:S05]  /*2fcb0*/  WARPSYNC.COLLECTIVE R15, `(.L_x_1755) ;  /* 0x000000000f087348 */ /* 0x000fea0003c00000 */
[----:B------:R0:W1:Y:S02]  /*2fcc0*/  SHFL.IDX P6, R14, R13, R12, R11 ;  /* 0x0000000c0d0e7389 */ /* 0x00006400000c000b */
[----:B01----:R-:W-:Y:S01]  /*2fcd0*/  ENDCOLLECTIVE ;  /* 0x000000000000791b */ /* 0x003fe20003800000 */
.L_x_1755:
[----:B------:R-:W-:Y:S02]  /*2fce0*/  IMAD.MOV.U32 R13, RZ, RZ, R3 ;  /* 0x000000ffff0d7224 */ /* 0x000fe400078e0003 */
[----:B------:R-:W-:Y:S02]  /*2fcf0*/  IMAD.MOV.U32 R12, RZ, RZ, 0x3 ;  /* 0x00000003ff0c7424 */ /* 0x000fe400078e00ff */
[----:B------:R-:W-:-:S07]  /*2fd00*/  IMAD.MOV.U32 R5, RZ, RZ, R14 ;  /* 0x000000ffff057224 */ /* 0x000fce00078e000e */
[----:B------:R-:W-:Y:S05]  /*2fd10*/  WARPSYNC.COLLECTIVE R15, `(.L_x_1756) ;  /* 0x000000000f087348 */ /* 0x000fea0003c00000 */
[----:B------:R0:W1:Y:S02]  /*2fd20*/  SHFL.IDX P6, R14, R13, R12, R11 ;  /* 0x0000000c0d0e7389 */ /* 0x00006400000c000b */
[----:B01----:R-:W-:Y:S01]  /*2fd30*/  ENDCOLLECTIVE ;  /* 0x000000000000791b */ /* 0x003fe20003800000 */
.L_x_1756:
        /* <DEDUP_REMOVED lines=15> */
.L_x_1757:
[----:B------:R-:W-:Y:S02]  /*2fe30*/  IMAD.MOV.U32 R13, RZ, RZ, R3 ;  /* 0x000000ffff0d7224 */ /* 0x000fe400078e0003 */
[----:B------:R-:W-:Y:S02]  /*2fe40*/  IMAD.MOV.U32 R12, RZ, RZ, 0x4 ;  /* 0x00000004ff0c7424 */ /* 0x000fe400078e00ff */
[----:B------:R-:W-:-:S07]  /*2fe50*/  IMAD.MOV.U32 R5, RZ, RZ, R14 ;  /* 0x000000ffff057224 */ /* 0x000fce00078e000e */
[----:B------:R-:W-:Y:S05]  /*2fe60*/  WARPSYNC.COLLECTIVE R15, `(.L_x_1758) ;  /* 0x000000000f087348 */ /* 0x000fea0003c00000 */
[----:B------:R0:W1:Y:S02]  /*2fe70*/  SHFL.IDX P6, R14, R13, R12, R11 ;  /* 0x0000000c0d0e7389 */ /* 0x00006400000c000b */
[----:B01----:R-:W-:Y:S01]  /*2fe80*/  ENDCOLLECTIVE ;  /* 0x000000000000791b */ /* 0x003fe20003800000 */
.L_x_1758:
        /* <DEDUP_REMOVED lines=15> */
.L_x_1759:
[----:B------:R-:W-:Y:S02]  /*2ff80*/  IMAD.MOV.U32 R13, RZ, RZ, R3 ;  /* 0x000000ffff0d7224 */ /* 0x000fe400078e0003 */
[----:B------:R-:W-:Y:S02]  /*2ff90*/  IMAD.MOV.U32 R12, RZ, RZ, 0x5 ;  /* 0x00000005ff0c7424 */ /* 0x000fe400078e00ff */
[----:B------:R-:W-:-:S07]  /*2ffa0*/  IMAD.MOV.U32 R5, RZ, RZ, R14 ;  /* 0x000000ffff057224 */ /* 0x000fce00078e000e */
[----:B------:R-:W-:Y:S05]  /*2ffb0*/  WARPSYNC.COLLECTIVE R15, `(.L_x_1760) ;  /* 0x000000000f087348 */ /* 0x000fea0003c00000 */
[----:B------:R0:W1:Y:S02]  /*2ffc0*/  SHFL.IDX P6, R14, R13, R12, R11 ;  /* 0x0000000c0d0e7389 */ /* 0x00006400000c000b */
[----:B01----:R-:W-:Y:S01]  /*2ffd0*/  ENDCOLLECTIVE ;  /* 0x000000000000791b */ /* 0x003fe20003800000 */
.L_x_1760:
        /* <DEDUP_REMOVED lines=15> */
.L_x_1761:
[----:B------:R-:W-:Y:S02]  /*300d0*/  IMAD.MOV.U32 R13, RZ, RZ, R3 ;  /* 0x000000ffff0d7224 */ /* 0x000fe400078e0003 */
[----:B------:R-:W-:Y:S02]  /*300e0*/  IMAD.MOV.U32 R12, RZ, RZ, 0x6 ;  /* 0x00000006ff0c7424 */ /* 0x000fe400078e00ff */
[----:B------:R-:W-:-:S07]  /*300f0*/  IMAD.MOV.U32 R5, RZ, RZ, R14 ;  /* 0x000000ffff057224 */ /* 0x000fce00078e000e */
[----:B------:R-:W-:Y:S05]  /*30100*/  WARPSYNC.COLLECTIVE R15, `(.L_x_1762) ;  /* 0x000000000f087348 */ /* 0x000fea0003c00000 */
[----:B------:R0:W1:Y:S02]  /*30110*/  SHFL.IDX P6, R14, R13, R12, R11 ;  /* 0x0000000c0d0e7389 */ /* 0x00006400000c000b */
[----:B01----:R-:W-:Y:S01]  /*30120*/  ENDCOLLECTIVE ;  /* 0x000000000000791b */ /* 0x003fe20003800000 */
.L_x_1762:
[----:B------:R-:W-:-:S05]  /*30130*/  @!P1 IADD3 R5, P2, R10, R5, RZ ;  /* 0x000000050a059210 */ /* 0x000fca0007f5e0ff */
[----:B------:R-:W-:-:S04]  /*30140*/  @!P1 IMAD.X R6, RZ, RZ, R6, P2 ;  /* 0x000000ffff069224 */ /* 0x000fc800010e0606 */
[----:B------:R-:W-:Y:S02]  /*30150*/  @!P1 IMAD.MOV.U32 R7, RZ, RZ, R6 ;  /* 0x000000ffff079224 */ /* 0x000fe400078e0006 */
[----:B------:R-:W-:Y:S02]  /*30160*/  @!P1 IMAD.MOV.U32 R6, RZ, RZ, R5 ;  /* 0x000000ffff069224 */ /* 0x000fe400078e0005 */
[----:B------:R-:W-:-:S03]  /*30170*/  IMAD.MOV.U32 R13, RZ, RZ, R4 ;  /* 0x000000ffff0d7224 */ /* 0x000fc600078e0004 */
[----:B------:R-:W-:Y:S01]  /*30180*/  @!PT LDS RZ, [RZ] ;  /* 0x00000000fffff984 */ /* 0x000fe20000000800 */
[----:B------:R-:W-:Y:S01]  /*30190*/  @!PT LDS RZ, [RZ] ;  /* 0x00000000fffff984 */ /* 0x000fe20000000800 */
[----:B------:R-:W-:Y:S01]  /*301a0*/  @!PT LDS RZ, [RZ] ;  /* 0x00000000fffff984 */ /* 0x000fe20000000800 */
[----:B------:R0:W-:Y:S02]  /*301b0*/  @!P1 LDGSTS.E.BYPASS.LTC128B.128 [R9+0x1ac00], desc[UR38][R6.64], !P0 ;  /* 0x1ac0000006099fae */ /* 0x0001e4000c101d66 */
[----:B0-----:R-:W-:-:S07]  /*301c0*/  IMAD.MOV.U32 R6, RZ, RZ, R14 ;  /* 0x000000ffff067224 */ /* 0x001fce00078e000e */
[----:B------:R-:W-:Y:S05]  /*301d0*/  WARPSYNC.COLLECTIVE R15, `(.L_x_1763) ;  /* 0x000000000f087348 */ /* 0x000fea0003c00000 */
[----:B------:R0:W1:Y:S02]  /*301e0*/  SHFL.IDX P6, R14, R13, R12, R11 ;  /* 0x0000000c0d0e7389 */ /* 0x00006400000c000b */
[----:B01----:R-:W-:Y:S01]  /*301f0*/  ENDCOLLECTIVE ;  /* 0x000000000000791b */ /* 0x003fe20003800000 */
.L_x_1763:
[----:B------:R-:W-:-:S05]  /*30200*/  VIADD R7, R0, 0x60 ;  /* 0x0000006000077836 */ /* 0x000fca0000000000 */
[----:B------:R-:W-:Y:S01]  /*30210*/  ISETP.GE.AND P1, PT, R7, R2, PT ;  /* 0x000000020700720c */ /* 0x000fe20003f26270 */
[----:B------:R-:W-:Y:S02]  /*30220*/  IMAD.MOV.U32 R13, RZ, RZ, R3 ;  /* 0x000000ffff0d7224 */ /* 0x000fe400078e0003 */
[----:B------:R-:W-:Y:S02]  /*30230*/  IMAD.MOV.U32 R12, RZ, RZ, 0x7 ;  /* 0x00000007ff0c7424 */ /* 0x000fe400078e00ff */
[----:B------:R-:W-:-:S08]  /*30240*/  IMAD.MOV.U32 R5, RZ, RZ, R14 ;  /* 0x000000ffff057224 */ /* 0x000fd000078e000e */
[----:B------:R-:W-:Y:S05]  /*30250*/  WARPSYNC.COLLECTIVE R15, `(.L_x_1764) ;  /* 0x000000000f087348 */ /* 0x000fea0003c00000 */
[----:B------:R0:W1:Y:S02]  /*30260*/  SHFL.IDX P6, R14, R13, R12, R11 ;  /* 0x0000000c0d0e7389 */ /* 0x00006400000c000b */
[----:B01----:R-:W-:Y:S01]  /*30270*/  ENDCOLLECTIVE ;  /* 0x000000000000791b */ /* 0x003fe20003800000 */
.L_x_1764:
[----:B------:R-:W-:-:S05]  /*30280*/  @!P1 IADD3 R5, P2, R10, R5, RZ ;  /* 0x000000050a059210 */ /* 0x000fca0007f5e0ff */
[----:B------:R-:W-:-:S04]  /*30290*/  @!P1 IMAD.X R6, RZ, RZ, R6, P2 ;  /* 0x000000ffff069224 */ /* 0x000fc800010e0606 */
[----:B------:R-:W-:Y:S02]  /*302a0*/  @!P1 IMAD.MOV.U32 R7, RZ, RZ, R6 ;  /* 0x000000ffff079224 */ /* 0x000fe400078e0006 */
[----:B------:R-:W-:Y:S02]  /*302b0*/  IMAD.MOV.U32 R13, RZ, RZ, R4 ;  /* 0x000000ffff0d7224 */ /* 0x000fe400078e0004 */
        /* <DEDUP_REMOVED lines=9> */
.L_x_1765:
[----:B------:R-:W-:Y:S01]  /*30350*/  IMAD.MOV.U32 R3, RZ, RZ, R14 ;  /* 0x000000ffff037224 */ /* 0x000fe200078e000e */
[----:B------:R-:W-:Y:S06]  /*30360*/  BRA `(.L_x_1766) ;  /* 0xffffffa000a47947 */ /* 0x000fec000383ffff */
.L_x_1595:
[----:B0-----:R-:W2:Y:S02]  /*30370*/  LDL R2, [R1+0x4] ;  /* 0x0000040001027983 */ /* 0x001ea40000100800 */
[----:B--2---:R0:W1:Y:S02]  /*30380*/  SYNCS.PHASECHK.TRANS64.TRYWAIT P0, [R2+URZ+0x28820], R0 ;  /* 0x02882000020075a7 */ /* 0x004064000800017f */
[----:B-1----:R-:W-:Y:S05]  /*30390*/  @!P0 NANOSLEEP.SYNCS 0x989680 ;  /* 0x009896800000895d */ /* 0x002fea0003900000 */
[----:B------:R-:W1:Y:S02]  /*303a0*/  @!P0 SYNCS.PHASECHK.TRANS64 P0, [R2+URZ+0x28820], R0 ;  /* 0x02882000020085a7 */ /* 0x000e64000800007f */
[----:B-1----:R-:W-:Y:S05]  /*303b0*/  @!P0 BRA `(.L_x_1595) ;  /* 0xfffffffc00ec8947 */ /* 0x002fea000383ffff */
[----:B------:R-:W-:Y:S05]  /*303c0*/  BRA `(.L_x_1767) ;  /* 0xffffffa400047947 */ /* 0x000fea000383ffff */
.L_x_1601:
[----:B--2---:R2:W3:Y:S02]  /*303d0*/  SYNCS.PHASECHK.TRANS64.TRYWAIT P0, [R6+URZ+0x28880], R5 ;  /* 0x02888005060075a7 */ /* 0x0044e4000800017f */
[----:B---3--:R-:W-:Y:S05]  /*303e0*/  @!P0 NANOSLEEP.SYNCS 0x989680 ;  /* 0x009896800000895d */ /* 0x008fea0003900000 */
[----:B------:R-:W3:Y:S02]  /*303f0*/  @!P0 SYNCS.PHASECHK.TRANS64 P0, [R6+URZ+0x28880], R5 ;  /* 0x02888005060085a7 */ /* 0x000ee4000800007f */
[----:B---3--:R-:W-:Y:S05]  /*30400*/  @!P0 BRA `(.L_x_1601) ;  /* 0xfffffffc00f08947 */ /* 0x008fea000383ffff */
[----:B------:R-:W-:Y:S05]  /*30410*/  BRA `(.L_x_1768) ;  /* 0xffffffa400c47947 */ /* 0x000fea000383ffff */
.L_x_1606:
[----:B-1----:R1:W3:Y:S02]  /*30420*/  SYNCS.PHASECHK.TRANS64.TRYWAIT P0, [R6+URZ+0x28840], R5 ;  /* 0x02884005060075a7 */ /* 0x0022e4000800017f */
[----:B---3--:R-:W-:Y:S05]  /*30430*/  @!P0 NANOSLEEP.SYNCS 0x989680 ;  /* 0x009896800000895d */ /* 0x008fea0003900000 */
[----:B------:R-:W3:Y:S02]  /*30440*/  @!P0 SYNCS.PHASECHK.TRANS64 P0, [R6+URZ+0x28840], R5 ;  /* 0x02884005060085a7 */ /* 0x000ee4000800007f */
[----:B---3--:R-:W-:Y:S05]  /*30450*/  @!P0 BRA `(.L_x_1606) ;  /* 0xfffffffc00f08947 */ /* 0x008fea000383ffff */
[----:B------:R-:W-:Y:S05]  /*30460*/  BRA `(.L_x_1769) ;  /* 0xffffffa800487947 */ /* 0x000fea000383ffff */
.L_x_1612:
[----:B--2---:R2:W3:Y:S02]  /*30470*/  SYNCS.PHASECHK.TRANS64.TRYWAIT P0, [R20+URZ+0x28870], R4 ;  /* 0x02887004140075a7 */ /* 0x0044e4000800017f */
[----:B---3--:R-:W-:Y:S05]  /*30480*/  @!P0 NANOSLEEP.SYNCS 0x989680 ;  /* 0x009896800000895d */ /* 0x008fea0003900000 */
[----:B------:R-:W3:Y:S02]  /*30490*/  @!P0 SYNCS.PHASECHK.TRANS64 P0, [R20+URZ+0x28870], R4 ;  /* 0x02887004140085a7 */ /* 0x000ee4000800007f */
[----:B---3--:R-:W-:Y:S05]  /*304a0*/  @!P0 BRA `(.L_x_1612) ;  /* 0xfffffffc00f08947 */ /* 0x008fea000383ffff */
[----:B------:R-:W-:Y:S05]  /*304b0*/  BRA `(.L_x_1770) ;  /* 0xffffffa800e87947 */ /* 0x000fea000383ffff */
.L_x_1614:
[----:B---3--:R3:W4:Y:S02]  /*304c0*/  SYNCS.PHASECHK.TRANS64.TRYWAIT P0, [R20+URZ+0x28860], R2 ;  /* 0x02886002140075a7 */ /* 0x008724000800017f */
[----:B----4-:R-:W-:Y:S05]  /*304d0*/  @!P0 NANOSLEEP.SYNCS 0x989680 ;  /* 0x009896800000895d */ /* 0x010fea0003900000 */
[----:B------:R-:W4:Y:S02]  /*304e0*/  @!P0 SYNCS.PHASECHK.TRANS64 P0, [R20+URZ+0x28860], R2 ;  /* 0x02886002140085a7 */ /* 0x000f24000800007f */
[----:B----4-:R-:W-:Y:S05]  /*304f0*/  @!P0 BRA `(.L_x_1614) ;  /* 0xfffffffc00f08947 */ /* 0x010fea000383ffff */
[----:B------:R-:W-:Y:S05]  /*30500*/  BRA `(.L_x_1771) ;  /* 0xffffffa800f07947 */ /* 0x000fea000383ffff */
.L_x_1621:
[----:B-1----:R1:W3:Y:S02]  /*30510*/  SYNCS.PHASECHK.TRANS64.TRYWAIT P1, [R18+URZ+0x28870], R0 ;  /* 0x02887000120075a7 */ /* 0x0022e4000802017f */
[----:B---3--:R-:W-:Y:S05]  /*30520*/  @!P1 NANOSLEEP.SYNCS 0x989680 ;  /* 0x009896800000995d */ /* 0x008fea0003900000 */
[----:B------:R-:W3:Y:S02]  /*30530*/  @!P1 SYNCS.PHASECHK.TRANS64 P1, [R18+URZ+0x28870], R0 ;  /* 0x02887000120095a7 */ /* 0x000ee4000802007f */
[----:B---3--:R-:W-:Y:S05]  /*30540*/  @!P1 BRA `(.L_x_1621) ;  /* 0xfffffffc00f09947 */ /* 0x008fea000383ffff */
[----:B------:R-:W-:Y:S05]  /*30550*/  BRA `(.L_x_1772) ;  /* 0xffffffb400407947 */ /* 0x000fea000383ffff */
.L_x_1623:
[----:B-1----:R1:W3:Y:S02]  /*30560*/  SYNCS.PHASECHK.TRANS64.TRYWAIT P1, [R18+URZ+0x28860], R0 ;  /* 0x02886000120075a7 */ /* 0x0022e4000802017f */
[----:B---3--:R-:W-:Y:S05]  /*30570*/  @!P1 NANOSLEEP.SYNCS 0x989680 ;  /* 0x009896800000995d */ /* 0x008fea0003900000 */
[----:B------:R-:W3:Y:S02]  /*30580*/  @!P1 SYNCS.PHASECHK.TRANS64 P1, [R18+URZ+0x28860], R0 ;  /* 0x02886000120095a7 */ /* 0x000ee4000802007f */
[----:B---3--:R-:W-:Y:S05]  /*30590*/  @!P1 BRA `(.L_x_1623) ;  /* 0xfffffffc00f09947 */ /* 0x008fea000383ffff */
[----:B------:R-:W-:Y:S05]  /*305a0*/  BRA `(.L_x_1773) ;  /* 0xffffffb400487947 */ /* 0x000fea000383ffff */
.L_x_1627:
[----:B------:R-:W-:Y:S01]  /*305b0*/  BSSY B0, `(.L_x_1774) ;  /* 0x0000008000007945 */ /* 0x000fe20003800000 */
[----:B------:R-:W-:Y:S02]  /*305c0*/  IMAD.MOV.U32 R13, RZ, RZ, R16 ;  /* 0x000000ffff0d7224 */ /* 0x000fe400078e0010 */
[----:B------:R-:W-:Y:S02]  /*305d0*/  IMAD.MOV.U32 R12, RZ, RZ, RZ ;  /* 0x000000ffff0c7224 */ /* 0x000fe400078e00ff */
[----:B------:R-:W-:Y:S02]  /*305e0*/  IMAD.MOV.U32 R11, RZ, RZ, 0x1f ;  /* 0x0000001fff0b7424 */ /* 0x000fe400078e00ff */
[----:B------:R-:W-:-:S07]  /*305f0*/  IMAD.MOV.U32 R15, RZ, RZ, -0x1 ;  /* 0xffffffffff0f7424 */ /* 0x000fce00078e00ff */
[----:B0-2---:R-:W-:Y:S05]  /*30600*/  WARPSYNC.COLLECTIVE R15, `(.L_x_1775) ;  /* 0x000000000f087348 */ /* 0x005fea0003c00000 */
[----:B------:R1:W3:Y:S02]  /*30610*/  SHFL.IDX P6, R14, R13, R12, R11 ;  /* 0x0000000c0d0e7389 */ /* 0x0002e400000c000b */
[----:B0123--:R-:W-:Y:S01]  /*30620*/  ENDCOLLECTIVE ;  /* 0x000000000000791b */ /* 0x00ffe20003800000 */
.L_x_1775:
[----:B------:R-:W-:Y:S05]  /*30630*/  BSYNC B0 ;  /* 0x0000000000007941 */ /* 0x000fea0003800000 */
.L_x_1774:
[----:B------:R-:W-:Y:S02]  /*30640*/  IMAD.MOV.U32 R13, RZ, RZ, R16 ;  /* 0x000000ffff0d7224 */ /* 0x000fe400078e0010 */
[----:B------:R-:W-:Y:S02]  /*30650*/  IMAD.MOV.U32 R12, RZ, RZ, 0x1 ;  /* 0x00000001ff0c7424 */ /* 0x000fe400078e00ff */
[----:B------:R-:W-:Y:S02]  /*30660*/  IMAD.MOV.U32 R11, RZ, RZ, 0x1f ;  /* 0x0000001fff0b7424 */ /* 0x000fe400078e00ff */
[----:B------:R-:W-:Y:S02]  /*30670*/  IMAD.MOV.U32 R15, RZ, RZ, -0x1 ;  /* 0xffffffffff0f7424 */ /* 0x000fe400078e00ff */
[----:B------:R-:W-:Y:S02]  /*30680*/  IMAD.IADD R4, R19, 0x1, R8 ;  /* 0x0000000113047824 */ /* 0x000fe400078e0208 */
[----:B------:R-:W-:-:S07]  /*30690*/  IMAD.MOV.U32 R0, RZ, RZ, R14 ;  /* 0x000000ffff007224 */ /* 0x000fce00078e000e */
[----:B------:R-:W-:Y:S05]  /*306a0*/  WARPSYNC.COLLECTIVE R15, `(.L_x_1776) ;  /* 0x000000000f087348 */ /* 0x000fea0003c00000 */
[----:B------:R0:W1:Y:S02]  /*306b0*/  SHFL.IDX P6, R14, R13, R12, R11 ;  /* 0x0000000c0d0e7389 */ /* 0x00006400000c000b */
[----:B01----:R-:W-:Y:S01]  /*306c0*/  ENDCOLLECTIVE ;  /* 0x000000000000791b */ /* 0x003fe20003800000 */
.L_x_1776:
        /* <DEDUP_REMOVED lines=13> */
[----:B------:R-:W-:-:S03]  /*307a0*/  ISETP.NE.AND P1, PT, R8, RZ, PT ;  /* 0x000000ff0800720c */ /* 0x000fc60003f25270 */
[----:B------:R-:W-:-:S10]  /*307b0*/  IMAD.MOV.U32 R13, RZ, RZ, R2 ;  /* 0x000000ffff0d7224 */ /* 0x000fd400078e0002 */
[----:B------:R-:W-:Y:S05]  /*307c0*/  WARPSYNC.COLLECTIVE R15, `(.L_x_1777) ;  /* 0x000000000f087348 */ /* 0x000fea0003c00000 */
[----:B------:R0:W1:Y:S02]  /*307d0*/  SHFL.UP P6, R14, R13, R12, R11 ;  /* 0x0400000c0d0e7389 */ /* 0x00006400000c000b */
[----:B01----:R-:W-:Y:S01]  /*307e0*/  ENDCOLLECTIVE ;  /* 0x000000000000791b */ /* 0x003fe20003800000 */
.L_x_1777:
[----:B------:R-:W-:Y:S02]  /*307f0*/  IMAD.MOV.U32 R12, RZ, RZ, 0x2 ;  /* 0x00000002ff0c7424 */ /* 0x000fe400078e00ff */
[----:B------:R-:W-:-:S05]  /*30800*/  IMAD.MOV.U32 R3, RZ, RZ, R14 ;  /* 0x000000ffff037224 */ /* 0x000fca00078e000e */
[----:B------:R-:W-:-:S05]  /*30810*/  SEL R3, R3, RZ, P1 ;  /* 0x000000ff03037207 */ /* 0x000fca0000800000 */
[----:B------:R-:W-:-:S04]  /*30820*/  IMAD.IADD R3, R2, 0x1, R3 ;  /* 0x0000000102037824 */ /* 0x000fc800078e0203 */
[----:B------:R-:W-:-:S07]  /*30830*/  IMAD.MOV.U32 R13, RZ, RZ, R3 ;  /* 0x000000ffff0d7224 */ /* 0x000fce00078e0003 */
[----:B------:R-:W-:Y:S05]  /*30840*/  WARPSYNC.COLLECTIVE R15, `(.L_x_1778) ;  /* 0x000000000f087348 */ /* 0x000fea0003c00000 */
[----:B------:R0:W1:Y:S02]  /*30850*/  SHFL.UP P6, R14, R13, R12, R11 ;  /* 0x0400000c0d0e7389 */ /* 0x00006400000c000b */
[----:B01----:R-:W-:Y:S01]  /*30860*/  ENDCOLLECTIVE ;  /* 0x000000000000791b */ /* 0x003fe20003800000 */
.L_x_1778:
        /* <DEDUP_REMOVED lines=8> */
.L_x_1779:
        /* <DEDUP_REMOVED lines=8> */
.L_x_1780:
        /* <DEDUP_REMOVED lines=8> */
.L_x_1781:
[----:B------:R-:W-:Y:S02]  /*309f0*/  IMAD.MOV.U32 R12, RZ, RZ, 0x1f ;  /* 0x0000001fff0c7424 */ /* 0x000fe400078e00ff */
[----:B------:R-:W-:Y:S02]  /*30a00*/  IMAD.MOV.U32 R11, RZ, RZ, 0x1f ;  /* 0x0000001fff0b7424 */ /* 0x000fe400078e00ff */
[----:B------:R-:W-:-:S05]  /*30a10*/  IMAD.MOV.U32 R4, RZ, RZ, R14 ;  /* 0x000000ffff047224 */ /* 0x000fca00078e000e */
[----:B------:R-:W-:-:S05]  /*30a20*/  SEL R4, R4, RZ, P5 ;  /* 0x000000ff04047207 */ /* 0x000fca0002800000 */
[----:B------:R-:W-:-:S04]  /*30a30*/  IMAD.IADD R6, R3, 0x1, R4 ;  /* 0x0000000103067824 */ /* 0x000fc800078e0204 */
[----:B------:R-:W-:-:S07]  /*30a40*/  IMAD.MOV.U32 R13, RZ, RZ, R6 ;  /* 0x000000ffff0d7224 */ /* 0x000fce00078e0006 */
[----:B------:R-:W-:Y:S05]  /*30a50*/  WARPSYNC.COLLECTIVE R15, `(.L_x_1782) ;  /* 0x000000000f087348 */ /* 0x000fea0003c00000 */
[----:B------:R0:W1:Y:S02]  /*30a60*/  SHFL.IDX P6, R14, R13, R12, R11 ;  /* 0x0000000c0d0e7389 */ /* 0x00006400000c000b */
[----:B01----:R-:W-:Y:S01]  /*30a70*/  ENDCOLLECTIVE ;  /* 0x000000000000791b */ /* 0x003fe20003800000 */
.L_x_1782:
[----:B------:R-:W-:Y:S01]  /*30a80*/  IMAD.MOV.U32 R7, RZ, RZ, R14 ;  /* 0x000000ffff077224 */ /* 0x000fe200078e000e */
[----:B------:R-:W-:Y:S06]  /*30a90*/  BRA `(.L_x_1783) ;  /* 0xffffffb800987947 */ /* 0x000fec000383ffff */
.L_x_1632:
[----:B------:R-:W-:Y:S01]  /*30aa0*/  BSSY B0, `(.L_x_1784) ;  /* 0x0000008000007945 */ /* 0x000fe20003800000 */
[----:B-----5:R-:W-:Y:S02]  /*30ab0*/  IMAD.MOV.U32 R13, RZ, RZ, R2 ;  /* 0x000000ffff0d7224 */ /* 0x020fe400078e0002 */
[----:B------:R-:W-:Y:S02]  /*30ac0*/  IMAD.MOV.U32 R12, RZ, RZ, 0x1 ;  /* 0x00000001ff0c7424 */ /* 0x000fe400078e00ff */
[----:B------:R-:W-:Y:S02]  /*30ad0*/  IMAD.MOV.U32 R11, RZ, RZ, RZ ;  /* 0x000000ffff0b7224 */ /* 0x000fe400078e00ff */
[----:B------:R-:W-:-:S07]  /*30ae0*/  IMAD.MOV.U32 R15, RZ, RZ, -0x1 ;  /* 0xffffffffff0f7424 */ /* 0x000fce00078e00ff */
[----:B012---:R-:W-:Y:S05]  /*30af0*/  WARPSYNC.COLLECTIVE R15, `(.L_x_1785) ;  /* 0x000000000f087348 */ /* 0x007fea0003c00000 */
[----:B------:R3:W4:Y:S02]  /*30b00*/  SHFL.UP P6, R14, R13, R12, R11 ;  /* 0x0400000c0d0e7389 */ /* 0x00072400000c000b */
[----:B01234-:R-:W-:Y:S01]  /*30b10*/  ENDCOLLECTIVE ;  /* 0x000000000000791b */ /* 0x01ffe20003800000 */
.L_x_1785:
[----:B------:R-:W-:Y:S05]  /*30b20*/  BSYNC B0 ;  /* 0x0000000000007941 */ /* 0x000fea0003800000 */
.L_x_1784:
[----:B------:R-:W-:Y:S02]  /*30b30*/  IMAD.MOV.U32 R3, RZ, RZ, R14 ;  /* 0x000000ffff037224 */ /* 0x000fe400078e000e */
[----:B------:R-:W-:Y:S02]  /*30b40*/  IMAD.MOV.U32 R12, RZ, RZ, 0x2 ;  /* 0x00000002ff0c7424 */ /* 0x000fe400078e00ff */
[----:B------:R-:W-:Y:S01]  /*30b50*/  IMAD.MOV.U32 R11, RZ, RZ, RZ ;  /* 0x000000ffff0b7224 */ /* 0x000fe200078e00ff */
[----:B------:R-:W-:Y:S01]  /*30b60*/  SEL R3, R3, RZ, P1 ;  /* 0x000000ff03037207 */ /* 0x000fe20000800000 */
[----:B------:R-:W-:-:S04]  /*30b70*/  IMAD.MOV.U32 R15, RZ, RZ, -0x1 ;  /* 0xffffffffff0f7424 */ /* 0x000fc800078e00ff */
[----:B------:R-:W-:-:S04]  /*30b80*/  IMAD.IADD R3, R2, 0x1, R3 ;  /* 0x0000000102037824 */ /* 0x000fc800078e0203 */
[----:B------:R-:W-:-:S07]  /*30b90*/  IMAD.MOV.U32 R13, RZ, RZ, R3 ;  /* 0x000000ffff0d7224 */ /* 0x000fce00078e0003 */
[----:B------:R-:W-:Y:S05]  /*30ba0*/  WARPSYNC.COLLECTIVE R15, `(.L_x_1786) ;  /* 0x000000000f087348 */ /* 0x000fea0003c00000 */
[----:B------:R0:W1:Y:S02]  /*30bb0*/  SHFL.UP P6, R14, R13, R12, R11 ;  /* 0x0400000c0d0e7389 */ /* 0x00006400000c000b */
[----:B01----:R-:W-:Y:S01]  /*30bc0*/  ENDCOLLECTIVE ;  /* 0x000000000000791b */ /* 0x003fe20003800000 */
.L_x_1786:
        /* <DEDUP_REMOVED lines=8> */
.L_x_1787:
        /* <DEDUP_REMOVED lines=8> */
.L_x_1788:
        /* <DEDUP_REMOVED lines=8> */
.L_x_1789:
        /* <DEDUP_REMOVED lines=9> */
.L_x_1790:
[----:B------:R-:W-:Y:S01]  /*30de0*/  IMAD.MOV.U32 R7, RZ, RZ, R14 ;  /* 0x000000ffff077224 */ /* 0x000fe200078e000e */
[----:B------:R-:W-:Y:S06]  /*30df0*/  BRA `(.L_x_1791) ;  /* 0xffffffb8005c7947 */ /* 0x000fec000383ffff */
.L_x_1634:
[----:B------:R-:W-:Y:S01]  /*30e00*/  BSSY B0, `(.L_x_1792) ;  /* 0x0000006000007945 */ /* 0x000fe20003800000 */
[----:B------:R-:W-:Y:S01]  /*30e10*/  PLOP3.LUT P6, PT, P6, PT, PT, 0x8, 0x0 ;  /* 0x000000000000781c */ /* 0x000fe200037ce170 */
[----:B------:R-:W-:-:S12]  /*30e20*/  IMAD.MOV.U32 R15, RZ, RZ, -0x1 ;  /* 0xffffffffff0f7424 */ /* 0x000fd800078e00ff */
[----:B01----:R-:W-:Y:S05]  /*30e30*/  WARPSYNC.COLLECTIVE R15, `(.L_x_1793) ;  /* 0x000000000f087348 */ /* 0x003fea0003c00000 */
[----:B------:R-:W-:Y:S01]  /*30e40*/  VOTE.ANY R14, PT, P6 ;  /* 0x00000000000e7806 */ /* 0x000fe200030e0100 */
[----:B01----:R-:W-:Y:S06]  /*30e50*/  ENDCOLLECTIVE ;  /* 0x000000000000791b */ /* 0x003fec0003800000 */
.L_x_1793:
[----:B------:R-:W-:Y:S05]  /*30e60*/  BSYNC B0 ;  /* 0x0000000000007941 */ /* 0x000fea0003800000 */
.L_x_1792:
[----:B------:R-:W-:Y:S02]  /*30e70*/  IMAD.MOV.U32 R3, RZ, RZ, R14 ;  /* 0x000000ffff037224 */ /* 0x000fe400078e000e */
[----:B------:R-:W-:Y:S02]  /*30e80*/  IMAD.MOV.U32 R13, RZ, RZ, R2 ;  /* 0x000000ffff0d7224 */ /* 0x000fe400078e0002 */
[----:B------:R-:W0:Y:S01]  /*30e90*/  POPC R5, R3 ;  /* 0x0000000300057309 */ /* 0x000e220000000000 */
[----:B------:R-:W-:Y:S02]  /*30ea0*/  IMAD.MOV.U32 R11, RZ, RZ, 0x1f ;  /* 0x0000001fff0b7424 */ /* 0x000fe400078e00ff */
[----:B------:R-:W-:Y:S02]  /*30eb0*/  IMAD.MOV.U32 R15, RZ, RZ, -0x1 ;  /* 0xffffffffff0f7424 */ /* 0x000fe400078e00ff */
[----:B0-----:R-:W-:-:S07]  /*30ec0*/  IMAD.MOV.U32 R12, RZ, RZ, R5 ;  /* 0x000000ffff0c7224 */ /* 0x001fce00078e0005 */
[----:B------:R-:W-:Y:S05]  /*30ed0*/  WARPSYNC.COLLECTIVE R15, `(.L_x_1794) ;  /* 0x000000000f087348 */ /* 0x000fea0003c00000 */
[----:B------:R0:W1:Y:S02]  /*30ee0*/  SHFL.IDX P6, R14, R13, R12, R11 ;  /* 0x0000000c0d0e7389 */ /* 0x00006400000c000b */
[----:B01----:R-:W-:Y:S01]  /*30ef0*/  ENDCOLLECTIVE ;  /* 0x000000000000791b */ /* 0x003fe20003800000 */
.L_x_1794:
[----:B------:R-:W-:Y:S01]  /*30f00*/  IMAD.MOV.U32 R17, RZ, RZ, R14 ;  /* 0x000000ffff117224 */ /* 0x000fe200078e000e */
[----:B------:R-:W-:Y:S06]  /*30f10*/  BRA `(.L_x_1795) ;  /* 0xffffffb8004c7947 */ /* 0x000fec000383ffff */
.L_x_1636:
[----:B------:R-:W-:Y:S01]  /*30f20*/  BSSY B0, `(.L_x_1796) ;  /* 0x0000007000007945 */ /* 0x000fe20003800000 */
[----:B------:R-:W-:Y:S02]  /*30f30*/  IMAD.MOV.U32 R13, RZ, RZ, R6 ;  /* 0x000000ffff0d7224 */ /* 0x000fe400078e0006 */
[----:B------:R-:W-:Y:S02]  /*30f40*/  IMAD.MOV.U32 R11, RZ, RZ, 0x1f ;  /* 0x0000001fff0b7424 */ /* 0x000fe400078e00ff */
[----:B------:R-:W-:-:S07]  /*30f50*/  IMAD.MOV.U32 R15, RZ, RZ, -0x1 ;  /* 0xffffffffff0f7424 */ /* 0x000fce00078e00ff */
[----:B0123--:R-:W-:Y:S05]  /*30f60*/  WARPSYNC.COLLECTIVE R15, `(.L_x_1797) ;  /* 0x000000000f087348 */ /* 0x00ffea0003c00000 */
[----:B------:R4:W0:Y:S02]  /*30f70*/  SHFL.IDX P6, R14, R13, R12, R11 ;  /* 0x0000000c0d0e7389 */ /* 0x00082400000c000b */
[----:B01234-:R-:W-:Y:S01]  /*30f80*/  ENDCOLLECTIVE ;  /* 0x000000000000791b */ /* 0x01ffe20003800000 */
.L_x_1797:
[----:B------:R-:W-:Y:S05]  /*30f90*/  BSYNC B0 ;  /* 0x0000000000007941 */ /* 0x000fea0003800000 */
.L_x_1796:
[----:B------:R-:W-:Y:S01]  /*30fa0*/  IMAD.MOV.U32 R6, RZ, RZ, R14 ;  /* 0x000000ffff067224 */ /* 0x000fe200078e000e */
[----:B------:R-:W-:Y:S06]  /*30fb0*/  BRA `(.L_x_1798) ;  /* 0xffffffb800407947 */ /* 0x000fec000383ffff */
.L_x_1640:
[----:B0-----:R0:W2:Y:S02]  /*30fc0*/  SYNCS.PHASECHK.TRANS64.TRYWAIT P0, [R0+URZ+0x28820], R3 ;  /* 0x02882003000075a7 */ /* 0x0010a4000800017f */
[----:B--2---:R-:W-:Y:S05]  /*30fd0*/  @!P0 NANOSLEEP.SYNCS 0x989680 ;  /* 0x009896800000895d */ /* 0x004fea0003900000 */
[----:B------:R-:W2:Y:S02]  /*30fe0*/  @!P0 SYNCS.PHASECHK.TRANS64 P0, [R0+URZ+0x28820], R3 ;  /* 0x02882003000085a7 */ /* 0x000ea4000800007f */
[----:B--2---:R-:W-:Y:S05]  /*30ff0*/  @!P0 BRA `(.L_x_1640) ;  /* 0xfffffffc00f08947 */ /* 0x004fea000383ffff */
[----:B------:R-:W-:Y:S05]  /*31000*/  BRA `(.L_x_1799) ;  /* 0xffffffbc00c87947 */ /* 0x000fea000383ffff */
.L_x_1641:
[----:B------:R-:W2:Y:S01]  /*31010*/  S2R R2, SR_TID.X ;  /* 0x0000000000027919 */ /* 0x000ea20000002100 */
[----:B------:R-:W-:Y:S01]  /*31020*/  BSSY B0, `(.L_x_1800) ;  /* 0x000000a000007945 */ /* 0x000fe20003800000 */
[----:B------:R-:W-:Y:S02]  /*31030*/  IMAD.MOV.U32 R12, RZ, RZ, RZ ;  /* 0x000000ffff0c7224 */ /* 0x000fe400078e00ff */
[----:B------:R-:W-:Y:S02]  /*31040*/  IMAD.MOV.U32 R11, RZ, RZ, 0x1f ;  /* 0x0000001fff0b7424 */ /* 0x000fe400078e00ff */
[----:B------:R-:W-:Y:S01]  /*31050*/  IMAD.MOV.U32 R15, RZ, RZ, -0x1 ;  /* 0xffffffffff0f7424 */ /* 0x000fe200078e00ff */
[----:B--2---:R-:W-:-:S04]  /*31060*/  SHF.R.U32.HI R2, RZ, 0x5, R2 ;  /* 0x00000005ff027819 */ /* 0x004fc80000011602 */
[----:B------:R-:W-:-:S05]  /*31070*/  LOP3.LUT R2, R2, 0x3, RZ, 0xc0, !PT ;  /* 0x0000000302027812 */ /* 0x000fca00078ec0ff */
[----:B------:R-:W-:-:S07]  /*31080*/  IMAD.MOV.U32 R13, RZ, RZ, R2 ;  /* 0x000000ffff0d7224 */ /* 0x000fce00078e0002 */
[----:B01----:R-:W-:Y:S05]  /*31090*/  WARPSYNC.COLLECTIVE R15, `(.L_x_1801) ;  /* 0x000000000f087348 */ /* 0x003fea0003c00000 */
[----:B------:R2:W3:Y:S02]  /*310a0*/  SHFL.IDX P6, R14, R13, R12, R11 ;  /* 0x0000000c0d0e7389 */ /* 0x0004e400000c000b */
[----:B0123--:R-:W-:Y:S01]  /*310b0*/  ENDCOLLECTIVE ;  /* 0x000000000000791b */ /* 0x00ffe20003800000 */
.L_x_1801:
[----:B------:R-:W-:Y:S05]  /*310c0*/  BSYNC B0 ;  /* 0x0000000000007941 */ /* 0x000fea0003800000 */
.L_x_1800:
[----:B------:R-:W-:Y:S05]  /*310d0*/  BRA `(.L_x_1802) ;  /* 0xffffffbc00b07947 */ /* 0x000fea000383ffff */
.L_x_1642:
[----:B------:R-:W-:Y:S01]  /*310e0*/  BSSY B0, `(.L_x_1803) ;  /* 0x0000006000007945 */ /* 0x000fe20003800000 */
[----:B------:R-:W-:-:S07]  /*310f0*/  IMAD.MOV.U32 R15, RZ, RZ, -0x1 ;  /* 0xffffffffff0f7424 */ /* 0x000fce00078e00ff */
[----:B012---:R-:W-:Y:S05]  /*31100*/  WARPSYNC.COLLECTIVE R15, `(.L_x_1804) ;  /* 0x000000000f0c7348 */ /* 0x007fea0003c00000 */
[----:B------:R-:W-:Y:S02]  /*31110*/  ELECT P6, UR62, PT ;  /* 0x00000000003e782f */ /* 0x000fe400038c0000 */
[----:B------:R-:W-:Y:S01]  /*31120*/  MOV R14, UR62 ;  /* 0x0000003e000e7c02 */ /* 0x000fe20008000f00 */
[----:B012---:R-:W-:Y:S10]  /*31130*/  ENDCOLLECTIVE ;  /* 0x000000000000791b */ /* 0x007ff40003800000 */
.L_x_1804:
[----:B------:R-:W-:Y:S05]  /*31140*/  BSYNC B0 ;  /* 0x0000000000007941 */ /* 0x000fea0003800000 */
.L_x_1803:
[----:B------:R-:W-:Y:S05]  /*31150*/  BRA `(.L_x_1805) ;  /* 0xffffffbc00a47947 */ /* 0x000fea000383ffff */
.L_x_1644:
[----:B0-----:R0:W1:Y:S02]  /*31160*/  SYNCS.PHASECHK.TRANS64.TRYWAIT P1, [R6+URZ], R5 ;  /* 0x00000005060075a7 */ /* 0x001064000802017f */
[----:B-1----:R-:W-:Y:S05]  /*31170*/  @!P1 NANOSLEEP.SYNCS 0x989680 ;  /* 0x009896800000995d */ /* 0x002fea0003900000 */
[----:B------:R-:W1:Y:S02]  /*31180*/  @!P1 SYNCS.PHASECHK.TRANS64 P1, [R6+URZ], R5 ;  /* 0x00000005060095a7 */ /* 0x000e64000802007f */
[----:B-1----:R-:W-:Y:S05]  /*31190*/  @!P1 BRA `(.L_x_1644) ;  /* 0xfffffffc00f09947 */ /* 0x002fea000383ffff */
[----:B------:R-:W-:Y:S05]  /*311a0*/  BRA `(.L_x_1806) ;  /* 0xffffffbc00e07947 */ /* 0x000fea000383ffff */
.L_x_1645:
[----:B-1----:R1:W2:Y:S02]  /*311b0*/  SYNCS.PHASECHK.TRANS64.TRYWAIT P1, [R7+URZ], R2 ;  /* 0x00000002070075a7 */ /* 0x0022a4000802017f */
[----:B--2---:R-:W-:Y:S05]  /*311c0*/  @!P1 NANOSLEEP.SYNCS 0x989680 ;  /* 0x009896800000995d */ /* 0x004fea0003900000 */
[----:B------:R-:W2:Y:S02]  /*311d0*/  @!P1 SYNCS.PHASECHK.TRANS64 P1, [R7+URZ], R2 ;  /* 0x00000002070095a7 */ /* 0x000ea4000802007f */
[----:B--2---:R-:W-:Y:S05]  /*311e0*/  @!P1 BRA `(.L_x_1645) ;  /* 0xfffffffc00f09947 */ /* 0x004fea000383ffff */
[----:B------:R-:W-:Y:S05]  /*311f0*/  BRA `(.L_x_1807) ;  /* 0xffffffbc00d47947 */ /* 0x000fea000383ffff */
.L_x_1647:
[----:B--2---:R2:W3:Y:S02]  /*31200*/  SYNCS.PHASECHK.TRANS64.TRYWAIT P1, [R4+URZ+0x28860], R5 ;  /* 0x02886005040075a7 */ /* 0x0044e4000802017f */
[----:B---3--:R-:W-:Y:S05]  /*31210*/  @!P1 NANOSLEEP.SYNCS 0x989680 ;  /* 0x009896800000995d */ /* 0x008fea0003900000 */
[----:B------:R-:W3:Y:S02]  /*31220*/  @!P1 SYNCS.PHASECHK.TRANS64 P1, [R4+URZ+0x28860], R5 ;  /* 0x02886005040095a7 */ /* 0x000ee4000802007f */
[----:B---3--:R-:W-:Y:S05]  /*31230*/  @!P1 BRA `(.L_x_1647) ;  /* 0xfffffffc00f09947 */ /* 0x008fea000383ffff */
[----:B------:R-:W-:Y:S05]  /*31240*/  BRA `(.L_x_1808) ;  /* 0xffffffbc00d87947 */ /* 0x000fea000383ffff */
.L_x_1649:
[----:B---3--:R3:W4:Y:S02]  /*31250*/  SYNCS.PHASECHK.TRANS64.TRYWAIT P1, [R3+URZ+0x28860], R2 ;  /* 0x02886002030075a7 */ /* 0x008724000802017f */
[----:B----4-:R-:W-:Y:S05]  /*31260*/  @!P1 NANOSLEEP.SYNCS 0x989680 ;  /* 0x009896800000995d */ /* 0x010fea0003900000 */
[----:B------:R-:W4:Y:S02]  /*31270*/  @!P1 SYNCS.PHASECHK.TRANS64 P1, [R3+URZ+0x28860], R2 ;  /* 0x02886002030095a7 */ /* 0x000f24000802007f */
[----:B----4-:R-:W-:Y:S05]  /*31280*/  @!P1 BRA `(.L_x_1649) ;  /* 0xfffffffc00f09947 */ /* 0x010fea000383ffff */
[----:B------:R-:W-:Y:S05]  /*31290*/  BRA `(.L_x_1809) ;  /* 0xffffffbc00d87947 */ /* 0x000fea000383ffff */
.L_x_1651:
[----:B----4-:R4:W0:Y:S02]  /*312a0*/  SYNCS.PHASECHK.TRANS64.TRYWAIT P0, [R4+URZ+0x28880], R5 ;  /* 0x02888005040075a7 */ /* 0x010824000800017f */
[----:B0-----:R-:W-:Y:S05]  /*312b0*/  @!P0 NANOSLEEP.SYNCS 0x989680 ;  /* 0x009896800000895d */ /* 0x001fea0003900000 */
[----:B------:R-:W0:Y:S02]  /*312c0*/  @!P0 SYNCS.PHASECHK.TRANS64 P0, [R4+URZ+0x28880], R5 ;  /* 0x02888005040085a7 */ /* 0x000e24000800007f */
[----:B0-----:R-:W-:Y:S05]  /*312d0*/  @!P0 BRA `(.L_x_1651) ;  /* 0xfffffffc00f08947 */ /* 0x001fea000383ffff */
[----:B------:R-:W-:Y:S05]  /*312e0*/  BRA `(.L_x_1652) ;  /* 0xffffffbc00d47947 */ /* 0x000fea000383ffff */
.L_x_1810:
        /* <DEDUP_REMOVED lines=9> */
.L_x_2682:


//--------------------- .text._ZN7cutlass13device_kernelIN5flash11enable_sm90INS1_16FlashAttnFwdSm90INS1_25CollectiveMainloopFwdSm90ILi2EN4cute5tupleIJNS5_1CILi1EEES8_S8_EEENS6_IJNS7_ILi128EEENS7_ILi224EEESA_EEELi128ENS_12float_e4m3_tEfNS_4arch4Sm90ELb1ELb0ELb1ELb0ELb0ELb0ELb0ELb1ELb1ELb1ELb0ELb0EEENS1_21CollectiveEpilogueFwdINS6_IJSA_SA_SB_EEES9_NS_10bfloat16_tESF_Li256ELb0ELb1ELb0ELb1EEENS1_30DynamicPersistentTileSchedulerILi256ELi128ELb0ELb1ELb1EEEEEEEEEvNT_6ParamsE --------------------------
	.section	.text._ZN7cutlass13device_kernelIN5flash11enable_sm90INS1_16FlashAttnFwdSm90INS1_25CollectiveMainloopFwdSm90ILi2EN4cute5tupleIJNS5_1CILi1EEES8_S8_EEENS6_IJNS7_ILi128EEENS7_ILi224EEESA_EEELi128ENS_12float_e4m3_tEfNS_4arch4Sm90ELb1ELb0ELb1ELb0ELb0ELb0ELb0ELb1ELb1ELb1ELb0ELb0EEENS1_21CollectiveEpilogueFwdINS6_IJSA_SA_SB_EEES9_NS_10bfloat16_tESF_Li256ELb0ELb1ELb0ELb1EEENS1_30DynamicPersistentTileSchedulerILi256ELi128ELb0ELb1ELb1EEEEEEEEEvNT_6ParamsE,"ax",@progbits
	.align	128
.text._ZN7cutlass13device_kernelIN5flash11enable_sm90INS1_16FlashAttnFwdSm90INS1_25CollectiveMainloopFwdSm90ILi2EN4cute5tupleIJNS5_1CILi1EEES8_S8_EEENS6_IJNS7_ILi128EEENS7_ILi224EEESA_EEELi128ENS_12float_e4m3_tEfNS_4arch4Sm90ELb1ELb0ELb1ELb0ELb0ELb0ELb0ELb1ELb1ELb1ELb0ELb0EEENS1_21CollectiveEpilogueFwdINS6_IJSA_SA_SB_EEES9_NS_10bfloat16_tESF_Li256ELb0ELb1ELb0ELb1EEENS1_30DynamicPersistentTileSchedulerILi256ELi128ELb0ELb1ELb1EEEEEEEEEvNT_6ParamsE:
        .type           _ZN7cutlass13device_kernelIN5flash11enable_sm90INS1_16FlashAttnFwdSm90INS1_25CollectiveMainloopFwdSm90ILi2EN4cute5tupleIJNS5_1CILi1EEES8_S8_EEENS6_IJNS7_ILi128EEENS7_ILi224EEESA_EEELi128ENS_12float_e4m3_tEfNS_4arch4Sm90ELb1ELb0ELb1ELb0ELb0ELb0ELb0ELb1ELb1ELb1ELb0ELb0EEENS1_21CollectiveEpilogueFwdINS6_IJSA_SA_SB_EEES9_NS_10bfloat16_tESF_Li256ELb0ELb1ELb0ELb1EEENS1_30DynamicPersistentTileSchedulerILi256ELi128ELb0ELb1ELb1EEEEEEEEEvNT_6ParamsE,@function
        .size           _ZN7cutlass13device_kernelIN5flash11enable_sm90INS1_16FlashAttnFwdSm90INS1_25CollectiveMainloopFwdSm90ILi2EN4cute5tupleIJNS5_1CILi1EEES8_S8_EEENS6_IJNS7_ILi128EEENS7_ILi224EEESA_EEELi128ENS_12float_e4m3_tEfNS_4arch4Sm90ELb1ELb0ELb1ELb0ELb0ELb0ELb0ELb1ELb1ELb1ELb0ELb0EEENS1_21CollectiveEpilogueFwdINS6_IJSA_SA_SB_EEES9_NS_10bfloat16_tESF_Li256ELb0ELb1ELb0ELb1EEENS1_30DynamicPersistentTileSchedulerILi256ELi128ELb0ELb1ELb1EEEEEEEEEvNT_6ParamsE,(.L_x_2683 - _ZN7cutlass13device_kernelIN5flash11enable_sm90INS1_16FlashAttnFwdSm90INS1_25CollectiveMainloopFwdSm90ILi2EN4cute5tupleIJNS5_1CILi1EEES8_S8_EEENS6_IJNS7_ILi128EEENS7_ILi224EEESA_EEELi128ENS_12float_e4m3_tEfNS_4arch4Sm90ELb1ELb0ELb1ELb0ELb0ELb0ELb0ELb1ELb1ELb1ELb0ELb0EEENS1_21CollectiveEpilogueFwdINS6_IJSA_SA_SB_EEES9_NS_10bfloat16_tESF_Li256ELb0ELb1ELb0ELb1EEENS1_30DynamicPersistentTileSchedulerILi256ELi128ELb0ELb1ELb1EEEEEEEEEvNT_6ParamsE)
        .other          _ZN7cutlass13device_kernelIN5flash11enable_sm90INS1_16FlashAttnFwdSm90INS1_25CollectiveMainloopFwdSm90ILi2EN4cute5tupleIJNS5_1CILi1EEES8_S8_EEENS6_IJNS7_ILi128EEENS7_ILi224EEESA_EEELi128ENS_12float_e4m3_tEfNS_4arch4Sm90ELb1ELb0ELb1ELb0ELb0ELb0ELb0ELb1ELb1ELb1ELb0ELb0EEENS1_21CollectiveEpilogueFwdINS6_IJSA_SA_SB_EEES9_NS_10bfloat16_tESF_Li256ELb0ELb1ELb0ELb1EEENS1_30DynamicPersistentTileSchedulerILi256ELi128ELb0ELb1ELb1EEEEEEEEEvNT_6ParamsE,@"STO_CUDA_ENTRY STV_DEFAULT"
_ZN7cutlass13device_kernelIN5flash11enable_sm90INS1_16FlashAttnFwdSm90INS1_25CollectiveMainloopFwdSm90ILi2EN4cute5tupleIJNS5_1CILi1EEES8_S8_EEENS6_IJNS7_ILi128EEENS7_ILi224EEESA_EEELi128ENS_12float_e4m3_tEfNS_4arch4Sm90ELb1ELb0ELb1ELb0ELb0ELb0ELb0ELb1ELb1ELb1ELb0ELb0EEENS1_21CollectiveEpilogueFwdINS6_IJSA_SA_SB_EEES9_NS_10bfloat16_tESF_Li256ELb0ELb1ELb0ELb1EEENS1_30DynamicPersistentTileSchedulerILi256ELi128ELb0ELb1ELb1EEEEEEEEEvNT_6ParamsE:
        /* <DEDUP_REMOVED lines=18> */
.L_x_1812:
[----:B------:R-:W-:Y:S05]  /*0120*/  BSYNC B0 ;  /* 0x0000000000007941 */ /* 0x000fea0003800000 */
.L_x_1811:
        /* <DEDUP_REMOVED lines=41> */
.L_x_1813:
        /* <DEDUP_REMOVED lines=22> */
.L_x_1814:
        /* <DEDUP_REMOVED lines=18> */
.L_x_1815:
        /* <DEDUP_REMOVED lines=22> */
.L_x_1816:
        /* <DEDUP_REMOVED lines=22> */
.L_x_1817:
[----:B------:R-:W-:Y:S01]  /*0900*/  PLOP3.LUT P0, PT, PT, PT, UP0, 0x80, 0x0 ;  /* 0x000000000000781c */ /* 0x000fe20003f0f008 */
[----:B------:R-:W-:Y:S01]  /*0910*/  UMOV UR38, 0x1 ;  /* 0x0000000100267882 */ /* 0x000fe20000000000 */
[----:B------:R-:W-:Y:S01]  /*0920*/  NOP ;  /* 0x0000000000007918 */ /* 0x000fe20000000000 */
[----:B------:R-:W-:Y:S01]  /*0930*/  USEL UR38, UR38, 0x2, !UP0 ;  /* 0x0000000226267887 */ /* 0x000fe2000c000000 */
[----:B------:R-:W-:Y:S01]  /*0940*/  ULDC.64 UR48, c[0x0][0x208] ;  /* 0x0000820000307ab9 */ /* 0x000fe20000000a00 */
[----:B012-4-:R-:W-:Y:S08]  /*0950*/  BAR.SYNC.DEFER_BLOCKING 0x0 ;  /* 0x0000000000007b1d */ /* 0x017ff00000010000 */
[----:B------:R-:W-:Y:S05]  /*0960*/  @!P0 BRA `(.L_x_1818) ;  /* 0x0000012400408947 */ /* 0x000fea0003800000 */
.L_x_1819:
        /* <DEDUP_REMOVED lines=67> */
.L_x_1873:
        /* <DEDUP_REMOVED lines=21> */
.L_x_1820:
[----:B------:R-:W-:Y:S01]  /*0ef0*/  ULDC UR7, c[0x0][0xc54] ;  /* 0x0003150000077ab9 */ /* 0x000fe20000000800 */
[----:B------:R-:W-:Y:S01]  /*0f00*/  UMOV UR6, UR9 ;  /* 0x0000000900067c82 */ /* 0x000fe20008000000 */
[----:B------:R-:W-:-:S11]  /*0f10*/  UISETP.NE.AND UP0, UPT, UR7, 0x1, UPT ;  /* 0x000000010700788c */ /* 0x000fd6000bf05270 */
[----:B------:R-:W-:Y:S02]  /*0f20*/  @UP0 ULDC.64 UR10, c[0x0][0xc58] ;  /* 0x00031600000a0ab9 */ /* 0x000fe40000000a00 */
[----:B------:R-:W-:-:S04]  /*0f30*/  UIMAD.WIDE.U32 UR4, UR9, UR10, URZ ;  /* 0x0000000a090472a5 */ /* 0x000fc8000f8e003f */
[----:B------:R-:W-:-:S04]  /*0f40*/  @UP0 USHF.R.U32.HI UR6, URZ, UR11, UR5 ;  /* 0x0000000b3f060299 */ /* 0x000fc80008011605 */
[----:B------:R-:W-:-:S12]  /*0f50*/  UIMAD UR4, UR6, UR7, URZ ;  /* 0x00000007060472a4 */ /* 0x000fd8000f8e023f */
.L_x_1821:
[----:B------:R-:W-:Y:S01]  /*0f60*/  ULOP3.LUT UR6, URZ, UR6, URZ, 0x33, !UPT ;  /* 0x000000063f067292 */ /* 0x000fe2000f8e333f */
[----:B------:R-:W-:Y:S01]  /*0f70*/  PLOP3.LUT P0, PT, PT, PT, PT, 0x80, 0x0 ;  /* 0x000000000000781c */ /* 0x000fe20003f0f070 */
[----:B------:R-:W-:Y:S01]  /*0f80*/  UIADD3 UR9, UR9, -UR4, URZ ;  /* 0x8000000409097290 */ /* 0x000fe2000fffe03f */
[----:B------:R-:W-:Y:S01]  /*0f90*/  IMAD.MOV.U32 R0, RZ, RZ, RZ ;  /* 0x000000ffff007224 */ /* 0x000fe200078e00ff */
[----:B------:R-:W-:Y:S01]  /*0fa0*/  ULDC UR5, c[0x0][0x448] ;  /* 0x0001120000057ab9 */ /* 0x000fe20000000800 */
[----:B------:R-:W-:Y:S01]  /*0fb0*/  ULDC UR4, c[0x0][0xc3c] ;  /* 0x00030f0000047ab9 */ /* 0x000fe20000000800 */
[----:B------:R-:W-:Y:S01]  /*0fc0*/  UISETP.NE.AND UP2, UPT, UR5, 0x1, UPT ;  /* 0x000000010500788c */ /* 0x000fe2000bf45270 */
[----:B------:R-:W-:Y:S01]  /*0fd0*/  IMAD.MOV.U32 R2, RZ, RZ, RZ ;  /* 0x000000ffff027224 */ /* 0x000fe200078e00ff */
[----:B------:R-:W-:Y:S01]  /*0fe0*/  UIADD3 UR6, UR6, UR4, URZ ;  /* 0x0000000406067290 */ /* 0x000fe2000fffe03f */
[----:B------:R-:W-:Y:S01]  /*0ff0*/  CS2R R86, SRZ ;  /* 0x0000000000567805 */ /* 0x000fe2000001ff00 */
[----:B------:R-:W-:Y:S01]  /*1000*/  ULDC.64 UR12, c[0x0][0x418] ;  /* 0x00010600000c7ab9 */ /* 0x000fe20000000a00 */
[----:B------:R-:W-:Y:S01]  /*1010*/  ULDC UR46, c[0x0][0x424] ;  /* 0x00010900002e7ab9 */ /* 0x000fe20000000800 */
[----:B------:R-:W-:Y:S01]  /*1020*/  USHF.L.U32 UR36, UR6, 0x7, URZ ;  /* 0x0000000706247899 */ /* 0x000fe2000800063f */
[----:B------:R-:W-:Y:S01]  /*1030*/  CS2R R4, SRZ ;  /* 0x0000000000047805 */ /* 0x000fe2000001ff00 */
[----:B------:R-:W-:Y:S01]  /*1040*/  UISETP.NE.U32.AND UP0, UPT, UR12, URZ, UPT ;  /* 0x0000003f0c00728c */ /* 0x000fe2000bf05070 */
[----:B------:R-:W-:Y:S01]  /*1050*/  CS2R R84, SRZ ;  /* 0x0000000000547805 */ /* 0x000fe2000001ff00 */
[----:B------:R-:W-:Y:S01]  /*1060*/  UIADD3 UR6, UR36, 0x7f, URZ ;  /* 0x0000007f24067890 */ /* 0x000fe2000fffe03f */
[----:B------:R-:W-:Y:S01]  /*1070*/  CS2R R6, SRZ ;  /* 0x0000000000067805 */ /* 0x000fe2000001ff00 */
[----:B------:R-:W-:Y:S01]  /*1080*/  UISETP.NE.AND.EX UP0, UPT, UR13, URZ, UPT, UP0 ;  /* 0x0000003f0d00728c */ /* 0x000fe2000bf05300 */
[----:B------:R-:W-:Y:S01]  /*1090*/  CS2R R78, SRZ ;  /* 0x00000000004e7805 */ /* 0x000fe2000001ff00 */
[----:B------:R-:W-:Y:S01]  /*10a0*/  @UP2 ULDC UR4, c[0x0][0x44c] ;  /* 0x0001130000042ab9 */ /* 0x000fe20000000800 */
[----:B------:R-:W-:Y:S01]  /*10b0*/  ULDC UR7, c[0x0][0x288] ;  /* 0x0000a20000077ab9 */ /* 0x000fe20000000800 */
[----:B------:R-:W-:Y:S01]  /*10c0*/  UIMAD.WIDE.U32 UR4, UR6, UR4, URZ ;  /* 0x00000004060472a5 */ /* 0x000fe2000f8e003f */
[----:B------:R-:W-:Y:S01]  /*10d0*/  CS2R R8, SRZ ;  /* 0x0000000000087805 */ /* 0x000fe2000001ff00 */
[----:B------:R-:W-:Y:S01]  /*10e0*/  UIADD3 UR7, -UR7, 0xe0, URZ ;  /* 0x000000e007077890 */ /* 0x000fe2000fffe13f */
[----:B------:R-:W-:Y:S01]  /*10f0*/  CS2R R76, SRZ ;  /* 0x00000000004c7805 */ /* 0x000fe2000001ff00 */
[----:B------:R-:W-:Y:S01]  /*1100*/  USEL UR46, UR46, 0x1, UP0 ;  /* 0x000000012e2e7887 */ /* 0x000fe20008000000 */
[----:B------:R-:W-:Y:S01]  /*1110*/  CS2R R10, SRZ ;  /* 0x00000000000a7805 */ /* 0x000fe2000001ff00 */
[----:B------:R-:W-:Y:S01]  /*1120*/  @UP2 ULDC UR12, c[0x0][0x450] ;  /* 0x00011400000c2ab9 */ /* 0x000fe20000000800 */
[----:B------:R-:W-:Y:S01]  /*1130*/  ULDC UR10, c[0x0][0x2f0] ;  /* 0x0000bc00000a7ab9 */ /* 0x000fe20000000800 */
[----:B------:R-:W-:Y:S01]  /*1140*/  @UP2 USHF.R.U32.HI UR6, URZ, UR12, UR5 ;  /* 0x0000000c3f062299 */ /* 0x000fe20008011605 */
[----:B------:R-:W-:Y:S01]  /*1150*/  CS2R R70, SRZ ;  /* 0x0000000000467805 */ /* 0x000fe2000001ff00 */
[----:B------:R-:W-:Y:S01]  /*1160*/  UIMAD UR7, UR46, UR10, UR7 ;  /* 0x0000000a2e0772a4 */ /* 0x000fe2000f8e0207 */
[----:B------:R-:W-:Y:S01]  /*1170*/  CS2R R12, SRZ ;  /* 0x00000000000c7805 */ /* 0x000fe2000001ff00 */
[----:B------:R-:W-:Y:S01]  /*1180*/  UIMAD UR5, UR46, UR10, 0xdf ;  /* 0x000000df2e0574a4 */ /* 0x000fe2000f8e020a */
[----:B------:R-:W-:Y:S01]  /*1190*/  CS2R R68, SRZ ;  /* 0x0000000000447805 */ /* 0x000fe2000001ff00 */
[----:B------:R-:W-:Y:S01]  /*11a0*/  UIADD3 UR7, UR7, UR6, URZ ;  /* 0x0000000607077290 */ /* 0x000fe2000fffe03f */
[----:B------:R-:W-:Y:S01]  /*11b0*/  CS2R R14, SRZ ;  /* 0x00000000000e7805 */ /* 0x000fe2000001ff00 */
[----:B------:R-:W-:Y:S01]  /*11c0*/  UMOV UR4, URZ ;  /* 0x0000003f00047c82 */ /* 0x000fe20008000000 */
[----:B------:R-:W-:Y:S01]  /*11d0*/  UMOV UR6, URZ ;  /* 0x0000003f00067c82 */ /* 0x000fe20008000000 */
[----:B------:R-:W-:Y:S01]  /*11e0*/  UIMAD.WIDE UR4, UR5, -0x6db6db6d, UR4 ;  /* 0x92492493050478a5 */ /* 0x000fe2000f8e0204 */
[----:B------:R-:W-:Y:S01]  /*11f0*/  CS2R R62, SRZ ;  /* 0x00000000003e7805 */ /* 0x000fe2000001ff00 */
[----:B------:R-:W-:Y:S01]  /*1200*/  UIMAD.WIDE UR6, UR7, -0x6db6db6d, UR6 ;  /* 0x92492493070678a5 */ /* 0x000fe2000f8e0206 */
[----:B------:R-:W-:Y:S01]  /*1210*/  CS2R R20, SRZ ;  /* 0x0000000000147805 */ /* 0x000fe2000001ff00 */
[----:B------:R-:W-:Y:S01]  /*1220*/  USHF.R.U32.HI UR4, URZ, 0x1f, UR5 ;  /* 0x0000001f3f047899 */ /* 0x000fe20008011605 */
[----:B------:R-:W-:Y:S01]  /*1230*/  CS2R R60, SRZ ;  /* 0x00000000003c7805 */ /* 0x000fe2000001ff00 */
[----:B------:R-:W-:Y:S01]  /*1240*/  USHF.R.U32.HI UR6, URZ, 0x1f, UR7 ;  /* 0x0000001f3f067899 */ /* 0x000fe20008011607 */
[----:B------:R-:W-:Y:S01]  /*1250*/  CS2R R28, SRZ ;  /* 0x00000000001c7805 */ /* 0x000fe2000001ff00 */
[----:B------:R-:W-:Y:S01]  /*1260*/  ULEA.HI.SX32 UR50, UR5, UR4, 0x19 ;  /* 0x0000000405327291 */ /* 0x000fe2000f8fca3f */
[----:B------:R-:W-:Y:S01]  /*1270*/  CS2R R54, SRZ ;  /* 0x0000000000367805 */ /* 0x000fe2000001ff00 */
[----:B------:R-:W-:Y:S01]  /*1280*/  ULEA.HI.SX32 UR6, UR7, UR6, 0x19 ;  /* 0x0000000607067291 */ /* 0x000fe2000f8fca3f */
[----:B------:R-:W-:Y:S01]  /*1290*/  CS2R R26, SRZ ;  /* 0x00000000001a7805 */ /* 0x000fe2000001ff00 */
[----:B------:R-:W-:Y:S01]  /*12a0*/  ULDC UR37, c[0x0][0xc48] ;  /* 0x0003120000257ab9 */ /* 0x000fe20000000800 */
[----:B------:R-:W-:Y:S01]  /*12b0*/  ULDC UR11, c[0x0][0xc54] ;  /* 0x00031500000b7ab9 */ /* 0x000fe20000000800 */
[----:B------:R-:W-:Y:S01]  /*12c0*/  UISETP.LT.AND UP0, UPT, UR50, UR6, UPT ;  /* 0x000000063200728c */ /* 0x000fe2000bf01270 */
[----:B------:R-:W-:Y:S01]  /*12d0*/  CS2R R52, SRZ ;  /* 0x0000000000347805 */ /* 0x000fe2000001ff00 */
[----:B------:R-:W-:Y:S01]  /*12e0*/  UISETP.NE.AND UP1, UPT, UR37, 0x1, UPT ;  /* 0x000000012500788c */ /* 0x000fe2000bf25270 */
[----:B------:R-:W-:Y:S01]  /*12f0*/  CS2R R32, SRZ ;  /* 0x0000000000207805 */ /* 0x000fe2000001ff00 */
[----:B------:R-:W-:Y:S01]  /*1300*/  USEL UR50, UR50, UR6, UP0 ;  /* 0x0000000632327287 */ /* 0x000fe20008000000 */
[----:B------:R-:W-:Y:S01]  /*1310*/  CS2R R46, SRZ ;  /* 0x00000000002e7805 */ /* 0x000fe2000001ff00 */
[----:B------:R-:W-:Y:S01]  /*1320*/  UIMAD UR9, UR8, UR11, UR9 ;  /* 0x0000000b080972a4 */ /* 0x000fe2000f8e0209 */
[----:B------:R-:W-:Y:S01]  /*1330*/  CS2R R30, SRZ ;  /* 0x00000000001e7805 */ /* 0x000fe2000001ff00 */
[----:B------:R-:W-:Y:S01]  /*1340*/  UISETP.GE.AND UP0, UPT, UR50, 0x1, UPT ;  /* 0x000000013200788c */ /* 0x000fe2000bf06270 */
[----:B------:R-:W-:-:S02]  /*1350*/  CS2R R44, SRZ ;  /* 0x00000000002c7805 */ /* 0x000fc4000001ff00 */
[----:B------:R-:W-:Y:S02]  /*1360*/  CS2R R36, SRZ ;  /* 0x0000000000247805 */ /* 0x000fe4000001ff00 */
[----:B------:R-:W-:Y:S01]  /*1370*/  CS2R R38, SRZ ;  /* 0x0000000000267805 */ /* 0x000fe2000001ff00 */
[----:B------:R-:W-:Y:S01]  /*1380*/  IMAD.MOV.U32 R34, RZ, RZ, RZ ;  /* 0x000000ffff227224 */ /* 0x000fe200078e00ff */
[----:B------:R-:W-:Y:S01]  /*1390*/  @UP1 ULDC UR8, c[0x0][0xc4c] ;  /* 0x0003130000081ab9 */ /* 0x000fe20000000800 */
[----:B------:R-:W-:Y:S01]  /*13a0*/  PLOP3.LUT P1, PT, PT, PT, UP0, 0x80, 0x0 ;  /* 0x000000000000781c */ /* 0x000fe20003f2f008 */
[----:B------:R-:W-:Y:S01]  /*13b0*/  UIMAD.WIDE.U32 UR4, UR9, UR8, URZ ;  /* 0x00000008090472a5 */ /* 0x000fe2000f8e003f */
[----:B------:R-:W-:Y:S01]  /*13c0*/  CS2R R88, SRZ ;  /* 0x0000000000587805 */ /* 0x000fe2000001ff00 */
[----:B------:R-:W-:Y:S01]  /*13d0*/  @UP1 ULDC UR7, c[0x0][0xc50] ;  /* 0x0003140000071ab9 */ /* 0x000fe20000000800 */
[----:B------:R-:W-:Y:S01]  /*13e0*/  UMOV UR42, UR9 ;  /* 0x00000009002a7c82 */ /* 0x000fe20008000000 */
[----:B------:R-:W-:Y:S01]  /*13f0*/  @UP1 USHF.R.U32.HI UR42, URZ, UR7, UR5 ;  /* 0x000000073f2a1299 */ /* 0x000fe20008011605 */
[----:B------:R-:W-:-:S02]  /*1400*/  CS2R R40, SRZ ;  /* 0x0000000000287805 */ /* 0x000fc4000001ff00 */
[----:B------:R-:W-:Y:S02]  /*1410*/  CS2R R90, SRZ ;  /* 0x00000000005a7805 */ /* 0x000fe4000001ff00 */
[----:B------:R-:W-:Y:S01]  /*1420*/  CS2R R48, SRZ ;  /* 0x0000000000307805 */ /* 0x000fe2000001ff00 */
[----:B------:R-:W-:Y:S01]  /*1430*/  UIADD3 UR4, -UR42, URZ, URZ ;  /* 0x0000003f2a047290 */ /* 0x000fe2000fffe13f */
[----:B------:R-:W-:Y:S01]  /*1440*/  CS2R R92, SRZ ;  /* 0x00000000005c7805 */ /* 0x000fe2000001ff00 */
[----:B------:R-:W-:Y:S01]  /*1450*/  IMAD.MOV.U32 R57, RZ, RZ, RZ ;  /* 0x000000ffff397224 */ /* 0x000fe200078e00ff */
[----:B------:R-:W-:Y:S01]  /*1460*/  CS2R R94, SRZ ;  /* 0x00000000005e7805 */ /* 0x000fe2000001ff00 */
[----:B------:R-:W-:Y:S01]  /*1470*/  UIMAD UR37, UR37, UR4, UR9 ;  /* 0x00000004252572a4 */ /* 0x000fe2000f8e0209 */
[----:B------:R-:W-:Y:S11]  /*1480*/  @!P1 BRA `(.L_x_1822) ;  /* 0x000000f400989947 */ /* 0x000ff60003800000 */
        /* <DEDUP_REMOVED lines=31> */
.L_x_1823:
        /* <DEDUP_REMOVED lines=19> */
[----:B------:R-:W-:Y:S02]  /*17b0*/  @UP1 USHF.R.S32.HI UR19, URZ, 0x1f, UR37 ;  /* 0x0000001f3f131899 */ /* 0x000fe40008011425 */
[----:B------:R-:W-:Y:S02]  /*17c0*/  @UP1 UIMAD.WIDE.U32 UR8, UR42, UR14, URZ ;  /* 0x0000000e2a0812a5 */ /* 0x000fe4000f8e003f */
[----:B------:R-:W-:Y:S02]  /*17d0*/  @UP1 UIMAD UR18, UR42, UR15, UR10 ;  /* 0x0000000f2a1212a4 */ /* 0x000fe4000f8e020a */
[----:B------:R-:W-:Y:S01]  /*17e0*/  @UP0 UIADD3 UR13, UR13, UR17, URZ ;  /* 0x000000110d0d0290 */ /* 0x000fe2000fffe03f */
[----:B------:R-:W-:Y:S01]  /*17f0*/  @UP0 ULDC.64 UR14, c[0x0][0x9b0] ;  /* 0x00026c00000e0ab9 */ /* 0x000fe20000000a00 */
[----:B------:R-:W-:Y:S01]  /*1800*/  @UP1 ULDC.64 UR10, c[0x0][0x9c0] ;  /* 0x00027000000a1ab9 */ /* 0x000fe20000000a00 */
        /* <DEDUP_REMOVED lines=31> */
.L_x_1950:
[----:B------:R-:W-:Y:S05]  /*1a00*/  @!P0 BRA `(.L_x_1825) ;  /* 0x0000000000048947 */ /* 0x000fea0003800000 */
[----:B------:R-:W-:Y:S01]  /*1a10*/  BPT.TRAP 0x1 ;  /* 0x000000040000795c */ /* 0x000fe20000300000 */
.L_x_1825:
[----:B------:R-:W-:Y:S02]  /*1a20*/  IMAD.U32 R2, RZ, RZ, UR47 ;  /* 0x0000002fff027e24 */ /* 0x000fe4000f8e00ff */
[----:B0-----:R-:W-:-:S03]  /*1a30*/  IMAD.U32 R3, RZ, RZ, UR43 ;  /* 0x0000002bff037e24 */ /* 0x001fc6000f8e00ff */
[----:B------:R-:W-:Y:S02]  /*1a40*/  LEA R2, R2, UR41, 0x3 ;  /* 0x0000002902027c11 */ /* 0x000fe4000f8e18ff */
[----:B------:R-:W-:-:S04]  /*1a50*/  SHF.L.U32 R3, R3, 0x1f, RZ ;  /* 0x0000001f03037819 */ /* 0x000fc800000006ff */
[----:B------:R0:W1:Y:S01]  /*1a60*/  SYNCS.PHASECHK.TRANS64.TRYWAIT P1, [R2+URZ+0x2e830], R3 ;  /* 0x02e83003020075a7 */ /* 0x000062000802017f */
[----:B------:R-:W-:Y:S05]  /*1a70*/  @!P0 BRA `(.L_x_1826) ;  /* 0x0000000000048947 */ /* 0x000fea0003800000 */
[----:B------:R-:W-:Y:S01]  /*1a80*/  BPT.TRAP 0x1 ;  /* 0x000000040000795c */ /* 0x000fe20000300000 */
.L_x_1826:
[----:B-1----:R-:W-:Y:S05]  /*1a90*/  @P1 BRA `(.L_x_1827) ;  /* 0x0000000000081947 */ /* 0x002fea0003800000 */
[----:B------:R-:W1:Y:S02]  /*1aa0*/  SYNCS.PHASECHK.TRANS64.TRYWAIT P1, [R2+URZ+0x2e830], R3 ;  /* 0x02e83003020075a7 */ /* 0x000e64000802017f */
[----:B-1----:R-:W-:Y:S05]  /*1ab0*/  @!P1 BRA `(.L_x_1828) ;  /* 0x0000015400489947 */ /* 0x002fea0003800000 */
.L_x_1827:
[----:B------:R-:W2:Y:S01]  /*1ac0*/  S2R R5, SR_TID.X ;  /* 0x0000000000057919 */ /* 0x000ea20000002100 */
[----:B------:R-:W-:-:S04]  /*1ad0*/  UIADD3 UR4, UR41, 0x20400, URZ ;  /* 0x0002040029047890 */ /* 0x000fc8000fffe03f */
[----:B------:R-:W-:-:S04]  /*1ae0*/  USHF.R.U32.HI UR4, URZ, 0x4, UR4 ;  /* 0x000000043f047899 */ /* 0x000fc80008011604 */
[----:B------:R-:W-:-:S06]  /*1af0*/  ULOP3.LUT UR4, UR4, 0x3fff, URZ, 0xc0, !UPT ;  /* 0x00003fff04047892 */ /* 0x000fcc000f8ec03f */
[----:B------:R-:W-:Y:S01]  /*1b00*/  IMAD.U32 R4, RZ, RZ, UR4 ;  /* 0x00000004ff047e24 */ /* 0x000fe2000f8e00ff */
        /* <DEDUP_REMOVED lines=8> */
[----:B------:R-:W-:-:S06]  /*1b90*/  UIADD3 UR7, UR12, 0x2, URZ ;  /* 0x000000020c077890 */ /* 0x000fcc000fffe03f */
[----:B01----:R-:W-:Y:S01]  /*1ba0*/  @!P1 VIADD R2, R2, 0x2e840 ;  /* 0x0002e84002029836 */ /* 0x003fe20000000000 */
[----:B------:R-:W-:Y:S02]  /*1bb0*/  UIADD3 UR11, UR12, 0x4, URZ ;  /* 0x000000040c0b7890 */ /* 0x000fe4000fffe03f */
[----:B------:R-:W-:Y:S01]  /*1bc0*/  UMOV UR16, UR12 ;  /* 0x0000000c00107c82 */ /* 0x000fe20008000000 */
[----:B------:R-:W-:Y:S01]  /*1bd0*/  UIADD3 UR14, UR12, 0x6, URZ ;  /* 0x000000060c0e7890 */ /* 0x000fe2000fffe03f */
[----:B------:R-:W-:Y:S01]  /*1be0*/  UMOV UR13, 0x40000040 ;  /* 0x40000040000d7882 */ /* 0x000fe20000000000 */
[----:B------:R-:W-:Y:S01]  /*1bf0*/  UIMAD UR20, UR47, 0x700, UR20 ;  /* 0x000007002f1478a4 */ /* 0x000fe2000f8e0214 */
[----:B------:R-:W-:Y:S01]  /*1c00*/  UMOV UR15, 0x40000040 ;  /* 0x40000040000f7882 */ /* 0x000fe20000000000 */
[----:B------:R-:W-:Y:S02]  /*1c10*/  UIADD3 UR51, UR50, -0x2, URZ ;  /* 0xfffffffe32337890 */ /* 0x000fe4000fffe03f */
        /* <DEDUP_REMOVED lines=45> */
[----:B------:R-:W-:Y:S01]  /*1ef0*/  UIADD3 UR18, UR20, 0x6, URZ ;  /* 0x0000000614127890 */ /* 0x000fe2000fffe03f */
[----:B------:R-:W-:Y:S01]  /*1f00*/  ULDC UR19, c[0x0][0x288] ;  /* 0x0000a20000137ab9 */ /* 0x000fe20000000800 */
        /* <DEDUP_REMOVED lines=65> */
[----:B------:R-:W-:Y:S01]  /*2320*/  ULDC UR18, c[0x0][0x2f0] ;  /* 0x0000bc0000127ab9 */ /* 0x000fe20000000800 */
[----:B------:R-:W-:Y:S02]  /*2330*/  WARPGROUP.DEPBAR.LE gsb0, 0x0 ;  /* 0x00008000000079c5 */ /* 0x000fe40000010000 */
[----:B------:R-:W-:-:S06]  /*2340*/  WARPGROUP.ARRIVE ;  /* 0x00000000000079c5 */ /* 0x000fcc0000000000 */
[----:B------:R-:W-:Y:S01]  /*2350*/  QGMMA.64x32x32.F32.E4M3.E4M3 R56, gdesc[UR8], R56, gsb0 ;  /* 0x00600000083879f3 */ /* 0x000fe20008000838 */
[----:B------:R-:W-:Y:S01]  /*2360*/  UMOV UR10, UR6 ;  /* 0x00000006000a7c82 */ /* 0x000fe20008000000 */
[----:B------:R-:W-:Y:S01]  /*2370*/  UMOV UR11, 0x40000040 ;  /* 0x40000040000b7882 */ /* 0x000fe20000000000 */
[----:B------:R-:W-:Y:S02]  /*2380*/  ULDC UR6, c[0x0][0x448] ;  /* 0x0001120000067ab9 */ /* 0x000fe40000000800 */
[----:B------:R-:W-:-:S06]  /*2390*/  UISETP.NE.AND UP0, UPT, UR6, 0x1, UPT ;  /* 0x000000010600788c */ /* 0x000fcc000bf05270 */
[----:B------:R-:W-:-:S05]  /*23a0*/  PLOP3.LUT P2, PT, PT, PT, UP0, 0x80, 0x0 ;  /* 0x000000000000781c */ /* 0x000fca0003f4f008 */
[----:B------:R-:W-:Y:S01]  /*23b0*/  @UP0 ULDC UR6, c[0x0][0x44c] ;  /* 0x0001130000060ab9 */ /* 0x000fe20000000800 */
        /* <DEDUP_REMOVED lines=8> */
[----:B------:R-:W-:Y:S01]  /*2440*/  ULDC UR10, c[0x0][0x988] ;  /* 0x00026200000a7ab9 */ /* 0x000fe20000000800 */
[----:B------:R-:W-:Y:S01]  /*2450*/  UMOV UR11, UR36 ;  /* 0x00000024000b7c82 */ /* 0x000fe20008000000 */
        /* <DEDUP_REMOVED lines=73> */
[----:B------:R-:W5:Y:S01]  /*28f0*/  MUFU.TANH R113, R113 ;  /* 0x0000007100717308 */ /* 0x000f620000002400 */
        /* <DEDUP_REMOVED lines=9> */
[----:B------:R-:W-:-:S06]  /*2990*/  FMUL.FTZ R94, R0, R98 ;  /* 0x00000062005e7220 */ /* 0x000fcc0000410000 */
[----:B------:R-:W5:Y:S08]  /*29a0*/  MUFU.TANH R88, R88 ;  /* 0x0000005800587308 */ /* 0x000f700000002400 */
[----:B------:R-:W5:Y:S08]  /*29b0*/  MUFU.TANH R106, R106 ;  /* 0x0000006a006a7308 */ /* 0x000f700000002400 */
[----:B------:R-:W5:Y:S08]  /*29c0*/  MUFU.TANH R107, R107 ;  /* 0x0000006b006b7308 */ /* 0x000f700000002400 */
[----:B------:R-:W5:Y:S08]  /*29d0*/  MUFU.TANH R110, R110 ;  /* 0x0000006e006e7308 */ /* 0x000f700000002400 */
[----:B------:R-:W5:Y:S01]  /*29e0*/  MUFU.TANH R111, R111 ;  /* 0x0000006f006f7308 */ /* 0x000f620000002400 */
[----:B------:R-:W-:-:S02]  /*29f0*/  WARPGROUP.DEPBAR.LE gsb0, 0x0 ;  /* 0x00008000000079c5 */ /* 0x000fc40000010000 */
[----:B------:R-:W-:Y:S01]  /*2a00*/  WARPGROUP.ARRIVE ;  /* 0x00000000000079c5 */ /* 0x000fe20000000000 */
[----:B------:R-:W-:Y:S01]  /*2a10*/  FMUL.FTZ R115, R0, R80 ;  /* 0x0000005000737220 */ /* 0x000fe20000410000 */
[----:B------:R-:W-:Y:S02]  /*2a20*/  VIADD R80, R18, UR36 ;  /* 0x0000002412507c36 */ /* 0x000fe40008000000 */
[C---:B------:R-:W-:Y:S01]  /*2a30*/  FMUL.FTZ R103, R0.reuse, R77 ;  /* 0x0000004d00677220 */ /* 0x040fe20000410000 */
[C---:B------:R-:W-:Y:S01]  /*2a40*/  FMUL.FTZ R77, R0.reuse, R83 ;  /* 0x00000053004d7220 */ /* 0x040fe20000410000 */
[C---:B------:R-:W-:Y:S01]  /*2a50*/  FMUL.FTZ R99, R0.reuse, R76 ;  /* 0x0000004c00637220 */ /* 0x040fe20000410000 */
[----:B------:R-:W-:Y:S01]  /*2a60*/  QGMMA.64x32x32.F32.E4M3.E4M3 R56, gdesc[UR12], R56, gsb0 ;  /* 0x006000000c3879f3 */ /* 0x000fe20008000838 */
[C---:B------:R-:W-:Y:S01]  /*2a70*/  FMUL.FTZ R102, R0.reuse, R73 ;  /* 0x0000004900667220 */ /* 0x040fe20000410000 */
[C---:B------:R-:W-:Y:S01]  /*2a80*/  FMUL.FTZ R76, R0.reuse, R82 ;  /* 0x00000052004c7220 */ /* 0x040fe20000410000 */
[C---:B------:R-:W-:Y:S01]  /*2a90*/  FMUL.FTZ R73, R0.reuse, R74 ;  /* 0x0000004a00497220 */ /* 0x040fe20000410000 */
[C---:B------:R-:W-:Y:S01]  /*2aa0*/  FMUL.FTZ R74, R0.reuse, R78 ;  /* 0x0000004e004a7220 */ /* 0x040fe20000410000 */
[C---:B------:R-:W-:Y:S01]  /*2ab0*/  FMUL.FTZ R78, R0.reuse, R87 ;  /* 0x00000057004e7220 */ /* 0x040fe20000410000 */
[C---:B------:R-:W-:Y:S01]  /*2ac0*/  FMUL.FTZ R117, R0.reuse, R81 ;  /* 0x0000005100757220 */ /* 0x040fe20000410000 */
        /* <DEDUP_REMOVED lines=8> */
[----:B------:R-:W-:Y:S01]  /*2b50*/  FMUL.FTZ R79, R0, R86 ;  /* 0x00000056004f7220 */ /* 0x000fe20000410000 */
[----:B------:R-:W5:Y:S08]  /*2b60*/  MUFU.TANH R100, R100 ;  /* 0x0000006400647308 */ /* 0x000f700000002400 */
[----:B------:R-:W5:Y:S08]  /*2b70*/  MUFU.TANH R101, R101 ;  /* 0x0000006500657308 */ /* 0x000f700000002400 */
[----:B------:R-:W5:Y:S08]  /*2b80*/  MUFU.TANH R98, R98 ;  /* 0x0000006200627308 */ /* 0x000f700000002400 */
[----:B------:R-:W5:Y:S08]  /*2b90*/  MUFU.TANH R102, R102 ;  /* 0x0000006600667308 */ /* 0x000f700000002400 */
[----:B------:R-:W5:Y:S08]  /*2ba0*/  MUFU.TANH R99, R99 ;  /* 0x0000006300637308 */ /* 0x000f700000002400 */
[----:B------:R-:W5:Y:S01]  /*2bb0*/  MUFU.TANH R103, R103 ;  /* 0x0000006700677308 */ /* 0x000f620000002400 */
[----:B------:R-:W-:-:S02]  /*2bc0*/  WARPGROUP.DEPBAR.LE gsb0, 0x0 ;  /* 0x00008000000079c5 */ /* 0x000fc40000010000 */
[----:B------:R-:W-:Y:S01]  /*2bd0*/  FMUL.FTZ R83, R0, R56 ;  /* 0x0000003800537220 */ /* 0x000fe20000410000 */
[----:B------:R-:W-:Y:S01]  /*2be0*/  @P2 IMAD.HI.U32 R56, R80, UR6, RZ ;  /* 0x0000000650382c27 */ /* 0x000fe2000f8e00ff */
[----:B------:R-:W-:-:S03]  /*2bf0*/  @UP0 ULDC UR6, c[0x0][0x450] ;  /* 0x0001140000060ab9 */ /* 0x000fc60000000800 */
[C---:B------:R-:W-:Y:S01]  /*2c00*/  FMUL.FTZ R87, R0.reuse, R57 ;  /* 0x0000003900577220 */ /* 0x040fe20000410000 */
[C---:B------:R-:W-:Y:S01]  /*2c10*/  FMUL.FTZ R119, R0.reuse, R60 ;  /* 0x0000003c00777220 */ /* 0x040fe20000410000 */
[----:B------:R-:W-:Y:S01]  /*2c20*/  IMAD.U32 R57, RZ, RZ, UR18 ;  /* 0x00000012ff397e24 */ /* 0x000fe2000f8e00ff */
[----:B------:R-:W-:Y:S01]  /*2c30*/  @P2 SHF.R.U32.HI R80, RZ, UR6, R56 ;  /* 0x00000006ff502c19 */ /* 0x000fe20008011638 */
[----:B------:R-:W-:Y:S01]  /*2c40*/  UIMAD UR6, UR50, -0xe0, URZ ;  /* 0xffffff20320678a4 */ /* 0x000fe2000f8e023f */
[C---:B------:R-:W-:Y:S01]  /*2c50*/  FMUL.FTZ R131, R0.reuse, R65 ;  /* 0x0000004100837220 */ /* 0x040fe20000410000 */
[C---:B------:R-:W-:Y:S01]  /*2c60*/  FMUL.FTZ R65, R0.reuse, R68 ;  /* 0x0000004400417220 */ /* 0x040fe20000410000 */
[----:B------:R-:W-:Y:S01]  /*2c70*/  WARPGROUP.ARRIVE ;  /* 0x00000000000079c5 */ /* 0x000fe20000000000 */
[----:B------:R-:W0:Y:S01]  /*2c80*/  SHFL.IDX PT, R56, R80, RZ, 0x1c1f ;  /* 0x001c1fff50387589 */ /* 0x000e2200000e0000 */
[----:B------:R-:W-:Y:S01]  /*2c90*/  UIADD3 UR7, UR6, 0xe1, URZ ;  /* 0x000000e106077890 */ /* 0x000fe2000fffe03f */
[C---:B------:R-:W-:Y:S01]  /*2ca0*/  FMUL.FTZ R127, R0.reuse, R61 ;  /* 0x0000003d007f7220 */ /* 0x040fe20000410000 */
[----:B------:R-:W-:Y:S01]  /*2cb0*/  UIMAD UR6, UR46, UR18, UR6 ;  /* 0x000000122e0672a4 */ /* 0x000fe2000f8e0206 */
[----:B------:R-:W5:Y:S01]  /*2cc0*/  MUFU.TANH R115, R115 ;  /* 0x0000007300737308 */ /* 0x000f620000002400 */
[----:B------:R-:W-:Y:S01]  /*2cd0*/  QGMMA.64x32x32.F32.E4M3.E4M3 R40, gdesc[UR12], R40, gsb0 ;  /* 0x006000000c2879f3 */ /* 0x000fe20008000828 */
[----:B------:R-:W-:Y:S01]  /*2ce0*/  UIADD3 UR14, UR20, 0x606, URZ ;  /* 0x00000606140e7890 */ /* 0x000fe2000fffe03f */
[----:B------:R-:W-:Y:S01]  /*2cf0*/  IMAD.U32 R82, RZ, RZ, UR7 ;  /* 0x00000007ff527e24 */ /* 0x000fe2000f8e00ff */
[----:B------:R-:W-:Y:S01]  /*2d00*/  UIADD3 UR6, UR6, 0xe0, URZ ;  /* 0x000000e006067890 */ /* 0x000fe2000fffe03f */
[C---:B------:R-:W-:Y:S01]  /*2d10*/  FMUL.FTZ R64, R0.reuse, R64 ;  /* 0x0000004000407220 */ /* 0x040fe20000410000 */
[----:B------:R-:W-:Y:S01]  /*2d20*/  UMOV UR15, 0x40000040 ;  /* 0x40000040000f7882 */ /* 0x000fe20000000000 */
[----:B------:R-:W-:Y:S01]  /*2d30*/  IMAD R82, R17, -0x2, R82 ;  /* 0xfffffffe11527824 */ /* 0x000fe200078e0252 */
[----:B------:R-:W5:Y:S01]  /*2d40*/  MUFU.TANH R117, R117 ;  /* 0x0000007500757308 */ /* 0x000f620000002400 */
[----:B------:R-:W-:Y:S01]  /*2d50*/  FMUL.FTZ R69, R0, R69 ;  /* 0x0000004500457220 */ /* 0x000fe20000410000 */
[----:B------:R-:W-:Y:S01]  /*2d60*/  IMAD.U32 R60, RZ, RZ, UR6 ;  /* 0x00000006ff3c7e24 */ /* 0x000fe2000f8e00ff */
[----:B------:R-:W-:Y:S01]  /*2d70*/  @UP0 ULDC UR6, c[0x0][0x44c] ;  /* 0x0001130000060ab9 */ /* 0x000fe20000000800 */
[----:B------:R-:W-:-:S02]  /*2d80*/  IMAD R82, R57, UR46, R82 ;  /* 0x0000002e39527c24 */ /* 0x000fc4000f8e0252 */
[C---:B------:R-:W-:Y:S01]  /*2d90*/  FMUL.FTZ R57, R0.reuse, R59 ;  /* 0x0000003b00397220 */ /* 0x040fe20000410000 */
[----:B------:R-:W-:Y:S02]  /*2da0*/  IMAD R81, R17, -0x2, R60 ;  /* 0xfffffffe11517824 */ /* 0x000fe400078e023c */
[----:B------:R-:W-:Y:S01]  /*2db0*/  FMUL.FTZ R60, R0, R66 ;  /* 0x00000042003c7220 */ /* 0x000fe20000410000 */
[----:B------:R-:W-:Y:S01]  /*2dc0*/  VIADD R68, R82, -UR19 ;  /* 0x8000001352447c36 */ /* 0x000fe20008000000 */
[----:B------:R-:W5:Y:S01]  /*2dd0*/  MUFU.TANH R84, R84 ;  /* 0x0000005400547308 */ /* 0x000f620000002400 */
[----:B------:R-:W-:-:S03]  /*2de0*/  UIMAD.WIDE.U32 UR6, UR36, UR6, URZ ;  /* 0x00000006240672a5 */ /* 0x000fc6000f8e003f */
[----:B0-----:R-:W-:Y:S01]  /*2df0*/  VIADDMNMX R68, R56, R68, R81, PT ;  /* 0x0000004438447246 */ /* 0x001fe20003800151 */
[C---:B------:R-:W-:Y:S01]  /*2e00*/  FMUL.FTZ R56, R0.reuse, R58 ;  /* 0x0000003a00387220 */ /* 0x040fe20000410000 */
[C---:B------:R-:W-:Y:S01]  /*2e10*/  FMUL.FTZ R58, R0.reuse, R62 ;  /* 0x0000003e003a7220 */ /* 0x040fe20000410000 */
[----:B------:R-:W-:Y:S01]  /*2e20*/  FMUL.FTZ R62, R0, R70 ;  /* 0x00000046003e7220 */ /* 0x000fe20000410000 */
[C---:B------:R-:W-:Y:S01]  /*2e30*/  ISETP.GT.AND P5, PT, R68.reuse, RZ, PT ;  /* 0x000000ff4400720c */ /* 0x040fe20003fa4270 */
[----:B------:R-:W0:Y:S01]  /*2e40*/  MUFU.TANH R85, R85 ;  /* 0x0000005500557308 */ /* 0x000e220000002400 */
[C---:B------:R-:W-:Y:S01]  /*2e50*/  ISETP.GT.AND P6, PT, R68.reuse, 0x1, PT ;  /* 0x000000014400780c */ /* 0x040fe20003fc4270 */
[----:B------:R-:W-:Y:S01]  /*2e60*/  UMOV UR6, URZ ;  /* 0x0000003f00067c82 */ /* 0x000fe20008000000 */
[----:B------:R-:W-:Y:S02]  /*2e70*/  ISETP.GT.AND P3, PT, R68, 0x8, PT ;  /* 0x000000084400780c */ /* 0x000fe40003f64270 */
[----:B------:R-:W-:-:S02]  /*2e80*/  FSEL R120, R120, -INF , P5 ;  /* 0xff80000078787808 */ /* 0x000fc40002800000 */
[----:B-1----:R-:W-:Y:S01]  /*2e90*/  FSEL R136, R136, -INF , P6 ;  /* 0xff80000088887808 */ /* 0x002fe20003000000 */
[----:B------:R-:W1:Y:S01]  /*2ea0*/  MUFU.TANH R83, R83 ;  /* 0x0000005300537308 */ /* 0x000e620000002400 */
[----:B------:R-:W-:Y:S02]  /*2eb0*/  ISETP.GT.AND P4, PT, R68, 0x9, PT ;  /* 0x000000094400780c */ /* 0x000fe40003f84270 */
[----:B--2---:R-:W-:Y:S02]  /*2ec0*/  FSEL R114, R121, -INF , P3 ;  /* 0xff80000079727808 */ /* 0x004fe40001800000 */
[----:B------:R-:W-:Y:S02]  /*2ed0*/  FMNMX.FTZ R59, R120, R136, !PT ;  /* 0x00000088783b7209 */ /* 0x000fe40007810000 */
[----:B------:R-:W-:Y:S01]  /*2ee0*/  ISETP.GT.AND P5, PT, R68, 0x10, PT ;  /* 0x000000104400780c */ /* 0x000fe20003fa4270 */
[----:B------:R-:W2:Y:S01]  /*2ef0*/  MUFU.TANH R87, R87 ;  /* 0x0000005700577308 */ /* 0x000ea20000002400 */
[----:B---3--:R-:W-:-:S02]  /*2f00*/  FSEL R124, R124, -INF , P4 ;  /* 0xff8000007c7c7808 */ /* 0x008fc40002000000 */
[----:B------:R-:W-:Y:S01]  /*2f10*/  FMNMX.FTZ R61, R114, R59, !PT ;  /* 0x0000003b723d7209 */ /* 0x000fe20007810000 */
[----:B------:R-:W-:Y:S01]  /*2f20*/  FMUL.FTZ R59, R0, R63 ;  /* 0x0000003f003b7220 */ /* 0x000fe20000410000 */
[----:B------:R-:W-:Y:S02]  /*2f30*/  ISETP.GT.AND P6, PT, R68, 0x11, PT ;  /* 0x000000114400780c */ /* 0x000fe40003fc4270 */
[----:B----4-:R-:W-:Y:S01]  /*2f40*/  FSEL R118, R137, -INF , P5 ;  /* 0xff80000089767808 */ /* 0x010fe20002800000 */
[----:B------:R-:W3:Y:S01]  /*2f50*/  MUFU.TANH R119, R119 ;  /* 0x0000007700777308 */ /* 0x000ee20000002400 */
[----:B------:R-:W-:Y:S01]  /*2f60*/  FMNMX.FTZ R63, R124, R61, !PT ;  /* 0x0000003d7c3f7209 */ /* 0x000fe20007810000 */
[----:B------:R-:W-:Y:S01]  /*2f70*/  FMUL.FTZ R61, R0, R67 ;  /* 0x00000043003d7220 */ /* 0x000fe20000410000 */
[----:B------:R-:W-:Y:S02]  /*2f80*/  ISETP.GT.AND P3, PT, R68, 0x18, PT ;  /* 0x000000184400780c */ /* 0x000fe40003f64270 */
[----:B-----5:R-:W-:-:S02]  /*2f90*/  FSEL R130, R129, -INF , P6 ;  /* 0xff80000081827808 */ /* 0x020fc40003000000 */
[----:B------:R-:W-:Y:S01]  /*2fa0*/  FMNMX.FTZ R67, R118, R63, !PT ;  /* 0x0000003f76437209 */ /* 0x000fe20007810000 */
[----:B------:R-:W4:Y:S01]  /*2fb0*/  MUFU.TANH R127, R127 ;  /* 0x0000007f007f7308 */ /* 0x000f220000002400 */
[----:B------:R-:W-:Y:S01]  /*2fc0*/  ISETP.GT.AND P4, PT, R68, 0x19, PT ;  /* 0x000000194400780c */ /* 0x000fe20003f84270 */
[----:B------:R-:W-:Y:S01]  /*2fd0*/  FMUL.FTZ R63, R0, R71 ;  /* 0x00000047003f7220 */ /* 0x000fe20000410000 */
[----:B------:R-:W-:Y:S01]  /*2fe0*/  FSEL R70, R125, -INF , P3 ;  /* 0xff8000007d467808 */ /* 0x000fe20001800000 */
[----:B------:R-:W-:Y:S02]  /*2ff0*/  WARPGROUP.DEPBAR.LE gsb0, 0x0 ;  /* 0x00008000000079c5 */ /* 0x000fe40000010000 */
[----:B------:R-:W-:Y:S01]  /*3000*/  FMNMX.FTZ R67, R130, R67, !PT ;  /* 0x0000004382437209 */ /* 0x000fe20007810000 */
[----:B------:R-:W-:Y:S01]  /*3010*/  WARPGROUP.ARRIVE ;  /* 0x00000000000079c5 */ /* 0x000fe20000000000 */
[----:B------:R-:W-:Y:S01]  /*3020*/  ISETP.GT.AND P3, PT, R68, 0x20, PT ;  /* 0x000000204400780c */ /* 0x000fe20003f64270 */
[----:B------:R-:W5:Y:S01]  /*3030*/  MUFU.TANH R64, R64 ;  /* 0x0000004000407308 */ /* 0x000f620000002400 */
[----:B------:R-:W-:Y:S01]  /*3040*/  FSEL R146, R128, -INF , P4 ;  /* 0xff80000080927808 */ /* 0x000fe20002000000 */
[----:B------:R-:W-:Y:S01]  /*3050*/  FMUL.FTZ R41, R0, R41 ;  /* 0x0000002900297220 */ /* 0x000fe20000410000 */
[----:B------:R-:W-:Y:S01]  /*3060*/  FMNMX.FTZ R67, R70, R67, !PT ;  /* 0x0000004346437209 */ /* 0x000fe20007810000 */
[----:B------:R-:W-:Y:S01]  /*3070*/  QGMMA.64x32x32.F32.E4M3.E4M3 R24, gdesc[UR12], R24, gsb0 ;  /* 0x006000000c1879f3 */ /* 0x000fe20008000818 */
[----:B------:R-:W-:Y:S01]  /*3080*/  ISETP.GT.AND P4, PT, R68, 0x21, PT ;  /* 0x000000214400780c */ /* 0x000fe20003f84270 */
[----:B------:R-:W-:Y:S01]  /*3090*/  FMUL.FTZ R44, R0, R44 ;  /* 0x0000002c002c7220 */ /* 0x000fe20000410000 */
[----:B------:R-:W-:Y:S01]  /*30a0*/  FSEL R144, R122, -INF , P3 ;  /* 0xff8000007a907808 */ /* 0x000fe20001800000 */
[----:B------:R-:W-:Y:S01]  /*30b0*/  FMUL.FTZ R40, R0, R40 ;  /* 0x0000002800287220 */ /* 0x000fe20000410000 */
[----:B------:R-:W-:Y:S01]  /*30c0*/  FMNMX.FTZ R67, R146, R67, !PT ;  /* 0x0000004392437209 */ /* 0x000fe20007810000 */
[----:B------:R-:W5:Y:S01]  /*30d0*/  MUFU.TANH R131, R131 ;  /* 0x0000008300837308 */ /* 0x000f620000002400 */
[----:B------:R-:W-:Y:S01]  /*30e0*/  ISETP.GT.AND P3, PT, R68, 0x28, PT ;  /* 0x000000284400780c */ /* 0x000fe20003f64270 */
[C---:B------:R-:W-:Y:S01]  /*30f0*/  FMUL.FTZ R45, R0.reuse, R45 ;  /* 0x0000002d002d7220 */ /* 0x040fe20000410000 */
[----:B------:R-:W-:Y:S01]  /*3100*/  FSEL R152, R123, -INF , P4 ;  /* 0xff8000007b987808 */ /* 0x000fe20002000000 */
[----:B------:R-:W-:Y:S01]  /*3110*/  FMUL.FTZ R49, R0, R49 ;  /* 0x0000003100317220 */ /* 0x000fe20000410000 */
[----:B------:R-:W-:Y:S01]  /*3120*/  FMNMX.FTZ R67, R144, R67, !PT ;  /* 0x0000004390437209 */ /* 0x000fe20007810000 */
[----:B------:R-:W-:Y:S01]  /*3130*/  FMUL.FTZ R53, R0, R53 ;  /* 0x0000003500357220 */ /* 0x000fe20000410000 */
[----:B------:R-:W-:Y:S01]  /*3140*/  ISETP.GT.AND P4, PT, R68, 0x29, PT ;  /* 0x000000294400780c */ /* 0x000fe20003f84270 */
[----:B------:R-:W-:Y:S01]  /*3150*/  MUFU.TANH R71, R41 ;  /* 0x0000002900477308 */ /* 0x000fe20000002400 */
[----:B------:R-:W-:Y:S01]  /*3160*/  FSEL R150, R126, -INF , P3 ;  /* 0xff8000007e967808 */ /* 0x000fe20001800000 */
[----:B------:R-:W-:Y:S01]  /*3170*/  FMUL.FTZ R48, R0, R48 ;  /* 0x0000003000307220 */ /* 0x000fe20000410000 */
[----:B------:R-:W-:Y:S01]  /*3180*/  FMNMX.FTZ R67, R152, R67, !PT ;  /* 0x0000004398437209 */ /* 0x000fe20007810000 */
[----:B------:R-:W-:Y:S01]  /*3190*/  FMUL.FTZ R52, R0, R52 ;  /* 0x0000003400347220 */ /* 0x000fe20000410000 */
[----:B------:R-:W-:Y:S01]  /*31a0*/  ISETP.GT.AND P3, PT, R68, 0x30, PT ;  /* 0x000000304400780c */ /* 0x000fe20003f64270 */
[----:B------:R-:W-:Y:S01]  /*31b0*/  FMUL.FTZ R43, R0, R43 ;  /* 0x0000002b002b7220 */ /* 0x000fe20000410000 */
[----:B------:R-:W-:Y:S01]  /*31c0*/  FSEL R154, R108, -INF , P4 ;  /* 0xff8000006c9a7808 */ /* 0x000fe20002000000 */
[----:B------:R0:W-:Y:S01]  /*31d0*/  MUFU.TANH R66, R40 ;  /* 0x0000002800427308 */ /* 0x0001e20000002400 */
[----:B------:R-:W-:Y:S01]  /*31e0*/  FMNMX.FTZ R67, R150, R67, !PT ;  /* 0x0000004396437209 */ /* 0x000fe20007810000 */
[----:B------:R-:W-:Y:S01]  /*31f0*/  @UP0 ULDC UR15, c[0x0][0x450] ;  /* 0x00011400000f0ab9 */ /* 0x000fe20000000800 */
[----:B------:R-:W-:Y:S01]  /*3200*/  ISETP.GT.AND P4, PT, R68, 0x31, PT ;  /* 0x000000314400780c */ /* 0x000fe20003f84270 */
[----:B------:R-:W-:Y:S01]  /*3210*/  UIMAD UR14, UR46, UR18, -UR19 ;  /* 0x000000122e0e72a4 */ /* 0x000fe2000f8e0a13 */
[----:B------:R-:W-:Y:S01]  /*3220*/  FSEL R158, R109, -INF , P3 ;  /* 0xff8000006d9e7808 */ /* 0x000fe20001800000 */
[----:B------:R-:W-:Y:S01]  /*3230*/  @UP0 USHF.R.U32.HI UR11, URZ, UR15, UR7 ;  /* 0x0000000f3f0b0299 */ /* 0x000fe20008011607 */
[----:B------:R-:W-:Y:S01]  /*3240*/  FMNMX.FTZ R67, R154, R67, !PT ;  /* 0x000000439a437209 */ /* 0x000fe20007810000 */
[----:B------:R-:W5:Y:S01]  /*3250*/  MUFU.TANH R65, R65 ;  /* 0x0000004100417308 */ /* 0x000f620000002400 */
[----:B------:R-:W-:Y:S01]  /*3260*/  ISETP.GT.AND P3, PT, R68, 0x38, PT ;  /* 0x000000384400780c */ /* 0x000fe20003f64270 */
[----:B0-----:R-:W-:Y:S01]  /*3270*/  FMUL.FTZ R40, R0, R42 ;  /* 0x0000002a00287220 */ /* 0x001fe20000410000 */
[----:B------:R-:W-:Y:S01]  /*3280*/  FSEL R156, R112, -INF , P4 ;  /* 0xff800000709c7808 */ /* 0x000fe20002000000 */
[----:B------:R-:W-:Y:S01]  /*3290*/  UIADD3 UR7, UR14, UR11, URZ ;  /* 0x0000000b0e077290 */ /* 0x000fe2000fffe03f */
[----:B------:R-:W-:-:S02]  /*32a0*/  FMNMX.FTZ R67, R158, R67, !PT ;  /* 0x000000439e437209 */ /* 0x000fc40007810000 */
[----:B------:R-:W-:Y:S01]  /*32b0*/  ISETP.GT.AND P6, PT, R68, 0x39, PT ;  /* 0x000000394400780c */ /* 0x000fe20003fc4270 */
[----:B------:R-:W0:Y:S01]  /*32c0*/  MUFU.TANH R69, R69 ;  /* 0x0000004500457308 */ /* 0x000e220000002400 */
[----:B------:R-:W-:Y:S01]  /*32d0*/  FSEL R148, R113, -INF , P3 ;  /* 0xff80000071947808 */ /* 0x000fe20001800000 */
[----:B------:R-:W-:Y:S01]  /*32e0*/  UIMAD.WIDE UR6, UR7, -0x6db6db6d, UR6 ;  /* 0x92492493070678a5 */ /* 0x000fe2000f8e0206 */
[----:B------:R-:W-:Y:S02]  /*32f0*/  FMNMX.FTZ R67, R156, R67, !PT ;  /* 0x000000439c437209 */ /* 0x000fe40007810000 */
[----:B------:R-:W-:Y:S01]  /*3300*/  ISETP.GT.AND P4, PT, R68, 0x40, PT ;  /* 0x000000404400780c */ /* 0x000fe20003f84270 */
[----:B------:R-:W-:Y:S01]  /*3310*/  USHF.R.U32.HI UR6, URZ, 0x1f, UR7 ;  /* 0x0000001f3f067899 */ /* 0x000fe20008011607 */
[----:B------:R-:W-:Y:S01]  /*3320*/  FSEL R142, R116, -INF , P6 ;  /* 0xff800000748e7808 */ /* 0x000fe20003000000 */
[----:B------:R-:W-:Y:S01]  /*3330*/  MUFU.TANH R3, R3 ;  /* 0x0000000300037308 */ /* 0x000fe20000002400 */
[----:B------:R-:W-:Y:S01]  /*3340*/  FMNMX.FTZ R67, R148, R67, !PT ;  /* 0x0000004394437209 */ /* 0x000fe20007810000 */
[----:B------:R-:W-:Y:S01]  /*3350*/  ULEA.HI.SX32 UR6, UR7, UR6, 0x19 ;  /* 0x0000000607067291 */ /* 0x000fe2000f8fca3f */
[----:B------:R-:W-:-:S02]  /*3360*/  ISETP.GT.AND P5, PT, R68, 0x41, PT ;  /* 0x000000414400780c */ /* 0x000fc40003fa4270 */
[----:B------:R-:W-:Y:S01]  /*3370*/  FSEL R140, R88, -INF , P4 ;  /* 0xff800000588c7808 */ /* 0x000fe20002000000 */
[----:B------:R-:W-:Y:S01]  /*3380*/  UISETP.LT.AND UP1, UPT, URZ, UR6, UPT ;  /* 0x000000063f00728c */ /* 0x000fe2000bf21270 */
[----:B------:R-:W-:Y:S01]  /*3390*/  FMNMX.FTZ R67, R142, R67, !PT ;  /* 0x000000438e437209 */ /* 0x000fe20007810000 */
[----:B------:R-:W0:Y:S01]  /*33a0*/  MUFU.TANH R88, R44 ;  /* 0x0000002c00587308 */ /* 0x000e220000002400 */
[----:B------:R-:W-:Y:S01]  /*33b0*/  ISETP.GT.AND P3, PT, R68, 0x48, PT ;  /* 0x000000484400780c */ /* 0x000fe20003f64270 */
[----:B------:R-:W-:Y:S01]  /*33c0*/  USEL UR50, URZ, UR6, !UP1 ;  /* 0x000000063f327287 */ /* 0x000fe2000c800000 */
[----:B------:R-:W-:Y:S02]  /*33d0*/  FSEL R138, R106, -INF , P5 ;  /* 0xff8000006a8a7808 */ /* 0x000fe40002800000 */
[----:B------:R-:W-:Y:S01]  /*33e0*/  FMNMX.FTZ R67, R140, R67, !PT ;  /* 0x000000438c437209 */ /* 0x000fe20007810000 */
[----:B------:R-:W-:Y:S02]  /*33f0*/  WARPGROUP.DEPBAR.LE gsb0, 0x0 ;  /* 0x00008000000079c5 */ /* 0x000fe40000010000 */
[----:B------:R-:W-:Y:S01]  /*3400*/  ISETP.GT.AND P4, PT, R68, 0x49, PT ;  /* 0x000000494400780c */ /* 0x000fe20003f84270 */
[----:B------:R-:W-:Y:S01]  /*3410*/  MUFU.TANH R5, R5 ;  /* 0x0000000500057308 */ /* 0x000fe20000002400 */
[----:B------:R-:W-:Y:S01]  /*3420*/  FSEL R134, R107, -INF , P3 ;  /* 0xff8000006b867808 */ /* 0x000fe20001800000 */
[----:B------:R-:W-:Y:S01]  /*3430*/  FMUL.FTZ R113, R0, R35 ;  /* 0x0000002300717220 */ /* 0x000fe20000410000 */
[----:B------:R-:W-:Y:S01]  /*3440*/  FMNMX.FTZ R67, R138, R67, !PT ;  /* 0x000000438a437209 */ /* 0x000fe20007810000 */
[----:B------:R-:W-:Y:S01]  /*3450*/  UISETP.GE.AND UP1, UPT, UR51, UR50, UPT ;  /* 0x000000323300728c */ /* 0x000fe2000bf26270 */
[----:B------:R-:W-:-:S02]  /*3460*/  ISETP.GT.AND P5, PT, R68, 0x50, PT ;  /* 0x000000504400780c */ /* 0x000fc40003fa4270 */
[----:B------:R-:W-:Y:S01]  /*3470*/  FSEL R132, R110, -INF , P4 ;  /* 0xff8000006e847808 */ /* 0x000fe20002000000 */
[----:B------:R-:W-:Y:S01]  /*3480*/  MUFU.TANH R107, R53 ;  /* 0x00000035006b7308 */ /* 0x000fe20000002400 */
[----:B------:R-:W-:Y:S02]  /*3490*/  FMNMX.FTZ R67, R134, R67, !PT ;  /* 0x0000004386437209 */ /* 0x000fe40007810000 */
[----:B------:R-:W-:Y:S02]  /*34a0*/  ISETP.GT.AND P3, PT, R68, 0x51, PT ;  /* 0x000000514400780c */ /* 0x000fe40003f64270 */
[----:B------:R-:W-:Y:S01]  /*34b0*/  FSEL R128, R111, -INF , P5 ;  /* 0xff8000006f807808 */ /* 0x000fe20002800000 */
[----:B------:R-:W-:Y:S01]  /*34c0*/  FMUL.FTZ R111, R0, R31 ;  /* 0x0000001f006f7220 */ /* 0x000fe20000410000 */
[----:B------:R-:W-:Y:S01]  /*34d0*/  FMNMX.FTZ R67, R132, R67, !PT ;  /* 0x0000004384437209 */ /* 0x000fe20007810000 */
[----:B------:R-:W-:Y:S01]  /*34e0*/  MUFU.TANH R6, R6 ;  /* 0x0000000600067308 */ /* 0x000fe20000002400 */
[----:B------:R-:W-:-:S02]  /*34f0*/  ISETP.GT.AND P4, PT, R68, 0x58, PT ;  /* 0x000000584400780c */ /* 0x000fc40003f84270 */
[----:B------:R-:W-:Y:S02]  /*3500*/  FSEL R126, R97, -INF , P3 ;  /* 0xff800000617e7808 */ /* 0x000fe40001800000 */
[----:B------:R-:W-:Y:S02]  /*3510*/  FMNMX.FTZ R67, R128, R67, !PT ;  /* 0x0000004380437209 */ /* 0x000fe40007810000 */
[----:B------:R-:W-:Y:S01]  /*3520*/  ISETP.GT.AND P3, PT, R68, 0x59, PT ;  /* 0x000000594400780c */ /* 0x000fe20003f64270 */
[----:B------:R-:W0:Y:S01]  /*3530*/  MUFU.TANH R97, R45 ;  /* 0x0000002d00617308 */ /* 0x000e220000002400 */
[----:B------:R-:W-:Y:S02]  /*3540*/  FSEL R122, R100, -INF , P4 ;  /* 0xff800000647a7808 */ /* 0x000fe40002000000 */
[----:B------:R-:W-:Y:S02]  /*3550*/  FMNMX.FTZ R67, R126, R67, !PT ;  /* 0x000000437e437209 */ /* 0x000fe40007810000 */
[----:B------:R-:W-:-:S02]  /*3560*/  ISETP.GT.AND P4, PT, R68, 0x60, PT ;  /* 0x000000604400780c */ /* 0x000fc40003f84270 */
[----:B------:R-:W-:Y:S01]  /*3570*/  FSEL R116, R101, -INF , P3 ;  /* 0xff80000065747808 */ /* 0x000fe20001800000 */
[----:B------:R-:W-:Y:S01]  /*3580*/  MUFU.TANH R7, R7 ;  /* 0x0000000700077308 */ /* 0x000fe20000002400 */
[----:B------:R-:W-:Y:S02]  /*3590*/  FMNMX.FTZ R67, R122, R67, !PT ;  /* 0x000000437a437209 */ /* 0x000fe40007810000 */
[----:B------:R-:W-:Y:S02]  /*35a0*/  ISETP.GT.AND P3, PT, R68, 0x61, PT ;  /* 0x000000614400780c */ /* 0x000fe40003f64270 */
[----:B------:R-:W-:Y:S02]  /*35b0*/  FSEL R112, R98, -INF , P4 ;  /* 0xff80000062707808 */ /* 0x000fe40002000000 */
[----:B------:R-:W-:Y:S01]  /*35c0*/  FMNMX.FTZ R67, R116, R67, !PT ;  /* 0x0000004374437209 */ /* 0x000fe20007810000 */
[----:B------:R-:W0:Y:S01]  /*35d0*/  MUFU.TANH R101, R48 ;  /* 0x0000003000657308 */ /* 0x000e220000002400 */
[----:B------:R-:W-:-:S02]  /*35e0*/  ISETP.GT.AND P4, PT, R68, 0x68, PT ;  /* 0x000000684400780c */ /* 0x000fc40003f84270 */
[----:B------:R-:W-:Y:S02]  /*35f0*/  FSEL R110, R102, -INF , P3 ;  /* 0xff800000666e7808 */ /* 0x000fe40001800000 */
[----:B------:R-:W-:Y:S02]  /*3600*/  FMNMX.FTZ R67, R112, R67, !PT ;  /* 0x0000004370437209 */ /* 0x000fe40007810000 */
[----:B------:R-:W-:Y:S01]  /*3610*/  ISETP.GT.AND P3, PT, R68, 0x69, PT ;  /* 0x000000694400780c */ /* 0x000fe20003f64270 */
[----:B------:R-:W-:Y:S01]  /*3620*/  MUFU.TANH R8, R8 ;  /* 0x0000000800087308 */ /* 0x000fe20000002400 */
[----:B------:R-:W-:Y:S02]  /*3630*/  FSEL R108, R99, -INF , P4 ;  /* 0xff800000636c7808 */ /* 0x000fe40002000000 */
[----:B------:R-:W-:Y:S02]  /*3640*/  FMNMX.FTZ R67, R110, R67, !PT ;  /* 0x000000436e437209 */ /* 0x000fe40007810000 */
[----:B------:R-:W-:-:S02]  /*3650*/  ISETP.GT.AND P4, PT, R68, 0x70, PT ;  /* 0x000000704400780c */ /* 0x000fc40003f84270 */
[----:B------:R-:W-:Y:S01]  /*3660*/  FSEL R106, R103, -INF , P3 ;  /* 0xff800000676a7808 */ /* 0x000fe20001800000 */
[----:B------:R1:W0:Y:S01]  /*3670*/  MUFU.TANH R99, R49 ;  /* 0x0000003100637308 */ /* 0x0002220000002400 */
[----:B------:R-:W-:Y:S02]  /*3680*/  FMNMX.FTZ R67, R108, R67, !PT ;  /* 0x000000436c437209 */ /* 0x000fe40007810000 */
[----:B------:R-:W-:Y:S02]  /*3690*/  ISETP.GT.AND P3, PT, R68, 0x71, PT ;  /* 0x000000714400780c */ /* 0x000fe40003f64270 */
[----:B------:R-:W-:Y:S01]  /*36a0*/  FSEL R102, R115, -INF , P4 ;  /* 0xff80000073667808 */ /* 0x000fe20002000000 */
[----:B------:R-:W-:Y:S01]  /*36b0*/  FMUL.FTZ R115, R0, R34 ;  /* 0x0000002200737220 */ /* 0x000fe20000410000 */
[----:B------:R-:W-:Y:S01]  /*36c0*/  FMNMX.FTZ R67, R106, R67, !PT ;  /* 0x000000436a437209 */ /* 0x000fe20007810000 */
[----:B------:R2:W0:Y:S01]  /*36d0*/  MUFU.TANH R103, R52 ;  /* 0x0000003400677308 */ /* 0x0004220000002400 */
[----:B------:R-:W-:Y:S01]  /*36e0*/  ISETP.GT.AND P4, PT, R68, 0x78, PT ;  /* 0x000000784400780c */ /* 0x000fe20003f84270 */
[C---:B-1----:R-:W-:Y:S01]  /*36f0*/  FMUL.FTZ R49, R0.reuse, R24 ;  /* 0x0000001800317220 */ /* 0x042fe20000410000 */
[----:B------:R-:W-:Y:S01]  /*3700*/  FSEL R100, R117, -INF , P3 ;  /* 0xff80000075647808 */ /* 0x000fe20001800000 */
[----:B------:R-:W-:Y:S01]  /*3710*/  FMUL.FTZ R117, R0, R39 ;  /* 0x0000002700757220 */ /* 0x000fe20000410000 */
[----:B------:R-:W-:-:S02]  /*3720*/  FMNMX.FTZ R67, R102, R67, !PT ;  /* 0x0000004366437209 */ /* 0x000fc40007810000 */
[----:B------:R-:W-:Y:S01]  /*3730*/  ISETP.GT.AND P3, PT, R68, 0x79, PT ;  /* 0x000000794400780c */ /* 0x000fe20003f64270 */
[----:B------:R-:W-:Y:S01]  /*3740*/  MUFU.TANH R9, R9 ;  /* 0x0000000900097308 */ /* 0x000fe20000002400 */
[----:B------:R-:W-:Y:S01]  /*3750*/  FSEL R98, R84, -INF , P4 ;  /* 0xff80000054627808 */ /* 0x000fe20002000000 */
[----:B--2---:R-:W-:Y:S01]  /*3760*/  FMUL.FTZ R52, R0, R25 ;  /* 0x0000001900347220 */ /* 0x004fe20000410000 */
[----:B------:R-:W-:Y:S02]  /*3770*/  FMNMX.FTZ R67, R100, R67, !PT ;  /* 0x0000004364437209 */ /* 0x000fe40007810000 */
[----:B------:R-:W-:Y:S02]  /*3780*/  ISETP.GT.AND P4, PT, R68, 0x80, PT ;  /* 0x000000804400780c */ /* 0x000fe40003f84270 */
[----:B------:R-:W-:Y:S01]  /*3790*/  FSEL R86, R85, -INF , P3 ;  /* 0xff80000055567808 */ /* 0x000fe20001800000 */
[----:B------:R-:W-:Y:S01]  /*37a0*/  MUFU.TANH R10, R10 ;  /* 0x0000000a000a7308 */ /* 0x000fe20000002400 */
[----:B------:R-:W-:-:S02]  /*37b0*/  FMNMX.FTZ R67, R98, R67, !PT ;  /* 0x0000004362437209 */ /* 0x000fc40007810000 */
[----:B------:R-:W-:Y:S02]  /*37c0*/  ISETP.GT.AND P3, PT, R68, 0x81, PT ;  /* 0x000000814400780c */ /* 0x000fe40003f64270 */
[----:B------:R-:W-:Y:S02]  /*37d0*/  FSEL R84, R83, -INF , P4 ;  /* 0xff80000053547808 */ /* 0x000fe40002000000 */
[----:B------:R-:W-:Y:S01]  /*37e0*/  FMNMX.FTZ R67, R86, R67, !PT ;  /* 0x0000004356437209 */ /* 0x000fe20007810000 */
[----:B------:R1:W2:Y:S01]  /*37f0*/  MUFU.TANH R83, R49 ;  /* 0x0000003100537308 */ /* 0x0002a20000002400 */
[----:B------:R-:W-:Y:S02]  /*3800*/  ISETP.GT.AND P4, PT, R68, 0x88, PT ;  /* 0x000000884400780c */ /* 0x000fe40003f84270 */
[----:B------:R-:W-:Y:S02]  /*3810*/  FSEL R41, R87, -INF , P3 ;  /* 0xff80000057297808 */ /* 0x000fe40001800000 */
[----:B------:R-:W-:-:S02]  /*3820*/  FMNMX.FTZ R44, R84, R67, !PT ;  /* 0x00000043542c7209 */ /* 0x000fc40007810000 */
[----:B------:R-:W-:Y:S01]  /*3830*/  ISETP.GT.AND P3, PT, R68, 0x89, PT ;  /* 0x000000894400780c */ /* 0x000fe20003f64270 */
[----:B------:R2:W2:Y:S01]  /*3840*/  MUFU.TANH R85, R52 ;  /* 0x0000003400557308 */ /* 0x0004a20000002400 */
[----:B---3--:R-:W-:Y:S01]  /*3850*/  FSEL R42, R119, -INF , P4 ;  /* 0xff800000772a7808 */ /* 0x008fe20002000000 */
[----:B------:R-:W-:Y:S01]  /*3860*/  FMUL.FTZ R119, R0, R38 ;  /* 0x0000002600777220 */ /* 0x000fe20000410000 */
[----:B------:R-:W-:Y:S02]  /*3870*/  FMNMX.FTZ R45, R41, R44, !PT ;  /* 0x0000002c292d7209 */ /* 0x000fe40007810000 */
[----:B------:R-:W-:Y:S02]  /*3880*/  ISETP.GT.AND P4, PT, R68, 0x90, PT ;  /* 0x000000904400780c */ /* 0x000fe40003f84270 */
[----:B----4-:R-:W-:Y:S01]  /*3890*/  FSEL R44, R127, -INF , P3 ;  /* 0xff8000007f2c7808 */ /* 0x010fe20001800000 */
[----:B------:R-:W-:Y:S01]  /*38a0*/  MUFU.TANH R11, R11 ;  /* 0x0000000b000b7308 */ /* 0x000fe20000002400 */
[----:B------:R-:W-:-:S02]  /*38b0*/  FMNMX.FTZ R45, R42, R45, !PT ;  /* 0x0000002d2a2d7209 */ /* 0x000fc40007810000 */
[----:B------:R-:W-:Y:S02]  /*38c0*/  ISETP.GT.AND P3, PT, R68, 0x91, PT ;  /* 0x000000914400780c */ /* 0x000fe40003f64270 */
[----:B-----5:R-:W-:Y:S02]  /*38d0*/  FSEL R24, R64, -INF , P4 ;  /* 0xff80000040187808 */ /* 0x020fe40002000000 */
[----:B------:R-:W-:Y:S01]  /*38e0*/  FMNMX.FTZ R53, R44, R45, !PT ;  /* 0x0000002d2c357209 */ /* 0x000fe20007810000 */
[----:B------:R-:W-:Y:S01]  /*38f0*/  MUFU.TANH R12, R12 ;  /* 0x0000000c000c7308 */ /* 0x000fe20000002400 */
[----:B------:R-:W-:Y:S02]  /*3900*/  ISETP.GT.AND P4, PT, R68, 0x98, PT ;  /* 0x000000984400780c */ /* 0x000fe40003f84270 */
[----:B------:R-:W-:Y:S02]  /*3910*/  FSEL R45, R131, -INF , P3 ;  /* 0xff800000832d7808 */ /* 0x000fe40001800000 */
[----:B------:R-:W-:Y:S01]  /*3920*/  FMNMX.FTZ R48, R24, R53, !PT ;  /* 0x0000003518307209 */ /* 0x000fe20007810000 */
[----:B------:R-:W-:Y:S01]  /*3930*/  FMUL.FTZ R53, R0, R28 ;  /* 0x0000001c00357220 */ /* 0x000fe20000410000 */
[----:B------:R-:W-:Y:S01]  /*3940*/  ISETP.GT.AND P3, PT, R68, 0x99, PT ;  /* 0x000000994400780c */ /* 0x000fe20003f64270 */
[----:B------:R-:W-:Y:S01]  /*3950*/  MUFU.TANH R13, R13 ;  /* 0x0000000d000d7308 */ /* 0x000fe20000002400 */
[----:B------:R-:W-:-:S02]  /*3960*/  FSEL R25, R65, -INF , P4 ;  /* 0xff80000041197808 */ /* 0x000fc40002000000 */
[----:B------:R-:W-:Y:S02]  /*3970*/  FMNMX.FTZ R64, R45, R48, !PT ;  /* 0x000000302d407209 */ /* 0x000fe40007810000 */
[----:B------:R-:W-:Y:S02]  /*3980*/  ISETP.GT.AND P4, PT, R68, 0xa0, PT ;  /* 0x000000a04400780c */ /* 0x000fe40003f84270 */
[----:B0-----:R-:W-:Y:S01]  /*3990*/  FSEL R48, R69, -INF , P3 ;  /* 0xff80000045307808 */ /* 0x001fe20001800000 */
[----:B------:R0:W3:Y:S01]  /*39a0*/  MUFU.TANH R87, R53 ;  /* 0x0000003500577308 */ /* 0x0000e20000002400 */
[----:B------:R-:W-:Y:S01]  /*39b0*/  FMNMX.FTZ R65, R25, R64, !PT ;  /* 0x0000004019417209 */ /* 0x000fe20007810000 */
[----:B------:R-:W-:Y:S01]  /*39c0*/  FMUL.FTZ R64, R0, R29 ;  /* 0x0000001d00407220 */ /* 0x000fe20000410000 */
[----:B------:R-:W-:Y:S01]  /*39d0*/  ISETP.GT.AND P3, PT, R68, 0xa1, PT ;  /* 0x000000a14400780c */ /* 0x000fe20003f64270 */
[----:B------:R-:W-:Y:S01]  /*39e0*/  FMUL.FTZ R69, R0, R36 ;  /* 0x0000002400457220 */ /* 0x000fe20000410000 */
[----:B------:R-:W-:-:S02]  /*39f0*/  FSEL R28, R66, -INF , P4 ;  /* 0xff800000421c7808 */ /* 0x000fc40002000000 */
[----:B------:R-:W-:Y:S01]  /*3a00*/  FMNMX.FTZ R65, R48, R65, !PT ;  /* 0x0000004130417209 */ /* 0x000fe20007810000 */
[----:B------:R4:W5:Y:S01]  /*3a10*/  MUFU.TANH R109, R64 ;  /* 0x00000040006d7308 */ /* 0x0009620000002400 */
[----:B------:R-:W-:Y:S02]  /*3a20*/  ISETP.GT.AND P4, PT, R68, 0xa8, PT ;  /* 0x000000a84400780c */ /* 0x000fe40003f84270 */
[----:B-1----:R-:W-:Y:S01]  /*3a30*/  FSEL R49, R71, -INF , P3 ;  /* 0xff80000047317808 */ /* 0x002fe20001800000 */
[----:B------:R-:W-:Y:S01]  /*3a40*/  FMUL.FTZ R71, R0, R37 ;  /* 0x0000002500477220 */ /* 0x000fe20000410000 */
[----:B------:R-:W-:Y:S01]  /*3a50*/  FMNMX.FTZ R66, R28, R65, !PT ;  /* 0x000000411c427209 */ /* 0x000fe20007810000 */
[----:B------:R-:W-:Y:S01]  /*3a60*/  FMUL.FTZ R65, R0, R32 ;  /* 0x0000002000417220 */ /* 0x000fe20000410000 */
[----:B------:R-:W-:Y:S01]  /*3a70*/  ISETP.GT.AND P3, PT, R68, 0xa9, PT ;  /* 0x000000a94400780c */ /* 0x000fe20003f64270 */
[----:B------:R-:W-:Y:S01]  /*3a80*/  MUFU.TANH R14, R14 ;  /* 0x0000000e000e7308 */ /* 0x000fe20000002400 */
[----:B------:R-:W-:-:S02]  /*3a90*/  FSEL R29, R88, -INF , P4 ;  /* 0xff800000581d7808 */ /* 0x000fc40002000000 */
[----:B------:R-:W-:Y:S02]  /*3aa0*/  FMNMX.FTZ R66, R49, R66, !PT ;  /* 0x0000004231427209 */ /* 0x000fe40007810000 */
[C---:B------:R-:W-:Y:S02]  /*3ab0*/  ISETP.GT.AND P4, PT, R68.reuse, 0xb0, PT ;  /* 0x000000b04400780c */ /* 0x040fe40003f84270 */
[----:B--2---:R-:W-:Y:S01]  /*3ac0*/  FSEL R52, R97, -INF , P3 ;  /* 0xff80000061347808 */ /* 0x004fe20001800000 */
[----:B------:R-:W-:Y:S01]  /*3ad0*/  MUFU.TANH R71, R71 ;  /* 0x0000004700477308 */ /* 0x000fe20000002400 */
[----:B------:R-:W-:Y:S02]  /*3ae0*/  FMNMX.FTZ R67, R29, R66, !PT ;  /* 0x000000421d437209 */ /* 0x000fe40007810000 */
[----:B------:R-:W-:Y:S02]  /*3af0*/  ISETP.GT.AND P3, PT, R68, 0xb1, PT ;  /* 0x000000b14400780c */ /* 0x000fe40003f64270 */
[----:B0-----:R-:W-:-:S02]  /*3b00*/  FSEL R53, R101, -INF , P4 ;  /* 0xff80000065357808 */ /* 0x001fc40002000000 */
[----:B------:R-:W-:Y:S01]  /*3b10*/  FMNMX.FTZ R66, R52, R67, !PT ;  /* 0x0000004334427209 */ /* 0x000fe20007810000 */
[----:B------:R0:W1:Y:S01]  /*3b20*/  MUFU.TANH R97, R65 ;  /* 0x0000004100617308 */ /* 0x0000620000002400 */
[----:B------:R-:W-:Y:S02]  /*3b30*/  ISETP.GT.AND P4, PT, R68, 0xb8, PT ;  /* 0x000000b84400780c */ /* 0x000fe40003f84270 */
[----:B------:R-:W-:Y:S02]  /*3b40*/  FSEL R32, R99, -INF , P3 ;  /* 0xff80000063207808 */ /* 0x000fe40001800000 */
[----:B------:R-:W-:Y:S01]  /*3b50*/  FMNMX.FTZ R67, R53, R66, !PT ;  /* 0x0000004235437209 */ /* 0x000fe20007810000 */
[----:B------:R-:W-:Y:S01]  /*3b60*/  FMUL.FTZ R66, R0, R33 ;  /* 0x0000002100427220 */ /* 0x000fe20000410000 */
[----:B------:R-:W-:Y:S01]  /*3b70*/  ISETP.GT.AND P3, PT, R68, 0xb9, PT ;  /* 0x000000b94400780c */ /* 0x000fe20003f64270 */
[----:B------:R-:W-:Y:S01]  /*3b80*/  MUFU.TANH R101, R69 ;  /* 0x0000004500657308 */ /* 0x000fe20000002400 */
[----:B----4-:R-:W-:Y:S01]  /*3b90*/  FSEL R64, R103, -INF , P4 ;  /* 0xff80000067407808 */ /* 0x010fe20002000000 */
[----:B------:R-:W-:Y:S01]  /*3ba0*/  FMUL.FTZ R103, R0, R27 ;  /* 0x0000001b00677220 */ /* 0x000fe20000410000 */
[----:B------:R-:W-:-:S02]  /*3bb0*/  FMNMX.FTZ R67, R32, R67, !PT ;  /* 0x0000004320437209 */ /* 0x000fc40007810000 */
[----:B------:R-:W-:Y:S02]  /*3bc0*/  ISETP.GT.AND P4, PT, R68, 0xc0, PT ;  /* 0x000000c04400780c */ /* 0x000fe40003f84270 */
[----:B------:R-:W-:Y:S01]  /*3bd0*/  FSEL R33, R107, -INF , P3 ;  /* 0xff8000006b217808 */ /* 0x000fe20001800000 */
[----:B------:R5:W2:Y:S01]  /*3be0*/  MUFU.TANH R99, R66 ;  /* 0x0000004200637308 */ /* 0x000aa20000002400 */
[----:B------:R-:W-:Y:S01]  /*3bf0*/  FMNMX.FTZ R88, R64, R67, !PT ;  /* 0x0000004340587209 */ /* 0x000fe20007810000 */
[----:B------:R-:W-:Y:S01]  /*3c00*/  FMUL.FTZ R107, R0, R26 ;  /* 0x0000001a006b7220 */ /* 0x000fe20000410000 */
[C---:B------:R-:W-:Y:S02]  /*3c10*/  ISETP.GT.AND P3, PT, R68.reuse, 0xc1, PT ;  /* 0x000000c14400780c */ /* 0x040fe40003f64270 */
[----:B0-----:R-:W-:Y:S02]  /*3c20*/  FSEL R65, R83, -INF , P4 ;  /* 0xff80000053417808 */ /* 0x001fe40002000000 */
[----:B------:R-:W-:Y:S01]  /*3c30*/  FMNMX.FTZ R88, R33, R88, !PT ;  /* 0x0000005821587209 */ /* 0x000fe20007810000 */
[----:B------:R-:W0:Y:S01]  /*3c40*/  MUFU.TANH R15, R15 ;  /* 0x0000000f000f7308 */ /* 0x000e220000002400 */
[----:B------:R-:W-:-:S02]  /*3c50*/  ISETP.GT.AND P4, PT, R68, 0xc8, PT ;  /* 0x000000c84400780c */ /* 0x000fc40003f84270 */
[----:B------:R-:W-:Y:S01]  /*3c60*/  FSEL R36, R85, -INF , P3 ;  /* 0xff80000055247808 */ /* 0x000fe20001800000 */
[----:B------:R-:W-:Y:S01]  /*3c70*/  FMUL.FTZ R85, R0, R47 ;  /* 0x0000002f00557220 */ /* 0x000fe20000410000 */
[----:B------:R-:W-:Y:S02]  /*3c80*/  FMNMX.FTZ R83, R65, R88, !PT ;  /* 0x0000005841537209 */ /* 0x000fe40007810000 */
[----:B------:R-:W-:Y:S01]  /*3c90*/  ISETP.GT.AND P3, PT, R68, 0xc9, PT ;  /* 0x000000c94400780c */ /* 0x000fe20003f64270 */
[----:B------:R-:W4:Y:S01]  /*3ca0*/  MUFU.TANH R20, R20 ;  /* 0x0000001400147308 */ /* 0x000f220000002400 */
[----:B---3--:R-:W-:Y:S01]  /*3cb0*/  FSEL R67, R87, -INF , P4 ;  /* 0xff80000057437808 */ /* 0x008fe20002000000 */
[----:B------:R-:W-:Y:S01]  /*3cc0*/  FMUL.FTZ R87, R0, R51 ;  /* 0x0000003300577220 */ /* 0x000fe20000410000 */
[----:B------:R-:W-:Y:S01]  /*3cd0*/  FMNMX.FTZ R88, R36, R83, !PT ;  /* 0x0000005324587209 */ /* 0x000fe20007810000 */
[----:B------:R-:W-:Y:S01]  /*3ce0*/  FMUL.FTZ R83, R0, R46 ;  /* 0x0000002e00537220 */ /* 0x000fe20000410000 */
[----:B------:R-:W-:-:S02]  /*3cf0*/  ISETP.GT.AND P4, PT, R68, 0xd0, PT ;  /* 0x000000d04400780c */ /* 0x000fc40003f84270 */
[----:B-----5:R-:W-:Y:S01]  /*3d00*/  FSEL R66, R109, -INF , P3 ;  /* 0xff8000006d427808 */ /* 0x020fe20001800000 */
[----:B------:R-:W-:Y:S01]  /*3d10*/  FMUL.FTZ R109, R0, R30 ;  /* 0x0000001e006d7220 */ /* 0x000fe20000410000 */
[----:B------:R-:W-:Y:S01]  /*3d20*/  FMNMX.FTZ R37, R67, R88, !PT ;  /* 0x0000005843257209 */ /* 0x000fe20007810000 */
[----:B------:R-:W3:Y:S01]  /*3d30*/  MUFU.TANH R21, R21 ;  /* 0x0000001500157308 */ /* 0x000ee20000002400 */
[----:B------:R-:W-:Y:S02]  /*3d40*/  ISETP.GT.AND P3, PT, R68, 0xd1, PT ;  /* 0x000000d14400780c */ /* 0x000fe40003f64270 */
[----:B-1----:R-:W-:Y:S01]  /*3d50*/  FSEL R46, R97, -INF , P4 ;  /* 0xff800000612e7808 */ /* 0x002fe20002000000 */
[----:B------:R-:W-:Y:S01]  /*3d60*/  FMUL.FTZ R97, R0, R50 ;  /* 0x0000003200617220 */ /* 0x000fe20000410000 */
[----:B------:R-:W-:Y:S02]  /*3d70*/  FMNMX.FTZ R69, R66, R37, !PT ;  /* 0x0000002542457209 */ /* 0x000fe40007810000 */
[----:B------:R-:W-:Y:S01]  /*3d80*/  ISETP.GT.AND P4, PT, R68, 0xd8, PT ;  /* 0x000000d84400780c */ /* 0x000fe20003f84270 */
[----:B------:R-:W1:Y:S01]  /*3d90*/  MUFU.TANH R104, R104 ;  /* 0x0000006800687308 */ /* 0x000e620000002400 */
[----:B--2---:R-:W-:Y:S01]  /*3da0*/  FSEL R37, R99, -INF , P3 ;  /* 0xff80000063257808 */ /* 0x004fe20001800000 */
[----:B------:R-:W-:Y:S01]  /*3db0*/  FMUL.FTZ R99, R0, R55 ;  /* 0x0000003700637220 */ /* 0x000fe20000410000 */
[----:B------:R-:W-:-:S02]  /*3dc0*/  FMNMX.FTZ R88, R46, R69, !PT ;  /* 0x000000452e587209 */ /* 0x000fc40007810000 */
[----:B------:R-:W-:Y:S02]  /*3dd0*/  ISETP.GT.AND P3, PT, R68, 0xd9, PT ;  /* 0x000000d94400780c */ /* 0x000fe40003f64270 */
[----:B------:R-:W-:Y:S01]  /*3de0*/  FSEL R47, R101, -INF , P4 ;  /* 0xff800000652f7808 */ /* 0x000fe20002000000 */
[----:B------:R-:W2:Y:S01]  /*3df0*/  MUFU.TANH R105, R105 ;  /* 0x0000006900697308 */ /* 0x000ea20000002400 */
[----:B------:R-:W-:Y:S01]  /*3e00*/  FMNMX.FTZ R88, R37, R88, !PT ;  /* 0x0000005825587209 */ /* 0x000fe20007810000 */
[----:B------:R-:W-:Y:S01]  /*3e10*/  FMUL.FTZ R101, R0, R54 ;  /* 0x0000003600657220 */ /* 0x000fe20000410000 */
[----:B------:R-:W-:Y:S02]  /*3e20*/  FSEL R68, R71, -INF , P3 ;  /* 0xff80000047447808 */ /* 0x000fe40001800000 */
[----:B------:R-:W-:Y:S01]  /*3e30*/  FMNMX.FTZ R69, R47, R88, !PT ;  /* 0x000000582f457209 */ /* 0x000fe20007810000 */
[----:B------:R-:W5:Y:S02]  /*3e40*/  SHFL.IDX PT, R71, R80, 0x1, 0x1c1f ;  /* 0x003c1f0050477f89 */ /* 0x000f6400000e0000 */
[----:B------:R-:W2:Y:S01]  /*3e50*/  MUFU.TANH R89, R89 ;  /* 0x0000005900597308 */ /* 0x000ea20000002400 */
[----:B------:R-:W-:-:S05]  /*3e60*/  FMNMX.FTZ R69, R68, R69, !PT ;  /* 0x0000004544457209 */ /* 0x000fca0007810000 */
[----:B------:R-:W0:Y:S02]  /*3e70*/  SHFL.BFLY PT, R50, R69, 0x2, 0x1f ;  /* 0x0c401f0045327f89 */ /* 0x000e2400000e0000 */
[----:B------:R-:W2:Y:S08]  /*3e80*/  MUFU.TANH R90, R90 ;  /* 0x0000005a005a7308 */ /* 0x000eb00000002400 */
[----:B------:R-:W2:Y:S01]  /*3e90*/  MUFU.TANH R91, R91 ;  /* 0x0000005b005b7308 */ /* 0x000ea20000002400 */
[----:B-----5:R-:W-:-:S07]  /*3ea0*/  IADD3 R82, R71, -UR19, R82 ;  /* 0x8000001347527c10 */ /* 0x020fce000fffe052 */
[----:B------:R-:W5:Y:S01]  /*3eb0*/  MUFU.TANH R92, R92 ;  /* 0x0000005c005c7308 */ /* 0x000f620000002400 */
[----:B------:R-:W-:Y:S02]  /*3ec0*/  VIMNMX R133, R81, R82, PT ;  /* 0x0000005251857248 */ /* 0x000fe40003fe0100 */
[----:B0-----:R-:W-:Y:S02]  /*3ed0*/  FMNMX.FTZ R50, R69, R50, !PT ;  /* 0x0000003245327209 */ /* 0x001fe40007810000 */
[----:B------:R-:W-:-:S03]  /*3ee0*/  ISETP.GT.AND P4, PT, R133, 0x1, PT ;  /* 0x000000018500780c */ /* 0x000fc60003f84270 */
[----:B------:R-:W0:Y:S01]  /*3ef0*/  MUFU.TANH R94, R94 ;  /* 0x0000005e005e7308 */ /* 0x000e220000002400 */
[----:B------:R-:W-:Y:S01]  /*3f00*/  ISETP.GT.AND P5, PT, R133, 0x8, PT ;  /* 0x000000088500780c */ /* 0x000fe20003fa4270 */
[----:B------:R-:W4:Y:S01]  /*3f10*/  SHFL.BFLY PT, R27, R50, 0x1, 0x1f ;  /* 0x0c201f00321b7f89 */ /* 0x000f2200000e0000 */
[----:B------:R-:W-:Y:S02]  /*3f20*/  FSEL R121, R5, -INF , P4 ;  /* 0xff80000005797808 */ /* 0x000fe40002000000 */
[----:B------:R-:W-:Y:S02]  /*3f30*/  FSEL R82, R6, -INF , P5 ;  /* 0xff80000006527808 */ /* 0x000fe40002800000 */
[----:B------:R-:W-:Y:S01]  /*3f40*/  ISETP.GT.AND P4, PT, R133, 0x10, PT ;  /* 0x000000108500780c */ /* 0x000fe20003f84270 */
[----:B------:R-:W0:Y:S08]  /*3f50*/  MUFU.TANH R93, R93 ;  /* 0x0000005d005d7308 */ /* 0x000e300000002400 */
[----:B------:R-:W0:Y:S08]  /*3f60*/  MUFU.TANH R95, R95 ;  /* 0x0000005f005f7308 */ /* 0x000e300000002400 */
[----:B------:R-:W0:Y:S01]  /*3f70*/  MUFU.TANH R96, R96 ;  /* 0x0000006000607308 */ /* 0x000e220000002400 */
[----:B----4-:R-:W-:Y:S01]  /*3f80*/  FMNMX.FTZ R88, R50, R27, !PT ;  /* 0x0000001b32587209 */ /* 0x010fe20007810000 */
[----:B------:R-:W-:-:S03]  /*3f90*/  IMAD.U32 R27, RZ, RZ, UR10 ;  /* 0x0000000aff1b7e24 */ /* 0x000fc6000f8e00ff */
[C---:B------:R-:W-:Y:S01]  /*3fa0*/  FSETP.NEU.FTZ.AND P3, PT, R88.reuse, -INF , PT ;  /* 0xff8000005800780b */ /* 0x040fe20003f7d000 */
[----:B------:R-:W-:-:S02]  /*3fb0*/  FFMA.FTZ R27, R88, R27, -8 ;  /* 0xc1000000581b7423 */ /* 0x000fc4000001001b */
[----:B------:R-:W4:Y:S03]  /*3fc0*/  MUFU.TANH R73, R73 ;  /* 0x0000004900497308 */ /* 0x000f260000002400 */
[----:B------:R-:W-:Y:S02]  /*3fd0*/  FSEL R27, R27, RZ, P3 ;  /* 0x000000ff1b1b7208 */ /* 0x000fe40001800000 */
[----:B------:R-:W-:-:S03]  /*3fe0*/  ISETP.GT.AND P3, PT, R133, RZ, PT ;  /* 0x000000ff8500720c */ /* 0x000fc60003f64270 */
[----:B------:R-:W4:Y:S01]  /*3ff0*/  MUFU.TANH R72, R72 ;  /* 0x0000004800487308 */ /* 0x000f220000002400 */
[----:B------:R-:W-:-:S01]  /*4000*/  FFMA.FTZ R34, R118, UR10, -R27 ;  /* 0x0000000a76227c23 */ /* 0x000fc2000801081b */
[----:B------:R-:W-:Y:S01]  /*4010*/  FSEL R80, R3, -INF , P3 ;  /* 0xff80000003507808 */ /* 0x000fe20001800000 */
[----:B------:R-:W-:-:S01]  /*4020*/  FFMA.FTZ R30, R114, UR10, -R27 ;  /* 0x0000000a721e7c23 */ /* 0x000fc2000801081b */
[----:B------:R-:W-:Y:S01]  /*4030*/  ISETP.GT.AND P3, PT, R133, 0x9, PT ;  /* 0x000000098500780c */ /* 0x000fe20003f64270 */
[----:B------:R-:W-:-:S01]  /*4040*/  FFMA.FTZ R26, R120, UR10, -R27 ;  /* 0x0000000a781a7c23 */ /* 0x000fc2000801081b */
[----:B------:R-:W-:Y:S01]  /*4050*/  FMNMX.FTZ R5, R80, R121, !PT ;  /* 0x0000007950057209 */ /* 0x000fe20007810000 */
[----:B------:R-:W-:-:S01]  /*4060*/  FFMA.FTZ R35, R124, UR10, -R27 ;  /* 0x0000000a7c237c23 */ /* 0x000fc2000801081b */
[----:B------:R-:W-:Y:S01]  /*4070*/  FSEL R81, R7, -INF , P3 ;  /* 0xff80000007517808 */ /* 0x000fe20001800000 */
[----:B------:R-:W-:-:S01]  /*4080*/  FFMA.FTZ R39, R130, UR10, -R27 ;  /* 0x0000000a82277c23 */ /* 0x000fc2000801081b */
[----:B------:R-:W-:Y:S01]  /*4090*/  FMNMX.FTZ R118, R82, R5, !PT ;  /* 0x0000000552767209 */ /* 0x000fe20007810000 */
[----:B------:R-:W4:Y:S01]  /*40a0*/  MUFU.TANH R74, R74 ;  /* 0x0000004a004a7308 */ /* 0x000f220000002400 */
[----:B------:R-:W-:Y:S01]  /*40b0*/  ISETP.GT.AND P3, PT, R133, 0x11, PT ;  /* 0x000000118500780c */ /* 0x000fe20003f64270 */
[--C-:B------:R-:W-:Y:S01]  /*40c0*/  FFMA.FTZ R48, R48, UR10, -R27.reuse ;  /* 0x0000000a30307c23 */ /* 0x100fe2000801081b */
[----:B------:R-:W-:Y:S01]  /*40d0*/  FSEL R114, R8, -INF , P4 ;  /* 0xff80000008727808 */ /* 0x000fe20002000000 */
[--C-:B------:R-:W-:Y:S01]  /*40e0*/  FFMA.FTZ R38, R70, UR10, -R27.reuse ;  /* 0x0000000a46267c23 */ /* 0x100fe2000801081b */
[----:B------:R-:W-:Y:S01]  /*40f0*/  FMNMX.FTZ R5, R81, R118, !PT ;  /* 0x0000007651057209 */ /* 0x000fe20007810000 */
[--C-:B------:R-:W-:Y:S01]  /*4100*/  FFMA.FTZ R31, R136, UR10, -R27.reuse ;  /* 0x0000000a881f7c23 */ /* 0x100fe2000801081b */
[----:B------:R-:W-:Y:S01]  /*4110*/  ISETP.GT.AND P4, PT, R133, 0x18, PT ;  /* 0x000000188500780c */ /* 0x000fe20003f84270 */
[----:B------:R-:W4:Y:S01]  /*4120*/  MUFU.TANH R75, R75 ;  /* 0x0000004b004b7308 */ /* 0x000f220000002400 */
[----:B------:R-:W-:Y:S01]  /*4130*/  FSEL R118, R9, -INF , P3 ;  /* 0xff80000009767808 */ /* 0x000fe20001800000 */
[--C-:B------:R-:W-:Y:S01]  /*4140*/  FFMA.FTZ R51, R146, UR10, -R27.reuse ;  /* 0x0000000a92337c23 */ /* 0x100fe2000801081b */
[----:B------:R-:W-:Y:S01]  /*4150*/  FMNMX.FTZ R7, R114, R5, !PT ;  /* 0x0000000572077209 */ /* 0x000fe20007810000 */
[--C-:B------:R-:W-:Y:S01]  /*4160*/  FFMA.FTZ R50, R144, UR10, -R27.reuse ;  /* 0x0000000a90327c23 */ /* 0x100fe2000801081b */
[C---:B------:R-:W-:Y:S01]  /*4170*/  ISETP.GT.AND P3, PT, R133.reuse, 0x19, PT ;  /* 0x000000198500780c */ /* 0x040fe20003f64270 */
[--C-:B------:R-:W-:Y:S01]  /*4180*/  FFMA.FTZ R55, R152, UR10, -R27.reuse ;  /* 0x0000000a98377c23 */ /* 0x100fe2000801081b */
[----:B------:R-:W-:Y:S01]  /*4190*/  FSEL R120, R10, -INF , P4 ;  /* 0xff8000000a787808 */ /* 0x000fe20002000000 */
[----:B------:R-:W4:Y:S01]  /*41a0*/  MUFU.TANH R76, R76 ;  /* 0x0000004c004c7308 */ /* 0x000f220000002400 */
[----:B------:R-:W-:Y:S01]  /*41b0*/  FMNMX.FTZ R7, R118, R7, !PT ;  /* 0x0000000776077209 */ /* 0x000fe20007810000 */
[--C-:B------:R-:W-:Y:S01]  /*41c0*/  FFMA.FTZ R54, R150, UR10, -R27.reuse ;  /* 0x0000000a96367c23 */ /* 0x100fe2000801081b */
[----:B------:R-:W-:Y:S01]  /*41d0*/  ISETP.GT.AND P4, PT, R133, 0x20, PT ;  /* 0x000000208500780c */ /* 0x000fe20003f84270 */
[--C-:B------:R-:W-:Y:S01]  /*41e0*/  FFMA.FTZ R69, R154, UR10, -R27.reuse ;  /* 0x0000000a9a457c23 */ /* 0x100fe2000801081b */
[----:B------:R-:W-:Y:S01]  /*41f0*/  FSEL R123, R11, -INF , P3 ;  /* 0xff8000000b7b7808 */ /* 0x000fe20001800000 */
[--C-:B------:R-:W-:Y:S01]  /*4200*/  FFMA.FTZ R70, R158, UR10, -R27.reuse ;  /* 0x0000000a9e467c23 */ /* 0x100fe2000801081b */
        /* <DEDUP_REMOVED lines=14> */
[----:B------:R-:W-:Y:S01]  /*42f0*/  ISETP.GT.AND P3, PT, R133, 0x29, PT ;  /* 0x000000298500780c */ /* 0x000fe20003f64270 */
        /* <DEDUP_REMOVED lines=19> */
[----:B---3--:R-:W-:Y:S01]  /*4430*/  FSEL R131, R21, -INF , P3 ;  /* 0xff80000015837808 */ /* 0x008fe20001800000 */
[--C-:B------:R-:W-:Y:S01]  /*4440*/  FFMA.FTZ R21, R112, UR10, -R27.reuse ;  /* 0x0000000a70157c23 */ /* 0x100fe2000801081b */
[----:B------:R-:W-:Y:S01]  /*4450*/  FMNMX.FTZ R12, R130, R9, !PT ;  /* 0x00000009820c7209 */ /* 0x000fe20007810000 */
[--C-:B------:R-:W-:Y:S01]  /*4460*/  FFMA.FTZ R45, R45, UR10, -R27.reuse ;  /* 0x0000000a2d2d7c23 */ /* 0x100fe2000801081b */
[----:B------:R-:W-:Y:S01]  /*4470*/  ISETP.GT.AND P3, PT, R133, 0x39, PT ;  /* 0x000000398500780c */ /* 0x000fe20003f64270 */
[--C-:B------:R-:W-:Y:S01]  /*4480*/  FFMA.FTZ R25, R25, UR10, -R27.reuse ;  /* 0x0000000a19197c23 */ /* 0x100fe2000801081b */
[----:B-1----:R-:W-:Y:S01]  /*4490*/  FSEL R104, R104, -INF , P4 ;  /* 0xff80000068687808 */ /* 0x002fe20002000000 */
[----:B------:R-:W1:Y:S01]  /*44a0*/  MUFU.TANH R58, R58 ;  /* 0x0000003a003a7308 */ /* 0x000e620000002400 */
[----:B------:R-:W-:Y:S01]  /*44b0*/  FMNMX.FTZ R11, R131, R12, !PT ;  /* 0x0000000c830b7209 */ /* 0x000fe20007810000 */
[--C-:B------:R-:W-:Y:S01]  /*44c0*/  FFMA.FTZ R12, R126, UR10, -R27.reuse ;  /* 0x0000000a7e0c7c23 */ /* 0x100fe2000801081b */
[----:B------:R-:W-:Y:S01]  /*44d0*/  ISETP.GT.AND P4, PT, R133, 0x40, PT ;  /* 0x000000408500780c */ /* 0x000fe20003f84270 */
[--C-:B------:R-:W-:Y:S01]  /*44e0*/  FFMA.FTZ R28, R28, UR10, -R27.reuse ;  /* 0x0000000a1c1c7c23 */ /* 0x100fe2000801081b */
[----:B--2---:R-:W-:Y:S01]  /*44f0*/  FSEL R105, R105, -INF , P3 ;  /* 0xff80000069697808 */ /* 0x004fe20001800000 */
[--C-:B------:R-:W-:Y:S01]  /*4500*/  FFMA.FTZ R49, R49, UR10, -R27.reuse ;  /* 0x0000000a31317c23 */ /* 0x100fe2000801081b */
[----:B------:R-:W-:Y:S01]  /*4510*/  FMNMX.FTZ R14, R104, R11, !PT ;  /* 0x0000000b680e7209 */ /* 0x000fe20007810000 */
[----:B------:R-:W2:Y:S01]  /*4520*/  MUFU.TANH R59, R59 ;  /* 0x0000003b003b7308 */ /* 0x000ea20000002400 */
[----:B------:R-:W-:Y:S01]  /*4530*/  ISETP.GT.AND P3, PT, R133, 0x41, PT ;  /* 0x000000418500780c */ /* 0x000fe20003f64270 */
[--C-:B------:R-:W-:Y:S01]  /*4540*/  FFMA.FTZ R29, R29, UR10, -R27.reuse ;  /* 0x0000000a1d1d7c23 */ /* 0x100fe2000801081b */
[----:B------:R-:W-:Y:S01]  /*4550*/  FSEL R126, R89, -INF , P4 ;  /* 0xff800000597e7808 */ /* 0x000fe20002000000 */
[--C-:B------:R-:W-:Y:S01]  /*4560*/  FFMA.FTZ R89, R110, UR10, -R27.reuse ;  /* 0x0000000a6e597c23 */ /* 0x100fe2000801081b */
[----:B------:R-:W-:Y:S01]  /*4570*/  FMNMX.FTZ R11, R105, R14, !PT ;  /* 0x0000000e690b7209 */ /* 0x000fe20007810000 */
[--C-:B------:R-:W-:Y:S01]  /*4580*/  FFMA.FTZ R33, R33, UR10, -R27.reuse ;  /* 0x0000000a21217c23 */ /* 0x100fe2000801081b */
[----:B------:R-:W-:Y:S01]  /*4590*/  ISETP.GT.AND P4, PT, R133, 0x48, PT ;  /* 0x000000488500780c */ /* 0x000fe20003f84270 */
[----:B------:R-:W3:Y:S01]  /*45a0*/  MUFU.TANH R60, R60 ;  /* 0x0000003c003c7308 */ /* 0x000ee20000002400 */
[----:B------:R-:W-:Y:S01]  /*45b0*/  FSEL R90, R90, -INF , P3 ;  /* 0xff8000005a5a7808 */ /* 0x000fe20001800000 */
[--C-:B------:R-:W-:Y:S01]  /*45c0*/  FFMA.FTZ R46, R46, UR10, -R27.reuse ;  /* 0x0000000a2e2e7c23 */ /* 0x100fe2000801081b */
[----:B------:R-:W-:Y:S01]  /*45d0*/  FMNMX.FTZ R13, R126, R11, !PT ;  /* 0x0000000b7e0d7209 */ /* 0x000fe20007810000 */
[--C-:B------:R-:W-:Y:S01]  /*45e0*/  FFMA.FTZ R37, R37, UR10, -R27.reuse ;  /* 0x0000000a25257c23 */ /* 0x100fe2000801081b */
[----:B------:R-:W-:Y:S01]  /*45f0*/  ISETP.GT.AND P3, PT, R133, 0x49, PT ;  /* 0x000000498500780c */ /* 0x000fe20003f64270 */
[----:B------:R-:W-:Y:S01]  /*4600*/  FFMA.FTZ R47, R47, UR10, -R27 ;  /* 0x0000000a2f2f7c23 */ /* 0x000fe2000801081b */
[----:B------:R-:W-:Y:S01]  /*4610*/  FSEL R91, R91, -INF , P4 ;  /* 0xff8000005b5b7808 */ /* 0x000fe20002000000 */
[----:B------:R-:W3:Y:S01]  /*4620*/  MUFU.TANH R61, R61 ;  /* 0x0000003d003d7308 */ /* 0x000ee20000002400 */
[----:B------:R-:W-:-:S02]  /*4630*/  FMNMX.FTZ R14, R90, R13, !PT ;  /* 0x0000000d5a0e7209 */ /* 0x000fc40007810000 */
[----:B------:R-:W-:Y:S02]  /*4640*/  ISETP.GT.AND P4, PT, R133, 0x50, PT ;  /* 0x000000508500780c */ /* 0x000fe40003f84270 */
[----:B-----5:R-:W-:Y:S02]  /*4650*/  FSEL R92, R92, -INF , P3 ;  /* 0xff8000005c5c7808 */ /* 0x020fe40001800000 */
[----:B------:R-:W-:Y:S01]  /*4660*/  FMNMX.FTZ R13, R91, R14, !PT ;  /* 0x0000000e5b0d7209 */ /* 0x000fe20007810000 */
[----:B------:R-:W5:Y:S01]  /*4670*/  MUFU.TANH R62, R62 ;  /* 0x0000003e003e7308 */ /* 0x000f620000002400 */
[----:B------:R-:W-:Y:S02]  /*4680*/  ISETP.GT.AND P3, PT, R133, 0x51, PT ;  /* 0x000000518500780c */ /* 0x000fe40003f64270 */
[----:B0-----:R-:W-:Y:S02]  /*4690*/  FSEL R94, R94, -INF , P4 ;  /* 0xff8000005e5e7808 */ /* 0x001fe40002000000 */
[----:B------:R-:W-:-:S02]  /*46a0*/  FMNMX.FTZ R13, R92, R13, !PT ;  /* 0x0000000d5c0d7209 */ /* 0x000fc40007810000 */
[----:B------:R-:W-:Y:S01]  /*46b0*/  ISETP.GT.AND P4, PT, R133, 0x58, PT ;  /* 0x000000588500780c */ /* 0x000fe20003f84270 */
[----:B------:R-:W0:Y:S01]  /*46c0*/  MUFU.TANH R63, R63 ;  /* 0x0000003f003f7308 */ /* 0x000e220000002400 */
[----:B------:R-:W-:Y:S02]  /*46d0*/  FSEL R93, R93, -INF , P3 ;  /* 0xff8000005d5d7808 */ /* 0x000fe40001800000 */
[----:B------:R-:W-:Y:S02]  /*46e0*/  FMNMX.FTZ R20, R94, R13, !PT ;  /* 0x0000000d5e147209 */ /* 0x000fe40007810000 */
[----:B------:R-:W-:Y:S02]  /*46f0*/  ISETP.GT.AND P3, PT, R133, 0x59, PT ;  /* 0x000000598500780c */ /* 0x000fe40003f64270 */
[----:B------:R-:W-:Y:S01]  /*4700*/  FSEL R95, R95, -INF , P4 ;  /* 0xff8000005f5f7808 */ /* 0x000fe20002000000 */
[----:B------:R4:W-:Y:S01]  /*4710*/  MUFU.EX2 R13, R21 ;  /* 0x00000015000d7308 */ /* 0x0009e20000000800 */
[----:B------:R-:W-:-:S02]  /*4720*/  FMNMX.FTZ R20, R93, R20, !PT ;  /* 0x000000145d147209 */ /* 0x000fc40007810000 */
[----:B------:R-:W-:Y:S02]  /*4730*/  ISETP.GT.AND P4, PT, R133, 0x60, PT ;  /* 0x000000608500780c */ /* 0x000fe40003f84270 */
[----:B------:R-:W-:Y:S02]  /*4740*/  FSEL R96, R96, -INF , P3 ;  /* 0xff80000060607808 */ /* 0x000fe40001800000 */
[----:B------:R-:W-:Y:S01]  /*4750*/  FMNMX.FTZ R15, R95, R20, !PT ;  /* 0x000000145f0f7209 */ /* 0x000fe20007810000 */
[----:B------:R-:W0:Y:S01]  /*4760*/  MUFU.TANH R40, R40 ;  /* 0x0000002800287308 */ /* 0x000e220000002400 */
[----:B------:R-:W-:Y:S01]  /*4770*/  ISETP.GT.AND P3, PT, R133, 0x61, PT ;  /* 0x000000618500780c */ /* 0x000fe20003f64270 */
[--C-:B----4-:R-:W-:Y:S01]  /*4780*/  FFMA.FTZ R21, R108, UR10, -R27.reuse ;  /* 0x0000000a6c157c23 */ /* 0x110fe2000801081b */
[----:B------:R-:W-:Y:S01]  /*4790*/  FSEL R73, R73, -INF , P4 ;  /* 0xff80000049497808 */ /* 0x000fe20002000000 */
[----:B------:R-:W-:Y:S01]  /*47a0*/  FFMA.FTZ R108, R100, UR10, -R27 ;  /* 0x0000000a646c7c23 */ /* 0x000fe2000801081b */
[----:B------:R-:W-:-:S02]  /*47b0*/  FMNMX.FTZ R112, R96, R15, !PT ;  /* 0x0000000f60707209 */ /* 0x000fc40007810000 */
[----:B------:R-:W-:Y:S01]  /*47c0*/  ISETP.GT.AND P4, PT, R133, 0x68, PT ;  /* 0x000000688500780c */ /* 0x000fe20003f84270 */
[----:B------:R4:W-:Y:S01]  /*47d0*/  MUFU.EX2 R20, R89 ;  /* 0x0000005900147308 */ /* 0x0009e20000000800 */
[----:B------:R-:W-:Y:S01]  /*47e0*/  FSEL R110, R72, -INF , P3 ;  /* 0xff800000486e7808 */ /* 0x000fe20001800000 */
[----:B------:R-:W-:Y:S01]  /*47f0*/  FFMA.FTZ R72, R106, UR10, -R27 ;  /* 0x0000000a6a487c23 */ /* 0x000fe2000801081b */
[----:B------:R-:W-:Y:S02]  /*4800*/  FMNMX.FTZ R15, R73, R112, !PT ;  /* 0x00000070490f7209 */ /* 0x000fe40007810000 */
[----:B------:R-:W-:Y:S02]  /*4810*/  ISETP.GT.AND P3, PT, R133, 0x69, PT ;  /* 0x000000698500780c */ /* 0x000fe40003f64270 */
[----:B------:R-:W-:Y:S01]  /*4820*/  FSEL R74, R74, -INF , P4 ;  /* 0xff8000004a4a7808 */ /* 0x000fe20002000000 */
[----:B------:R-:W0:Y:S01]  /*4830*/  MUFU.TANH R43, R43 ;  /* 0x0000002b002b7308 */ /* 0x000e220000002400 */
[----:B------:R-:W-:-:S02]  /*4840*/  FMNMX.FTZ R15, R110, R15, !PT ;  /* 0x0000000f6e0f7209 */ /* 0x000fc40007810000 */
[----:B------:R-:W-:Y:S02]  /*4850*/  ISETP.GT.AND P4, PT, R133, 0x70, PT ;  /* 0x000000708500780c */ /* 0x000fe40003f84270 */
[----:B------:R-:W-:Y:S02]  /*4860*/  FSEL R75, R75, -INF , P3 ;  /* 0xff8000004b4b7808 */ /* 0x000fe40001800000 */
[----:B------:R-:W-:Y:S01]  /*4870*/  FMNMX.FTZ R106, R74, R15, !PT ;  /* 0x0000000f4a6a7209 */ /* 0x000fe20007810000 */
[----:B------:R-:W0:Y:S01]  /*4880*/  MUFU.TANH R83, R83 ;  /* 0x0000005300537308 */ /* 0x000e220000002400 */
[----:B------:R-:W-:Y:S02]  /*4890*/  ISETP.GT.AND P3, PT, R133, 0x71, PT ;  /* 0x000000718500780c */ /* 0x000fe40003f64270 */
[----:B------:R-:W-:Y:S02]  /*48a0*/  FSEL R76, R76, -INF , P4 ;  /* 0xff8000004c4c7808 */ /* 0x000fe40002000000 */
[----:B------:R-:W-:Y:S01]  /*48b0*/  FMNMX.FTZ R15, R75, R106, !PT ;  /* 0x0000006a4b0f7209 */ /* 0x000fe20007810000 */
[----:B------:R-:W-:Y:S01]  /*48c0*/  FFMA.FTZ R106, R102, UR10, -R27 ;  /* 0x0000000a666a7c23 */ /* 0x000fe2000801081b */
[----:B------:R-:W-:Y:S01]  /*48d0*/  ISETP.GT.AND P4, PT, R133, 0x78, PT ;  /* 0x000000788500780c */ /* 0x000fe20003f84270 */
[----:B------:R-:W0:Y:S01]  /*48e0*/  MUFU.TANH R85, R85 ;  /* 0x0000005500557308 */ /* 0x000e220000002400 */
[----:B------:R-:W-:-:S02]  /*48f0*/  FSEL R77, R77, -INF , P3 ;  /* 0xff8000004d4d7808 */ /* 0x000fc40001800000 */
[----:B------:R-:W-:Y:S02]  /*4900*/  FMNMX.FTZ R102, R76, R15, !PT ;  /* 0x0000000f4c667209 */ /* 0x000fe40007810000 */
[----:B------:R-:W-:Y:S02]  /*4910*/  ISETP.GT.AND P3, PT, R133, 0x79, PT ;  /* 0x000000798500780c */ /* 0x000fe40003f64270 */
[----:B------:R-:W-:Y:S01]  /*4920*/  FSEL R79, R79, -INF , P4 ;  /* 0xff8000004f4f7808 */ /* 0x000fe20002000000 */
[----:B------:R1:W-:Y:S01]  /*4930*/  MUFU.EX2 R15, R106 ;  /* 0x0000006a000f7308 */ /* 0x0003e20000000800 */
[----:B------:R-:W-:Y:S02]  /*4940*/  FMNMX.FTZ R102, R77, R102, !PT ;  /* 0x000000664d667209 */ /* 0x000fe40007810000 */
[----:B------:R-:W-:Y:S02]  /*4950*/  ISETP.GT.AND P4, PT, R133, 0x80, PT ;  /* 0x000000808500780c */ /* 0x000fe40003f84270 */
[----:B------:R-:W-:-:S02]  /*4960*/  FSEL R78, R78, -INF , P3 ;  /* 0xff8000004e4e7808 */ /* 0x000fc40001800000 */
[----:B----4-:R-:W-:Y:S01]  /*4970*/  FMNMX.FTZ R89, R79, R102, !PT ;  /* 0x000000664f597209 */ /* 0x010fe20007810000 */
[----:B------:R-:W4:Y:S01]  /*4980*/  MUFU.TANH R97, R97 ;  /* 0x0000006100617308 */ /* 0x000f220000002400 */
[C---:B------:R-:W-:Y:S01]  /*4990*/  ISETP.GT.AND P3, PT, R133.reuse, 0x81, PT ;  /* 0x000000818500780c */ /* 0x040fe20003f64270 */
[--C-:B-1----:R-:W-:Y:S01]  /*49a0*/  FFMA.FTZ R106, R86, UR10, -R27.reuse ;  /* 0x0000000a566a7c23 */ /* 0x102fe2000801081b */
[----:B------:R-:W-:Y:S02]  /*49b0*/  FSEL R100, R56, -INF , P4 ;  /* 0xff80000038647808 */ /* 0x000fe40002000000 */
[----:B------:R-:W-:Y:S02]  /*49c0*/  FMNMX.FTZ R89, R78, R89, !PT ;  /* 0x000000594e597209 */ /* 0x000fe40007810000 */
[----:B------:R-:W-:Y:S01]  /*49d0*/  ISETP.GT.AND P4, PT, R133, 0x88, PT ;  /* 0x000000888500780c */ /* 0x000fe20003f84270 */
[----:B------:R-:W1:Y:S01]  /*49e0*/  MUFU.TANH R87, R87 ;  /* 0x0000005700577308 */ /* 0x000e620000002400 */
[----:B------:R-:W-:Y:S01]  /*49f0*/  FSEL R102, R57, -INF , P3 ;  /* 0xff80000039667808 */ /* 0x000fe20001800000 */
[----:B------:R-:W-:Y:S01]  /*4a00*/  FFMA.FTZ R57, R98, UR10, -R27 ;  /* 0x0000000a62397c23 */ /* 0x000fe2000801081b */
[----:B------:R-:W-:-:S02]  /*4a10*/  FMNMX.FTZ R89, R100, R89, !PT ;  /* 0x0000005964597209 */ /* 0x000fc40007810000 */
[C---:B------:R-:W-:Y:S02]  /*4a20*/  ISETP.GT.AND P3, PT, R133.reuse, 0x89, PT ;  /* 0x000000898500780c */ /* 0x040fe40003f64270 */
[----:B------:R-:W-:Y:S01]  /*4a30*/  FSEL R98, R58, -INF , P4 ;  /* 0xff8000003a627808 */ /* 0x000fe20002000000 */
[----:B------:R-:W1:Y:S01]  /*4a40*/  MUFU.TANH R101, R101 ;  /* 0x0000006500657308 */ /* 0x000e620000002400 */
[----:B------:R-:W-:Y:S02]  /*4a50*/  FMNMX.FTZ R89, R102, R89, !PT ;  /* 0x0000005966597209 */ /* 0x000fe40007810000 */
[----:B------:R-:W-:Y:S02]  /*4a60*/  ISETP.GT.AND P4, PT, R133, 0x90, PT ;  /* 0x000000908500780c */ /* 0x000fe40003f84270 */
[----:B--2---:R-:W-:Y:S02]  /*4a70*/  FSEL R59, R59, -INF , P3 ;  /* 0xff8000003b3b7808 */ /* 0x004fe40001800000 */
[----:B------:R-:W-:Y:S01]  /*4a80*/  FMNMX.FTZ R58, R98, R89, !PT ;  /* 0x00000059623a7209 */ /* 0x000fe20007810000 */
[----:B------:R-:W2:Y:S01]  /*4a90*/  MUFU.TANH R99, R99 ;  /* 0x0000006300637308 */ /* 0x000ea20000002400 */
[----:B------:R-:W-:-:S02]  /*4aa0*/  ISETP.GT.AND P3, PT, R133, 0x91, PT ;  /* 0x000000918500780c */ /* 0x000fc40003f64270 */
[----:B---3--:R-:W-:Y:S02]  /*4ab0*/  FSEL R86, R60, -INF , P4 ;  /* 0xff8000003c567808 */ /* 0x008fe40002000000 */
[----:B------:R-:W-:Y:S01]  /*4ac0*/  FMNMX.FTZ R89, R59, R58, !PT ;  /* 0x0000003a3b597209 */ /* 0x000fe20007810000 */
[----:B------:R-:W-:Y:S01]  /*4ad0*/  FFMA.FTZ R58, R84, UR10, -R27 ;  /* 0x0000000a543a7c23 */ /* 0x000fe2000801081b */
[----:B------:R-:W-:Y:S01]  /*4ae0*/  ISETP.GT.AND P4, PT, R133, 0x98, PT ;  /* 0x000000988500780c */ /* 0x000fe20003f84270 */
[----:B------:R3:W-:Y:S01]  /*4af0*/  MUFU.EX2 R60, R106 ;  /* 0x0000006a003c7308 */ /* 0x0007e20000000800 */
[----:B------:R-:W-:Y:S02]  /*4b00*/  FSEL R61, R61, -INF , P3 ;  /* 0xff8000003d3d7808 */ /* 0x000fe40001800000 */
[----:B------:R-:W-:Y:S02]  /*4b10*/  FMNMX.FTZ R84, R86, R89, !PT ;  /* 0x0000005956547209 */ /* 0x000fe40007810000 */
[----:B------:R-:W-:-:S02]  /*4b20*/  ISETP.GT.AND P3, PT, R133, 0x99, PT ;  /* 0x000000998500780c */ /* 0x000fc40003f64270 */
[----:B-----5:R-:W-:Y:S01]  /*4b30*/  FSEL R62, R62, -INF , P4 ;  /* 0xff8000003e3e7808 */ /* 0x020fe20002000000 */
[----:B------:R-:W5:Y:S01]  /*4b40*/  MUFU.TANH R107, R107 ;  /* 0x0000006b006b7308 */ /* 0x000f620000002400 */
[----:B------:R-:W-:Y:S02]  /*4b50*/  FMNMX.FTZ R89, R61, R84, !PT ;  /* 0x000000543d597209 */ /* 0x000fe40007810000 */
[----:B------:R-:W-:Y:S02]  /*4b60*/  ISETP.GT.AND P4, PT, R133, 0xa0, PT ;  /* 0x000000a08500780c */ /* 0x000fe40003f84270 */
[----:B0-----:R-:W-:Y:S02]  /*4b70*/  FSEL R63, R63, -INF , P3 ;  /* 0xff8000003f3f7808 */ /* 0x001fe40001800000 */
[----:B---3--:R-:W-:Y:S01]  /*4b80*/  FMNMX.FTZ R106, R62, R89, !PT ;  /* 0x000000593e6a7209 */ /* 0x008fe20007810000 */
[----:B------:R-:W0:Y:S01]  /*4b90*/  MUFU.TANH R103, R103 ;  /* 0x0000006700677308 */ /* 0x000e220000002400 */
[----:B------:R-:W-:-:S02]  /*4ba0*/  ISETP.GT.AND P3, PT, R133, 0xa1, PT ;  /* 0x000000a18500780c */ /* 0x000fc40003f64270 */
[----:B------:R-:W-:Y:S01]  /*4bb0*/  FSEL R84, R40, -INF , P4 ;  /* 0xff80000028547808 */ /* 0x000fe20002000000 */
[----:B------:R-:W-:-:S01]  /*4bc0*/  FFMA.FTZ R40, R42, UR10, -R27 ;  /* 0x0000000a2a287c23 */ /* 0x000fc2000801081b */
[----:B------:R-:W-:Y:S02]  /*4bd0*/  FMNMX.FTZ R89, R63, R106, !PT ;  /* 0x0000006a3f597209 */ /* 0x000fe40007810000 */
[----:B------:R-:W-:Y:S01]  /*4be0*/  ISETP.GT.AND P4, PT, R133, 0xa8, PT ;  /* 0x000000a88500780c */ /* 0x000fe20003f84270 */
[----:B------:R-:W3:Y:S01]  /*4bf0*/  MUFU.TANH R109, R109 ;  /* 0x0000006d006d7308 */ /* 0x000ee20000002400 */
[----:B------:R-:W-:Y:S01]  /*4c00*/  FSEL R106, R43, -INF , P3 ;  /* 0xff8000002b6a7808 */ /* 0x000fe20001800000 */
[----:B------:R-:W-:Y:S01]  /*4c10*/  FFMA.FTZ R43, R44, UR10, -R27 ;  /* 0x0000000a2c2b7c23 */ /* 0x000fe2000801081b */
[----:B------:R-:W-:Y:S02]  /*4c20*/  FMNMX.FTZ R89, R84, R89, !PT ;  /* 0x0000005954597209 */ /* 0x000fe40007810000 */
[----:B------:R-:W-:-:S02]  /*4c30*/  ISETP.GT.AND P3, PT, R133, 0xa9, PT ;  /* 0x000000a98500780c */ /* 0x000fc40003f64270 */
[----:B------:R-:W-:Y:S01]  /*4c40*/  FSEL R83, R83, -INF , P4 ;  /* 0xff80000053537808 */ /* 0x000fe20002000000 */
[----:B------:R-:W3:Y:S01]  /*4c50*/  MUFU.TANH R111, R111 ;  /* 0x0000006f006f7308 */ /* 0x000ee20000002400 */
[----:B------:R-:W-:Y:S02]  /*4c60*/  FMNMX.FTZ R42, R106, R89, !PT ;  /* 0x000000596a2a7209 */ /* 0x000fe40007810000 */
[----:B------:R-:W-:Y:S02]  /*4c70*/  ISETP.GT.AND P4, PT, R133, 0xb0, PT ;  /* 0x000000b08500780c */ /* 0x000fe40003f84270 */
[----:B------:R-:W-:Y:S02]  /*4c80*/  FSEL R85, R85, -INF , P3 ;  /* 0xff80000055557808 */ /* 0x000fe40001800000 */
[----:B------:R-:W-:Y:S01]  /*4c90*/  FMNMX.FTZ R42, R83, R42, !PT ;  /* 0x0000002a532a7209 */ /* 0x000fe20007810000 */
[----:B------:R-:W3:Y:S01]  /*4ca0*/  MUFU.TANH R115, R115 ;  /* 0x0000007300737308 */ /* 0x000ee20000002400 */
[----:B------:R-:W-:-:S02]  /*4cb0*/  ISETP.GT.AND P3, PT, R133, 0xb1, PT ;  /* 0x000000b18500780c */ /* 0x000fc40003f64270 */
[----:B----4-:R-:W-:Y:S02]  /*4cc0*/  FSEL R97, R97, -INF , P4 ;  /* 0xff80000061617808 */ /* 0x010fe40002000000 */
[----:B------:R-:W-:Y:S02]  /*4cd0*/  FMNMX.FTZ R42, R85, R42, !PT ;  /* 0x0000002a552a7209 */ /* 0x000fe40007810000 */
[----:B------:R-:W-:Y:S01]  /*4ce0*/  ISETP.GT.AND P4, PT, R133, 0xb8, PT ;  /* 0x000000b88500780c */ /* 0x000fe20003f84270 */
[----:B------:R-:W4:Y:S01]  /*4cf0*/  MUFU.TANH R113, R113 ;  /* 0x0000007100717308 */ /* 0x000f220000002400 */
[----:B-1----:R-:W-:Y:S02]  /*4d00*/  FSEL R87, R87, -INF , P3 ;  /* 0xff80000057577808 */ /* 0x002fe40001800000 */
[----:B------:R-:W-:Y:S02]  /*4d10*/  FMNMX.FTZ R42, R97, R42, !PT ;  /* 0x0000002a612a7209 */ /* 0x000fe40007810000 */
[----:B------:R-:W-:-:S02]  /*4d20*/  ISETP.GT.AND P3, PT, R133, 0xb9, PT ;  /* 0x000000b98500780c */ /* 0x000fc40003f64270 */
        /* <DEDUP_REMOVED lines=8> */
[----:B-----5:R-:W-:Y:S02]  /*4db0*/  FSEL R107, R107, -INF , P4 ;  /* 0xff8000006b6b7808 */ /* 0x020fe40002000000 */
[----:B------:R-:W-:Y:S02]  /*4dc0*/  FMNMX.FTZ R42, R99, R42, !PT ;  /* 0x0000002a632a7209 */ /* 0x000fe40007810000 */
[----:B------:R-:W-:Y:S01]  /*4dd0*/  ISETP.GT.AND P4, PT, R133, 0xc8, PT ;  /* 0x000000c88500780c */ /* 0x000fe20003f84270 */
[----:B------:R-:W-:Y:S01]  /*4de0*/  MUFU.EX2 R56, R108 ;  /* 0x0000006c00387308 */ /* 0x000fe20000000800 */
[----:B0-----:R-:W-:Y:S02]  /*4df0*/  FSEL R103, R103, -INF , P3 ;  /* 0xff80000067677808 */ /* 0x001fe40001800000 */
[----:B------:R-:W-:Y:S02]  /*4e00*/  FMNMX.FTZ R42, R107, R42, !PT ;  /* 0x0000002a6b2a7209 */ /* 0x000fe40007810000 */
[----:B------:R-:W-:-:S02]  /*4e10*/  ISETP.GT.AND P3, PT, R133, 0xc9, PT ;  /* 0x000000c98500780c */ /* 0x000fc40003f64270 */
[----:B---3--:R-:W-:Y:S01]  /*4e20*/  FSEL R109, R109, -INF , P4 ;  /* 0xff8000006d6d7808 */ /* 0x008fe20002000000 */
[----:B------:R-:W-:Y:S01]  /*4e30*/  MUFU.EX2 R26, R26 ;  /* 0x0000001a001a7308 */ /* 0x000fe20000000800 */
[----:B------:R-:W-:Y:S02]  /*4e40*/  FMNMX.FTZ R42, R103, R42, !PT ;  /* 0x0000002a672a7209 */ /* 0x000fe40007810000 */
[----:B------:R-:W-:Y:S02]  /*4e50*/  ISETP.GT.AND P4, PT, R133, 0xd0, PT ;  /* 0x000000d08500780c */ /* 0x000fe40003f84270 */
[----:B------:R-:W-:Y:S02]  /*4e60*/  FSEL R111, R111, -INF , P3 ;  /* 0xff8000006f6f7808 */ /* 0x000fe40001800000 */
[----:B------:R-:W-:Y:S01]  /*4e70*/  FMNMX.FTZ R44, R109, R42, !PT ;  /* 0x0000002a6d2c7209 */ /* 0x000fe20007810000 */
[----:B------:R-:W-:Y:S01]  /*4e80*/  MUFU.EX2 R31, R31 ;  /* 0x0000001f001f7308 */ /* 0x000fe20000000800 */
[----:B------:R-:W-:-:S02]  /*4e90*/  ISETP.GT.AND P3, PT, R133, 0xd1, PT ;  /* 0x000000d18500780c */ /* 0x000fc40003f64270 */
[----:B------:R-:W-:Y:S02]  /*4ea0*/  FSEL R115, R115, -INF , P4 ;  /* 0xff80000073737808 */ /* 0x000fe40002000000 */
[----:B------:R-:W-:Y:S02]  /*4eb0*/  FMNMX.FTZ R44, R111, R44, !PT ;  /* 0x0000002c6f2c7209 */ /* 0x000fe40007810000 */
[----:B------:R-:W-:Y:S01]  /*4ec0*/  ISETP.GT.AND P4, PT, R133, 0xd8, PT ;  /* 0x000000d88500780c */ /* 0x000fe20003f84270 */
[----:B------:R0:W-:Y:S01]  /*4ed0*/  MUFU.EX2 R42, R48 ;  /* 0x00000030002a7308 */ /* 0x0001e20000000800 */
[----:B----4-:R-:W-:Y:S02]  /*4ee0*/  FSEL R113, R113, -INF , P3 ;  /* 0xff80000071717808 */ /* 0x010fe40001800000 */
[----:B------:R-:W-:Y:S02]  /*4ef0*/  FMNMX.FTZ R44, R115, R44, !PT ;  /* 0x0000002c732c7209 */ /* 0x000fe40007810000 */
[----:B------:R-:W-:-:S02]  /*4f00*/  ISETP.GT.AND P3, PT, R133, 0xd9, PT ;  /* 0x000000d98500780c */ /* 0x000fc40003f64270 */
[----:B-1----:R-:W-:Y:S01]  /*4f10*/  FSEL R119, R119, -INF , P4 ;  /* 0xff80000077777808 */ /* 0x002fe20002000000 */
[----:B------:R-:W-:Y:S01]  /*4f20*/  MUFU.EX2 R30, R30 ;  /* 0x0000001e001e7308 */ /* 0x000fe20000000800 */
[----:B------:R-:W-:Y:S01]  /*4f30*/  FMNMX.FTZ R44, R113, R44, !PT ;  /* 0x0000002c712c7209 */ /* 0x000fe20007810000 */
[--C-:B0-----:R-:W-:Y:S01]  /*4f40*/  FFMA.FTZ R48, R53, UR10, -R27.reuse ;  /* 0x0000000a35307c23 */ /* 0x101fe2000801081b */
[----:B--2---:R-:W-:Y:S01]  /*4f50*/  FSEL R117, R117, -INF , P3 ;  /* 0xff80000075757808 */ /* 0x004fe20001800000 */
[--C-:B------:R-:W-:Y:S01]  /*4f60*/  FFMA.FTZ R53, R32, UR10, -R27.reuse ;  /* 0x0000000a20357c23 */ /* 0x100fe2000801081b */
[----:B------:R-:W-:Y:S01]  /*4f70*/  FMNMX.FTZ R44, R119, R44, !PT ;  /* 0x0000002c772c7209 */ /* 0x000fe20007810000 */
[--C-:B------:R-:W-:Y:S01]  /*4f80*/  FFMA.FTZ R32, R64, UR10, -R27.reuse ;  /* 0x0000000a40207c23 */ /* 0x100fe2000801081b */
[----:B------:R-:W-:-:S01]  /*4f90*/  FFMA.FTZ R64, R68, UR10, -R27 ;  /* 0x0000000a44407c23 */ /* 0x000fc2000801081b */
[----:B------:R-:W0:Y:S01]  /*4fa0*/  MUFU.EX2 R35, R35 ;  /* 0x0000002300237308 */ /* 0x000e220000000800 */
[----:B------:R-:W-:Y:S01]  /*4fb0*/  FMNMX.FTZ R89, R117, R44, !PT ;  /* 0x0000002c75597209 */ /* 0x000fe20007810000 */
[--C-:B------:R-:W-:Y:S01]  /*4fc0*/  FFMA.FTZ R44, R52, UR10, -R27.reuse ;  /* 0x0000000a342c7c23 */ /* 0x100fe2000801081b */
[----:B------:R-:W-:-:S01]  /*4fd0*/  FFMA.FTZ R52, R65, UR10, -R27 ;  /* 0x0000000a41347c23 */ /* 0x000fc2000801081b */
[--C-:B------:R-:W-:Y:S01]  /*4fe0*/  FFMA.FTZ R65, R36, UR10, -R27.reuse ;  /* 0x0000000a24417c23 */ /* 0x100fe2000801081b */
[----:B------:R-:W-:-:S01]  /*4ff0*/  FFMA.FTZ R36, R67, UR10, -R27 ;  /* 0x0000000a43247c23 */ /* 0x000fc2000801081b */
[----:B------:R-:W1:Y:S01]  /*5000*/  SHFL.BFLY PT, R108, R89, 0x2, 0x1f ;  /* 0x0c401f00596c7f89 */ /* 0x000e6200000e0000 */
[----:B------:R-:W-:-:S01]  /*5010*/  FFMA.FTZ R67, R66, UR10, -R27 ;  /* 0x0000000a42437c23 */ /* 0x000fc2000801081b */
[----:B------:R-:W-:Y:S01]  /*5020*/  IMAD.U32 R66, RZ, RZ, UR10 ;  /* 0x0000000aff427e24 */ /* 0x000fe2000f8e00ff */
[----:B------:R-:W-:Y:S08]  /*5030*/  MUFU.EX2 R14, R116 ;  /* 0x00000074000e7308 */ /* 0x000ff00000000800 */
[----:B------:R-:W-:Y:S01]  /*5040*/  MUFU.EX2 R34, R34 ;  /* 0x0000002200227308 */ /* 0x000fe20000000800 */
[----:B0-----:R-:W-:-:S04]  /*5050*/  F2FP.SATFINITE.E4M3.F32.PACK_AB_MERGE_C R224, R35, R30, RZ ;  /* 0x0000001e23e0723e */ /* 0x001fc800048070ff */
[----:B------:R-:W-:-:S03]  /*5060*/  F2FP.SATFINITE.E4M3.F32.PACK_AB_MERGE_C R224, R31, R26, R224 ;  /* 0x0000001a1fe0723e */ /* 0x000fc600048070e0 */
[----:B------:R-:W-:Y:S01]  /*5070*/  MUFU.EX2 R39, R39 ;  /* 0x0000002700277308 */ /* 0x000fe20000000800 */
[----:B-1----:R-:W-:-:S07]  /*5080*/  FMNMX.FTZ R108, R89, R108, !PT ;  /* 0x0000006c596c7209 */ /* 0x002fce0007810000 */
[----:B------:R-:W-:Y:S01]  /*5090*/  MUFU.EX2 R38, R38 ;  /* 0x0000002600267308 */ /* 0x000fe20000000800 */
[----:B------:R-:W0:Y:S07]  /*50a0*/  SHFL.BFLY PT, R89, R108, 0x1, 0x1f ;  /* 0x0c201f006c597f89 */ /* 0x000e2e00000e0000 */
[----:B------:R-:W1:Y:S08]  /*50b0*/  MUFU.EX2 R51, R51 ;  /* 0x0000003300337308 */ /* 0x000e700000000800 */
[----:B------:R-:W-:Y:S08]  /*50c0*/  MUFU.EX2 R50, R50 ;  /* 0x0000003200327308 */ /* 0x000ff00000000800 */
[----:B------:R-:W-:Y:S01]  /*50d0*/  MUFU.EX2 R55, R55 ;  /* 0x0000003700377308 */ /* 0x000fe20000000800 */
[----:B-1----:R-:W-:-:S02]  /*50e0*/  F2FP.SATFINITE.E4M3.F32.PACK_AB_MERGE_C R226, R51, R38, RZ ;  /* 0x0000002633e2723e */ /* 0x002fc400048070ff */
[----:B0-----:R-:W-:Y:S02]  /*50f0*/  FMNMX.FTZ R89, R108, R89, !PT ;  /* 0x000000596c597209 */ /* 0x001fe40007810000 */
[----:B------:R-:W-:Y:S02]  /*5100*/  F2FP.SATFINITE.E4M3.F32.PACK_AB_MERGE_C R226, R39, R34, R226 ;  /* 0x0000002227e2723e */ /* 0x000fe400048070e2 */
[C---:B------:R-:W-:Y:S01]  /*5110*/  FSETP.NEU.FTZ.AND P3, PT, R89.reuse, -INF , PT ;  /* 0xff8000005900780b */ /* 0x040fe20003f7d000 */
[----:B------:R-:W-:-:S01]  /*5120*/  FFMA.FTZ R66, R89, R66, -8 ;  /* 0xc100000059427423 */ /* 0x000fc20000010042 */
[----:B------:R-:W-:Y:S04]  /*5130*/  MUFU.EX2 R54, R54 ;  /* 0x0000003600367308 */ /* 0x000fe80000000800 */
[----:B------:R-:W-:-:S02]  /*5140*/  FSEL R68, R66, RZ, P3 ;  /* 0x000000ff42447208 */ /* 0x000fc40001800000 */
[----:B------:R-:W-:Y:S02]  /*5150*/  PLOP3.LUT P3, PT, PT, PT, UP1, 0x80, 0x0 ;  /* 0x000000000000781c */ /* 0x000fe40003f6f018 */
        /* <DEDUP_REMOVED lines=34> */
[----:B------:R-:W-:Y:S01]  /*5380*/  FADD.FTZ R78, R30, R77 ;  /* 0x0000004d1e4e7221 */ /* 0x000fe20000010000 */
[----:B------:R-:W-:-:S01]  /*5390*/  FFMA.FTZ R108, R124, UR10, -R68 ;  /* 0x0000000a7c6c7c23 */ /* 0x000fc20008010844 */
[----:B------:R-:W-:Y:S01]  /*53a0*/  @!P1 PRMT R77, RZ, 0x654, R2 ;  /* 0x00000654ff4d9816 */ /* 0x000fe20000000002 */
[----:B------:R-:W-:-:S01]  /*53b0*/  FFMA.FTZ R100, R100, UR10, -R68 ;  /* 0x0000000a64647c23 */ /* 0x000fc20008010844 */
[--C-:B------:R-:W-:Y:S01]  /*53c0*/  FFMA.FTZ R112, R130, UR10, -R68.reuse ;  /* 0x0000000a82707c23 */ /* 0x100fe20008010844 */
[----:B------:R-:W-:-:S01]  /*53d0*/  FFMA.FTZ R118, R104, UR10, -R68 ;  /* 0x0000000a68767c23 */ /* 0x000fc20008010844 */
[----:B------:R-:W0:Y:S01]  /*53e0*/  MUFU.EX2 R80, R80 ;  /* 0x0000005000507308 */ /* 0x000e220000000800 */
[----:B-1----:R-:W-:-:S01]  /*53f0*/  FADD.FTZ R110, R82, R131 ;  /* 0x00000083526e7221 */ /* 0x002fc20000010000 */
[----:B------:R-:W-:Y:S01]  /*5400*/  FADD.FTZ R131, R35, R78 ;  /* 0x0000004e23837221 */ /* 0x000fe20000010000 */
[----:B------:R1:W-:Y:S01]  /*5410*/  @!P1 SYNCS.ARRIVE.TRANS64.RED.A1T0 RZ, [R77+URZ], RZ ;  /* 0x000000ff4dff99a7 */ /* 0x0003e2000810043f */
[----:B------:R-:W-:-:S01]  /*5420*/  FFMA.FTZ R98, R98, UR10, -R68 ;  /* 0x0000000a62627c23 */ /* 0x000fc20008010844 */
[----:B------:R-:W-:Y:S01]  /*5430*/  FFMA.FTZ R104, R126, UR10, -R68 ;  /* 0x0000000a7e687c23 */ /* 0x000fe20008010844 */
[----:B------:R-:W-:-:S01]  /*5440*/  FADD.FTZ R78, R34, R131 ;  /* 0x00000083224e7221 */ /* 0x000fc20000010000 */
[----:B------:R-:W-:Y:S01]  /*5450*/  FFMA.FTZ R73, R73, UR10, -R68 ;  /* 0x0000000a49497c23 */ /* 0x000fe20008010844 */
[----:B------:R-:W3:Y:S01]  /*5460*/  MUFU.EX2 R81, R81 ;  /* 0x0000005100517308 */ /* 0x000ee20000000800 */
[----:B--2---:R-:W-:-:S01]  /*5470*/  FADD.FTZ R137, R133, R110 ;  /* 0x0000006e85897221 */ /* 0x004fc20000010000 */
[----:B------:R-:W-:Y:S01]  /*5480*/  FADD.FTZ R131, R39, R78 ;  /* 0x0000004e27837221 */ /* 0x000fe20000010000 */
[----:B-1----:R-:W-:-:S01]  /*5490*/  FFMA.FTZ R77, R102, UR10, -R68 ;  /* 0x0000000a664d7c23 */ /* 0x002fc20008010844 */
[--C-:B------:R-:W-:Y:S01]  /*54a0*/  FFMA.FTZ R78, R59, UR10, -R68.reuse ;  /* 0x0000000a3b4e7c23 */ /* 0x100fe20008010844 */
[----:B------:R-:W-:-:S01]  /*54b0*/  FFMA.FTZ R59, R86, UR10, -R68 ;  /* 0x0000000a563b7c23 */ /* 0x000fc20008010844 */
[----:B------:R-:W-:Y:S01]  /*54c0*/  FADD.FTZ R102, R38, R131 ;  /* 0x0000008326667221 */ /* 0x000fe20000010000 */
[----:B------:R-:W-:-:S01]  /*54d0*/  FFMA.FTZ R86, R61, UR10, -R68 ;  /* 0x0000000a3d567c23 */ /* 0x000fc20008010844 */
[----:B------:R-:W-:Y:S01]  /*54e0*/  MUFU.EX2 R114, R114 ;  /* 0x0000007200727308 */ /* 0x000fe20000000800 */
[----:B0-----:R-:W-:-:S01]  /*54f0*/  FADD.FTZ R110, R80, R137 ;  /* 0x00000089506e7221 */ /* 0x001fc20000010000 */
[----:B------:R-:W-:Y:S01]  /*5500*/  FADD.FTZ R131, R51, R102 ;  /* 0x0000006633837221 */ /* 0x000fe20000010000 */
[----:B------:R-:W-:-:S01]  /*5510*/  FFMA.FTZ R102, R63, UR10, -R68 ;  /* 0x0000000a3f667c23 */ /* 0x000fc20008010844 */
[--C-:B------:R-:W-:Y:S01]  /*5520*/  FFMA.FTZ R63, R84, UR10, -R68.reuse ;  /* 0x0000000a543f7c23 */ /* 0x100fe20008010844 */
[----:B------:R-:W-:-:S01]  /*5530*/  FFMA.FTZ R84, R83, UR10, -R68 ;  /* 0x0000000a53547c23 */ /* 0x000fc20008010844 */
[--C-:B------:R-:W-:Y:S01]  /*5540*/  FFMA.FTZ R106, R106, UR10, -R68.reuse ;  /* 0x0000000a6a6a7c23 */ /* 0x100fe20008010844 */
[----:B------:R-:W-:-:S01]  /*5550*/  FFMA.FTZ R85, R85, UR10, -R68 ;  /* 0x0000000a55557c23 */ /* 0x000fc20008010844 */
[----:B------:R-:W0:Y:S01]  /*5560*/  MUFU.EX2 R135, R135 ;  /* 0x0000008700877308 */ /* 0x000e220000000800 */
[----:B---3--:R-:W-:-:S01]  /*5570*/  FADD.FTZ R137, R81, R110 ;  /* 0x0000006e51897221 */ /* 0x008fc20000010000 */
        /* <DEDUP_REMOVED lines=15> */
[----:B------:R-:W-:-:S02]  /*5670*/  F2FP.SATFINITE.E4M3.F32.PACK_AB_MERGE_C R225, R133, R82, RZ ;  /* 0x0000005285e1723e */ /* 0x000fc400048070ff */
[----:B------:R-:W-:Y:S02]  /*5680*/  F2FP.SATFINITE.E4M3.F32.PACK_AB_MERGE_C R220, R69, R54, RZ ;  /* 0x0000003645dc723e */ /* 0x000fe400048070ff */
[----:B0-----:R-:W-:Y:S02]  /*5690*/  F2FP.SATFINITE.E4M3.F32.PACK_AB_MERGE_C R227, R135, R114, RZ ;  /* 0x0000007287e3723e */ /* 0x001fe400048070ff */
[----:B------:R-:W-:Y:S01]  /*56a0*/  F2FP.SATFINITE.E4M3.F32.PACK_AB_MERGE_C R225, R66, R27, R225 ;  /* 0x0000001b42e1723e */ /* 0x000fe200048070e1 */
[----:B------:R-:W-:Y:S01]  /*56b0*/  MUFU.EX2 R116, R116 ;  /* 0x0000007400747308 */ /* 0x000fe20000000800 */
[----:B------:R-:W-:Y:S02]  /*56c0*/  F2FP.SATFINITE.E4M3.F32.PACK_AB_MERGE_C R227, R81, R80, R227 ;  /* 0x0000005051e3723e */ /* 0x000fe400048070e3 */
[----:B------:R-:W-:Y:S02]  /*56d0*/  CS2R R80, SRZ ;  /* 0x0000000000507805 */ /* 0x000fe4000001ff00 */
[----:B------:R-:W-:-:S03]  /*56e0*/  F2FP.SATFINITE.E4M3.F32.PACK_AB_MERGE_C R220, R55, R50, R220 ;  /* 0x0000003237dc723e */ /* 0x000fc600048070dc */
[----:B------:R0:W-:Y:S08]  /*56f0*/  MUFU.EX2 R2, R100 ;  /* 0x0000006400027308 */ /* 0x0001f00000000800 */
[----:B------:R-:W3:Y:S01]  /*5700*/  MUFU.EX2 R125, R125 ;  /* 0x0000007d007d7308 */ /* 0x000ee20000000800 */
[----:B0-----:R-:W-:-:S04]  /*5710*/  FADD.FTZ R100, R114, R137 ;  /* 0x0000008972647221 */ /* 0x001fc80000010000 */
[----:B------:R-:W-:Y:S01]  /*5720*/  FADD.FTZ R137, R135, R100 ;  /* 0x0000006487897221 */ /* 0x000fe20000010000 */
[----:B------:R-:W-:-:S01]  /*5730*/  FFMA.FTZ R100, R62, UR10, -R68 ;  /* 0x0000000a3e647c23 */ /* 0x000fc20008010844 */
[----:B------:R-:W-:Y:S01]  /*5740*/  FFMA.FTZ R68, R117, UR10, -R68 ;  /* 0x0000000a75447c23 */ /* 0x000fe20008010844 */
[----:B------:R-:W0:Y:S01]  /*5750*/  MUFU.EX2 R70, R70 ;  /* 0x0000004600467308 */ /* 0x000e220000000800 */
[----:B-1----:R-:W-:-:S04]  /*5760*/  FADD.FTZ R62, R108, R137 ;  /* 0x000000896c3e7221 */ /* 0x002fc80000010000 */
[----:B--2---:R-:W-:Y:S01]  /*5770*/  FADD.FTZ R137, R121, R62 ;  /* 0x0000003e79897221 */ /* 0x004fe20000010000 */
[----:B------:R-:W-:-:S02]  /*5780*/  FADD.FTZ R62, R54, R131 ;  /* 0x00000083363e7221 */ /* 0x000fc40000010000 */
[----:B------:R-:W-:Y:S01]  /*5790*/  MUFU.EX2 R112, R112 ;  /* 0x0000007000707308 */ /* 0x000fe20000000800 */
[----:B---3--:R-:W-:Y:S01]  /*57a0*/  F2FP.SATFINITE.E4M3.F32.PACK_AB_MERGE_C R221, R125, R116, RZ ;  /* 0x000000747ddd723e */ /* 0x008fe200048070ff */
[----:B------:R-:W-:-:S03]  /*57b0*/  FADD.FTZ R83, R69, R62 ;  /* 0x0000003e45537221 */ /* 0x000fc60000010000 */
[----:B------:R-:W-:-:S03]  /*57c0*/  F2FP.SATFINITE.E4M3.F32.PACK_AB_MERGE_C R221, R121, R108, R221 ;  /* 0x0000006c79dd723e */ /* 0x000fc600048070dd */
[----:B------:R-:W1:Y:S01]  /*57d0*/  MUFU.EX2 R71, R71 ;  /* 0x0000004700477308 */ /* 0x000e620000000800 */
[----:B0-----:R-:W-:-:S07]  /*57e0*/  FADD.FTZ R62, R70, R83 ;  /* 0x00000053463e7221 */ /* 0x001fce0000010000 */
[----:B------:R-:W-:Y:S08]  /*57f0*/  MUFU.EX2 R123, R123 ;  /* 0x0000007b007b7308 */ /* 0x000ff00000000800 */
[----:B------:R-:W0:Y:S01]  /*5800*/  MUFU.EX2 R3, R3 ;  /* 0x0000000300037308 */ /* 0x000e220000000800 */
[----:B-1----:R-:W-:-:S07]  /*5810*/  FADD.FTZ R110, R71, R62 ;  /* 0x0000003e476e7221 */ /* 0x002fce0000010000 */
[----:B------:R-:W1:Y:S08]  /*5820*/  MUFU.EX2 R118, R118 ;  /* 0x0000007600767308 */ /* 0x000e700000000800 */
[----:B------:R2:W-:Y:S08]  /*5830*/  MUFU.EX2 R61, R98 ;  /* 0x00000062003d7308 */ /* 0x0005f00000000800 */
[----:B------:R-:W3:Y:S01]  /*5840*/  MUFU.EX2 R6, R6 ;  /* 0x0000000600067308 */ /* 0x000ee20000000800 */
[----:B--2---:R-:W-:-:S04]  /*5850*/  FADD.FTZ R98, R116, R137 ;  /* 0x0000008974627221 */ /* 0x004fc80000010000 */
[----:B------:R-:W-:-:S03]  /*5860*/  FADD.FTZ R131, R125, R98 ;  /* 0x000000627d837221 */ /* 0x000fc60000010000 */
[----:B------:R-:W2:Y:S01]  /*5870*/  MUFU.EX2 R127, R127 ;  /* 0x0000007f007f7308 */ /* 0x000ea20000000800 */
[----:B------:R-:W-:-:S01]  /*5880*/  FADD.FTZ R98, R112, R131 ;  /* 0x0000008370627221 */ /* 0x000fc20000010000 */
[----:B0-----:R-:W-:-:S03]  /*5890*/  FADD.FTZ R131, R3, R110 ;  /* 0x0000006e03837221 */ /* 0x001fc60000010000 */
[----:B------:R-:W-:-:S03]  /*58a0*/  FADD.FTZ R83, R123, R98 ;  /* 0x000000627b537221 */ /* 0x000fc60000010000 */
[----:B------:R-:W0:Y:S01]  /*58b0*/  MUFU.EX2 R5, R140 ;  /* 0x0000008c00057308 */ /* 0x000e220000000800 */
[----:B-1----:R-:W-:-:S01]  /*58c0*/  FADD.FTZ R98, R118, R83 ;  /* 0x0000005376627221 */ /* 0x002fc20000010000 */
[C---:B---3--:R-:W-:Y:S01]  /*58d0*/  FADD.FTZ R110, R6.reuse, R131 ;  /* 0x00000083066e7221 */ /* 0x048fe20000010000 */
[----:B------:R-:W-:-:S04]  /*58e0*/  F2FP.SATFINITE.E4M3.F32.PACK_AB_MERGE_C R222, R6, R3, RZ ;  /* 0x0000000306de723e */ /* 0x000fc800048070ff */
[----:B------:R-:W-:Y:S01]  /*58f0*/  F2FP.SATFINITE.E4M3.F32.PACK_AB_MERGE_C R222, R71, R70, R222 ;  /* 0x0000004647de723e */ /* 0x000fe200048070de */
[----:B------:R-:W-:Y:S01]  /*5900*/  MUFU.EX2 R104, R104 ;  /* 0x0000006800687308 */ /* 0x000fe20000000800 */
[----:B--2---:R-:W-:-:S01]  /*5910*/  FADD.FTZ R83, R127, R98 ;  /* 0x000000627f537221 */ /* 0x004fc20000010000 */
[----:B------:R-:W-:Y:S02]  /*5920*/  F2FP.SATFINITE.E4M3.F32.PACK_AB_MERGE_C R223, R127, R118, RZ ;  /* 0x000000767fdf723e */ /* 0x000fe400048070ff */
[----:B------:R-:W-:Y:S02]  /*5930*/  CS2R R70, SRZ ;  /* 0x0000000000467805 */ /* 0x000fe4000001ff00 */
[----:B------:R-:W-:Y:S02]  /*5940*/  F2FP.SATFINITE.E4M3.F32.PACK_AB_MERGE_C R223, R123, R112, R223 ;  /* 0x000000707bdf723e */ /* 0x000fe400048070df */
[----:B------:R-:W1:Y:S01]  /*5950*/  MUFU.EX2 R8, R8 ;  /* 0x0000000800087308 */ /* 0x000e620000000800 */
[----:B0-----:R-:W-:-:S07]  /*5960*/  FADD.FTZ R131, R5, R110 ;  /* 0x0000006e05837221 */ /* 0x001fce0000010000 */
[----:B------:R-:W-:Y:S08]  /*5970*/  MUFU.EX2 R105, R105 ;  /* 0x0000006900697308 */ /* 0x000ff00000000800 */
[----:B------:R-:W0:Y:S01]  /*5980*/  MUFU.EX2 R7, R134 ;  /* 0x0000008600077308 */ /* 0x000e220000000800 */
[----:B-1----:R-:W-:-:S07]  /*5990*/  FADD.FTZ R98, R8, R131 ;  /* 0x0000008308627221 */ /* 0x002fce0000010000 */
[----:B------:R-:W-:Y:S08]  /*59a0*/  MUFU.EX2 R120, R120 ;  /* 0x0000007800787308 */ /* 0x000ff00000000800 */
[----:B------:R-:W1:Y:S01]  /*59b0*/  MUFU.EX2 R10, R132 ;  /* 0x00000084000a7308 */ /* 0x000e620000000800 */
[----:B0-----:R-:W-:-:S07]  /*59c0*/  FADD.FTZ R137, R7, R98 ;  /* 0x0000006207897221 */ /* 0x001fce0000010000 */
[----:B------:R-:W-:Y:S08]  /*59d0*/  MUFU.EX2 R129, R129 ;  /* 0x0000008100817308 */ /* 0x000ff00000000800 */
[----:B------:R-:W0:Y:S01]  /*59e0*/  MUFU.EX2 R9, R128 ;  /* 0x0000008000097308 */ /* 0x000e220000000800 */
[----:B-1----:R-:W-:-:S01]  /*59f0*/  FADD.FTZ R98, R10, R137 ;  /* 0x000000890a627221 */ /* 0x002fc20000010000 */
[----:B------:R-:W-:-:S04]  /*5a00*/  F2FP.SATFINITE.E4M3.F32.PACK_AB_MERGE_C R216, R10, R7, RZ ;  /* 0x000000070ad8723e */ /* 0x000fc800048070ff */
[----:B------:R-:W-:Y:S02]  /*5a10*/  F2FP.SATFINITE.E4M3.F32.PACK_AB_MERGE_C R216, R8, R5, R216 ;  /* 0x0000000508d8723e */ /* 0x000fe400048070d8 */
[----:B------:R-:W1:Y:S08]  /*5a20*/  MUFU.EX2 R90, R90 ;  /* 0x0000005a005a7308 */ /* 0x000e700000000800 */
[----:B------:R2:W-:Y:S08]  /*5a30*/  MUFU.EX2 R62, R86 ;  /* 0x00000056003e7308 */ /* 0x0005f00000000800 */
[----:B------:R-:W3:Y:S01]  /*5a40*/  MUFU.EX2 R12, R12 ;  /* 0x0000000c000c7308 */ /* 0x000ee20000000800 */
[----:B--2---:R-:W-:-:S04]  /*5a50*/  FADD.FTZ R86, R104, R83 ;  /* 0x0000005368567221 */ /* 0x004fc80000010000 */
[----:B------:R-:W-:-:S03]  /*5a60*/  FADD.FTZ R131, R105, R86 ;  /* 0x0000005669837221 */ /* 0x000fc60000010000 */
[----:B------:R-:W2:Y:S01]  /*5a70*/  MUFU.EX2 R91, R91 ;  /* 0x0000005b005b7308 */ /* 0x000ea20000000800 */
[----:B------:R-:W-:-:S01]  /*5a80*/  FADD.FTZ R86, R120, R131 ;  /* 0x0000008378567221 */ /* 0x000fc20000010000 */
[----:B0-----:R-:W-:Y:S01]  /*5a90*/  FADD.FTZ R131, R9, R98 ;  /* 0x0000006209837221 */ /* 0x001fe20000010000 */
[C---:B------:R-:W-:Y:S02]  /*5aa0*/  F2FP.SATFINITE.E4M3.F32.PACK_AB_MERGE_C R120, R129.reuse, R120, RZ ;  /* 0x000000788178723e */ /* 0x040fe400048070ff */
[----:B------:R-:W-:Y:S02]  /*5ab0*/  FADD.FTZ R117, R129, R86 ;  /* 0x0000005681757221 */ /* 0x000fe40000010000 */
[----:B------:R-:W-:Y:S01]  /*5ac0*/  F2FP.SATFINITE.E4M3.F32.PACK_AB_MERGE_C R217, R105, R104, R120 ;  /* 0x0000006869d9723e */ /* 0x000fe20004807078 */
[----:B------:R-:W0:Y:S01]  /*5ad0*/  MUFU.EX2 R11, R122 ;  /* 0x0000007a000b7308 */ /* 0x000e220000000800 */
[----:B-1----:R-:W-:-:S01]  /*5ae0*/  FADD.FTZ R30, R90, R117 ;  /* 0x000000755a1e7221 */ /* 0x002fc20000010000 */
[----:B---3--:R-:W-:-:S06]  /*5af0*/  FADD.FTZ R82, R12, R131 ;  /* 0x000000830c527221 */ /* 0x008fcc0000010000 */
[----:B------:R-:W1:Y:S01]  /*5b00*/  MUFU.EX2 R93, R93 ;  /* 0x0000005d005d7308 */ /* 0x000e620000000800 */
[----:B--2---:R-:W-:-:S07]  /*5b10*/  FADD.FTZ R38, R91, R30 ;  /* 0x0000001e5b267221 */ /* 0x004fce0000010000 */
[----:B------:R-:W2:Y:S01]  /*5b20*/  MUFU.EX2 R94, R94 ;  /* 0x0000005e005e7308 */ /* 0x000ea20000000800 */
[----:B0-----:R-:W-:-:S01]  /*5b30*/  FADD.FTZ R35, R11, R82 ;  /* 0x000000520b237221 */ /* 0x001fc20000010000 */
[----:B------:R-:W-:-:S04]  /*5b40*/  F2FP.SATFINITE.E4M3.F32.PACK_AB_MERGE_C R11, R14, R11, RZ ;  /* 0x0000000b0e0b723e */ /* 0x000fc800048070ff */
[----:B------:R-:W-:Y:S02]  /*5b50*/  F2FP.SATFINITE.E4M3.F32.PACK_AB_MERGE_C R218, R12, R9, R11 ;  /* 0x000000090cda723e */ /* 0x000fe4000480700b */
[----:B------:R-:W0:Y:S01]  /*5b60*/  MUFU.EX2 R73, R73 ;  /* 0x0000004900497308 */ /* 0x000e220000000800 */
[----:B-1----:R-:W-:-:S01]  /*5b70*/  FADD.FTZ R51, R93, R38 ;  /* 0x000000265d337221 */ /* 0x002fc20000010000 */
[----:B------:R-:W-:-:S04]  /*5b80*/  FADD.FTZ R38, R14, R35 ;  /* 0x000000230e267221 */ /* 0x000fc80000010000 */
[----:B------:R-:W-:Y:S01]  /*5b90*/  FADD.FTZ R35, R13, R38 ;  /* 0x000000260d237221 */ /* 0x000fe20000010000 */
[----:B------:R-:W-:Y:S01]  /*5ba0*/  CS2R R38, SRZ ;  /* 0x0000000000267805 */ /* 0x000fe2000001ff00 */
[----:B------:R-:W1:Y:S01]  /*5bb0*/  MUFU.EX2 R92, R92 ;  /* 0x0000005c005c7308 */ /* 0x000e620000000800 */
[----:B--2---:R-:W-:-:S01]  /*5bc0*/  FADD.FTZ R54, R94, R51 ;  /* 0x000000335e367221 */ /* 0x004fc20000010000 */
[----:B------:R-:W-:Y:S01]  /*5bd0*/  FADD.FTZ R6, R20, R35 ;  /* 0x0000002314067221 */ /* 0x000fe20000010000 */
[----:B------:R-:W-:Y:S02]  /*5be0*/  F2FP.SATFINITE.E4M3.F32.PACK_AB_MERGE_C R93, R94, R93, RZ ;  /* 0x0000005d5e5d723e */ /* 0x000fe400048070ff */
[----:B------:R-:W-:Y:S02]  /*5bf0*/  CS2R R50, SRZ ;  /* 0x0000000000327805 */ /* 0x000fe4000001ff00 */
[----:B------:R-:W-:Y:S02]  /*5c00*/  CS2R R34, SRZ ;  /* 0x0000000000227805 */ /* 0x000fe4000001ff00 */
[----:B------:R-:W-:Y:S01]  /*5c10*/  F2FP.SATFINITE.E4M3.F32.PACK_AB_MERGE_C R219, R91, R90, R93 ;  /* 0x0000005a5bdb723e */ /* 0x000fe2000480705d */
[----:B------:R-:W2:Y:S01]  /*5c20*/  MUFU.EX2 R21, R21 ;  /* 0x0000001500157308 */ /* 0x000ea20000000800 */
[----:B0-----:R-:W-:-:S01]  /*5c30*/  FADD.FTZ R3, R73, R54 ;  /* 0x0000003649037221 */ /* 0x001fc20000010000 */
[----:B------:R-:W-:-:S06]  /*5c40*/  CS2R R54, SRZ ;  /* 0x0000000000367805 */ /* 0x000fcc000001ff00 */
        /* <DEDUP_REMOVED lines=8> */
[----:B------:R-:W-:-:S03]  /*5cd0*/  F2FP.SATFINITE.E4M3.F32.PACK_AB_MERGE_C R21, R72, R21, RZ ;  /* 0x000000154815723e */ /* 0x000fc600048070ff */
[----:B------:R-:W-:Y:S01]  /*5ce0*/  FADD.FTZ R3, R15, R6 ;  /* 0x000000060f037221 */ /* 0x000fe20000010000 */
[----:B------:R-:W-:Y:S02]  /*5cf0*/  F2FP.SATFINITE.E4M3.F32.PACK_AB_MERGE_C R212, R20, R13, R21 ;  /* 0x0000000d14d4723e */ /* 0x000fe40004807015 */
[----:B------:R-:W1:Y:S01]  /*5d00*/  MUFU.EX2 R75, R75 ;  /* 0x0000004b004b7308 */ /* 0x000e620000000800 */
[----:B--2---:R-:W-:-:S01]  /*5d10*/  FADD.FTZ R7, R96, R7 ;  /* 0x0000000760077221 */ /* 0x004fc20000010000 */
[----:B------:R-:W-:Y:S01]  /*5d20*/  FADD.FTZ R10, R56, R3 ;  /* 0x00000003380a7221 */ /* 0x000fe20000010000 */
[----:B------:R-:W-:-:S04]  /*5d30*/  F2FP.SATFINITE.E4M3.F32.PACK_AB_MERGE_C R95, R96, R95, RZ ;  /* 0x0000005f605f723e */ /* 0x000fc800048070ff */
[----:B------:R-:W-:Y:S01]  /*5d40*/  F2FP.SATFINITE.E4M3.F32.PACK_AB_MERGE_C R213, R92, R73, R95 ;  /* 0x000000495cd5723e */ /* 0x000fe2000480705f */
[----:B------:R-:W2:Y:S01]  /*5d50*/  MUFU.EX2 R57, R57 ;  /* 0x0000003900397308 */ /* 0x000ea20000000800 */
[----:B0-----:R-:W-:-:S01]  /*5d60*/  FADD.FTZ R6, R74, R7 ;  /* 0x000000074a067221 */ /* 0x001fc20000010000 */
[----:B------:R-:W-:-:S06]  /*5d70*/  CS2R R72, SRZ ;  /* 0x0000000000487805 */ /* 0x000fcc000001ff00 */
[----:B------:R-:W0:Y:S01]  /*5d80*/  MUFU.EX2 R76, R76 ;  /* 0x0000004c004c7308 */ /* 0x000e220000000800 */
[----:B-1----:R-:W-:-:S07]  /*5d90*/  FADD.FTZ R3, R75, R6 ;  /* 0x000000064b037221 */ /* 0x002fce0000010000 */
[----:B------:R-:W1:Y:S01]  /*5da0*/  MUFU.EX2 R79, R79 ;  /* 0x0000004f004f7308 */ /* 0x000e620000000800 */
[----:B--2---:R-:W-:-:S01]  /*5db0*/  FADD.FTZ R7, R57, R10 ;  /* 0x0000000a39077221 */ /* 0x004fc20000010000 */
[----:B------:R-:W-:-:S03]  /*5dc0*/  F2FP.SATFINITE.E4M3.F32.PACK_AB_MERGE_C R57, R60, R57, RZ ;  /* 0x000000393c39723e */ /* 0x000fc600048070ff */
[----:B------:R-:W-:Y:S01]  /*5dd0*/  FADD.FTZ R7, R60, R7 ;  /* 0x000000073c077221 */ /* 0x000fe20000010000 */
[----:B------:R-:W-:Y:S02]  /*5de0*/  F2FP.SATFINITE.E4M3.F32.PACK_AB_MERGE_C R214, R56, R15, R57 ;  /* 0x0000000f38d6723e */ /* 0x000fe40004807039 */
[----:B------:R-:W-:Y:S01]  /*5df0*/  CS2R R56, SRZ ;  /* 0x0000000000387805 */ /* 0x000fe2000001ff00 */
[----:B------:R-:W2:Y:S01]  /*5e00*/  MUFU.EX2 R58, R58 ;  /* 0x0000003a003a7308 */ /* 0x000ea20000000800 */
[----:B0-----:R-:W-:-:S07]  /*5e10*/  FADD.FTZ R10, R76, R3 ;  /* 0x000000034c0a7221 */ /* 0x001fce0000010000 */
[----:B------:R-:W0:Y:S01]  /*5e20*/  MUFU.EX2 R41, R41 ;  /* 0x0000002900297308 */ /* 0x000e220000000800 */
[C---:B-1----:R-:W-:Y:S01]  /*5e30*/  F2FP.SATFINITE.E4M3.F32.PACK_AB_MERGE_C R76, R79.reuse, R76, RZ ;  /* 0x0000004c4f4c723e */ /* 0x042fe200048070ff */
[----:B------:R-:W-:-:S03]  /*5e40*/  FADD.FTZ R79, R79, R10 ;  /* 0x0000000a4f4f7221 */ /* 0x000fc60000010000 */
[----:B------:R-:W-:Y:S01]  /*5e50*/  F2FP.SATFINITE.E4M3.F32.PACK_AB_MERGE_C R215, R75, R74, R76 ;  /* 0x0000004a4bd7723e */ /* 0x000fe2000480704c */
[----:B------:R-:W-:-:S01]  /*5e60*/  FADD.FTZ R14, R2, R79 ;  /* 0x0000004f020e7221 */ /* 0x000fc20000010000 */
[----:B------:R-:W-:Y:S01]  /*5e70*/  CS2R R74, SRZ ;  /* 0x00000000004a7805 */ /* 0x000fe2000001ff00 */
        /* <DEDUP_REMOVED lines=8> */
[----:B------:R-:W-:-:S06]  /*5f00*/  FADD.FTZ R3, R61, R14 ;  /* 0x0000000e3d037221 */ /* 0x000fcc0000010000 */
[----:B------:R-:W2:Y:S01]  /*5f10*/  MUFU.EX2 R24, R24 ;  /* 0x0000001800187308 */ /* 0x000ea20000000800 */
[C---:B0-----:R-:W-:Y:S01]  /*5f20*/  F2FP.SATFINITE.E4M3.F32.PACK_AB_MERGE_C R40, R43.reuse, R40, RZ ;  /* 0x000000282b28723e */ /* 0x041fe200048070ff */
[----:B------:R-:W-:-:S03]  /*5f30*/  FADD.FTZ R43, R43, R26 ;  /* 0x0000001a2b2b7221 */ /* 0x000fc60000010000 */
[----:B------:R-:W-:Y:S02]  /*5f40*/  F2FP.SATFINITE.E4M3.F32.PACK_AB_MERGE_C R208, R41, R58, R40 ;  /* 0x0000003a29d0723e */ /* 0x000fe40004807028 */
[----:B------:R-:W-:Y:S01]  /*5f50*/  CS2R R40, SRZ ;  /* 0x0000000000287805 */ /* 0x000fe2000001ff00 */
[----:B------:R-:W0:Y:S01]  /*5f60*/  MUFU.EX2 R59, R59 ;  /* 0x0000003b003b7308 */ /* 0x000e220000000800 */
[C---:B-1----:R-:W-:Y:S01]  /*5f70*/  F2FP.SATFINITE.E4M3.F32.PACK_AB_MERGE_C R61, R78.reuse, R61, RZ ;  /* 0x0000003d4e3d723e */ /* 0x042fe200048070ff */
[----:B------:R-:W-:-:S03]  /*5f80*/  FADD.FTZ R78, R78, R3 ;  /* 0x000000034e4e7221 */ /* 0x000fc60000010000 */
[----:B------:R-:W-:Y:S02]  /*5f90*/  F2FP.SATFINITE.E4M3.F32.PACK_AB_MERGE_C R209, R77, R2, R61 ;  /* 0x000000024dd1723e */ /* 0x000fe4000480703d */
[----:B------:R-:W-:Y:S02]  /*5fa0*/  CS2R R76, SRZ ;  /* 0x00000000004c7805 */ /* 0x000fe4000001ff00 */
[----:B------:R-:W-:Y:S01]  /*5fb0*/  CS2R R60, SRZ ;  /* 0x00000000003c7805 */ /* 0x000fe2000001ff00 */
[----:B------:R-:W1:Y:S01]  /*5fc0*/  MUFU.EX2 R45, R45 ;  /* 0x0000002d002d7308 */ /* 0x000e620000000800 */
[----:B--2---:R-:W-:-:S07]  /*5fd0*/  FADD.FTZ R14, R24, R43 ;  /* 0x0000002b180e7221 */ /* 0x004fce0000010000 */
[----:B------:R-:W2:Y:S01]  /*5fe0*/  MUFU.EX2 R25, R25 ;  /* 0x0000001900197308 */ /* 0x000ea20000000800 */
[----:B0-----:R-:W-:-:S01]  /*5ff0*/  FADD.FTZ R3, R59, R78 ;  /* 0x0000004e3b037221 */ /* 0x001fc20000010000 */
[----:B------:R-:W-:-:S03]  /*6000*/  CS2R R78, SRZ ;  /* 0x00000000004e7805 */ /* 0x000fc6000001ff00 */
[----:B------:R-:W-:-:S03]  /*6010*/  FADD.FTZ R3, R62, R3 ;  /* 0x000000033e037221 */ /* 0x000fc60000010000 */
        /* <DEDUP_REMOVED lines=9> */
[----:B0-----:R-:W-:-:S01]  /*60b0*/  FADD.FTZ R14, R100, R3 ;  /* 0x00000003640e7221 */ /* 0x001fc20000010000 */
[----:B------:R-:W-:-:S06]  /*60c0*/  CS2R R24, SRZ ;  /* 0x0000000000187805 */ /* 0x000fcc000001ff00 */
[----:B------:R-:W0:Y:S01]  /*60d0*/  MUFU.EX2 R63, R63 ;  /* 0x0000003f003f7308 */ /* 0x000e220000000800 */
[----:B-1----:R-:W-:-:S01]  /*60e0*/  FADD.FTZ R14, R83, R14 ;  /* 0x0000000e530e7221 */ /* 0x002fc20000010000 */
[----:B------:R-:W-:Y:S02]  /*60f0*/  F2FP.SATFINITE.E4M3.F32.PACK_AB_MERGE_C R100, R83, R100, RZ ;  /* 0x000000645364723e */ /* 0x000fe400048070ff */
[----:B------:R-:W-:Y:S02]  /*6100*/  CS2R R82, SRZ ;  /* 0x0000000000527805 */ /* 0x000fe4000001ff00 */
[----:B------:R-:W-:Y:S02]  /*6110*/  F2FP.SATFINITE.E4M3.F32.PACK_AB_MERGE_C R211, R62, R59, R100 ;  /* 0x0000003b3ed3723e */ /* 0x000fe40004807064 */
        /* <DEDUP_REMOVED lines=15> */
[----:B------:R-:W-:Y:S02]  /*6210*/  F2FP.SATFINITE.E4M3.F32.PACK_AB_MERGE_C R29, R44, R29, RZ ;  /* 0x0000001d2c1d723e */ /* 0x000fe400048070ff */
[----:B------:R-:W-:Y:S02]  /*6220*/  CS2R R44, SRZ ;  /* 0x00000000002c7805 */ /* 0x000fe4000001ff00 */
[----:B------:R-:W-:Y:S02]  /*6230*/  F2FP.SATFINITE.E4M3.F32.PACK_AB_MERGE_C R204, R49, R28, R29 ;  /* 0x0000001c31cc723e */ /* 0x000fe4000480701d */
[----:B------:R-:W-:Y:S01]  /*6240*/  CS2R R28, SRZ ;  /* 0x00000000001c7805 */ /* 0x000fe2000001ff00 */
[----:B------:R-:W2:Y:S01]  /*6250*/  MUFU.EX2 R97, R97 ;  /* 0x0000006100617308 */ /* 0x000ea20000000800 */
[----:B0-----:R-:W-:-:S01]  /*6260*/  FADD.FTZ R14, R85, R14 ;  /* 0x0000000e550e7221 */ /* 0x001fc20000010000 */
[----:B------:R-:W-:-:S04]  /*6270*/  F2FP.SATFINITE.E4M3.F32.PACK_AB_MERGE_C R84, R85, R84, RZ ;  /* 0x000000545554723e */ /* 0x000fc800048070ff */
[----:B------:R-:W-:Y:S02]  /*6280*/  F2FP.SATFINITE.E4M3.F32.PACK_AB_MERGE_C R205, R30, R63, R84 ;  /* 0x0000003f1ecd723e */ /* 0x000fe40004807054 */
[----:B------:R-:W-:Y:S01]  /*6290*/  CS2R R84, SRZ ;  /* 0x0000000000547805 */ /* 0x000fe2000001ff00 */
[----:B------:R-:W0:Y:S01]  /*62a0*/  MUFU.EX2 R53, R53 ;  /* 0x0000003500357308 */ /* 0x000e220000000800 */
[----:B-1----:R-:W-:-:S01]  /*62b0*/  FADD.FTZ R20, R48, R5 ;  /* 0x0000000530147221 */ /* 0x002fc20000010000 */
[----:B------:R-:W-:Y:S02]  /*62c0*/  CS2R R62, SRZ ;  /* 0x00000000003e7805 */ /* 0x000fe4000001ff00 */
[----:B------:R-:W-:-:S04]  /*62d0*/  CS2R R30, SRZ ;  /* 0x00000000001e7805 */ /* 0x000fc8000001ff00 */
[----:B------:R1:W3:Y:S01]  /*62e0*/  MUFU.EX2 R6, R87 ;  /* 0x0000005700067308 */ /* 0x0002e20000000800 */
[----:B--2---:R-:W-:-:S07]  /*62f0*/  FADD.FTZ R3, R97, R14 ;  /* 0x0000000e61037221 */ /* 0x004fce0000010000 */
[----:B------:R-:W2:Y:S01]  /*6300*/  MUFU.EX2 R32, R32 ;  /* 0x0000002000207308 */ /* 0x000ea20000000800 */
[----:B0-----:R-:W-:-:S01]  /*6310*/  FADD.FTZ R5, R53, R20 ;  /* 0x0000001435057221 */ /* 0x001fc20000010000 */
[----:B-1----:R-:W-:-:S06]  /*6320*/  CS2R R86, SRZ ;  /* 0x0000000000567805 */ /* 0x002fcc000001ff00 */
        /* <DEDUP_REMOVED lines=8> */
[----:B------:R-:W-:Y:S01]  /*63b0*/  FADD.FTZ R33, R33, R26 ;  /* 0x0000001a21217221 */ /* 0x000fe20000010000 */
[----:B------:R-:W-:Y:S02]  /*63c0*/  CS2R R26, SRZ ;  /* 0x00000000001a7805 */ /* 0x000fe4000001ff00 */
[----:B------:R-:W-:Y:S02]  /*63d0*/  F2FP.SATFINITE.E4M3.F32.PACK_AB_MERGE_C R206, R53, R48, R32 ;  /* 0x0000003035ce723e */ /* 0x000fe40004807020 */
[----:B------:R-:W-:Y:S01]  /*63e0*/  CS2R R48, SRZ ;  /* 0x0000000000307805 */ /* 0x000fe2000001ff00 */
[----:B------:R-:W1:Y:S01]  /*63f0*/  MUFU.EX2 R107, R107 ;  /* 0x0000006b006b7308 */ /* 0x000e620000000800 */
[C---:B--2---:R-:W-:Y:S01]  /*6400*/  F2FP.SATFINITE.E4M3.F32.PACK_AB_MERGE_C R101, R10.reuse, R101, RZ ;  /* 0x000000650a65723e */ /* 0x044fe200048070ff */
[----:B------:R-:W-:-:S03]  /*6410*/  FADD.FTZ R10, R10, R3 ;  /* 0x000000030a0a7221 */ /* 0x000fc60000010000 */
[----:B------:R-:W-:-:S03]  /*6420*/  F2FP.SATFINITE.E4M3.F32.PACK_AB_MERGE_C R207, R6, R97, R101 ;  /* 0x0000006106cf723e */ /* 0x000fc60004807065 */
        /* <DEDUP_REMOVED lines=21> */
[----:B------:R-:W-:-:S03]  /*6580*/  F2FP.SATFINITE.E4M3.F32.PACK_AB_MERGE_C R201, R8, R107, R109 ;  /* 0x0000006b08c9723e */ /* 0x000fc6000480706d */
[----:B------:R-:W1:Y:S01]  /*6590*/  MUFU.EX2 R37, R37 ;  /* 0x0000002500257308 */ /* 0x000e620000000800 */
[----:B--2---:R-:W-:-:S01]  /*65a0*/  FADD.FTZ R2, R46, R67 ;  /* 0x000000432e027221 */ /* 0x004fc20000010000 */
[----:B------:R-:W-:-:S06]  /*65b0*/  CS2R R66, SRZ ;  /* 0x0000000000427805 */ /* 0x000fcc000001ff00 */
[----:B------:R-:W2:Y:S01]  /*65c0*/  MUFU.EX2 R14, R113 ;  /* 0x00000071000e7308 */ /* 0x000ea20000000800 */
[----:B0-----:R-:W-:-:S07]  /*65d0*/  FADD.FTZ R3, R115, R12 ;  /* 0x0000000c73037221 */ /* 0x001fce0000010000 */
[----:B------:R-:W-:Y:S01]  /*65e0*/  MUFU.EX2 R119, R119 ;  /* 0x0000007700777308 */ /* 0x000fe20000000800 */
[----:B-1----:R-:W-:-:S07]  /*65f0*/  FADD.FTZ R2, R37, R2 ;  /* 0x0000000225027221 */ /* 0x002fce0000010000 */
[----:B------:R-:W0:Y:S01]  /*6600*/  MUFU.EX2 R68, R68 ;  /* 0x0000004400447308 */ /* 0x000e220000000800 */
[----:B--2---:R-:W-:-:S07]  /*6610*/  FADD.FTZ R6, R14, R3 ;  /* 0x000000030e067221 */ /* 0x004fce0000010000 */
[----:B------:R-:W1:Y:S08]  /*6620*/  MUFU.EX2 R47, R47 ;  /* 0x0000002f002f7308 */ /* 0x000e700000000800 */
[----:B------:R-:W2:Y:S01]  /*6630*/  MUFU.EX2 R64, R64 ;  /* 0x0000004000407308 */ /* 0x000ea20000000800 */
[----:B0-----:R-:W-:Y:S01]  /*6640*/  F2FP.SATFINITE.E4M3.F32.PACK_AB_MERGE_C R7, R68, R119, RZ ;  /* 0x000000774407723e */ /* 0x001fe200048070ff */
[----:B------:R-:W-:-:S03]  /*6650*/  FADD.FTZ R119, R119, R6 ;  /* 0x0000000677777221 */ /* 0x000fc60000010000 */
[----:B------:R-:W-:Y:S01]  /*6660*/  F2FP.SATFINITE.E4M3.F32.PACK_AB_MERGE_C R203, R14, R115, R7 ;  /* 0x000000730ecb723e */ /* 0x000fe20004807007 */
[----:B-1----:R-:W-:-:S01]  /*6670*/  FADD.FTZ R3, R47, R2 ;  /* 0x000000022f037221 */ /* 0x002fc20000010000 */
[----:B------:R-:W-:Y:S01]  /*6680*/  FADD.FTZ R2, R68, R119 ;  /* 0x0000007744027221 */ /* 0x000fe20000010000 */
[----:B------:R-:W-:Y:S02]  /*6690*/  CS2R R68, SRZ ;  /* 0x0000000000447805 */ /* 0x000fe4000001ff00 */
[C---:B--2---:R-:W-:Y:S01]  /*66a0*/  F2FP.SATFINITE.E4M3.F32.PACK_AB_MERGE_C R5, R64.reuse, R47, RZ ;  /* 0x0000002f4005723e */ /* 0x044fe200048070ff */
[----:B------:R-:W-:-:S01]  /*66b0*/  FADD.FTZ R3, R64, R3 ;  /* 0x0000000340037221 */ /* 0x000fc20000010000 */
[----:B------:R-:W-:Y:S02]  /*66c0*/  CS2R R64, SRZ ;  /* 0x0000000000407805 */ /* 0x000fe4000001ff00 */
[----:B------:R-:W-:Y:S02]  /*66d0*/  F2FP.SATFINITE.E4M3.F32.PACK_AB_MERGE_C R202, R37, R46, R5 ;  /* 0x0000002e25ca723e */ /* 0x000fe40004807005 */
[----:B------:R-:W-:-:S02]  /*66e0*/  CS2R R46, SRZ ;  /* 0x00000000002e7805 */ /* 0x000fc4000001ff00 */
[----:B------:R-:W-:Y:S01]  /*66f0*/  CS2R R36, SRZ ;  /* 0x0000000000247805 */ /* 0x000fe2000001ff00 */
[----:B------:R-:W-:Y:S06]  /*6700*/  @!P3 BRA `(.L_x_1829) ;  /* 0x000000540008b947 */ /* 0x000fec0003800000 */
[----:B------:R-:W-:Y:S01]  /*6710*/  IMAD.MOV.U32 R6, RZ, RZ, R89 ;  /* 0x000000ffff067224 */ /* 0x000fe200078e0059 */
[----:B------:R-:W-:Y:S01]  /*6720*/  UMOV UR54, UR47 ;  /* 0x0000002f00367c82 */ /* 0x000fe20008000000 */
[----:B------:R-:W-:Y:S01]  /*6730*/  IMAD.MOV.U32 R5, RZ, RZ, R88 ;  /* 0x000000ffff057224 */ /* 0x000fe200078e0058 */
[----:B------:R-:W-:Y:S01]  /*6740*/  UMOV UR55, UR43 ;  /* 0x0000002b00377c82 */ /* 0x000fe20008000000 */
[----:B------:R-:W-:Y:S01]  /*6750*/  IMAD.MOV.U32 R87, RZ, RZ, RZ ;  /* 0x000000ffff577224 */ /* 0x000fe200078e00ff */
[----:B------:R-:W-:Y:S01]  /*6760*/  ULDC UR52, c[0x0][0x288] ;  /* 0x0000a20000347ab9 */ /* 0x000fe20000000800 */
[----:B------:R-:W-:-:S05]  /*6770*/  ULDC UR47, c[0x0][0x988] ;  /* 0x00026200002f7ab9 */ /* 0x000fca0000000800 */
.L_x_1839:
[----:B------:R-:W-:Y:S01]  /*6780*/  ISETP.NE.AND P4, PT, RZ, UR40, PT ;  /* 0x00000028ff007c0c */ /* 0x000fe2000bf85270 */
[----:B------:R-:W-:-:S04]  /*6790*/  UISETP.NE.AND UP1, UPT, UR54, 0x1, UPT ;  /* 0x000000013600788c */ /* 0x000fc8000bf25270 */
[----:B------:R-:W-:-:S04]  /*67a0*/  USEL UR43, URZ, 0x1, UP1 ;  /* 0x000000013f2b7887 */ /* 0x000fc80008800000 */
[----:B------:R-:W-:-:S04]  /*67b0*/  ULOP3.LUT UR43, UR55, UR43, URZ, 0x3c, !UPT ;  /* 0x0000002b372b7292 */ /* 0x000fc8000f8e3c3f */
[----:B------:R-:W-:Y:S08]  /*67c0*/  @P4 BRA `(.L_x_1830) ;  /* 0x0000000000384947 */ /* 0x000ff00003800000 */
[----:B------:R-:W-:Y:S05]  /*67d0*/  @!P0 BRA `(.L_x_1831) ;  /* 0x0000000000048947 */ /* 0x000fea0003800000 */
[----:B------:R-:W-:Y:S01]  /*67e0*/  BPT.TRAP 0x1 ;  /* 0x000000040000795c */ /* 0x000fe20000300000 */
.L_x_1831:
        /* <DEDUP_REMOVED lines=9> */
.L_x_1832:
[----:B-1----:R-:W-:Y:S05]  /*6880*/  @P3 BRA `(.L_x_1830) ;  /* 0x0000000000083947 */ /* 0x002fea0003800000 */
[----:B------:R-:W1:Y:S02]  /*6890*/  SYNCS.PHASECHK.TRANS64.TRYWAIT P3, [UR6+0x2e830], R7 ;  /* 0x02e83007ff0075a7 */ /* 0x000e640008060146 */
[----:B-1----:R-:W-:Y:S05]  /*68a0*/  @!P3 BRA `(.L_x_1833) ;  /* 0x0000010400e0b947 */ /* 0x002fea0003800000 */
.L_x_1830:
[----:B-1----:R-:W1:Y:S01]  /*68b0*/  S2R R8, SR_TID.X ;  /* 0x0000000000087919 */ /* 0x002e620000002100 */
[----:B------:R-:W-:Y:S01]  /*68c0*/  R2UR UR56, R4 ;  /* 0x00000000043872ca */ /* 0x000fe200000e0000 */
[----:B------:R-:W-:Y:S01]  /*68d0*/  UIADD3 UR53, UR54, 0x1, URZ ;  /* 0x0000000136357890 */ /* 0x000fe2000fffe03f */
[----:B------:R-:W-:Y:S01]  /*68e0*/  UMOV UR19, 0x40000040 ;  /* 0x4000004000137882 */ /* 0x000fe20000000000 */
[----:B------:R-:W-:Y:S02]  /*68f0*/  UMOV UR20, UR16 ;  /* 0x0000001000147c82 */ /* 0x000fe40008000000 */
[----:B------:R-:W-:Y:S01]  /*6900*/  UISETP.NE.AND UP1, UPT, UR53, 0x2, UPT ;  /* 0x000000023500788c */ /* 0x000fe2000bf25270 */
[----:B------:R-:W-:Y:S01]  /*6910*/  UMOV UR21, UR17 ;  /* 0x0000001100157c82 */ /* 0x000fe20008000000 */
[----:B------:R-:W-:Y:S02]  /*6920*/  UMOV UR23, 0x40000040 ;  /* 0x4000004000177882 */ /* 0x000fe40000000000 */
[----:B------:R-:W-:Y:S01]  /*6930*/  USEL UR53, UR53, URZ, UP1 ;  /* 0x0000003f35357287 */ /* 0x000fe20008800000 */
[----:B------:R-:W-:Y:S01]  /*6940*/  UMOV UR24, UR16 ;  /* 0x0000001000187c82 */ /* 0x000fe20008000000 */
[----:B------:R-:W-:-:S02]  /*6950*/  UMOV UR25, UR17 ;  /* 0x0000001100197c82 */ /* 0x000fc40008000000 */
[----:B------:R-:W-:Y:S01]  /*6960*/  UIMAD UR56, UR53, 0x700, UR56 ;  /* 0x00000700353878a4 */ /* 0x000fe2000f8e0238 */
[----:B------:R-:W-:Y:S01]  /*6970*/  UMOV UR27, 0x40000040 ;  /* 0x40000040001b7882 */ /* 0x000fe20000000000 */
[----:B------:R-:W-:Y:S02]  /*6980*/  UMOV UR28, UR16 ;  /* 0x00000010001c7c82 */ /* 0x000fe40008000000 */
[----:B------:R-:W-:Y:S02]  /*6990*/  UIADD3 UR22, UR56, 0x100, URZ ;  /* 0x0000010038167890 */ /* 0x000fe4000fffe03f */
[----:B------:R-:W-:Y:S02]  /*69a0*/  UIADD3 UR26, UR56, 0x200, URZ ;  /* 0x00000200381a7890 */ /* 0x000fe4000fffe03f */
[----:B------:R-:W-:Y:S01]  /*69b0*/  UMOV UR18, UR56 ;  /* 0x0000003800127c82 */ /* 0x000fe20008000000 */
[----:B------:R-:W-:Y:S01]  /*69c0*/  UIADD3 UR30, UR56, 0x300, URZ ;  /* 0x00000300381e7890 */ /* 0x000fe2000fffe03f */
[----:B------:R-:W-:Y:S01]  /*69d0*/  UMOV UR29, UR17 ;  /* 0x00000011001d7c82 */ /* 0x000fe20008000000 */
[----:B------:R-:W-:Y:S01]  /*69e0*/  UMOV UR31, 0x40000040 ;  /* 0x40000040001f7882 */ /* 0x000fe20000000000 */
[----:B------:R-:W-:Y:S01]  /*69f0*/  UIADD3 UR34, UR56, 0x400, URZ ;  /* 0x0000040038227890 */ /* 0x000fe2000fffe03f */
[----:B------:R-:W-:Y:S01]  /*6a00*/  UMOV UR32, UR16 ;  /* 0x0000001000207c82 */ /* 0x000fe20008000000 */
[----:B------:R-:W-:Y:S01]  /*6a10*/  UMOV UR33, UR17 ;  /* 0x0000001100217c82 */ /* 0x000fe20008000000 */
[----:B------:R-:W-:Y:S01]  /*6a20*/  UMOV UR35, 0x40000040 ;  /* 0x4000004000237882 */ /* 0x000fe20000000000 */
[----:B-1----:R-:W-:Y:S01]  /*6a30*/  SHF.R.U32.HI R8, RZ, 0x7, R8 ;  /* 0x00000007ff087819 */ /* 0x002fe20000011608 */
[----:B------:R-:W-:Y:S01]  /*6a40*/  UIADD3 UR6, UR56, 0x600, URZ ;  /* 0x0000060038067890 */ /* 0x000fe2000fffe03f */
[----:B------:R-:W-:Y:S01]  /*6a50*/  UMOV UR7, 0x40000040 ;  /* 0x4000004000077882 */ /* 0x000fe20000000000 */
[----:B------:R-:W-:-:S02]  /*6a60*/  UIADD3 UR10, UR56, 0x602, URZ ;  /* 0x00000602380a7890 */ /* 0x000fc4000fffe03f */
[----:B0-----:R-:W-:Y:S01]  /*6a70*/  VIADD R7, R8, 0x8 ;  /* 0x0000000808077836 */ /* 0x001fe20000000000 */
[----:B------:R-:W-:Y:S01]  /*6a80*/  UMOV UR11, 0x40000040 ;  /* 0x40000040000b7882 */ /* 0x000fe20000000000 */
[----:B------:R-:W-:Y:S01]  /*6a90*/  UIADD3 UR14, UR56, 0x6, URZ ;  /* 0x00000006380e7890 */ /* 0x000fe2000fffe03f */
[----:B------:R-:W-:Y:S02]  /*6aa0*/  UMOV UR15, 0x40000040 ;  /* 0x40000040000f7882 */ /* 0x000fe40000000000 */
[----:B------:R0:W-:Y:S06]  /*6ab0*/  BAR.SYNC.DEFER_BLOCKING R7, 0x100 ;  /* 0x000400070000751d */ /* 0x0001ec0000010000 */
[----:B------:R-:W-:-:S06]  /*6ac0*/  WARPGROUP.ARRIVE ;  /* 0x00000000000079c5 */ /* 0x000fcc0000000000 */
[----:B------:R-:W-:Y:S01]  /*6ad0*/  QGMMA.64x32x32.F32.E4M3.E4M3 R184, gdesc[UR16], RZ, !UPT, gsb0 ;  /* 0x0060000010b879f3 */ /* 0x000fe2000c0008ff */
[----:B------:R-:W-:Y:S01]  /*6ae0*/  UIADD3 UR18, UR56, 0x500, URZ ;  /* 0x0000050038127890 */ /* 0x000fe2000fffe03f */
        /* <DEDUP_REMOVED lines=152> */
.L_x_1835:
[----:B------:R-:W-:Y:S01]  /*7470*/  ULEA UR6, UR54, UR41, 0x3 ;  /* 0x0000002936067291 */ /* 0x000fe2000f8e183f */
[----:B------:R-:W-:-:S05]  /*7480*/  IMAD.U32 R7, RZ, RZ, UR55 ;  /* 0x00000037ff077e24 */ /* 0x000fca000f8e00ff */
[----:B------:R-:W-:-:S04]  /*7490*/  SHF.L.U32 R7, R7, 0x1f, RZ ;  /* 0x0000001f07077819 */ /* 0x000fc800000006ff */
[----:B------:R0:W1:Y:S01]  /*74a0*/  SYNCS.PHASECHK.TRANS64.TRYWAIT P3, [UR6+0x2e850], R7 ;  /* 0x02e85007ff0075a7 */ /* 0x0000620008060146 */
[----:B------:R-:W-:Y:S05]  /*74b0*/  @!P0 BRA `(.L_x_1836) ;  /* 0x0000000000048947 */ /* 0x000fea0003800000 */
[----:B------:R-:W-:Y:S01]  /*74c0*/  BPT.TRAP 0x1 ;  /* 0x000000040000795c */ /* 0x000fe20000300000 */
.L_x_1836:
[----:B-1----:R-:W-:Y:S05]  /*74d0*/  @P3 BRA `(.L_x_1834) ;  /* 0x0000000000083947 */ /* 0x002fea0003800000 */
[----:B------:R-:W1:Y:S02]  /*74e0*/  SYNCS.PHASECHK.TRANS64.TRYWAIT P3, [UR6+0x2e850], R7 ;  /* 0x02e85007ff0075a7 */ /* 0x000e640008060146 */
[----:B-1----:R-:W-:Y:S05]  /*74f0*/  @!P3 BRA `(.L_x_1837) ;  /* 0x000000f800e4b947 */ /* 0x002fea0003800000 */
.L_x_1834:
[----:B------:R-:W-:Y:S01]  /*7500*/  UIADD3 UR6, UR41, 0x400, URZ ;  /* 0x0000040029067890 */ /* 0x000fe2000fffe03f */
[----:B------:R-:W-:Y:S01]  /*7510*/  WARPGROUP.ARRIVE ;  /* 0x00000000000079c5 */ /* 0x000fe20000000000 */
[----:B------:R-:W-:Y:S01]  /*7520*/  UMOV UR7, 0xc0000010 ;  /* 0xc000001000077882 */ /* 0x000fe20000000000 */
[----:B------:R-:W-:Y:S01]  /*7530*/  FMUL.FTZ R13, R0, R190 ;  /* 0x000000be000d7220 */ /* 0x000fe20000410000 */
[----:B------:R-:W-:Y:S01]  /*7540*/  USHF.R.U32.HI UR6, URZ, 0x4, UR6 ;  /* 0x000000043f067899 */ /* 0x000fe20008011606 */
[----:B------:R-:W-:Y:S02]  /*7550*/  VIADD R190, R18, UR36 ;  /* 0x0000002412be7c36 */ /* 0x000fe40008000000 */
[C---:B------:R-:W-:Y:S01]  /*7560*/  FMUL.FTZ R14, R0.reuse, R191 ;  /* 0x000000bf000e7220 */ /* 0x040fe20000410000 */
[C---:B------:R-:W-:Y:S01]  /*7570*/  FMUL.FTZ R12, R0.reuse, R189 ;  /* 0x000000bd000c7220 */ /* 0x040fe20000410000 */
[----:B------:R-:W-:Y:S01]  /*7580*/  ULOP3.LUT UR6, UR6, 0x3fff, URZ, 0xc0, !UPT ;  /* 0x00003fff06067892 */ /* 0x000fe2000f8ec03f */
[C---:B------:R-:W-:Y:S01]  /*7590*/  FMUL.FTZ R189, R0.reuse, R116 ;  /* 0x0000007400bd7220 */ /* 0x040fe20000410000 */
[C---:B------:R-:W-:Y:S01]  /*75a0*/  FMUL.FTZ R21, R0.reuse, R194 ;  /* 0x000000c200157220 */ /* 0x040fe20000410000 */
[----:B------:R-:W-:Y:S01]  /*75b0*/  IMAD.MOV.U32 R116, RZ, RZ, R190 ;  /* 0x000000ffff747224 */ /* 0x000fe200078e00be */
[----:B------:R-:W-:Y:S01]  /*75c0*/  ULOP3.LUT UR6, UR6, 0x10000, URZ, 0xfc, !UPT ;  /* 0x0001000006067892 */ /* 0x000fe2000f8efc3f */
[----:B------:R-:W2:Y:S01]  /*75d0*/  LDC R194, c[0x0][0x2f0] ;  /* 0x0000bc00ffc27b82 */ /* 0x000ea20000000800 */
[C---:B------:R-:W-:Y:S01]  /*75e0*/  FMUL.FTZ R15, R0.reuse, R192 ;  /* 0x000000c0000f7220 */ /* 0x040fe20000410000 */
[C---:B01----:R-:W-:Y:S01]  /*75f0*/  FMUL.FTZ R7, R0.reuse, R184 ;  /* 0x000000b800077220 */ /* 0x043fe20000410000 */
[----:B------:R-:W-:Y:S01]  /*7600*/  UIMAD UR11, UR54, 0x700, UR6 ;  /* 0x00000700360b78a4 */ /* 0x000fe2000f8e0206 */
[C---:B------:R-:W-:Y:S01]  /*7610*/  FMUL.FTZ R8, R0.reuse, R185 ;  /* 0x000000b900087220 */ /* 0x040fe20000410000 */
[----:B------:R-:W-:Y:S01]  /*7620*/  FMUL.FTZ R185, R0, R196 ;  /* 0x000000c400b97220 */ /* 0x000fe20000410000 */
[----:B------:R-:W-:-:S02]  /*7630*/  IMAD.MOV.U32 R196, RZ, RZ, -0x2 ;  /* 0xfffffffeffc47424 */ /* 0x000fc400078e00ff */
[C---:B------:R-:W-:Y:S01]  /*7640*/  FMUL.FTZ R168, R0.reuse, R168 ;  /* 0x000000a800a87220 */ /* 0x040fe20000410000 */
[----:B------:R-:W0:Y:S01]  /*7650*/  MUFU.TANH R7, R7 ;  /* 0x0000000700077308 */ /* 0x000e220000002400 */
[C---:B------:R-:W-:Y:S01]  /*7660*/  FMUL.FTZ R20, R0.reuse, R193 ;  /* 0x000000c100147220 */ /* 0x040fe20000410000 */
[----:B------:R-:W-:Y:S01]  /*7670*/  UMOV UR6, UR11 ;  /* 0x0000000b00067c82 */ /* 0x000fe20008000000 */
[C---:B------:R-:W-:Y:S01]  /*7680*/  FMUL.FTZ R193, R0.reuse, R93 ;  /* 0x0000005d00c17220 */ /* 0x040fe20000410000 */
[----:B------:R-:W-:Y:S01]  /*7690*/  QGMMA.64x128x32.F32.E4M3.E4M3 R24, R224, gdesc[UR4], R24, gsb0 ;  /* 0x01e00004e0187df3 */ /* 0x000fe20008000818 */
[----:B------:R-:W-:Y:S01]  /*76a0*/  UIADD3 UR6, UR11, 0x100, URZ ;  /* 0x000001000b067890 */ /* 0x000fe2000fffe03f */
[C---:B------:R-:W-:Y:S01]  /*76b0*/  FMUL.FTZ R176, R0.reuse, R176 ;  /* 0x000000b000b07220 */ /* 0x040fe20000410000 */
[----:B------:R-:W-:Y:S01]  /*76c0*/  UMOV UR7, 0xc0000010 ;  /* 0xc000001000077882 */ /* 0x000fe20000000000 */
        /* <DEDUP_REMOVED lines=8> */
[----:B------:R-:W3:Y:S01]  /*7750*/  MUFU.TANH R168, R168 ;  /* 0x000000a800a87308 */ /* 0x000ee20000002400 */
        /* <DEDUP_REMOVED lines=31> */
[----:B------:R-:W4:Y:S01]  /*7950*/  MUFU.TANH R8, R8 ;  /* 0x0000000800087308 */ /* 0x000f220000002400 */
        /* <DEDUP_REMOVED lines=11> */
[----:B------:R-:W-:Y:S01]  /*7a10*/  UMOV UR10, UR47 ;  /* 0x0000002f000a7c82 */ /* 0x000fe20008000000 */
        /* <DEDUP_REMOVED lines=47> */
[----:B------:R-:W-:Y:S01]  /*7d10*/  FMUL.FTZ R102, R0, R102 ;  /* 0x0000006600667220 */ /* 0x000fe20000410000 */
[----:B------:R-:W0:Y:S03]  /*7d20*/  S2R R235, SR_TID.X ;  /* 0x0000000000eb7919 */ /* 0x000e260000002100 */
[----:B------:R-:W5:Y:S08]  /*7d30*/  MUFU.TANH R169, R169 ;  /* 0x000000a900a97308 */ /* 0x000f700000002400 */
[----:B------:R-:W5:Y:S08]  /*7d40*/  MUFU.TANH R172, R172 ;  /* 0x000000ac00ac7308 */ /* 0x000f700000002400 */
[----:B------:R-:W5:Y:S08]  /*7d50*/  MUFU.TANH R173, R173 ;  /* 0x000000ad00ad7308 */ /* 0x000f700000002400 */
[----:B------:R-:W5:Y:S01]  /*7d60*/  MUFU.TANH R120, R120 ;  /* 0x0000007800787308 */ /* 0x000f620000002400 */
[----:B0-----:R-:W-:-:S07]  /*7d70*/  SHF.R.U32.HI R235, RZ, 0x7, R235 ;  /* 0x00000007ffeb7819 */ /* 0x001fce00000116eb */
[----:B------:R-:W0:Y:S01]  /*7d80*/  MUFU.TANH R177, R177 ;  /* 0x000000b100b17308 */ /* 0x000e220000002400 */
[----:B------:R-:W-:Y:S02]  /*7d90*/  WARPGROUP.DEPBAR.LE gsb0, 0x0 ;  /* 0x00008000000079c5 */ /* 0x000fe40000010000 */
[----:B------:R-:W-:-:S05]  /*7da0*/  WARPGROUP.ARRIVE ;  /* 0x00000000000079c5 */ /* 0x000fca0000000000 */
[----:B------:R-:W0:Y:S01]  /*7db0*/  MUFU.TANH R180, R180 ;  /* 0x000000b400b47308 */ /* 0x000e220000002400 */
[----:B------:R-:W-:Y:S01]  /*7dc0*/  QGMMA.64x128x32.F32.E4M3.E4M3 R24, R220, gdesc[UR4], R24, gsb0 ;  /* 0x01e00004dc187df3 */ /* 0x000fe20008000818 */
[----:B------:R-:W-:Y:S01]  /*7dd0*/  @UP0 ULDC UR6, c[0x0][0x44c] ;  /* 0x0001130000060ab9 */ /* 0x000fe20000000800 */
[----:B------:R-:W-:Y:S01]  /*7de0*/  UMOV UR7, 0xc0000010 ;  /* 0xc000001000077882 */ /* 0x000fe20000000000 */
[----:B------:R-:W-:Y:S01]  /*7df0*/  @P2 IMAD.HI.U32 R191, R190, UR6, RZ ;  /* 0x00000006bebf2c27 */ /* 0x000fe2000f8e00ff */
[----:B------:R-:W-:-:S03]  /*7e00*/  @UP0 ULDC UR6, c[0x0][0x450] ;  /* 0x0001140000060ab9 */ /* 0x000fc60000000800 */
[C---:B------:R-:W-:Y:S01]  /*7e10*/  FMUL.FTZ R190, R0.reuse, R89 ;  /* 0x0000005900be7220 */ /* 0x040fe20000410000 */
[----:B------:R-:W0:Y:S01]  /*7e20*/  MUFU.TANH R181, R181 ;  /* 0x000000b500b57308 */ /* 0x000e220000002400 */
[----:B------:R-:W-:Y:S01]  /*7e30*/  @P2 SHF.R.U32.HI R116, RZ, UR6, R191 ;  /* 0x00000006ff742c19 */ /* 0x000fe200080116bf */
[----:B------:R-:W-:Y:S01]  /*7e40*/  UMOV UR6, 0x1 ;  /* 0x0000000100067882 */ /* 0x000fe20000000000 */
[----:B------:R-:W-:Y:S01]  /*7e50*/  FMUL.FTZ R191, R0, R159 ;  /* 0x0000009f00bf7220 */ /* 0x000fe20000410000 */
[----:B------:R-:W-:Y:S02]  /*7e60*/  UIMAD UR6, UR51, -0xe0, UR6 ;  /* 0xffffff20330678a4 */ /* 0x000fe4000f8e0206 */
[----:B------:R-:W1:Y:S02]  /*7e70*/  SHFL.IDX PT, R192, R116, RZ, 0x1c1f ;  /* 0x001c1fff74c07589 */ /* 0x000e6400000e0000 */
[----:B------:R-:W0:Y:S02]  /*7e80*/  MUFU.TANH R128, R128 ;  /* 0x0000008000807308 */ /* 0x000e240000002400 */
[----:B------:R-:W-:Y:S01]  /*7e90*/  IMAD R89, R17, R196, UR6 ;  /* 0x0000000611597e24 */ /* 0x000fe2000f8e02c4 */
[----:B------:R-:W0:Y:S01]  /*7ea0*/  SHFL.IDX PT, R116, R116, 0x1, 0x1c1f ;  /* 0x003c1f0074747f89 */ /* 0x000e2200000e0000 */
[----:B------:R-:W-:Y:S01]  /*7eb0*/  UIADD3 UR6, UR11, 0x200, URZ ;  /* 0x000002000b067890 */ /* 0x000fe2000fffe03f */
[----:B------:R-:W-:-:S02]  /*7ec0*/  IMAD.U32 R196, RZ, RZ, UR53 ;  /* 0x00000035ffc47e24 */ /* 0x000fc4000f8e00ff */
[----:B--2---:R-:W-:Y:S01]  /*7ed0*/  IMAD R89, R194, UR46, R89 ;  /* 0x0000002ec2597c24 */ /* 0x004fe2000f8e0259 */
[----:B------:R-:W2:Y:S02]  /*7ee0*/  MUFU.TANH R153, R153 ;  /* 0x0000009900997308 */ /* 0x000ea40000002400 */
[----:B------:R-:W-:-:S06]  /*7ef0*/  @!P1 LEA R196, R196, UR41, 0x3 ;  /* 0x00000029c4c49c11 */ /* 0x000fcc000f8e18ff */
[----:B------:R-:W2:Y:S01]  /*7f00*/  MUFU.TANH R156, R156 ;  /* 0x0000009c009c7308 */ /* 0x000ea20000002400 */
[----:B-1----:R-:W-:-:S07]  /*7f10*/  IADD3 R93, R192, -UR52, R89 ;  /* 0x80000034c05d7c10 */ /* 0x002fce000fffe059 */
[----:B------:R-:W1:Y:S01]  /*7f20*/  MUFU.TANH R157, R157 ;  /* 0x0000009d009d7308 */ /* 0x000e620000002400 */
[C---:B------:R-:W-:Y:S02]  /*7f30*/  ISETP.GT.AND P5, PT, R93.reuse, RZ, PT ;  /* 0x000000ff5d00720c */ /* 0x040fe40003fa4270 */
[----:B------:R-:W-:Y:S02]  /*7f40*/  ISETP.GT.AND P6, PT, R93, 0x1, PT ;  /* 0x000000015d00780c */ /* 0x000fe40003fc4270 */
[----:B------:R-:W-:Y:S02]  /*7f50*/  FSEL R192, R7, -INF , P5 ;  /* 0xff80000007c07808 */ /* 0x000fe40002800000 */
[C---:B------:R-:W-:Y:S01]  /*7f60*/  ISETP.GT.AND P5, PT, R93.reuse, 0x10, PT ;  /* 0x000000105d00780c */ /* 0x040fe20003fa4270 */
[----:B------:R-:W1:Y:S01]  /*7f70*/  MUFU.TANH R104, R104 ;  /* 0x0000006800687308 */ /* 0x000e620000002400 */
[----:B------:R-:W-:Y:S02]  /*7f80*/  ISETP.GT.AND P3, PT, R93, 0x8, PT ;  /* 0x000000085d00780c */ /* 0x000fe40003f64270 */
[----:B------:R-:W-:-:S02]  /*7f90*/  FSEL R15, R15, -INF , P5 ;  /* 0xff8000000f0f7808 */ /* 0x000fc40002800000 */
[C---:B------:R-:W-:Y:S02]  /*7fa0*/  ISETP.GT.AND P5, PT, R93.reuse, 0x20, PT ;  /* 0x000000205d00780c */ /* 0x040fe40003fa4270 */
[C---:B------:R-:W-:Y:S01]  /*7fb0*/  ISETP.GT.AND P4, PT, R93.reuse, 0x9, PT ;  /* 0x000000095d00780c */ /* 0x040fe20003f84270 */
[----:B------:R-:W1:Y:S01]  /*7fc0*/  MUFU.TANH R161, R161 ;  /* 0x000000a100a17308 */ /* 0x000e620000002400 */
[----:B---3--:R-:W-:Y:S02]  /*7fd0*/  FSEL R168, R168, -INF , P5 ;  /* 0xff800000a8a87808 */ /* 0x008fe40002800000 */
[C---:B------:R-:W-:Y:S02]  /*7fe0*/  ISETP.GT.AND P5, PT, R93.reuse, 0x30, PT ;  /* 0x000000305d00780c */ /* 0x040fe40003fa4270 */
[----:B----4-:R-:W-:Y:S02]  /*7ff0*/  FSEL R8, R8, -INF , P6 ;  /* 0xff80000008087808 */ /* 0x010fe40003000000 */
[----:B------:R-:W-:Y:S01]  /*8000*/  FSEL R176, R176, -INF , P5 ;  /* 0xff800000b0b07808 */ /* 0x000fe20002800000 */
[----:B------:R-:W3:Y:S01]  /*8010*/  MUFU.TANH R164, R164 ;  /* 0x000000a400a47308 */ /* 0x000ee20000002400 */
[----:B------:R-:W-:-:S02]  /*8020*/  ISETP.GT.AND P5, PT, R93, 0x40, PT ;  /* 0x000000405d00780c */ /* 0x000fc40003fa4270 */
[----:B-----5:R-:W-:Y:S02]  /*8030*/  FSEL R11, R11, -INF , P3 ;  /* 0xff8000000b0b7808 */ /* 0x020fe40001800000 */
[----:B------:R-:W-:Y:S02]  /*8040*/  FSEL R152, R152, -INF , P5 ;  /* 0xff80000098987808 */ /* 0x000fe40002800000 */
[C---:B------:R-:W-:Y:S01]  /*8050*/  ISETP.GT.AND P5, PT, R93.reuse, 0x50, PT ;  /* 0x000000505d00780c */ /* 0x040fe20003fa4270 */
[----:B------:R-:W4:Y:S01]  /*8060*/  MUFU.TANH R165, R165 ;  /* 0x000000a500a57308 */ /* 0x000f220000002400 */
[----:B------:R-:W-:Y:S02]  /*8070*/  FSEL R12, R12, -INF , P4 ;  /* 0xff8000000c0c7808 */ /* 0x000fe40002000000 */
[----:B------:R-:W-:Y:S02]  /*8080*/  FSEL R160, R160, -INF , P5 ;  /* 0xff800000a0a07808 */ /* 0x000fe40002800000 */
[----:B------:R-:W-:-:S02]  /*8090*/  ISETP.GT.AND P5, PT, R93, 0x60, PT ;  /* 0x000000605d00780c */ /* 0x000fc40003fa4270 */
[C---:B------:R-:W-:Y:S01]  /*80a0*/  ISETP.GT.AND P6, PT, R93.reuse, 0x11, PT ;  /* 0x000000115d00780c */ /* 0x040fe20003fc4270 */
[----:B------:R-:W5:Y:S01]  /*80b0*/  MUFU.TANH R112, R112 ;  /* 0x0000007000707308 */ /* 0x000f620000002400 */
[C---:B------:R-:W-:Y:S02]  /*80c0*/  ISETP.GT.AND P3, PT, R93.reuse, 0x18, PT ;  /* 0x000000185d00780c */ /* 0x040fe40003f64270 */
[C---:B------:R-:W-:Y:S02]  /*80d0*/  ISETP.GT.AND P4, PT, R93.reuse, 0x19, PT ;  /* 0x000000195d00780c */ /* 0x040fe40003f84270 */
[----:B------:R-:W-:Y:S02]  /*80e0*/  FSEL R136, R136, -INF , P5 ;  /* 0xff80000088887808 */ /* 0x000fe40002800000 */
[----:B------:R-:W-:Y:S01]  /*80f0*/  ISETP.GT.AND P5, PT, R93, 0x70, PT ;  /* 0x000000705d00780c */ /* 0x000fe20003fa4270 */
[----:B------:R-:W5:Y:S01]  /*8100*/  MUFU.TANH R137, R137 ;  /* 0x0000008900897308 */ /* 0x000f620000002400 */
[----:B------:R-:W-:-:S02]  /*8110*/  FSEL R20, R20, -INF , P6 ;  /* 0xff80000014147808 */ /* 0x000fc40003000000 */
[----:B------:R-:W-:Y:S02]  /*8120*/  FSEL R185, R185, -INF , P3 ;  /* 0xff800000b9b97808 */ /* 0x000fe40001800000 */
[----:B------:R-:W-:Y:S02]  /*8130*/  FSEL R186, R186, -INF , P4 ;  /* 0xff800000baba7808 */ /* 0x000fe40002000000 */
[C---:B------:R-:W-:Y:S01]  /*8140*/  ISETP.GT.AND P6, PT, R93.reuse, 0x21, PT ;  /* 0x000000215d00780c */ /* 0x040fe20003fc4270 */
[----:B------:R-:W5:Y:S01]  /*8150*/  MUFU.TANH R140, R140 ;  /* 0x0000008c008c7308 */ /* 0x000f620000002400 */
[C---:B------:R-:W-:Y:S02]  /*8160*/  ISETP.GT.AND P3, PT, R93.reuse, 0x28, PT ;  /* 0x000000285d00780c */ /* 0x040fe40003f64270 */
[----:B------:R-:W-:Y:S02]  /*8170*/  ISETP.GT.AND P4, PT, R93, 0x29, PT ;  /* 0x000000295d00780c */ /* 0x000fe40003f84270 */
[----:B------:R-:W-:-:S02]  /*8180*/  FSEL R144, R144, -INF , P5 ;  /* 0xff80000090907808 */ /* 0x000fc40002800000 */
[----:B------:R-:W-:Y:S01]  /*8190*/  ISETP.GT.AND P5, PT, R93, 0x80, PT ;  /* 0x000000805d00780c */ /* 0x000fe20003fa4270 */
[----:B------:R-:W5:Y:S01]  /*81a0*/  MUFU.TANH R141, R141 ;  /* 0x0000008d008d7308 */ /* 0x000f620000002400 */
[----:B------:R-:W-:Y:S02]  /*81b0*/  FSEL R169, R169, -INF , P6 ;  /* 0xff800000a9a97808 */ /* 0x000fe40003000000 */
[----:B------:R-:W-:Y:S02]  /*81c0*/  FSEL R172, R172, -INF , P3 ;  /* 0xff800000acac7808 */ /* 0x000fe40001800000 */
[----:B------:R-:W-:Y:S02]  /*81d0*/  FSEL R173, R173, -INF , P4 ;  /* 0xff800000adad7808 */ /* 0x000fe40002000000 */
[C---:B------:R-:W-:Y:S01]  /*81e0*/  ISETP.GT.AND P6, PT, R93.reuse, 0x31, PT ;  /* 0x000000315d00780c */ /* 0x040fe20003fc4270 */
[----:B------:R-:W5:Y:S01]  /*81f0*/  MUFU.TANH R88, R88 ;  /* 0x0000005800587308 */ /* 0x000f620000002400 */
[----:B------:R-:W-:-:S02]  /*8200*/  ISETP.GT.AND P3, PT, R93, 0x38, PT ;  /* 0x000000385d00780c */ /* 0x000fc40003f64270 */
[C---:B------:R-:W-:Y:S02]  /*8210*/  ISETP.GT.AND P4, PT, R93.reuse, 0x39, PT ;  /* 0x000000395d00780c */ /* 0x040fe40003f84270 */
[----:B------:R-:W-:Y:S02]  /*8220*/  FSEL R120, R120, -INF , P5 ;  /* 0xff80000078787808 */ /* 0x000fe40002800000 */
[----:B------:R-:W-:Y:S01]  /*8230*/  ISETP.GT.AND P5, PT, R93, 0x90, PT ;  /* 0x000000905d00780c */ /* 0x000fe20003fa4270 */
[----:B------:R-:W5:Y:S01]  /*8240*/  MUFU.TANH R145, R145 ;  /* 0x0000009100917308 */ /* 0x000f620000002400 */
[----:B0-----:R-:W-:Y:S02]  /*8250*/  FSEL R177, R177, -INF , P6 ;  /* 0xff800000b1b17808 */ /* 0x001fe40003000000 */
[----:B------:R-:W-:Y:S02]  /*8260*/  FSEL R180, R180, -INF , P3 ;  /* 0xff800000b4b47808 */ /* 0x000fe40001800000 */
[----:B------:R-:W-:-:S02]  /*8270*/  FSEL R181, R181, -INF , P4 ;  /* 0xff800000b5b57808 */ /* 0x000fc40002000000 */
[C---:B------:R-:W-:Y:S01]  /*8280*/  ISETP.GT.AND P6, PT, R93.reuse, 0x41, PT ;  /* 0x000000415d00780c */ /* 0x040fe20003fc4270 */
[----:B------:R-:W0:Y:S01]  /*8290*/  MUFU.TANH R148, R148 ;  /* 0x0000009400947308 */ /* 0x000e220000002400 */
[C---:B------:R-:W-:Y:S02]  /*82a0*/  ISETP.GT.AND P3, PT, R93.reuse, 0x48, PT ;  /* 0x000000485d00780c */ /* 0x040fe40003f64270 */
[C---:B------:R-:W-:Y:S02]  /*82b0*/  ISETP.GT.AND P4, PT, R93.reuse, 0x49, PT ;  /* 0x000000495d00780c */ /* 0x040fe40003f84270 */
[----:B------:R-:W-:Y:S02]  /*82c0*/  FSEL R128, R128, -INF , P5 ;  /* 0xff80000080807808 */ /* 0x000fe40002800000 */
[----:B------:R-:W-:Y:S01]  /*82d0*/  ISETP.GT.AND P5, PT, R93, 0xa0, PT ;  /* 0x000000a05d00780c */ /* 0x000fe20003fa4270 */
[----:B------:R-:W0:Y:S01]  /*82e0*/  MUFU.TANH R149, R149 ;  /* 0x0000009500957308 */ /* 0x000e220000002400 */
[----:B--2---:R-:W-:-:S02]  /*82f0*/  FSEL R153, R153, -INF , P6 ;  /* 0xff80000099997808 */ /* 0x004fc40003000000 */
[----:B------:R-:W-:Y:S02]  /*8300*/  FSEL R156, R156, -INF , P3 ;  /* 0xff8000009c9c7808 */ /* 0x000fe40001800000 */
[----:B-1----:R-:W-:Y:S01]  /*8310*/  FSEL R157, R157, -INF , P4 ;  /* 0xff8000009d9d7808 */ /* 0x002fe20002000000 */
[----:B------:R-:W-:Y:S02]  /*8320*/  WARPGROUP.DEPBAR.LE gsb0, 0x0 ;  /* 0x00008000000079c5 */ /* 0x000fe40000010000 */
[C---:B------:R-:W-:Y:S01]  /*8330*/  ISETP.GT.AND P6, PT, R93.reuse, 0x51, PT ;  /* 0x000000515d00780c */ /* 0x040fe20003fc4270 */
[----:B------:R-:W1:Y:S01]  /*8340*/  MUFU.TANH R121, R121 ;  /* 0x0000007900797308 */ /* 0x000e620000002400 */
[C---:B------:R-:W-:Y:S01]  /*8350*/  ISETP.GT.AND P3, PT, R93.reuse, 0x58, PT ;  /* 0x000000585d00780c */ /* 0x040fe20003f64270 */
[----:B------:R-:W-:Y:S01]  /*8360*/  WARPGROUP.ARRIVE ;  /* 0x00000000000079c5 */ /* 0x000fe20000000000 */
[----:B------:R-:W-:Y:S02]  /*8370*/  ISETP.GT.AND P4, PT, R93, 0x59, PT ;  /* 0x000000595d00780c */ /* 0x000fe40003f84270 */
[----:B------:R-:W-:-:S02]  /*8380*/  FSEL R104, R104, -INF , P5 ;  /* 0xff80000068687808 */ /* 0x000fc40002800000 */
[----:B------:R-:W-:Y:S01]  /*8390*/  ISETP.GT.AND P5, PT, R93, 0xb0, PT ;  /* 0x000000b05d00780c */ /* 0x000fe20003fa4270 */
[----:B------:R-:W2:Y:S01]  /*83a0*/  MUFU.TANH R124, R124 ;  /* 0x0000007c007c7308 */ /* 0x000ea20000002400 */
[----:B------:R-:W-:Y:S01]  /*83b0*/  FSEL R161, R161, -INF , P6 ;  /* 0xff800000a1a17808 */ /* 0x000fe20003000000 */
[----:B------:R-:W-:Y:S01]  /*83c0*/  QGMMA.64x128x32.F32.E4M3.E4M3 R24, R216, gdesc[UR4], R24, gsb0 ;  /* 0x01e00004d8187df3 */ /* 0x000fe20008000818 */
[----:B---3--:R-:W-:Y:S01]  /*83d0*/  FSEL R164, R164, -INF , P3 ;  /* 0xff800000a4a47808 */ /* 0x008fe20001800000 */
[----:B------:R-:W-:Y:S01]  /*83e0*/  UIADD3 UR6, UR11, 0x300, URZ ;  /* 0x000003000b067890 */ /* 0x000fe2000fffe03f */
[----:B----4-:R-:W-:Y:S01]  /*83f0*/  FSEL R165, R165, -INF , P4 ;  /* 0xff800000a5a57808 */ /* 0x010fe20002000000 */
[----:B------:R-:W-:Y:S01]  /*8400*/  UMOV UR7, 0xc0000010 ;  /* 0xc000001000077882 */ /* 0x000fe20000000000 */
[C---:B------:R-:W-:Y:S01]  /*8410*/  ISETP.GT.AND P6, PT, R93.reuse, 0x61, PT ;  /* 0x000000615d00780c */ /* 0x040fe20003fc4270 */
[----:B------:R-:W3:Y:S01]  /*8420*/  MUFU.TANH R125, R125 ;  /* 0x0000007d007d7308 */ /* 0x000ee20000002400 */
[----:B------:R-:W-:-:S02]  /*8430*/  ISETP.GT.AND P3, PT, R93, 0x68, PT ;  /* 0x000000685d00780c */ /* 0x000fc40003f64270 */
[C---:B------:R-:W-:Y:S02]  /*8440*/  ISETP.GT.AND P4, PT, R93.reuse, 0x69, PT ;  /* 0x000000695d00780c */ /* 0x040fe40003f84270 */
[----:B-----5:R-:W-:Y:S02]  /*8450*/  FSEL R112, R112, -INF , P5 ;  /* 0xff80000070707808 */ /* 0x020fe40002800000 */
[----:B------:R-:W-:Y:S01]  /*8460*/  ISETP.GT.AND P5, PT, R93, 0xc0, PT ;  /* 0x000000c05d00780c */ /* 0x000fe20003fa4270 */
[----:B------:R-:W4:Y:S01]  /*8470*/  MUFU.TANH R129, R129 ;  /* 0x0000008100817308 */ /* 0x000f220000002400 */
[----:B------:R-:W-:Y:S02]  /*8480*/  FSEL R137, R137, -INF , P6 ;  /* 0xff80000089897808 */ /* 0x000fe40003000000 */
[----:B------:R-:W-:Y:S02]  /*8490*/  FSEL R140, R140, -INF , P3 ;  /* 0xff8000008c8c7808 */ /* 0x000fe40001800000 */
[----:B------:R-:W-:-:S02]  /*84a0*/  FSEL R141, R141, -INF , P4 ;  /* 0xff8000008d8d7808 */ /* 0x000fc40002000000 */
[C---:B------:R-:W-:Y:S01]  /*84b0*/  ISETP.GT.AND P6, PT, R93.reuse, 0x71, PT ;  /* 0x000000715d00780c */ /* 0x040fe20003fc4270 */
[----:B------:R-:W5:Y:S01]  /*84c0*/  MUFU.TANH R132, R132 ;  /* 0x0000008400847308 */ /* 0x000f620000002400 */
[C---:B------:R-:W-:Y:S02]  /*84d0*/  ISETP.GT.AND P3, PT, R93.reuse, 0x78, PT ;  /* 0x000000785d00780c */ /* 0x040fe40003f64270 */
[----:B------:R-:W-:Y:S02]  /*84e0*/  ISETP.GT.AND P4, PT, R93, 0x79, PT ;  /* 0x000000795d00780c */ /* 0x000fe40003f84270 */
[----:B------:R-:W-:Y:S02]  /*84f0*/  FSEL R7, R88, -INF , P5 ;  /* 0xff80000058077808 */ /* 0x000fe40002800000 */
[----:B------:R-:W-:Y:S01]  /*8500*/  FSEL R145, R145, -INF , P6 ;  /* 0xff80000091917808 */ /* 0x000fe20003000000 */
[----:B------:R-:W5:Y:S01]  /*8510*/  MUFU.TANH R133, R133 ;  /* 0x0000008500857308 */ /* 0x000f620000002400 */
[----:B0-----:R-:W-:-:S02]  /*8520*/  FSEL R148, R148, -INF , P3 ;  /* 0xff80000094947808 */ /* 0x001fc40001800000 */
[----:B------:R-:W-:Y:S02]  /*8530*/  FSEL R149, R149, -INF , P4 ;  /* 0xff80000095957808 */ /* 0x000fe40002000000 */
[C---:B------:R-:W-:Y:S02]  /*8540*/  ISETP.GT.AND P6, PT, R93.reuse, 0x81, PT ;  /* 0x000000815d00780c */ /* 0x040fe40003fc4270 */
[C---:B------:R-:W-:Y:S01]  /*8550*/  ISETP.GT.AND P3, PT, R93.reuse, 0x88, PT ;  /* 0x000000885d00780c */ /* 0x040fe20003f64270 */
[----:B------:R0:W-:Y:S01]  /*8560*/  MUFU.TANH R159, R193 ;  /* 0x000000c1009f7308 */ /* 0x0001e20000002400 */
[----:B------:R-:W-:Y:S02]  /*8570*/  ISETP.GT.AND P4, PT, R93, 0x89, PT ;  /* 0x000000895d00780c */ /* 0x000fe40003f84270 */
[----:B-1----:R-:W-:Y:S02]  /*8580*/  FSEL R121, R121, -INF , P6 ;  /* 0xff80000079797808 */ /* 0x002fe40003000000 */
[----:B--2---:R-:W-:-:S02]  /*8590*/  FSEL R124, R124, -INF , P3 ;  /* 0xff8000007c7c7808 */ /* 0x004fc40001800000 */
[----:B---3--:R-:W-:Y:S01]  /*85a0*/  FSEL R125, R125, -INF , P4 ;  /* 0xff8000007d7d7808 */ /* 0x008fe20002000000 */
[----:B------:R-:W1:Y:S01]  /*85b0*/  MUFU.TANH R105, R105 ;  /* 0x0000006900697308 */ /* 0x000e620000002400 */
[----:B0-----:R-:W-:Y:S02]  /*85c0*/  FMNMX.FTZ R193, R192, R5, !PT ;  /* 0x00000005c0c17209 */ /* 0x001fe40007810000 */
[C---:B------:R-:W-:Y:S02]  /*85d0*/  ISETP.GT.AND P6, PT, R93.reuse, 0x91, PT ;  /* 0x000000915d00780c */ /* 0x040fe40003fc4270 */
[----:B------:R-:W-:Y:S02]  /*85e0*/  FMNMX.FTZ R88, R8, R193, !PT ;  /* 0x000000c108587209 */ /* 0x000fe40007810000 */
[----:B------:R-:W-:Y:S01]  /*85f0*/  ISETP.GT.AND P3, PT, R93, 0x98, PT ;  /* 0x000000985d00780c */ /* 0x000fe20003f64270 */
[----:B------:R-:W0:Y:S01]  /*8600*/  MUFU.TANH R108, R108 ;  /* 0x0000006c006c7308 */ /* 0x000e220000002400 */
[----:B------:R-:W-:-:S02]  /*8610*/  FMNMX.FTZ R193, R11, R88, !PT ;  /* 0x000000580bc17209 */ /* 0x000fc40007810000 */
[----:B------:R-:W-:Y:S02]  /*8620*/  ISETP.GT.AND P4, PT, R93, 0x99, PT ;  /* 0x000000995d00780c */ /* 0x000fe40003f84270 */
[----:B------:R-:W-:Y:S02]  /*8630*/  FMNMX.FTZ R88, R12, R193, !PT ;  /* 0x000000c10c587209 */ /* 0x000fe40007810000 */
[----:B----4-:R-:W-:Y:S01]  /*8640*/  FSEL R129, R129, -INF , P6 ;  /* 0xff80000081817808 */ /* 0x010fe20003000000 */
[----:B------:R-:W2:Y:S01]  /*8650*/  MUFU.TANH R109, R109 ;  /* 0x0000006d006d7308 */ /* 0x000ea20000002400 */
[----:B-----5:R-:W-:Y:S02]  /*8660*/  FSEL R132, R132, -INF , P3 ;  /* 0xff80000084847808 */ /* 0x020fe40001800000 */
[----:B------:R-:W-:Y:S02]  /*8670*/  FSEL R133, R133, -INF , P4 ;  /* 0xff80000085857808 */ /* 0x000fe40002000000 */
[----:B------:R-:W-:-:S02]  /*8680*/  ISETP.GT.AND P6, PT, R93, 0xa1, PT ;  /* 0x000000a15d00780c */ /* 0x000fc40003fc4270 */
[C---:B------:R-:W-:Y:S01]  /*8690*/  ISETP.GT.AND P3, PT, R93.reuse, 0xa8, PT ;  /* 0x000000a85d00780c */ /* 0x040fe20003f64270 */
[----:B------:R-:W3:Y:S01]  /*86a0*/  MUFU.TANH R113, R113 ;  /* 0x0000007100717308 */ /* 0x000ee20000002400 */
[----:B------:R-:W-:Y:S02]  /*86b0*/  ISETP.GT.AND P4, PT, R93, 0xa9, PT ;  /* 0x000000a95d00780c */ /* 0x000fe40003f84270 */
[----:B------:R-:W-:Y:S02]  /*86c0*/  FMNMX.FTZ R193, R15, R88, !PT ;  /* 0x000000580fc17209 */ /* 0x000fe40007810000 */
[----:B-1----:R-:W-:Y:S02]  /*86d0*/  FSEL R105, R105, -INF , P6 ;  /* 0xff80000069697808 */ /* 0x002fe40003000000 */
[----:B0-----:R-:W-:Y:S01]  /*86e0*/  FSEL R108, R108, -INF , P3 ;  /* 0xff8000006c6c7808 */ /* 0x001fe20001800000 */
[----:B------:R-:W0:Y:S01]  /*86f0*/  MUFU.TANH R189, R189 ;  /* 0x000000bd00bd7308 */ /* 0x000e220000002400 */
[----:B--2---:R-:W-:-:S02]  /*8700*/  FSEL R109, R109, -INF , P4 ;  /* 0xff8000006d6d7808 */ /* 0x004fc40002000000 */
[----:B------:R-:W-:Y:S02]  /*8710*/  FMNMX.FTZ R88, R20, R193, !PT ;  /* 0x000000c114587209 */ /* 0x000fe40007810000 */
[C---:B------:R-:W-:Y:S02]  /*8720*/  ISETP.GT.AND P6, PT, R93.reuse, 0xb1, PT ;  /* 0x000000b15d00780c */ /* 0x040fe40003fc4270 */
[C---:B------:R-:W-:Y:S01]  /*8730*/  ISETP.GT.AND P3, PT, R93.reuse, 0xb8, PT ;  /* 0x000000b85d00780c */ /* 0x040fe20003f64270 */
[----:B------:R-:W1:Y:S01]  /*8740*/  MUFU.TANH R117, R117 ;  /* 0x0000007500757308 */ /* 0x000e620000002400 */
[----:B------:R-:W-:Y:S02]  /*8750*/  ISETP.GT.AND P4, PT, R93, 0xb9, PT ;  /* 0x000000b95d00780c */ /* 0x000fe40003f84270 */
[----:B------:R-:W-:Y:S02]  /*8760*/  FMNMX.FTZ R193, R185, R88, !PT ;  /* 0x00000058b9c17209 */ /* 0x000fe40007810000 */
[----:B---3--:R-:W-:-:S02]  /*8770*/  FSEL R113, R113, -INF , P6 ;  /* 0xff80000071717808 */ /* 0x008fc40003000000 */
[----:B------:R-:W-:Y:S01]  /*8780*/  ISETP.GT.AND P6, PT, R93, 0xc1, PT ;  /* 0x000000c15d00780c */ /* 0x000fe20003fc4270 */
[----:B------:R-:W2:Y:S01]  /*8790*/  MUFU.TANH R190, R190 ;  /* 0x000000be00be7308 */ /* 0x000ea20000002400 */
[----:B0-----:R-:W-:Y:S02]  /*87a0*/  FSEL R189, R189, -INF , P3 ;  /* 0xff800000bdbd7808 */ /* 0x001fe40001800000 */
[C---:B------:R-:W-:Y:S02]  /*87b0*/  ISETP.GT.AND P3, PT, R93.reuse, 0xc8, PT ;  /* 0x000000c85d00780c */ /* 0x040fe40003f64270 */
[----:B------:R-:W-:Y:S02]  /*87c0*/  FMNMX.FTZ R193, R186, R193, !PT ;  /* 0x000000c1bac17209 */ /* 0x000fe40007810000 */
[----:B------:R-:W-:Y:S01]  /*87d0*/  ISETP.GT.AND P5, PT, R93, 0xd0, PT ;  /* 0x000000d05d00780c */ /* 0x000fe20003fa4270 */
[----:B------:R-:W0:Y:S01]  /*87e0*/  MUFU.TANH R92, R92 ;  /* 0x0000005c005c7308 */ /* 0x000e220000002400 */
[----:B-1----:R-:W-:-:S02]  /*87f0*/  FSEL R117, R117, -INF , P4 ;  /* 0xff80000075757808 */ /* 0x002fc40002000000 */
[----:B------:R-:W-:Y:S02]  /*8800*/  ISETP.GT.AND P4, PT, R93, 0xc9, PT ;  /* 0x000000c95d00780c */ /* 0x000fe40003f84270 */
[----:B------:R-:W-:Y:S01]  /*8810*/  FMNMX.FTZ R88, R168, R193, !PT ;  /* 0x000000c1a8587209 */ /* 0x000fe20007810000 */
[----:B------:R-:W-:Y:S01]  /*8820*/  FMUL.FTZ R193, R0, R101 ;  /* 0x0000006500c17220 */ /* 0x000fe20000410000 */
[----:B------:R-:W-:Y:S01]  /*8830*/  FSEL R159, R159, -INF , P4 ;  /* 0xff8000009f9f7808 */ /* 0x000fe20002000000 */
[----:B------:R-:W1:Y:S01]  /*8840*/  MUFU.TANH R96, R96 ;  /* 0x0000006000607308 */ /* 0x000e620000002400 */
[----:B--2---:R-:W-:Y:S02]  /*8850*/  FSEL R190, R190, -INF , P6 ;  /* 0xff800000bebe7808 */ /* 0x004fe40003000000 */
[C---:B------:R-:W-:Y:S02]  /*8860*/  ISETP.GT.AND P6, PT, R93.reuse, 0xd1, PT ;  /* 0x000000d15d00780c */ /* 0x040fe40003fc4270 */
[----:B------:R-:W-:-:S02]  /*8870*/  ISETP.GT.AND P4, PT, R93, 0xd9, PT ;  /* 0x000000d95d00780c */ /* 0x000fc40003f84270 */
[----:B------:R-:W-:Y:S01]  /*8880*/  IADD3 R89, R116, -UR52, R89 ;  /* 0x8000003474597c10 */ /* 0x000fe2000fffe059 */
[----:B------:R-:W-:Y:S01]  /*8890*/  MUFU.TANH R193, R193 ;  /* 0x000000c100c17308 */ /* 0x000fe20000002400 */
[----:B0-----:R-:W-:Y:S02]  /*88a0*/  FSEL R92, R92, -INF , P3 ;  /* 0xff8000005c5c7808 */ /* 0x001fe40001800000 */
[----:B------:R-:W-:Y:S01]  /*88b0*/  ISETP.GT.AND P3, PT, R93, 0xd8, PT ;  /* 0x000000d85d00780c */ /* 0x000fe20003f64270 */
[C---:B------:R-:W-:Y:S01]  /*88c0*/  FMUL.FTZ R93, R0.reuse, R162 ;  /* 0x000000a2005d7220 */ /* 0x040fe20000410000 */
[C---:B------:R-:W-:Y:S01]  /*88d0*/  FMUL.FTZ R162, R0.reuse, R163 ;  /* 0x000000a300a27220 */ /* 0x040fe20000410000 */
[C---:B------:R-:W-:Y:S01]  /*88e0*/  FMUL.FTZ R163, R0.reuse, R166 ;  /* 0x000000a600a37220 */ /* 0x040fe20000410000 */
[----:B------:R-:W-:Y:S01]  /*88f0*/  FMUL.FTZ R166, R0, R167 ;  /* 0x000000a700a67220 */ /* 0x000fe20000410000 */
[----:B------:R-:W-:Y:S01]  /*8900*/  FMNMX.FTZ R167, R169, R88, !PT ;  /* 0x00000058a9a77209 */ /* 0x000fe20007810000 */
[----:B------:R-:W-:Y:S01]  /*8910*/  MUFU.TANH R9, R9 ;  /* 0x0000000900097308 */ /* 0x000fe20000002400 */
[----:B-1----:R-:W-:-:S02]  /*8920*/  FSEL R96, R96, -INF , P5 ;  /* 0xff80000060607808 */ /* 0x002fc40002800000 */
[----:B------:R-:W-:Y:S02]  /*8930*/  FMNMX.FTZ R88, R172, R167, !PT ;  /* 0x000000a7ac587209 */ /* 0x000fe40007810000 */
[----:B------:R-:W-:Y:S02]  /*8940*/  ISETP.GT.AND P5, PT, R89, 0x1, PT ;  /* 0x000000015900780c */ /* 0x000fe40003fa4270 */
[----:B------:R-:W-:Y:S01]  /*8950*/  FMNMX.FTZ R167, R173, R88, !PT ;  /* 0x00000058ada77209 */ /* 0x000fe20007810000 */
[----:B------:R-:W0:Y:S03]  /*8960*/  MUFU.TANH R10, R10 ;  /* 0x0000000a000a7308 */ /* 0x000e260000002400 */
[----:B------:R-:W-:-:S04]  /*8970*/  FMNMX.FTZ R88, R176, R167, !PT ;  /* 0x000000a7b0587209 */ /* 0x000fc80007810000 */
[----:B------:R-:W-:Y:S01]  /*8980*/  FMNMX.FTZ R167, R177, R88, !PT ;  /* 0x00000058b1a77209 */ /* 0x000fe20007810000 */
[----:B------:R-:W-:Y:S01]  /*8990*/  MUFU.TANH R13, R13 ;  /* 0x0000000d000d7308 */ /* 0x000fe20000002400 */
[----:B------:R-:W-:Y:S02]  /*89a0*/  WARPGROUP.DEPBAR.LE gsb0, 0x0 ;  /* 0x00008000000079c5 */ /* 0x000fe40000010000 */
[----:B------:R-:W-:Y:S01]  /*89b0*/  FMNMX.FTZ R88, R180, R167, !PT ;  /* 0x000000a7b4587209 */ /* 0x000fe20007810000 */
[----:B------:R-:W-:-:S03]  /*89c0*/  WARPGROUP.ARRIVE ;  /* 0x00000000000079c5 */ /* 0x000fc60000000000 */
[----:B------:R-:W-:Y:S01]  /*89d0*/  FMNMX.FTZ R167, R181, R88, !PT ;  /* 0x00000058b5a77209 */ /* 0x000fe20007810000 */
[----:B------:R-:W1:Y:S01]  /*89e0*/  MUFU.TANH R14, R14 ;  /* 0x0000000e000e7308 */ /* 0x000e620000002400 */
[----:B0-----:R-:W-:Y:S01]  /*89f0*/  FSEL R10, R10, -INF , P5 ;  /* 0xff8000000a0a7808 */ /* 0x001fe20002800000 */
[----:B------:R-:W-:Y:S01]  /*8a00*/  QGMMA.64x128x32.F32.E4M3.E4M3 R24, R212, gdesc[UR4], R24, gsb0 ;  /* 0x01e00004d4187df3 */ /* 0x000fe20008000818 */
[----:B------:R-:W-:Y:S01]  /*8a10*/  FMNMX.FTZ R88, R152, R167, !PT ;  /* 0x000000a798587209 */ /* 0x000fe20007810000 */
[----:B------:R-:W-:Y:S01]  /*8a20*/  UIADD3 UR6, UR11, 0x400, URZ ;  /* 0x000004000b067890 */ /* 0x000fe2000fffe03f */
[----:B------:R-:W-:Y:S01]  /*8a30*/  ISETP.GT.AND P5, PT, R89, 0x9, PT ;  /* 0x000000095900780c */ /* 0x000fe20003fa4270 */
[----:B------:R-:W-:Y:S01]  /*8a40*/  UMOV UR7, 0xc0000010 ;  /* 0xc000001000077882 */ /* 0x000fe20000000000 */
[----:B------:R-:W-:Y:S01]  /*8a50*/  FMNMX.FTZ R167, R153, R88, !PT ;  /* 0x0000005899a77209 */ /* 0x000fe20007810000 */
[----:B------:R-:W-:Y:S03]  /*8a60*/  MUFU.TANH R21, R21 ;  /* 0x0000001500157308 */ /* 0x000fe60000002400 */
[----:B------:R-:W-:-:S04]  /*8a70*/  FMNMX.FTZ R88, R156, R167, !PT ;  /* 0x000000a79c587209 */ /* 0x000fc80007810000 */
[----:B------:R-:W-:Y:S01]  /*8a80*/  FMNMX.FTZ R167, R157, R88, !PT ;  /* 0x000000589da77209 */ /* 0x000fe20007810000 */
[----:B------:R-:W0:Y:S01]  /*8a90*/  MUFU.TANH R184, R184 ;  /* 0x000000b800b87308 */ /* 0x000e220000002400 */
[----:B-1----:R-:W-:Y:S02]  /*8aa0*/  FSEL R14, R14, -INF , P5 ;  /* 0xff8000000e0e7808 */ /* 0x002fe40002800000 */
[----:B------:R-:W-:Y:S02]  /*8ab0*/  FMNMX.FTZ R88, R160, R167, !PT ;  /* 0x000000a7a0587209 */ /* 0x000fe40007810000 */
[----:B------:R-:W-:Y:S02]  /*8ac0*/  ISETP.GT.AND P5, PT, R89, 0x11, PT ;  /* 0x000000115900780c */ /* 0x000fe40003fa4270 */
[----:B------:R-:W-:Y:S01]  /*8ad0*/  FMNMX.FTZ R167, R161, R88, !PT ;  /* 0x00000058a1a77209 */ /* 0x000fe20007810000 */
[----:B------:R-:W-:Y:S03]  /*8ae0*/  MUFU.TANH R187, R187 ;  /* 0x000000bb00bb7308 */ /* 0x000fe60000002400 */
[----:B------:R-:W-:-:S04]  /*8af0*/  FMNMX.FTZ R88, R164, R167, !PT ;  /* 0x000000a7a4587209 */ /* 0x000fc80007810000 */
[----:B------:R-:W-:Y:S01]  /*8b00*/  FMNMX.FTZ R167, R165, R88, !PT ;  /* 0x00000058a5a77209 */ /* 0x000fe20007810000 */
        /* <DEDUP_REMOVED lines=40> */
[----:B------:R-:W-:Y:S01]  /*8d90*/  FMUL.FTZ R88, R0, R97 ;  /* 0x0000006100587220 */ /* 0x000fe20000410000 */
[----:B------:R-:W0:Y:S01]  /*8da0*/  MUFU.TANH R155, R155 ;  /* 0x0000009b009b7308 */ /* 0x000e220000002400 */
[----:B-1----:R-:W-:Y:S02]  /*8db0*/  FSEL R183, R183, -INF , P5 ;  /* 0xff800000b7b77808 */ /* 0x002fe40002800000 */
[----:B------:R-:W-:Y:S01]  /*8dc0*/  FMNMX.FTZ R194, R112, R167, !PT ;  /* 0x000000a770c27209 */ /* 0x000fe20007810000 */
[----:B------:R-:W-:Y:S01]  /*8dd0*/  FMUL.FTZ R167, R0, R100 ;  /* 0x0000006400a77220 */ /* 0x000fe20000410000 */
[----:B------:R-:W-:Y:S02]  /*8de0*/  ISETP.GT.AND P5, PT, R89, 0x41, PT ;  /* 0x000000415900780c */ /* 0x000fe40003fa4270 */
[----:B------:R-:W-:Y:S01]  /*8df0*/  FMNMX.FTZ R194, R113, R194, !PT ;  /* 0x000000c271c27209 */ /* 0x000fe20007810000 */
[----:B------:R-:W1:Y:S03]  /*8e00*/  MUFU.TANH R88, R88 ;  /* 0x0000005800587308 */ /* 0x000e660000002400 */
[----:B------:R-:W-:-:S04]  /*8e10*/  FMNMX.FTZ R194, R189, R194, !PT ;  /* 0x000000c2bdc27209 */ /* 0x000fc80007810000 */
[----:B------:R-:W-:Y:S01]  /*8e20*/  FMNMX.FTZ R194, R117, R194, !PT ;  /* 0x000000c275c27209 */ /* 0x000fe20007810000 */
[----:B------:R2:W3:Y:S01]  /*8e30*/  MUFU.TANH R195, R167 ;  /* 0x000000a700c37308 */ /* 0x0004e20000002400 */
[----:B0-----:R-:W-:Y:S02]  /*8e40*/  FSEL R155, R155, -INF , P5 ;  /* 0xff8000009b9b7808 */ /* 0x001fe40002800000 */
[----:B------:R-:W-:Y:S02]  /*8e50*/  FMNMX.FTZ R97, R7, R194, !PT ;  /* 0x000000c207617209 */ /* 0x000fe40007810000 */
[----:B------:R-:W-:Y:S02]  /*8e60*/  ISETP.GT.AND P5, PT, R89, 0x49, PT ;  /* 0x000000495900780c */ /* 0x000fe40003fa4270 */
[----:B------:R-:W-:Y:S01]  /*8e70*/  FMNMX.FTZ R97, R190, R97, !PT ;  /* 0x00000061be617209 */ /* 0x000fe20007810000 */
[----:B------:R-:W-:Y:S03]  /*8e80*/  MUFU.TANH R158, R158 ;  /* 0x0000009e009e7308 */ /* 0x000fe60000002400 */
[----:B------:R-:W-:Y:S01]  /*8e90*/  FMNMX.FTZ R100, R92, R97, !PT ;  /* 0x000000615c647209 */ /* 0x000fe20007810000 */
[C---:B------:R-:W-:Y:S01]  /*8ea0*/  FMUL.FTZ R97, R0.reuse, R107 ;  /* 0x0000006b00617220 */ /* 0x040fe20000410000 */
[----:B------:R-:W-:Y:S01]  /*8eb0*/  FMUL.FTZ R107, R0, R110 ;  /* 0x0000006e006b7220 */ /* 0x000fe20000410000 */
[----:B------:R-:W-:Y:S01]  /*8ec0*/  FSEL R110, R193, -INF , P4 ;  /* 0xff800000c16e7808 */ /* 0x000fe20002000000 */
[----:B------:R-:W-:-:S02]  /*8ed0*/  WARPGROUP.DEPBAR.LE gsb0, 0x0 ;  /* 0x00008000000079c5 */ /* 0x000fc40000010000 */
[----:B------:R-:W-:Y:S01]  /*8ee0*/  FMNMX.FTZ R101, R159, R100, !PT ;  /* 0x000000649f657209 */ /* 0x000fe20007810000 */
[----:B------:R-:W0:Y:S01]  /*8ef0*/  MUFU.TANH R191, R191 ;  /* 0x000000bf00bf7308 */ /* 0x000e220000002400 */
[----:B-1----:R-:W-:Y:S01]  /*8f00*/  FSEL R100, R88, -INF , P6 ;  /* 0xff80000058647808 */ /* 0x002fe20003000000 */
[----:B------:R-:W-:Y:S01]  /*8f10*/  WARPGROUP.ARRIVE ;  /* 0x00000000000079c5 */ /* 0x000fe20000000000 */
[----:B--2---:R-:W-:Y:S02]  /*8f20*/  FMNMX.FTZ R167, R96, R101, !PT ;  /* 0x0000006560a77209 */ /* 0x004fe40007810000 */
[----:B---3--:R-:W-:Y:S02]  /*8f30*/  FSEL R101, R195, -INF , P3 ;  /* 0xff800000c3657808 */ /* 0x008fe40001800000 */
[----:B------:R-:W-:Y:S01]  /*8f40*/  FMNMX.FTZ R88, R100, R167, !PT ;  /* 0x000000a764587209 */ /* 0x000fe20007810000 */
[----:B------:R-:W-:Y:S01]  /*8f50*/  MUFU.TANH R93, R93 ;  /* 0x0000005d005d7308 */ /* 0x000fe20000002400 */
[----:B------:R-:W-:Y:S01]  /*8f60*/  ISETP.GT.AND P4, PT, R89, RZ, PT ;  /* 0x000000ff5900720c */ /* 0x000fe20003f84270 */
[----:B------:R-:W-:Y:S01]  /*8f70*/  QGMMA.64x128x32.F32.E4M3.E4M3 R24, R208, gdesc[UR4], R24, gsb0 ;  /* 0x01e00004d0187df3 */ /* 0x000fe20008000818 */
[----:B------:R-:W-:Y:S01]  /*8f80*/  FMNMX.FTZ R167, R101, R88, !PT ;  /* 0x0000005865a77209 */ /* 0x000fe20007810000 */
[----:B------:R-:W-:Y:S01]  /*8f90*/  UIADD3 UR6, UR11, 0x500, URZ ;  /* 0x000005000b067890 */ /* 0x000fe2000fffe03f */
[----:B------:R-:W-:Y:S01]  /*8fa0*/  FSEL R9, R9, -INF , P4 ;  /* 0xff80000009097808 */ /* 0x000fe20002000000 */
[----:B------:R-:W-:Y:S01]  /*8fb0*/  UMOV UR7, 0xc0000010 ;  /* 0xc000001000077882 */ /* 0x000fe20000000000 */
[----:B------:R-:W-:Y:S01]  /*8fc0*/  FMNMX.FTZ R167, R110, R167, !PT ;  /* 0x000000a76ea77209 */ /* 0x000fe20007810000 */
[----:B------:R-:W1:Y:S01]  /*8fd0*/  MUFU.TANH R162, R162 ;  /* 0x000000a200a27308 */ /* 0x000e620000002400 */
[----:B------:R-:W-:-:S02]  /*8fe0*/  ISETP.GT.AND P4, PT, R89, 0x8, PT ;  /* 0x000000085900780c */ /* 0x000fc40003f84270 */
[----:B------:R-:W-:Y:S01]  /*8ff0*/  FMNMX.FTZ R195, R9, R6, !PT ;  /* 0x0000000609c37209 */ /* 0x000fe20007810000 */
[----:B------:R-:W2:Y:S01]  /*9000*/  SHFL.BFLY PT, R88, R167, 0x2, 0x1f ;  /* 0x0c401f00a7587f89 */ /* 0x000ea200000e0000 */
[----:B------:R-:W-:Y:S02]  /*9010*/  FSEL R13, R13, -INF , P4 ;  /* 0xff8000000d0d7808 */ /* 0x000fe40002000000 */
[----:B------:R-:W-:Y:S01]  /*9020*/  ISETP.GT.AND P4, PT, R89, 0x10, PT ;  /* 0x000000105900780c */ /* 0x000fe20003f84270 */
[----:B------:R-:W-:Y:S01]  /*9030*/  MUFU.TANH R163, R163 ;  /* 0x000000a300a37308 */ /* 0x000fe20000002400 */
[----:B0-----:R-:W-:Y:S02]  /*9040*/  FSEL R191, R191, -INF , P5 ;  /* 0xff800000bfbf7808 */ /* 0x001fe40002800000 */
[----:B------:R-:W-:Y:S02]  /*9050*/  FSEL R21, R21, -INF , P4 ;  /* 0xff80000015157808 */ /* 0x000fe40002000000 */
[----:B------:R-:W-:-:S02]  /*9060*/  ISETP.GT.AND P4, PT, R89, 0x18, PT ;  /* 0x000000185900780c */ /* 0x000fc40003f84270 */
[----:B------:R-:W-:Y:S01]  /*9070*/  ISETP.GT.AND P5, PT, R89, 0x51, PT ;  /* 0x000000515900780c */ /* 0x000fe20003fa4270 */
[----:B------:R-:W0:Y:S01]  /*9080*/  MUFU.TANH R166, R166 ;  /* 0x000000a600a67308 */ /* 0x000e220000002400 */
[----:B------:R-:W-:Y:S02]  /*9090*/  FSEL R187, R187, -INF , P4 ;  /* 0xff800000bbbb7808 */ /* 0x000fe40002000000 */
[C---:B------:R-:W-:Y:S02]  /*90a0*/  ISETP.GT.AND P4, PT, R89.reuse, 0x20, PT ;  /* 0x000000205900780c */ /* 0x040fe40003f84270 */
[----:B-1----:R-:W-:Y:S02]  /*90b0*/  FSEL R162, R162, -INF , P5 ;  /* 0xff800000a2a27808 */ /* 0x002fe40002800000 */
[----:B------:R-:W-:Y:S01]  /*90c0*/  FSEL R170, R170, -INF , P4 ;  /* 0xff800000aaaa7808 */ /* 0x000fe20002000000 */
[----:B------:R-:W-:Y:S01]  /*90d0*/  MUFU.TANH R138, R138 ;  /* 0x0000008a008a7308 */ /* 0x000fe20000002400 */
[----:B------:R-:W-:-:S02]  /*90e0*/  ISETP.GT.AND P4, PT, R89, 0x28, PT ;  /* 0x000000285900780c */ /* 0x000fc40003f84270 */
[----:B------:R-:W-:Y:S02]  /*90f0*/  ISETP.GT.AND P5, PT, R89, 0x59, PT ;  /* 0x000000595900780c */ /* 0x000fe40003fa4270 */
[----:B--2---:R-:W-:Y:S01]  /*9100*/  FMNMX.FTZ R193, R167, R88, !PT ;  /* 0x00000058a7c17209 */ /* 0x004fe20007810000 */
[----:B------:R-:W-:Y:S01]  /*9110*/  FMUL.FTZ R167, R0, R103 ;  /* 0x0000006700a77220 */ /* 0x000fe20000410000 */
[----:B------:R-:W-:Y:S01]  /*9120*/  FSEL R174, R174, -INF , P4 ;  /* 0xff800000aeae7808 */ /* 0x000fe20002000000 */
[----:B------:R-:W1:Y:S01]  /*9130*/  MUFU.TANH R139, R139 ;  /* 0x0000008b008b7308 */ /* 0x000e620000002400 */
[----:B------:R-:W-:Y:S01]  /*9140*/  ISETP.GT.AND P4, PT, R89, 0x30, PT ;  /* 0x000000305900780c */ /* 0x000fe20003f84270 */
[----:B------:R-:W2:Y:S01]  /*9150*/  SHFL.BFLY PT, R88, R193, 0x1, 0x1f ;  /* 0x0c201f00c1587f89 */ /* 0x000ea200000e0000 */
[----:B0-----:R-:W-:Y:S02]  /*9160*/  FSEL R166, R166, -INF , P5 ;  /* 0xff800000a6a67808 */ /* 0x001fe40002800000 */
[----:B------:R-:W-:-:S02]  /*9170*/  FSEL R178, R178, -INF , P4 ;  /* 0xff800000b2b27808 */ /* 0x000fc40002000000 */
[C---:B------:R-:W-:Y:S01]  /*9180*/  ISETP.GT.AND P4, PT, R89.reuse, 0x38, PT ;  /* 0x000000385900780c */ /* 0x040fe20003f84270 */
[----:B------:R-:W-:Y:S01]  /*9190*/  MUFU.TANH R142, R142 ;  /* 0x0000008e008e7308 */ /* 0x000fe20000002400 */
[C---:B------:R-:W-:Y:S02]  /*91a0*/  ISETP.GT.AND P5, PT, R89.reuse, 0x61, PT ;  /* 0x000000615900780c */ /* 0x040fe40003fa4270 */
[----:B------:R-:W-:Y:S02]  /*91b0*/  FSEL R182, R182, -INF , P4 ;  /* 0xff800000b6b67808 */ /* 0x000fe40002000000 */
[----:B------:R-:W-:-:S03]  /*91c0*/  ISETP.GT.AND P4, PT, R89, 0x40, PT ;  /* 0x000000405900780c */ /* 0x000fc60003f84270 */
[----:B------:R-:W0:Y:S01]  /*91d0*/  MUFU.TANH R143, R143 ;  /* 0x0000008f008f7308 */ /* 0x000e220000002400 */
[----:B-1----:R-:W-:Y:S02]  /*91e0*/  FSEL R139, R139, -INF , P5 ;  /* 0xff8000008b8b7808 */ /* 0x002fe40002800000 */
[----:B------:R-:W-:-:S05]  /*91f0*/  ISETP.GT.AND P5, PT, R89, 0x69, PT ;  /* 0x000000695900780c */ /* 0x000fca0003fa4270 */
[----:B------:R-:W1:Y:S01]  /*9200*/  MUFU.TANH R146, R146 ;  /* 0x0000009200927308 */ /* 0x000e620000002400 */
[----:B--2---:R-:W-:Y:S01]  /*9210*/  FMNMX.FTZ R88, R193, R88, !PT ;  /* 0x00000058c1587209 */ /* 0x004fe20007810000 */
[----:B------:R-:W-:-:S03]  /*9220*/  IMAD.U32 R193, RZ, RZ, UR10 ;  /* 0x0000000affc17e24 */ /* 0x000fc6000f8e00ff */
[C---:B------:R-:W-:Y:S01]  /*9230*/  FSETP.NEU.FTZ.AND P3, PT, R88.reuse, -INF , PT ;  /* 0xff8000005800780b */ /* 0x040fe20003f7d000 */
[----:B------:R-:W-:-:S02]  /*9240*/  FFMA.FTZ R193, R88, R193, -8 ;  /* 0xc100000058c17423 */ /* 0x000fc400000100c1 */
[----:B------:R-:W2:Y:S01]  /*9250*/  MUFU.TANH R147, R147 ;  /* 0x0000009300937308 */ /* 0x000ea20000002400 */
[----:B0-----:R-:W-:Y:S02]  /*9260*/  FSEL R143, R143, -INF , P5 ;  /* 0xff8000008f8f7808 */ /* 0x001fe40002800000 */
[----:B------:R-:W-:Y:S02]  /*9270*/  ISETP.GT.AND P5, PT, R89, 0x71, PT ;  /* 0x000000715900780c */ /* 0x000fe40003fa4270 */
[----:B------:R-:W-:-:S03]  /*9280*/  FSEL R103, R193, RZ, P3 ;  /* 0x000000ffc1677208 */ /* 0x000fc60001800000 */
[----:B------:R-:W0:Y:S02]  /*9290*/  MUFU.TANH R150, R150 ;  /* 0x0000009600967308 */ /* 0x000e240000002400 */
        /* <DEDUP_REMOVED lines=12> */
[----:B------:R-:W-:Y:S01]  /*9360*/  FSEL R164, R154, -INF , P4 ;  /* 0xff8000009aa47808 */ /* 0x000fe20002000000 */
[--C-:B------:R-:W-:Y:S01]  /*9370*/  FFMA.FTZ R194, R136, UR10, -R103.reuse ;  /* 0x0000000a88c27c23 */ /* 0x100fe20008010867 */
[----:B------:R-:W-:Y:S01]  /*9380*/  FMNMX.FTZ R195, R21, R180, !PT ;  /* 0x000000b415c37209 */ /* 0x000fe20007810000 */
[----:B------:R-:W-:Y:S01]  /*9390*/  MUFU.EX2 R154, R186 ;  /* 0x000000ba009a7308 */ /* 0x000fe20000000800 */
[----:B------:R-:W-:Y:S01]  /*93a0*/  ISETP.GT.AND P4, PT, R89, 0x48, PT ;  /* 0x000000485900780c */ /* 0x000fe20003f84270 */
[--C-:B------:R-:W-:Y:S01]  /*93b0*/  FFMA.FTZ R192, R192, UR10, -R103.reuse ;  /* 0x0000000ac0c07c23 */ /* 0x100fe20008010867 */
[----:B------:R-:W-:Y:S01]  /*93c0*/  FMNMX.FTZ R180, R184, R195, !PT ;  /* 0x000000c3b8b47209 */ /* 0x000fe20007810000 */
[--C-:B------:R-:W-:Y:S01]  /*93d0*/  FFMA.FTZ R168, R168, UR10, -R103.reuse ;  /* 0x0000000aa8a87c23 */ /* 0x100fe20008010867 */
[----:B------:R-:W-:Y:S01]  /*93e0*/  FSEL R158, R158, -INF , P4 ;  /* 0xff8000009e9e7808 */ /* 0x000fe20002000000 */
[--C-:B------:R-:W-:Y:S01]  /*93f0*/  FFMA.FTZ R169, R169, UR10, -R103.reuse ;  /* 0x0000000aa9a97c23 */ /* 0x100fe20008010867 */
[----:B------:R-:W-:Y:S01]  /*9400*/  FMNMX.FTZ R195, R187, R180, !PT ;  /* 0x000000b4bbc37209 */ /* 0x000fe20007810000 */
[----:B------:R-:W3:Y:S01]  /*9410*/  MUFU.TANH R151, R151 ;  /* 0x0000009700977308 */ /* 0x000ee20000002400 */
[----:B------:R-:W-:Y:S01]  /*9420*/  ISETP.GT.AND P4, PT, R89, 0x50, PT ;  /* 0x000000505900780c */ /* 0x000fe20003f84270 */
[--C-:B------:R-:W-:Y:S01]  /*9430*/  FFMA.FTZ R172, R172, UR10, -R103.reuse ;  /* 0x0000000aacac7c23 */ /* 0x100fe20008010867 */
[----:B------:R-:W-:Y:S01]  /*9440*/  FMNMX.FTZ R195, R188, R195, !PT ;  /* 0x000000c3bcc37209 */ /* 0x000fe20007810000 */
[--C-:B------:R-:W-:Y:S01]  /*9450*/  FFMA.FTZ R173, R173, UR10, -R103.reuse ;  /* 0x0000000aadad7c23 */ /* 0x100fe20008010867 */
[----:B------:R-:W-:Y:S01]  /*9460*/  FSEL R136, R93, -INF , P4 ;  /* 0xff8000005d887808 */ /* 0x000fe20002000000 */
[--C-:B------:R-:W-:Y:S01]  /*9470*/  FFMA.FTZ R176, R176, UR10, -R103.reuse ;  /* 0x0000000ab0b07c23 */ /* 0x100fe20008010867 */
[----:B------:R-:W-:Y:S01]  /*9480*/  FMNMX.FTZ R180, R170, R195, !PT ;  /* 0x000000c3aab47209 */ /* 0x000fe20007810000 */
[----:B------:R4:W-:Y:S01]  /*9490*/  MUFU.EX2 R93, R194 ;  /* 0x000000c2005d7308 */ /* 0x0009e20000000800 */
[----:B------:R-:W-:Y:S01]  /*94a0*/  ISETP.GT.AND P4, PT, R89, 0x58, PT ;  /* 0x000000585900780c */ /* 0x000fe20003f84270 */
[--C-:B------:R-:W-:Y:S01]  /*94b0*/  FFMA.FTZ R177, R177, UR10, -R103.reuse ;  /* 0x0000000ab1b17c23 */ /* 0x100fe20008010867 */
[----:B------:R-:W-:Y:S01]  /*94c0*/  FMNMX.FTZ R195, R171, R180, !PT ;  /* 0x000000b4abc37209 */ /* 0x000fe20007810000 */
[--C-:B------:R-:W-:Y:S01]  /*94d0*/  FFMA.FTZ R181, R181, UR10, -R103.reuse ;  /* 0x0000000ab5b57c23 */ /* 0x100fe20008010867 */
[----:B------:R-:W-:Y:S01]  /*94e0*/  FSEL R163, R163, -INF , P4 ;  /* 0xff800000a3a37808 */ /* 0x000fe20002000000 */
[--C-:B------:R-:W-:Y:S01]  /*94f0*/  FFMA.FTZ R152, R152, UR10, -R103.reuse ;  /* 0x0000000a98987c23 */ /* 0x100fe20008010867 */
[----:B------:R-:W-:Y:S01]  /*9500*/  FMNMX.FTZ R180, R174, R195, !PT ;  /* 0x000000c3aeb47209 */ /* 0x000fe20007810000 */
[----:B------:R-:W5:Y:S01]  /*9510*/  MUFU.TANH R122, R122 ;  /* 0x0000007a007a7308 */ /* 0x000f620000002400 */
[----:B------:R-:W-:Y:S01]  /*9520*/  ISETP.GT.AND P4, PT, R89, 0x60, PT ;  /* 0x000000605900780c */ /* 0x000fe20003f84270 */
[--C-:B----4-:R-:W-:Y:S01]  /*9530*/  FFMA.FTZ R194, R144, UR10, -R103.reuse ;  /* 0x0000000a90c27c23 */ /* 0x110fe20008010867 */
[----:B------:R-:W-:Y:S01]  /*9540*/  FMNMX.FTZ R195, R175, R180, !PT ;  /* 0x000000b4afc37209 */ /* 0x000fe20007810000 */
[--C-:B------:R-:W-:Y:S01]  /*9550*/  FFMA.FTZ R153, R153, UR10, -R103.reuse ;  /* 0x0000000a99997c23 */ /* 0x100fe20008010867 */
[----:B------:R-:W-:Y:S01]  /*9560*/  FSEL R138, R138, -INF , P4 ;  /* 0xff8000008a8a7808 */ /* 0x000fe20002000000 */
[--C-:B------:R-:W-:Y:S01]  /*9570*/  FFMA.FTZ R156, R156, UR10, -R103.reuse ;  /* 0x0000000a9c9c7c23 */ /* 0x100fe20008010867 */
[----:B------:R-:W-:Y:S01]  /*9580*/  FMNMX.FTZ R180, R178, R195, !PT ;  /* 0x000000c3b2b47209 */ /* 0x000fe20007810000 */
[----:B------:R-:W4:Y:S01]  /*9590*/  MUFU.TANH R123, R123 ;  /* 0x0000007b007b7308 */ /* 0x000f220000002400 */
[----:B------:R-:W-:Y:S01]  /*95a0*/  ISETP.GT.AND P4, PT, R89, 0x68, PT ;  /* 0x000000685900780c */ /* 0x000fe20003f84270 */
[--C-:B------:R-:W-:Y:S01]  /*95b0*/  FFMA.FTZ R157, R157, UR10, -R103.reuse ;  /* 0x0000000a9d9d7c23 */ /* 0x100fe20008010867 */
        /* <DEDUP_REMOVED lines=10> */
[----:B-1----:R-:W-:Y:S01]  /*9660*/  FSEL R146, R146, -INF , P4 ;  /* 0xff80000092927808 */ /* 0x002fe20002000000 */
[--C-:B------:R-:W-:Y:S01]  /*9670*/  FFMA.FTZ R121, R121, UR10, -R103.reuse ;  /* 0x0000000a79797c23 */ /* 0x100fe20008010867 */
[----:B------:R-:W-:Y:S01]  /*9680*/  FMNMX.FTZ R180, R164, R195, !PT ;  /* 0x000000c3a4b47209 */ /* 0x000fe20007810000 */
[----:B------:R-:W1:Y:S01]  /*9690*/  MUFU.TANH R127, R127 ;  /* 0x0000007f007f7308 */ /* 0x000e620000002400 */
[----:B------:R-:W-:Y:S01]  /*96a0*/  ISETP.GT.AND P4, PT, R89, 0x78, PT ;  /* 0x000000785900780c */ /* 0x000fe20003f84270 */
[--C-:B------:R-:W-:Y:S01]  /*96b0*/  FFMA.FTZ R124, R124, UR10, -R103.reuse ;  /* 0x0000000a7c7c7c23 */ /* 0x100fe20008010867 */
[----:B------:R-:W-:Y:S01]  /*96c0*/  FMNMX.FTZ R195, R155, R180, !PT ;  /* 0x000000b49bc37209 */ /* 0x000fe20007810000 */
[--C-:B------:R-:W-:Y:S01]  /*96d0*/  FFMA.FTZ R129, R129, UR10, -R103.reuse ;  /* 0x0000000a81817c23 */ /* 0x100fe20008010867 */
[----:B--2---:R-:W-:Y:S01]  /*96e0*/  FSEL R147, R147, -INF , P5 ;  /* 0xff80000093937808 */ /* 0x004fe20002800000 */
[--C-:B------:R-:W-:Y:S01]  /*96f0*/  FFMA.FTZ R133, R133, UR10, -R103.reuse ;  /* 0x0000000a85857c23 */ /* 0x100fe20008010867 */
[----:B------:R-:W-:Y:S01]  /*9700*/  FMNMX.FTZ R180, R158, R195, !PT ;  /* 0x000000c39eb47209 */ /* 0x000fe20007810000 */
[----:B------:R-:W2:Y:S01]  /*9710*/  MUFU.TANH R130, R130 ;  /* 0x0000008200827308 */ /* 0x000ea20000002400 */
[----:B------:R-:W-:Y:S01]  /*9720*/  ISETP.GT.AND P5, PT, R89, 0x79, PT ;  /* 0x000000795900780c */ /* 0x000fe20003fa4270 */
[--C-:B------:R-:W-:Y:S01]  /*9730*/  FFMA.FTZ R105, R105, UR10, -R103.reuse ;  /* 0x0000000a69697c23 */ /* 0x100fe20008010867 */
[----:B------:R-:W-:Y:S01]  /*9740*/  FMNMX.FTZ R195, R191, R180, !PT ;  /* 0x000000b4bfc37209 */ /* 0x000fe20007810000 */
[--C-:B------:R-:W-:Y:S01]  /*9750*/  FFMA.FTZ R180, R137, UR10, -R103.reuse ;  /* 0x0000000a89b47c23 */ /* 0x100fe20008010867 */
[----:B------:R-:W-:-:S01]  /*9760*/  FFMA.FTZ R137, R140, UR10, -R103 ;  /* 0x0000000a8c897c23 */ /* 0x000fc20008010867 */
[--C-:B------:R-:W-:Y:S01]  /*9770*/  FFMA.FTZ R140, R141, UR10, -R103.reuse ;  /* 0x0000000a8d8c7c23 */ /* 0x100fe20008010867 */
[----:B------:R-:W-:Y:S01]  /*9780*/  FMNMX.FTZ R195, R136, R195, !PT ;  /* 0x000000c388c37209 */ /* 0x000fe20007810000 */
[----:B------:R-:W2:Y:S01]  /*9790*/  MUFU.TANH R131, R131 ;  /* 0x0000008300837308 */ /* 0x000ea20000002400 */
[----:B0-----:R-:W-:Y:S01]  /*97a0*/  FSEL R150, R150, -INF , P4 ;  /* 0xff80000096967808 */ /* 0x001fe20002000000 */
[--C-:B------:R-:W-:Y:S01]  /*97b0*/  FFMA.FTZ R108, R108, UR10, -R103.reuse ;  /* 0x0000000a6c6c7c23 */ /* 0x100fe20008010867 */
[----:B------:R-:W-:Y:S01]  /*97c0*/  FMNMX.FTZ R186, R162, R195, !PT ;  /* 0x000000c3a2ba7209 */ /* 0x000fe20007810000 */
[--C-:B------:R-:W-:Y:S01]  /*97d0*/  FFMA.FTZ R109, R109, UR10, -R103.reuse ;  /* 0x0000000a6d6d7c23 */ /* 0x100fe20008010867 */
[----:B------:R-:W-:Y:S01]  /*97e0*/  ISETP.GT.AND P4, PT, R89, 0x80, PT ;  /* 0x000000805900780c */ /* 0x000fe20003f84270 */
[--C-:B------:R-:W-:Y:S01]  /*97f0*/  FFMA.FTZ R112, R112, UR10, -R103.reuse ;  /* 0x0000000a70707c23 */ /* 0x100fe20008010867 */
[----:B------:R-:W-:Y:S01]  /*9800*/  FMNMX.FTZ R195, R163, R186, !PT ;  /* 0x000000baa3c37209 */ /* 0x000fe20007810000 */
[----:B------:R-:W0:Y:S01]  /*9810*/  MUFU.TANH R134, R134 ;  /* 0x0000008600867308 */ /* 0x000e220000002400 */
[----:B---3--:R-:W-:Y:S01]  /*9820*/  FSEL R151, R151, -INF , P5 ;  /* 0xff80000097977808 */ /* 0x008fe20002800000 */
[--C-:B------:R-:W-:Y:S01]  /*9830*/  FFMA.FTZ R113, R113, UR10, -R103.reuse ;  /* 0x0000000a71717c23 */ /* 0x100fe20008010867 */
[----:B------:R-:W-:Y:S01]  /*9840*/  FMNMX.FTZ R195, R166, R195, !PT ;  /* 0x000000c3a6c37209 */ /* 0x000fe20007810000 */
[--C-:B------:R-:W-:Y:S01]  /*9850*/  FFMA.FTZ R7, R7, UR10, -R103.reuse ;  /* 0x0000000a07077c23 */ /* 0x100fe20008010867 */
[----:B------:R-:W-:Y:S01]  /*9860*/  ISETP.GT.AND P5, PT, R89, 0x81, PT ;  /* 0x000000815900780c */ /* 0x000fe20003fa4270 */
[--C-:B------:R-:W-:Y:S01]  /*9870*/  FFMA.FTZ R190, R190, UR10, -R103.reuse ;  /* 0x0000000abebe7c23 */ /* 0x100fe20008010867 */
[----:B------:R-:W-:Y:S01]  /*9880*/  FMNMX.FTZ R186, R138, R195, !PT ;  /* 0x000000c38aba7209 */ /* 0x000fe20007810000 */
[----:B------:R-:W3:Y:S01]  /*9890*/  MUFU.TANH R135, R135 ;  /* 0x0000008700877308 */ /* 0x000ee20000002400 */
[----:B-----5:R-:W-:Y:S01]  /*98a0*/  FSEL R122, R122, -INF , P4 ;  /* 0xff8000007a7a7808 */ /* 0x020fe20002000000 */
[--C-:B------:R-:W-:Y:S01]  /*98b0*/  FFMA.FTZ R92, R92, UR10, -R103.reuse ;  /* 0x0000000a5c5c7c23 */ /* 0x100fe20008010867 */
[----:B------:R-:W-:Y:S01]  /*98c0*/  FMNMX.FTZ R141, R139, R186, !PT ;  /* 0x000000ba8b8d7209 */ /* 0x000fe20007810000 */
[----:B------:R-:W-:Y:S01]  /*98d0*/  FFMA.FTZ R96, R96, UR10, -R103 ;  /* 0x0000000a60607c23 */ /* 0x000fe20008010867 */
[----:B------:R-:W-:Y:S01]  /*98e0*/  ISETP.GT.AND P4, PT, R89, 0x88, PT ;  /* 0x000000885900780c */ /* 0x000fe20003f84270 */
[----:B------:R-:W-:-:S02]  /*98f0*/  WARPGROUP.DEPBAR.LE gsb0, 0x0 ;  /* 0x00008000000079c5 */ /* 0x000fc40000010000 */
[----:B------:R-:W-:Y:S01]  /*9900*/  FMNMX.FTZ R144, R142, R141, !PT ;  /* 0x0000008d8e907209 */ /* 0x000fe20007810000 */
[----:B------:R-:W5:Y:S01]  /*9910*/  MUFU.TANH R106, R106 ;  /* 0x0000006a006a7308 */ /* 0x000f620000002400 */
[----:B----4-:R-:W-:Y:S01]  /*9920*/  FSEL R123, R123, -INF , P5 ;  /* 0xff8000007b7b7808 */ /* 0x010fe20002800000 */
[----:B------:R-:W-:Y:S01]  /*9930*/  WARPGROUP.ARRIVE ;  /* 0x00000000000079c5 */ /* 0x000fe20000000000 */
[----:B------:R-:W-:Y:S01]  /*9940*/  FMNMX.FTZ R195, R143, R144, !PT ;  /* 0x000000908fc37209 */ /* 0x000fe20007810000 */
[--C-:B------:R-:W-:Y:S01]  /*9950*/  FFMA.FTZ R144, R145, UR10, -R103.reuse ;  /* 0x0000000a91907c23 */ /* 0x100fe20008010867 */
[----:B------:R-:W-:Y:S02]  /*9960*/  ISETP.GT.AND P5, PT, R89, 0x89, PT ;  /* 0x000000895900780c */ /* 0x000fe40003fa4270 */
[----:B------:R-:W-:Y:S01]  /*9970*/  FMNMX.FTZ R186, R146, R195, !PT ;  /* 0x000000c392ba7209 */ /* 0x000fe20007810000 */
[----:B------:R4:W-:Y:S01]  /*9980*/  MUFU.EX2 R141, R194 ;  /* 0x000000c2008d7308 */ /* 0x0009e20000000800 */
[----:B------:R-:W-:Y:S01]  /*9990*/  FSEL R126, R126, -INF , P4 ;  /* 0xff8000007e7e7808 */ /* 0x000fe20002000000 */
[----:B------:R-:W-:Y:S01]  /*99a0*/  QGMMA.64x128x32.F32.E4M3.E4M3 R24, R204, gdesc[UR4], R24, gsb0 ;  /* 0x01e00004cc187df3 */ /* 0x000fe20008000818 */
[----:B------:R-:W-:Y:S01]  /*99b0*/  FMNMX.FTZ R145, R147, R186, !PT ;  /* 0x000000ba93917209 */ /* 0x000fe20007810000 */
[----:B------:R-:W-:Y:S01]  /*99c0*/  UIADD3 UR6, UR11, 0x600, URZ ;  /* 0x000006000b067890 */ /* 0x000fe2000fffe03f */
[----:B------:R-:W-:Y:S01]  /*99d0*/  ISETP.GT.AND P4, PT, R89, 0x90, PT ;  /* 0x000000905900780c */ /* 0x000fe20003f84270 */
[----:B------:R-:W-:Y:S01]  /*99e0*/  UMOV UR7, 0xc0000010 ;  /* 0xc000001000077882 */ /* 0x000fe20000000000 */
[----:B-1----:R-:W-:Y:S01]  /*99f0*/  FSEL R127, R127, -INF , P5 ;  /* 0xff8000007f7f7808 */ /* 0x002fe20002800000 */
[----:B------:R-:W1:Y:S01]  /*9a00*/  MUFU.TANH R97, R97 ;  /* 0x0000006100617308 */ /* 0x000e620000002400 */
[----:B----4-:R-:W-:-:S01]  /*9a10*/  FFMA.FTZ R194, R148, UR10, -R103 ;  /* 0x0000000a94c27c23 */ /* 0x010fc20008010867 */
[----:B------:R-:W-:-:S02]  /*9a20*/  FMNMX.FTZ R148, R150, R145, !PT ;  /* 0x0000009196947209 */ /* 0x000fc40007810000 */
[----:B------:R-:W-:Y:S02]  /*9a30*/  ISETP.GT.AND P5, PT, R89, 0x91, PT ;  /* 0x000000915900780c */ /* 0x000fe40003fa4270 */
[----:B------:R-:W-:Y:S01]  /*9a40*/  FMNMX.FTZ R195, R151, R148, !PT ;  /* 0x0000009497c37209 */ /* 0x000fe20007810000 */
[----:B------:R-:W-:-:S01]  /*9a50*/  FFMA.FTZ R148, R149, UR10, -R103 ;  /* 0x0000000a95947c23 */ /* 0x000fc20008010867 */
[----:B--2---:R-:W-:Y:S01]  /*9a60*/  FSEL R130, R130, -INF , P4 ;  /* 0xff80000082827808 */ /* 0x004fe20002000000 */
[----:B------:R-:W2:Y:S01]  /*9a70*/  MUFU.TANH R107, R107 ;  /* 0x0000006b006b7308 */ /* 0x000ea20000002400 */
[----:B------:R-:W-:Y:S01]  /*9a80*/  FMNMX.FTZ R186, R122, R195, !PT ;  /* 0x000000c37aba7209 */ /* 0x000fe20007810000 */
[----:B------:R-:W-:Y:S01]  /*9a90*/  FFMA.FTZ R195, R128, UR10, -R103 ;  /* 0x0000000a80c37c23 */ /* 0x000fe20008010867 */
[----:B------:R-:W-:Y:S02]  /*9aa0*/  ISETP.GT.AND P4, PT, R89, 0x98, PT ;  /* 0x000000985900780c */ /* 0x000fe40003f84270 */
[----:B------:R-:W-:-:S02]  /*9ab0*/  FMNMX.FTZ R149, R123, R186, !PT ;  /* 0x000000ba7b957209 */ /* 0x000fc40007810000 */
[----:B------:R-:W-:Y:S01]  /*9ac0*/  FSEL R131, R131, -INF , P5 ;  /* 0xff80000083837808 */ /* 0x000fe20002800000 */
[----:B------:R-:W4:Y:S01]  /*9ad0*/  MUFU.TANH R111, R111 ;  /* 0x0000006f006f7308 */ /* 0x000f220000002400 */
[----:B------:R-:W-:Y:S02]  /*9ae0*/  FMNMX.FTZ R186, R126, R149, !PT ;  /* 0x000000957eba7209 */ /* 0x000fe40007810000 */
[----:B------:R-:W-:Y:S02]  /*9af0*/  ISETP.GT.AND P5, PT, R89, 0x99, PT ;  /* 0x000000995900780c */ /* 0x000fe40003fa4270 */
[----:B------:R-:W-:Y:S02]  /*9b00*/  FMNMX.FTZ R149, R127, R186, !PT ;  /* 0x000000ba7f957209 */ /* 0x000fe40007810000 */
[----:B0-----:R-:W-:Y:S01]  /*9b10*/  FSEL R134, R134, -INF , P4 ;  /* 0xff80000086867808 */ /* 0x001fe20002000000 */
[----:B------:R-:W0:Y:S01]  /*9b20*/  MUFU.TANH R114, R114 ;  /* 0x0000007200727308 */ /* 0x000e220000002400 */
[----:B------:R-:W-:-:S02]  /*9b30*/  FMNMX.FTZ R186, R130, R149, !PT ;  /* 0x0000009582ba7209 */ /* 0x000fc40007810000 */
[----:B------:R-:W-:Y:S02]  /*9b40*/  ISETP.GT.AND P4, PT, R89, 0xa0, PT ;  /* 0x000000a05900780c */ /* 0x000fe40003f84270 */
[----:B------:R-:W-:Y:S02]  /*9b50*/  FMNMX.FTZ R149, R131, R186, !PT ;  /* 0x000000ba83957209 */ /* 0x000fe40007810000 */
[----:B---3--:R-:W-:Y:S01]  /*9b60*/  FSEL R135, R135, -INF , P5 ;  /* 0xff80000087877808 */ /* 0x008fe20002800000 */
[----:B------:R-:W3:Y:S01]  /*9b70*/  MUFU.TANH R115, R115 ;  /* 0x0000007300737308 */ /* 0x000ee20000002400 */
[----:B------:R-:W-:Y:S02]  /*9b80*/  FMNMX.FTZ R186, R134, R149, !PT ;  /* 0x0000009586ba7209 */ /* 0x000fe40007810000 */
[----:B------:R-:W-:Y:S02]  /*9b90*/  ISETP.GT.AND P5, PT, R89, 0xa1, PT ;  /* 0x000000a15900780c */ /* 0x000fe40003fa4270 */
[----:B-----5:R-:W-:-:S02]  /*9ba0*/  FSEL R106, R106, -INF , P4 ;  /* 0xff8000006a6a7808 */ /* 0x020fc40002000000 */
[----:B------:R-:W-:Y:S01]  /*9bb0*/  FMNMX.FTZ R149, R135, R186, !PT ;  /* 0x000000ba87957209 */ /* 0x000fe20007810000 */
[----:B------:R5:W-:Y:S01]  /*9bc0*/  MUFU.EX2 R145, R194 ;  /* 0x000000c200917308 */ /* 0x000be20000000800 */
[----:B------:R-:W-:Y:S02]  /*9bd0*/  ISETP.GT.AND P4, PT, R89, 0xa8, PT ;  /* 0x000000a85900780c */ /* 0x000fe40003f84270 */
[----:B-1----:R-:W-:Y:S02]  /*9be0*/  FSEL R97, R97, -INF , P5 ;  /* 0xff80000061617808 */ /* 0x002fe40002800000 */
[----:B------:R-:W-:Y:S02]  /*9bf0*/  FMNMX.FTZ R186, R106, R149, !PT ;  /* 0x000000956aba7209 */ /* 0x000fe40007810000 */
[----:B------:R-:W-:Y:S01]  /*9c00*/  ISETP.GT.AND P5, PT, R89, 0xa9, PT ;  /* 0x000000a95900780c */ /* 0x000fe20003fa4270 */
[----:B------:R-:W1:Y:S01]  /*9c10*/  MUFU.TANH R118, R118 ;  /* 0x0000007600767308 */ /* 0x000e620000002400 */
[----:B-----5:R-:W-:-:S01]  /*9c20*/  FFMA.FTZ R194, R125, UR10, -R103 ;  /* 0x0000000a7dc27c23 */ /* 0x020fc20008010867 */
[----:B--2---:R-:W-:-:S02]  /*9c30*/  FSEL R125, R107, -INF , P4 ;  /* 0xff8000006b7d7808 */ /* 0x004fc40002000000 */
[----:B------:R-:W-:Y:S02]  /*9c40*/  FMNMX.FTZ R186, R97, R186, !PT ;  /* 0x000000ba61ba7209 */ /* 0x000fe40007810000 */
[----:B------:R-:W-:Y:S02]  /*9c50*/  ISETP.GT.AND P4, PT, R89, 0xb0, PT ;  /* 0x000000b05900780c */ /* 0x000fe40003f84270 */
[----:B------:R-:W2:Y:S01]  /*9c60*/  MUFU.TANH R119, R119 ;  /* 0x0000007700777308 */ /* 0x000ea20000002400 */
[----:B----4-:R-:W-:Y:S02]  /*9c70*/  FSEL R111, R111, -INF , P5 ;  /* 0xff8000006f6f7808 */ /* 0x010fe40002800000 */
[----:B------:R-:W-:Y:S02]  /*9c80*/  FMNMX.FTZ R186, R125, R186, !PT ;  /* 0x000000ba7dba7209 */ /* 0x000fe40007810000 */
[----:B------:R-:W-:Y:S02]  /*9c90*/  ISETP.GT.AND P5, PT, R89, 0xb1, PT ;  /* 0x000000b15900780c */ /* 0x000fe40003fa4270 */
[----:B0-----:R-:W-:Y:S01]  /*9ca0*/  FSEL R128, R114, -INF , P4 ;  /* 0xff80000072807808 */ /* 0x001fe20002000000 */
[----:B------:R-:W-:Y:S01]  /*9cb0*/  MUFU.TANH R90, R90 ;  /* 0x0000005a005a7308 */ /* 0x000fe20000002400 */
[----:B------:R-:W-:-:S02]  /*9cc0*/  FMNMX.FTZ R149, R111, R186, !PT ;  /* 0x000000ba6f957209 */ /* 0x000fc40007810000 */
[----:B------:R-:W-:Y:S02]  /*9cd0*/  ISETP.GT.AND P4, PT, R89, 0xb8, PT ;  /* 0x000000b85900780c */ /* 0x000fe40003f84270 */
[----:B---3--:R-:W-:Y:S02]  /*9ce0*/  FSEL R115, R115, -INF , P5 ;  /* 0xff80000073737808 */ /* 0x008fe40002800000 */
[----:B------:R-:W-:Y:S01]  /*9cf0*/  FMNMX.FTZ R186, R128, R149, !PT ;  /* 0x0000009580ba7209 */ /* 0x000fe20007810000 */
[----:B------:R-:W0:Y:S01]  /*9d00*/  MUFU.TANH R91, R91 ;  /* 0x0000005b005b7308 */ /* 0x000e220000002400 */
[----:B------:R-:W-:Y:S02]  /*9d10*/  ISETP.GT.AND P5, PT, R89, 0xb9, PT ;  /* 0x000000b95900780c */ /* 0x000fe40003fa4270 */
[----:B-1----:R-:W-:Y:S02]  /*9d20*/  FSEL R118, R118, -INF , P4 ;  /* 0xff80000076767808 */ /* 0x002fe40002000000 */
[----:B------:R-:W-:-:S02]  /*9d30*/  FMNMX.FTZ R149, R115, R186, !PT ;  /* 0x000000ba73957209 */ /* 0x000fc40007810000 */
[----:B------:R-:W-:Y:S01]  /*9d40*/  ISETP.GT.AND P4, PT, R89, 0xc0, PT ;  /* 0x000000c05900780c */ /* 0x000fe20003f84270 */
[----:B------:R-:W1:Y:S01]  /*9d50*/  MUFU.TANH R94, R94 ;  /* 0x0000005e005e7308 */ /* 0x000e620000002400 */
[----:B--2---:R-:W-:Y:S02]  /*9d60*/  FSEL R119, R119, -INF , P5 ;  /* 0xff80000077777808 */ /* 0x004fe40002800000 */
[----:B------:R-:W-:Y:S02]  /*9d70*/  FMNMX.FTZ R186, R118, R149, !PT ;  /* 0x0000009576ba7209 */ /* 0x000fe40007810000 */
[----:B------:R-:W-:Y:S02]  /*9d80*/  ISETP.GT.AND P5, PT, R89, 0xc1, PT ;  /* 0x000000c15900780c */ /* 0x000fe40003fa4270 */
[----:B------:R-:W-:Y:S01]  /*9d90*/  FMNMX.FTZ R149, R119, R186, !PT ;  /* 0x000000ba77957209 */ /* 0x000fe20007810000 */
[----:B------:R-:W2:Y:S01]  /*9da0*/  MUFU.TANH R95, R95 ;  /* 0x0000005f005f7308 */ /* 0x000ea20000002400 */
[----:B0-----:R-:W-:-:S02]  /*9db0*/  FSEL R91, R91, -INF , P5 ;  /* 0xff8000005b5b7808 */ /* 0x001fc40002800000 */
[----:B------:R-:W-:-:S05]  /*9dc0*/  ISETP.GT.AND P5, PT, R89, 0xc9, PT ;  /* 0x000000c95900780c */ /* 0x000fca0003fa4270 */
[----:B------:R0:W-:Y:S08]  /*9dd0*/  MUFU.EX2 R107, R194 ;  /* 0x000000c2006b7308 */ /* 0x0001f00000000800 */
[----:B------:R-:W-:Y:S01]  /*9de0*/  MUFU.TANH R98, R98 ;  /* 0x0000006200627308 */ /* 0x000fe20000002400 */
[----:B0-----:R-:W-:-:S01]  /*9df0*/  FFMA.FTZ R194, R132, UR10, -R103 ;  /* 0x0000000a84c27c23 */ /* 0x001fc20008010867 */
[----:B------:R-:W-:-:S02]  /*9e00*/  FSEL R132, R90, -INF , P4 ;  /* 0xff8000005a847808 */ /* 0x000fc40002000000 */
[----:B------:R-:W-:Y:S02]  /*9e10*/  ISETP.GT.AND P4, PT, R89, 0xc8, PT ;  /* 0x000000c85900780c */ /* 0x000fe40003f84270 */
[----:B------:R-:W-:Y:S02]  /*9e20*/  FMNMX.FTZ R186, R132, R149, !PT ;  /* 0x0000009584ba7209 */ /* 0x000fe40007810000 */
[----:B------:R-:W0:Y:S01]  /*9e30*/  MUFU.TANH R99, R99 ;  /* 0x0000006300637308 */ /* 0x000e220000002400 */
[----:B-1----:R-:W-:Y:S02]  /*9e40*/  FSEL R94, R94, -INF , P4 ;  /* 0xff8000005e5e7808 */ /* 0x002fe40002000000 */
[----:B------:R-:W-:Y:S02]  /*9e50*/  FMNMX.FTZ R149, R91, R186, !PT ;  /* 0x000000ba5b957209 */ /* 0x000fe40007810000 */
[----:B------:R-:W-:Y:S02]  /*9e60*/  ISETP.GT.AND P4, PT, R89, 0xd0, PT ;  /* 0x000000d05900780c */ /* 0x000fe40003f84270 */
[----:B--2---:R-:W-:Y:S01]  /*9e70*/  FSEL R95, R95, -INF , P5 ;  /* 0xff8000005f5f7808 */ /* 0x004fe20002800000 */
[----:B------:R-:W-:Y:S01]  /*9e80*/  MUFU.TANH R102, R102 ;  /* 0x0000006600667308 */ /* 0x000fe20000002400 */
[----:B------:R-:W-:-:S02]  /*9e90*/  FMNMX.FTZ R186, R94, R149, !PT ;  /* 0x000000955eba7209 */ /* 0x000fc40007810000 */
[----:B------:R-:W-:Y:S02]  /*9ea0*/  ISETP.GT.AND P5, PT, R89, 0xd1, PT ;  /* 0x000000d15900780c */ /* 0x000fe40003fa4270 */
[----:B------:R-:W-:-:S03]  /*9eb0*/  FMNMX.FTZ R149, R95, R186, !PT ;  /* 0x000000ba5f957209 */ /* 0x000fc60007810000 */
[----:B------:R-:W1:Y:S01]  /*9ec0*/  MUFU.TANH R167, R167 ;  /* 0x000000a700a77308 */ /* 0x000e620000002400 */
[----:B0-----:R-:W-:Y:S02]  /*9ed0*/  FSEL R99, R99, -INF , P5 ;  /* 0xff80000063637808 */ /* 0x001fe40002800000 */
[----:B------:R-:W-:Y:S01]  /*9ee0*/  ISETP.GT.AND P5, PT, R89, 0xd9, PT ;  /* 0x000000d95900780c */ /* 0x000fe20003fa4270 */
[----:B------:R-:W-:-:S04]  /*9ef0*/  WARPGROUP.DEPBAR.LE gsb0, 0x0 ;  /* 0x00008000000079c5 */ /* 0x000fc80000010000 */
[----:B------:R0:W-:Y:S01]  /*9f00*/  MUFU.EX2 R90, R194 ;  /* 0x000000c2005a7308 */ /* 0x0001e20000000800 */
[----:B------:R-:W-:-:S06]  /*9f10*/  WARPGROUP.ARRIVE ;  /* 0x00000000000079c5 */ /* 0x000fcc0000000000 */
[----:B------:R-:W-:Y:S01]  /*9f20*/  QGMMA.64x128x32.F32.E4M3.E4M3 R24, R200, gdesc[UR4], R24, gsb0 ;  /* 0x01e00004c8187df3 */ /* 0x000fe20008000818 */
[----:B-1----:R-:W-:Y:S01]  /*9f30*/  FSEL R167, R167, -INF , P5 ;  /* 0xff800000a7a77808 */ /* 0x002fe20002800000 */
[--C-:B0-----:R-:W-:Y:S01]  /*9f40*/  FFMA.FTZ R194, R104, UR10, -R103.reuse ;  /* 0x0000000a68c27c23 */ /* 0x101fe20008010867 */
[----:B------:R-:W-:Y:S01]  /*9f50*/  FSEL R104, R98, -INF , P4 ;  /* 0xff80000062687808 */ /* 0x000fe20002000000 */
[----:B------:R-:W-:Y:S01]  /*9f60*/  MUFU.EX2 R114, R195 ;  /* 0x000000c300727308 */ /* 0x000fe20000000800 */
[----:B------:R-:W-:Y:S02]  /*9f70*/  ISETP.GT.AND P4, PT, R89, 0xd8, PT ;  /* 0x000000d85900780c */ /* 0x000fe40003f84270 */
[----:B------:R-:W-:Y:S01]  /*9f80*/  FMNMX.FTZ R186, R104, R149, !PT ;  /* 0x0000009568ba7209 */ /* 0x000fe20007810000 */
[----:B------:R-:W-:-:S01]  /*9f90*/  FFMA.FTZ R149, R189, UR10, -R103 ;  /* 0x0000000abd957c23 */ /* 0x000fc20008010867 */
[----:B------:R-:W-:Y:S02]  /*9fa0*/  FSEL R102, R102, -INF , P4 ;  /* 0xff80000066667808 */ /* 0x000fe40002000000 */
[----:B------:R-:W-:Y:S01]  /*9fb0*/  FMNMX.FTZ R89, R99, R186, !PT ;  /* 0x000000ba63597209 */ /* 0x000fe20007810000 */
[----:B------:R0:W-:Y:S03]  /*9fc0*/  MUFU.EX2 R98, R194 ;  /* 0x000000c200627308 */ /* 0x0001e60000000800 */
[----:B------:R-:W-:-:S04]  /*9fd0*/  FMNMX.FTZ R186, R102, R89, !PT ;  /* 0x0000005966ba7209 */ /* 0x000fc80007810000 */
[----:B------:R-:W-:Y:S01]  /*9fe0*/  FMNMX.FTZ R89, R167, R186, !PT ;  /* 0x000000baa7597209 */ /* 0x000fe20007810000 */
[----:B------:R-:W-:-:S01]  /*9ff0*/  FFMA.FTZ R186, R117, UR10, -R103 ;  /* 0x0000000a75ba7c23 */ /* 0x000fc20008010867 */
[--C-:B------:R-:W-:Y:S01]  /*a000*/  FFMA.FTZ R117, R159, UR10, -R103.reuse ;  /* 0x0000000a9f757c23 */ /* 0x100fe20008010867 */
[----:B------:R-:W-:-:S01]  /*a010*/  FFMA.FTZ R159, R100, UR10, -R103 ;  /* 0x0000000a649f7c23 */ /* 0x000fc20008010867 */
[--C-:B------:R-:W-:Y:S01]  /*a020*/  FFMA.FTZ R100, R101, UR10, -R103.reuse ;  /* 0x0000000a65647c23 */ /* 0x100fe20008010867 */
[----:B0-----:R-:W0:Y:S01]  /*a030*/  SHFL.BFLY PT, R194, R89, 0x2, 0x1f ;  /* 0x0c401f0059c27f89 */ /* 0x001e2200000e0000 */
[----:B------:R-:W-:-:S01]  /*a040*/  FFMA.FTZ R101, R110, UR10, -R103 ;  /* 0x0000000a6e657c23 */ /* 0x000fc20008010867 */
[----:B------:R-:W-:Y:S08]  /*a050*/  MUFU.EX2 R192, R192 ;  /* 0x000000c000c07308 */ /* 0x000ff00000000800 */
[----:B------:R-:W-:Y:S08]  /*a060*/  MUFU.EX2 R193, R193 ;  /* 0x000000c100c17308 */ /* 0x000ff00000000800 */
[----:B------:R-:W-:Y:S01]  /*a070*/  MUFU.EX2 R8, R8 ;  /* 0x0000000800087308 */ /* 0x000fe20000000800 */
[----:B0-----:R-:W-:-:S07]  /*a080*/  FMNMX.FTZ R194, R89, R194, !PT ;  /* 0x000000c259c27209 */ /* 0x001fce0007810000 */
[----:B------:R-:W-:Y:S01]  /*a090*/  MUFU.EX2 R11, R11 ;  /* 0x0000000b000b7308 */ /* 0x000fe20000000800 */
[----:B------:R-:W0:Y:S07]  /*a0a0*/  SHFL.BFLY PT, R89, R194, 0x1, 0x1f ;  /* 0x0c201f00c2597f89 */ /* 0x000e2e00000e0000 */
[----:B------:R-:W-:Y:S08]  /*a0b0*/  MUFU.EX2 R12, R12 ;  /* 0x0000000c000c7308 */ /* 0x000ff00000000800 */
[----:B------:R-:W-:Y:S08]  /*a0c0*/  MUFU.EX2 R15, R15 ;  /* 0x0000000f000f7308 */ /* 0x000ff00000000800 */
[----:B------:R-:W-:Y:S01]  /*a0d0*/  MUFU.EX2 R20, R20 ;  /* 0x0000001400147308 */ /* 0x000fe20000000800 */
[----:B0-----:R-:W-:Y:S01]  /*a0e0*/  FMNMX.FTZ R89, R194, R89, !PT ;  /* 0x00000059c2597209 */ /* 0x001fe20007810000 */
[----:B------:R-:W-:-:S03]  /*a0f0*/  IMAD.U32 R194, RZ, RZ, UR10 ;  /* 0x0000000affc27e24 */ /* 0x000fc6000f8e00ff */
[C---:B------:R-:W-:Y:S01]  /*a100*/  FSETP.NEU.FTZ.AND P4, PT, R89.reuse, -INF , PT ;  /* 0xff8000005900780b */ /* 0x040fe20003f9d000 */
[----:B------:R-:W-:-:S02]  /*a110*/  FFMA.FTZ R189, R89, R194, -8 ;  /* 0xc100000059bd7423 */ /* 0x000fc400000100c2 */
[----:B------:R-:W-:Y:S01]  /*a120*/  MUFU.EX2 R185, R185 ;  /* 0x000000b900b97308 */ /* 0x000fe20000000800 */
[----:B------:R-:W-:Y:S02]  /*a130*/  FSEL R195, R89, RZ, P4 ;  /* 0x000000ff59c37208 */ /* 0x000fe40002000000 */
[----:B------:R-:W-:-:S03]  /*a140*/  FSEL R103, R189, RZ, P4 ;  /* 0x000000ffbd677208 */ /* 0x000fc60002000000 */
[----:B------:R-:W-:Y:S02]  /*a150*/  FADD.FTZ R6, -R195, R6 ;  /* 0x00000006c3067221 */ /* 0x000fe40000010100 */
[----:B------:R-:W-:Y:S01]  /*a160*/  MUFU.EX2 R168, R168 ;  /* 0x000000a800a87308 */ /* 0x000fe20000000800 */
[----:B------:R-:W-:-:S01]  /*a170*/  FFMA.FTZ R189, R191, UR10, -R103 ;  /* 0x0000000abfbd7c23 */ /* 0x000fc20008010867 */
[--C-:B------:R-:W-:Y:S01]  /*a180*/  FFMA.FTZ R191, R162, UR10, -R103.reuse ;  /* 0x0000000aa2bf7c23 */ /* 0x100fe20008010867 */
[----:B------:R-:W-:-:S01]  /*a190*/  FFMA.FTZ R162, R163, UR10, -R103 ;  /* 0x0000000aa3a27c23 */ /* 0x000fc20008010867 */
[--C-:B------:R-:W-:Y:S01]  /*a1a0*/  FFMA.FTZ R163, R166, UR10, -R103.reuse ;  /* 0x0000000aa6a37c23 */ /* 0x100fe20008010867 */
[----:B------:R-:W-:Y:S01]  /*a1b0*/  FSEL R166, R88, RZ, P3 ;  /* 0x000000ff58a67208 */ /* 0x000fe20001800000 */
[--C-:B------:R-:W-:Y:S01]  /*a1c0*/  FFMA.FTZ R9, R9, UR10, -R103.reuse ;  /* 0x0000000a09097c23 */ /* 0x100fe20008010867 */
[----:B------:R-:W-:Y:S01]  /*a1d0*/  FMUL.FTZ R6, R6, UR10 ;  /* 0x0000000a06067c20 */ /* 0x000fe20008410000 */
[--C-:B------:R-:W-:Y:S01]  /*a1e0*/  FFMA.FTZ R10, R10, UR10, -R103.reuse ;  /* 0x0000000a0a0a7c23 */ /* 0x100fe20008010867 */
[----:B------:R-:W-:-:S01]  /*a1f0*/  FFMA.FTZ R13, R13, UR10, -R103 ;  /* 0x0000000a0d0d7c23 */ /* 0x000fc20008010867 */
[----:B------:R-:W-:Y:S01]  /*a200*/  FADD.FTZ R166, -R166, R5 ;  /* 0x00000005a6a67221 */ /* 0x000fe20000010100 */
[----:B------:R-:W-:-:S01]  /*a210*/  FFMA.FTZ R14, R14, UR10, -R103 ;  /* 0x0000000a0e0e7c23 */ /* 0x000fc20008010867 */
[----:B------:R-:W-:Y:S01]  /*a220*/  MUFU.EX2 R9, R9 ;  /* 0x0000000900097308 */ /* 0x000fe20000000800 */
[----:B------:R-:W-:-:S01]  /*a230*/  FFMA.FTZ R21, R21, UR10, -R103 ;  /* 0x0000000a15157c23 */ /* 0x000fc20008010867 */
[----:B------:R-:W-:Y:S01]  /*a240*/  FMUL.FTZ R166, R166, UR10 ;  /* 0x0000000aa6a67c20 */ /* 0x000fe20008410000 */
        /* <DEDUP_REMOVED lines=49> */
[----:B------:R-:W-:-:S04]  /*a560*/  WARPGROUP.DEPBAR.LE gsb0, 0x0 ;  /* 0x00008000000079c5 */ /* 0x000fc80000010000 */
[----:B------:R-:W0:Y:S01]  /*a570*/  MUFU.EX2 R110, R110 ;  /* 0x0000006e006e7308 */ /* 0x000e220000000800 */
[----:B-1----:R-:W-:-:S07]  /*a580*/  FADD.FTZ R2, R14, R3 ;  /* 0x000000030e027221 */ /* 0x002fce0000010000 */
[----:B------:R-:W1:Y:S01]  /*a590*/  MUFU.EX2 R184, R184 ;  /* 0x000000b800b87308 */ /* 0x000e620000000800 */
[----:B--2---:R-:W-:-:S01]  /*a5a0*/  FADD.FTZ R3, R21, R2 ;  /* 0x0000000215037221 */ /* 0x004fc20000010000 */
[----:B------:R-:W-:-:S06]  /*a5b0*/  FADD.FTZ R2, R20, R151 ;  /* 0x0000009714027221 */ /* 0x000fcc0000010000 */
[----:B------:R-:W2:Y:S01]  /*a5c0*/  MUFU.EX2 R187, R187 ;  /* 0x000000bb00bb7308 */ /* 0x000ea20000000800 */
[----:B0-----:R-:W-:-:S07]  /*a5d0*/  FADD.FTZ R3, R110, R3 ;  /* 0x000000036e037221 */ /* 0x001fce0000010000 */
[----:B------:R-:W0:Y:S01]  /*a5e0*/  MUFU.EX2 R170, R170 ;  /* 0x000000aa00aa7308 */ /* 0x000e220000000800 */
[----:B-1----:R-:W-:-:S01]  /*a5f0*/  FADD.FTZ R166, R184, R3 ;  /* 0x00000003b8a67221 */ /* 0x002fc20000010000 */
[----:B------:R-:W-:-:S04]  /*a600*/  FADD.FTZ R3, R185, R2 ;  /* 0x00000002b9037221 */ /* 0x000fc80000010000 */
[----:B------:R-:W-:Y:S02]  /*a610*/  FADD.FTZ R2, R168, R3 ;  /* 0x00000003a8027221 */ /* 0x000fe40000010000 */
        /* <DEDUP_REMOVED lines=79> */
[----:B0-----:R-:W-:-:S01]  /*ab10*/  FADD.FTZ R188, R142, R111 ;  /* 0x0000006f8ebc7221 */ /* 0x001fc20000010000 */
[--C-:B------:R-:W-:Y:S01]  /*ab20*/  FFMA.FTZ R111, R128, UR10, -R103.reuse ;  /* 0x0000000a806f7c23 */ /* 0x100fe20008010867 */
[----:B------:R-:W-:-:S05]  /*ab30*/  FFMA.FTZ R128, R115, UR10, -R103 ;  /* 0x0000000a73807c23 */ /* 0x000fca0008010867 */
        /* <DEDUP_REMOVED lines=25> */
[----:B--2---:R-:W-:-:S04]  /*acd0*/  FADD.FTZ R2, R124, R3 ;  /* 0x000000037c027221 */ /* 0x004fc80000010000 */
[----:B------:R-:W-:-:S03]  /*ace0*/  FADD.FTZ R3, R107, R2 ;  /* 0x000000026b037221 */ /* 0x000fc60000010000 */
[----:B------:R-:W2:Y:S01]  /*acf0*/  MUFU.EX2 R130, R130 ;  /* 0x0000008200827308 */ /* 0x000ea20000000800 */
[----:B0-----:R-:W-:-:S01]  /*ad00*/  FADD.FTZ R188, R126, R151 ;  /* 0x000000977ebc7221 */ /* 0x001fc20000010000 */
[----:B------:R-:W-:-:S06]  /*ad10*/  FADD.FTZ R2, R114, R3 ;  /* 0x0000000372027221 */ /* 0x000fcc0000010000 */
        /* <DEDUP_REMOVED lines=8> */
[----:B-1----:R-:W-:-:S01]  /*ada0*/  FADD.FTZ R151, R131, R132 ;  /* 0x0000008483977221 */ /* 0x002fc20000010000 */
[--C-:B------:R-:W-:Y:S01]  /*adb0*/  FFMA.FTZ R132, R91, UR10, -R103.reuse ;  /* 0x0000000a5b847c23 */ /* 0x100fe20008010867 */
[----:B------:R-:W-:-:S05]  /*adc0*/  FFMA.FTZ R91, R94, UR10, -R103 ;  /* 0x0000000a5e5b7c23 */ /* 0x000fca0008010867 */
        /* <DEDUP_REMOVED lines=27> */
[----:B------:R-:W-:-:S05]  /*af80*/  IADD3 R2, -R235, 0xb, RZ ;  /* 0x0000000beb027810 */ /* 0x000fca0007ffe1ff */
[----:B------:R1:W-:Y:S06]  /*af90*/  BAR.ARV R2, 0x100 ;  /* 0x000400020000751d */ /* 0x0003ec0000002000 */
[----:B------:R-:W3:Y:S01]  /*afa0*/  MUFU.EX2 R149, R149 ;  /* 0x0000009500957308 */ /* 0x000ee20000000800 */
[----:B--2---:R-:W-:-:S01]  /*afb0*/  FADD.FTZ R188, R113, R104 ;  /* 0x0000006871bc7221 */ /* 0x004fc20000010000 */
[----:B------:R-:W-:Y:S01]  /*afc0*/  FFMA.FTZ R104, R99, UR10, -R103 ;  /* 0x0000000a63687c23 */ /* 0x000fe20008010867 */
[----:B-1----:R-:W-:Y:S02]  /*afd0*/  @!P1 VIADD R2, R196, 0x2e840 ;  /* 0x0002e840c4029836 */ /* 0x002fe40000000000 */
[----:B0-----:R-:W-:-:S03]  /*afe0*/  FADD.FTZ R194, R128, R3 ;  /* 0x0000000380c27221 */ /* 0x001fc60000010000 */
[----:B------:R-:W0:Y:S01]  /*aff0*/  MUFU.EX2 R115, R115 ;  /* 0x0000007300737308 */ /* 0x000e220000000800 */
[----:B------:R-:W-:-:S04]  /*b000*/  @!P1 PRMT R2, RZ, 0x654, R2 ;  /* 0x00000654ff029816 */ /* 0x000fc80000000002 */
[----:B------:R1:W-:Y:S03]  /*b010*/  @!P1 SYNCS.ARRIVE.TRANS64.RED.A1T0 RZ, [R2+URZ], RZ ;  /* 0x000000ff02ff99a7 */ /* 0x0003e6000810043f */
[----:B------:R-:W2:Y:S01]  /*b020*/  MUFU.EX2 R186, R186 ;  /* 0x000000ba00ba7308 */ /* 0x000ea20000000800 */
[----:B---3--:R-:W-:-:S07]  /*b030*/  FADD.FTZ R3, R149, R188 ;  /* 0x000000bc95037221 */ /* 0x008fce0000010000 */
[----:B------:R-:W3:Y:S01]  /*b040*/  MUFU.EX2 R118, R118 ;  /* 0x0000007600767308 */ /* 0x000ee20000000800 */
[----:B0-----:R-:W-:-:S07]  /*b050*/  FADD.FTZ R99, R115, R194 ;  /* 0x000000c273637221 */ /* 0x001fce0000010000 */
[----:B------:R-:W0:Y:S01]  /*b060*/  MUFU.EX2 R7, R7 ;  /* 0x0000000700077308 */ /* 0x000e220000000800 */
[----:B--2---:R-:W-:-:S07]  /*b070*/  FADD.FTZ R188, R186, R3 ;  /* 0x00000003babc7221 */ /* 0x004fce0000010000 */
[----:B------:R-:W2:Y:S01]  /*b080*/  MUFU.EX2 R119, R119 ;  /* 0x0000007700777308 */ /* 0x000ea20000000800 */
[----:B---3--:R-:W-:-:S01]  /*b090*/  FADD.FTZ R194, R118, R99 ;  /* 0x0000006376c27221 */ /* 0x008fc20000010000 */
[--C-:B------:R-:W-:Y:S01]  /*b0a0*/  FFMA.FTZ R99, R102, UR10, -R103.reuse ;  /* 0x0000000a66637c23 */ /* 0x100fe20008010867 */
[----:B------:R-:W-:-:S05]  /*b0b0*/  FFMA.FTZ R103, R167, UR10, -R103 ;  /* 0x0000000aa7677c23 */ /* 0x000fca0008010867 */
        /* <DEDUP_REMOVED lines=32> */
.L_x_1838:
[----:B------:R-:W-:Y:S01]  /*b2c0*/  UISETP.GT.AND UP1, UPT, UR51, UR50, UPT ;  /* 0x000000323300728c */ /* 0x000fe2000bf24270 */
[----:B------:R-:W-:Y:S01]  /*b2d0*/  F2FP.SATFINITE.E4M3.F32.PACK_AB_MERGE_C R5, R142, R5, RZ ;  /* 0x000000058e05723e */ /* 0x000fe200048070ff */
[----:B------:R-:W-:Y:S01]  /*b2e0*/  ULEA UR6, UR54, UR41, 0x3 ;  /* 0x0000002936067291 */ /* 0x000fe2000f8e183f */
[----:B------:R-:W-:Y:S01]  /*b2f0*/  F2FP.SATFINITE.E4M3.F32.PACK_AB_MERGE_C R8, R11, R8, RZ ;  /* 0x000000080b08723e */ /* 0x000fe200048070ff */
[----:B------:R-:W-:Y:S01]  /*b300*/  UIADD3 UR7, UR51, -0x1, URZ ;  /* 0xffffffff33077890 */ /* 0x000fe2000fffe03f */
[----:B------:R-:W-:Y:S01]  /*b310*/  F2FP.SATFINITE.E4M3.F32.PACK_AB_MERGE_C R13, R14, R13, RZ ;  /* 0x0000000d0e0d723e */ /* 0x000fe200048070ff */
[----:B------:R-:W-:Y:S01]  /*b320*/  UIADD3 UR6, UR6, 0x2e860, URZ ;  /* 0x0002e86006067890 */ /* 0x000fe2000fffe03f */
[----:B------:R-:W-:Y:S01]  /*b330*/  PLOP3.LUT P3, PT, PT, PT, UP1, 0x80, 0x0 ;  /* 0x000000000000781c */ /* 0x000fe20003f6f018 */
        /* <DEDUP_REMOVED lines=121> */
[----:B------:R-:W-:Y:S01]  /*bad0*/  FMUL.FTZ R85, R85, R195 ;  /* 0x000000c355557220 */ /* 0x000fe20000410000 */
[----:B------:R-:W-:-:S02]  /*bae0*/  IMAD.MOV.U32 R6, RZ, RZ, R89 ;  /* 0x000000ffff067224 */ /* 0x000fc400078e0059 */
[----:B------:R-:W-:Y:S01]  /*baf0*/  IMAD.MOV.U32 R5, RZ, RZ, R88 ;  /* 0x000000ffff057224 */ /* 0x000fe200078e0058 */
[----:B------:R-:W-:Y:S06]  /*bb00*/  @P3 BRA `(.L_x_1839) ;  /* 0xffffffac001c3947 */ /* 0x000fec000383ffff */
[----:B------:R-:W-:Y:S01]  /*bb10*/  UMOV UR47, UR53 ;  /* 0x00000035002f7c82 */ /* 0x000fe20008000000 */
[----:B------:R-:W-:-:S05]  /*bb20*/  UMOV UR51, UR7 ;  /* 0x0000000700337c82 */ /* 0x000fca0008000000 */
.L_x_1829:
[----:B------:R-:W-:-:S13]  /*bb30*/  ISETP.LE.AND P2, PT, RZ, UR51, PT ;  /* 0x00000033ff007c0c */ /* 0x000fda000bf43270 */
[----:B------:R-:W-:Y:S05]  /*bb40*/  @!P2 BRA `(.L_x_1840) ;  /* 0x00000044000ca947 */ /* 0x000fea0003800000 */
[----:B------:R-:W-:Y:S01]  /*bb50*/  IMAD.MOV.U32 R6, RZ, RZ, R89 ;  /* 0x000000ffff067224 */ /* 0x000fe200078e0059 */
[----:B------:R-:W-:Y:S01]  /*bb60*/  UMOV UR52, UR43 ;  /* 0x0000002b00347c82 */ /* 0x000fe20008000000 */
[----:B------:R-:W-:Y:S01]  /*bb70*/  IMAD.MOV.U32 R5, RZ, RZ, R88 ;  /* 0x000000ffff057224 */ /* 0x000fe200078e0058 */
[----:B------:R-:W-:Y:S01]  /*bb80*/  UMOV UR50, UR47 ;  /* 0x0000002f00327c82 */ /* 0x000fe20008000000 */
[----:B------:R-:W-:-:S05]  /*bb90*/  ULDC UR46, c[0x0][0x988] ;  /* 0x00026200002e7ab9 */ /* 0x000fca0000000800 */
.L_x_1850:
        /* <DEDUP_REMOVED lines=9> */
.L_x_1842:
[----:B------:R-:W-:Y:S01]  /*bc30*/  ULEA UR6, UR47, UR41, 0x3 ;  /* 0x000000292f067291 */ /* 0x000fe2000f8e183f */
[----:B------:R-:W-:-:S05]  /*bc40*/  IMAD.U32 R7, RZ, RZ, UR43 ;  /* 0x0000002bff077e24 */ /* 0x000fca000f8e00ff */
[----:B------:R-:W-:-:S04]  /*bc50*/  SHF.L.U32 R7, R7, 0x1f, RZ ;  /* 0x0000001f07077819 */ /* 0x000fc800000006ff */
[----:B------:R0:W1:Y:S01]  /*bc60*/  SYNCS.PHASECHK.TRANS64.TRYWAIT P2, [UR6+0x2e830], R7 ;  /* 0x02e83007ff0075a7 */ /* 0x0000620008040146 */
[----:B------:R-:W-:Y:S05]  /*bc70*/  @!P0 BRA `(.L_x_1843) ;  /* 0x0000000000048947 */ /* 0x000fea0003800000 */
[----:B------:R-:W-:Y:S01]  /*bc80*/  BPT.TRAP 0x1 ;  /* 0x000000040000795c */ /* 0x000fe20000300000 */
.L_x_1843:
[----:B-1----:R-:W-:Y:S05]  /*bc90*/  @P2 BRA `(.L_x_1841) ;  /* 0x0000000000082947 */ /* 0x002fea0003800000 */
[----:B------:R-:W1:Y:S02]  /*bca0*/  SYNCS.PHASECHK.TRANS64.TRYWAIT P2, [UR6+0x2e830], R7 ;  /* 0x02e83007ff0075a7 */ /* 0x000e640008040146 */
[----:B-1----:R-:W-:Y:S05]  /*bcb0*/  @!P2 BRA `(.L_x_1844) ;  /* 0x000000b4000ca947 */ /* 0x002fea0003800000 */
.L_x_1841:
[----:B-1----:R-:W1:Y:S01]  /*bcc0*/  S2R R8, SR_TID.X ;  /* 0x0000000000087919 */ /* 0x002e620000002100 */
[----:B------:R-:W-:Y:S01]  /*bcd0*/  R2UR UR53, R4 ;  /* 0x00000000043572ca */ /* 0x000fe200000e0000 */
[----:B------:R-:W-:Y:S01]  /*bce0*/  UMOV UR19, 0x40000040 ;  /* 0x4000004000137882 */ /* 0x000fe20000000000 */
[----:B------:R-:W-:Y:S01]  /*bcf0*/  UMOV UR20, UR16 ;  /* 0x0000001000147c82 */ /* 0x000fe20008000000 */
[----:B------:R-:W-:Y:S01]  /*bd00*/  UMOV UR21, UR17 ;  /* 0x0000001100157c82 */ /* 0x000fe20008000000 */
        /* <DEDUP_REMOVED lines=9> */
[----:B------:R-:W-:Y:S01]  /*bda0*/  UIMAD UR53, UR47, 0x700, UR53 ;  /* 0x000007002f3578a4 */ /* 0x000fe2000f8e0235 */
[----:B------:R-:W-:Y:S01]  /*bdb0*/  UMOV UR35, 0x40000040 ;  /* 0x4000004000237882 */ /* 0x000fe20000000000 */
[----:B------:R-:W-:-:S02]  /*bdc0*/  UMOV UR7, 0x40000040 ;  /* 0x4000004000077882 */ /* 0x000fc40000000000 */
[----:B------:R-:W-:Y:S02]  /*bdd0*/  UIADD3 UR22, UR53, 0x100, URZ ;  /* 0x0000010035167890 */ /* 0x000fe4000fffe03f */
[----:B------:R-:W-:Y:S02]  /*bde0*/  UIADD3 UR26, UR53, 0x200, URZ ;  /* 0x00000200351a7890 */ /* 0x000fe4000fffe03f */
[----:B------:R-:W-:Y:S01]  /*bdf0*/  UMOV UR18, UR53 ;  /* 0x0000003500127c82 */ /* 0x000fe20008000000 */
[----:B------:R-:W-:Y:S02]  /*be00*/  UIADD3 UR30, UR53, 0x300, URZ ;  /* 0x00000300351e7890 */ /* 0x000fe4000fffe03f */
[----:B------:R-:W-:Y:S02]  /*be10*/  UIADD3 UR34, UR53, 0x400, URZ ;  /* 0x0000040035227890 */ /* 0x000fe4000fffe03f */
[----:B------:R-:W-:Y:S02]  /*be20*/  UIADD3 UR6, UR53, 0x600, URZ ;  /* 0x0000060035067890 */ /* 0x000fe4000fffe03f */
[----:B------:R-:W-:Y:S01]  /*be30*/  UIADD3 UR10, UR53, 0x602, URZ ;  /* 0x00000602350a7890 */ /* 0x000fe2000fffe03f */
[----:B------:R-:W-:Y:S01]  /*be40*/  UMOV UR11, 0x40000040 ;  /* 0x40000040000b7882 */ /* 0x000fe20000000000 */
[----:B-1----:R-:W-:Y:S01]  /*be50*/  SHF.R.U32.HI R8, RZ, 0x7, R8 ;  /* 0x00000007ff087819 */ /* 0x002fe20000011608 */
[----:B------:R-:W-:Y:S01]  /*be60*/  UIADD3 UR14, UR53, 0x6, URZ ;  /* 0x00000006350e7890 */ /* 0x000fe2000fffe03f */
[----:B------:R-:W-:-:S03]  /*be70*/  UMOV UR15, 0x40000040 ;  /* 0x40000040000f7882 */ /* 0x000fc60000000000 */
[----:B0-----:R-:W-:-:S05]  /*be80*/  VIADD R7, R8, 0x8 ;  /* 0x0000000808077836 */ /* 0x001fca0000000000 */
        /* <DEDUP_REMOVED lines=156> */
.L_x_1846:
[----:B------:R-:W-:Y:S01]  /*c850*/  ULEA UR6, UR50, UR41, 0x3 ;  /* 0x0000002932067291 */ /* 0x000fe2000f8e183f */
[----:B------:R-:W-:-:S05]  /*c860*/  IMAD.U32 R7, RZ, RZ, UR52 ;  /* 0x00000034ff077e24 */ /* 0x000fca000f8e00ff */
[----:B------:R-:W-:-:S04]  /*c870*/  SHF.L.U32 R7, R7, 0x1f, RZ ;  /* 0x0000001f07077819 */ /* 0x000fc800000006ff */
[----:B------:R0:W1:Y:S01]  /*c880*/  SYNCS.PHASECHK.TRANS64.TRYWAIT P2, [UR6+0x2e850], R7 ;  /* 0x02e85007ff0075a7 */ /* 0x0000620008040146 */
[----:B------:R-:W-:Y:S05]  /*c890*/  @!P0 BRA `(.L_x_1847) ;  /* 0x0000000000048947 */ /* 0x000fea0003800000 */
[----:B------:R-:W-:Y:S01]  /*c8a0*/  BPT.TRAP 0x1 ;  /* 0x000000040000795c */ /* 0x000fe20000300000 */
.L_x_1847:
[----:B-1----:R-:W-:Y:S05]  /*c8b0*/  @P2 BRA `(.L_x_1845) ;  /* 0x0000000000082947 */ /* 0x002fea0003800000 */
[----:B------:R-:W1:Y:S02]  /*c8c0*/  SYNCS.PHASECHK.TRANS64.TRYWAIT P2, [UR6+0x2e850], R7 ;  /* 0x02e85007ff0075a7 */ /* 0x000e640008040146 */
[----:B-1----:R-:W-:Y:S05]  /*c8d0*/  @!P2 BRA `(.L_x_1848) ;  /* 0x000000a8001ca947 */ /* 0x002fea0003800000 */
.L_x_1845:
        /* <DEDUP_REMOVED lines=159> */
[----:B------:R-:W-:-:S04]  /*d2d0*/  IMAD.U32 R195, RZ, RZ, UR47 ;  /* 0x0000002fffc37e24 */ /* 0x000fc8000f8e00ff */
[----:B------:R-:W3:Y:S01]  /*d2e0*/  MUFU.TANH R171, R171 ;  /* 0x000000ab00ab7308 */ /* 0x000ee20000002400 */
[----:B--2---:R-:W-:Y:S02]  /*d2f0*/  FMNMX.FTZ R192, R170, R191, !PT ;  /* 0x000000bfaac07209 */ /* 0x004fe40007810000 */
[----:B------:R-:W-:Y:S01]  /*d300*/  @!P1 LEA R195, R195, UR41, 0x3 ;  /* 0x00000029c3c39c11 */ /* 0x000fe2000f8e18ff */
[----:B------:R-:W-:Y:S02]  /*d310*/  WARPGROUP.DEPBAR.LE gsb0, 0x0 ;  /* 0x00008000000079c5 */ /* 0x000fe40000010000 */
[----:B------:R-:W-:Y:S02]  /*d320*/  WARPGROUP.ARRIVE ;  /* 0x00000000000079c5 */ /* 0x000fe40000000000 */
[----:B------:R-:W2:Y:S01]  /*d330*/  MUFU.TANH R172, R172 ;  /* 0x000000ac00ac7308 */ /* 0x000ea20000002400 */
[----:B0-----:R-:W-:-:S03]  /*d340*/  FMNMX.FTZ R189, R169, R190, !PT ;  /* 0x000000bea9bd7209 */ /* 0x001fc60007810000 */
[----:B------:R-:W-:Y:S01]  /*d350*/  QGMMA.64x128x32.F32.E4M3.E4M3 R24, R220, gdesc[UR4], R24, gsb0 ;  /* 0x01e00004dc187df3 */ /* 0x000fe20008000818 */
[----:B------:R-:W-:Y:S01]  /*d360*/  UIADD3 UR6, UR11, 0x200, URZ ;  /* 0x000002000b067890 */ /* 0x000fe2000fffe03f */
[----:B------:R-:W-:Y:S02]  /*d370*/  UMOV UR7, 0xc0000010 ;  /* 0xc000001000077882 */ /* 0x000fe40000000000 */
[----:B------:R-:W0:Y:S01]  /*d380*/  MUFU.TANH R174, R174 ;  /* 0x000000ae00ae7308 */ /* 0x000e220000002400 */
[----:B---3--:R-:W-:-:S07]  /*d390*/  FMNMX.FTZ R191, R171, R192, !PT ;  /* 0x000000c0abbf7209 */ /* 0x008fce0007810000 */
        /* <DEDUP_REMOVED lines=202> */
[----:B--2---:R-:W-:-:S05]  /*e040*/  FMNMX.FTZ R89, R101, R88, !PT ;  /* 0x0000005865597209 */ /* 0x004fca0007810000 */
[----:B------:R-:W2:Y:S01]  /*e050*/  SHFL.BFLY PT, R88, R89, 0x2, 0x1f ;  /* 0x0c401f0059587f89 */ /* 0x000ea200000e0000 */
[----:B-1----:R-:W-:-:S04]  /*e060*/  FMNMX.FTZ R192, R102, R191, !PT ;  /* 0x000000bf66c07209 */ /* 0x002fc80007810000 */
[----:B0-----:R-:W-:-:S05]  /*e070*/  FMNMX.FTZ R192, R103, R192, !PT ;  /* 0x000000c067c07209 */ /* 0x001fca0007810000 */
[----:B------:R-:W0:Y:S01]  /*e080*/  SHFL.BFLY PT, R193, R192, 0x2, 0x1f ;  /* 0x0c401f00c0c17f89 */ /* 0x000e2200000e0000 */
[----:B------:R-:W-:Y:S02]  /*e090*/  WARPGROUP.DEPBAR.LE gsb0, 0x0 ;  /* 0x00008000000079c5 */ /* 0x000fe40000010000 */
[----:B------:R-:W-:Y:S01]  /*e0a0*/  WARPGROUP.ARRIVE ;  /* 0x00000000000079c5 */ /* 0x000fe20000000000 */
[----:B--2---:R-:W-:-:S05]  /*e0b0*/  FMNMX.FTZ R191, R89, R88, !PT ;  /* 0x0000005859bf7209 */ /* 0x004fca0007810000 */
[----:B------:R-:W-:Y:S01]  /*e0c0*/  QGMMA.64x128x32.F32.E4M3.E4M3 R24, R200, gdesc[UR4], R24, gsb0 ;  /* 0x01e00004c8187df3 */ /* 0x000fe20008000818 */
[----:B------:R-:W1:Y:S01]  /*e0d0*/  SHFL.BFLY PT, R88, R191, 0x1, 0x1f ;  /* 0x0c201f00bf587f89 */ /* 0x000e6200000e0000 */
[----:B0-----:R-:W-:-:S05]  /*e0e0*/  FMNMX.FTZ R193, R192, R193, !PT ;  /* 0x000000c1c0c17209 */ /* 0x001fca0007810000 */
[----:B------:R-:W0:Y:S01]  /*e0f0*/  SHFL.BFLY PT, R194, R193, 0x1, 0x1f ;  /* 0x0c201f00c1c27f89 */ /* 0x000e2200000e0000 */
[----:B-1----:R-:W-:Y:S01]  /*e100*/  FMNMX.FTZ R88, R191, R88, !PT ;  /* 0x00000058bf587209 */ /* 0x002fe20007810000 */
[----:B------:R-:W-:-:S04]  /*e110*/  IMAD.U32 R191, RZ, RZ, UR10 ;  /* 0x0000000affbf7e24 */ /* 0x000fc8000f8e00ff */
[C---:B------:R-:W-:Y:S01]  /*e120*/  FADD.FTZ R5, -R88.reuse, R5 ;  /* 0x0000000558057221 */ /* 0x040fe20000010100 */
[----:B------:R-:W-:-:S03]  /*e130*/  FFMA.FTZ R191, R88, R191, -8 ;  /* 0xc100000058bf7423 */ /* 0x000fc600000100bf */
[----:B------:R-:W-:Y:S01]  /*e140*/  FMUL.FTZ R192, R5, UR10 ;  /* 0x0000000a05c07c20 */ /* 0x000fe20008410000 */
        /* <DEDUP_REMOVED lines=81> */
[----:B------:R-:W-:Y:S01]  /*e660*/  FFMA.FTZ R101, R101, UR10, -R191 ;  /* 0x0000000a65657c23 */ /* 0x000fe200080108bf */
[----:B0-----:R-:W-:-:S01]  /*e670*/  FADD.FTZ R191, R7, R188 ;  /* 0x000000bc07bf7221 */ /* 0x001fc20000010000 */
        /* <DEDUP_REMOVED lines=63> */
[----:B------:R-:W-:Y:S01]  /*ea70*/  IADD3 R194, -R235, 0xb, RZ ;  /* 0x0000000bebc27810 */ /* 0x000fe20007ffe1ff */
[----:B------:R-:W-:Y:S01]  /*ea80*/  FFMA.FTZ R103, R103, UR10, -R189 ;  /* 0x0000000a67677c23 */ /* 0x000fe200080108bd */
[----:B------:R-:W-:-:S02]  /*ea90*/  WARPGROUP.DEPBAR.LE gsb0, 0x0 ;  /* 0x00008000000079c5 */ /* 0x000fc40000010000 */
        /* <DEDUP_REMOVED lines=168> */
[----:B------:R-:W-:-:S05]  /*f520*/  @!P1 VIADD R2, R195, 0x2e840 ;  /* 0x0002e840c3029836 */ /* 0x000fca0000000000 */
[----:B------:R-:W-:Y:S01]  /*f530*/  @!P1 PRMT R2, RZ, 0x654, R2 ;  /* 0x00000654ff029816 */ /* 0x000fe20000000002 */
[----:B------:R-:W2:Y:S01]  /*f540*/  MUFU.EX2 R91, R91 ;  /* 0x0000005b005b7308 */ /* 0x000ea20000000800 */
[----:B0-----:R-:W-:-:S01]  /*f550*/  FADD.FTZ R188, R90, R3 ;  /* 0x000000035abc7221 */ /* 0x001fc20000010000 */
[----:B------:R0:W-:Y:S06]  /*f560*/  BAR.ARV R194, 0x100 ;  /* 0x000400c20000751d */ /* 0x0001ec0000002000 */
[----:B------:R-:W3:Y:S01]  /*f570*/  MUFU.EX2 R92, R92 ;  /* 0x0000005c005c7308 */ /* 0x000ee20000000800 */
[----:B-1----:R-:W-:-:S01]  /*f580*/  FADD.FTZ R191, R190, R191 ;  /* 0x000000bfbebf7221 */ /* 0x002fc20000010000 */
[----:B------:R1:W-:Y:S06]  /*f590*/  @!P1 SYNCS.ARRIVE.TRANS64.RED.A1T0 RZ, [R2+URZ], RZ ;  /* 0x000000ff02ff99a7 */ /* 0x0003ec000810043f */
[----:B------:R-:W0:Y:S01]  /*f5a0*/  MUFU.EX2 R94, R94 ;  /* 0x0000005e005e7308 */ /* 0x000e220000000800 */
[----:B--2---:R-:W-:-:S07]  /*f5b0*/  FADD.FTZ R3, R91, R188 ;  /* 0x000000bc5b037221 */ /* 0x004fce0000010000 */
[----:B------:R-:W2:Y:S01]  /*f5c0*/  MUFU.EX2 R93, R93 ;  /* 0x0000005d005d7308 */ /* 0x000ea20000000800 */
[----:B---3--:R-:W-:-:S07]  /*f5d0*/  FADD.FTZ R188, R92, R191 ;  /* 0x000000bf5cbc7221 */ /* 0x008fce0000010000 */
[----:B------:R-:W3:Y:S01]  /*f5e0*/  MUFU.EX2 R95, R95 ;  /* 0x0000005f005f7308 */ /* 0x000ee20000000800 */
[----:B0-----:R-:W-:-:S07]  /*f5f0*/  FADD.FTZ R194, R94, R3 ;  /* 0x000000035ec27221 */ /* 0x001fce0000010000 */
[----:B------:R-:W1:Y:S01]  /*f600*/  MUFU.EX2 R96, R96 ;  /* 0x0000006000607308 */ /* 0x000e620000000800 */
[----:B--2---:R-:W-:-:S07]  /*f610*/  FADD.FTZ R3, R93, R188 ;  /* 0x000000bc5d037221 */ /* 0x004fce0000010000 */
        /* <DEDUP_REMOVED lines=18> */
.L_x_1849:
        /* <DEDUP_REMOVED lines=132> */
.L_x_1840:
[----:B------:R-:W-:Y:S06]  /*ff80*/  BAR.ARV 0x8, 0x180 ;  /* 0x0206000000007b1d */ /* 0x000fec0000002000 */
[----:B------:R-:W-:Y:S05]  /*ff90*/  @!P0 BRA `(.L_x_1851) ;  /* 0x0000000000048947 */ /* 0x000fea0003800000 */
[----:B------:R-:W-:Y:S01]  /*ffa0*/  BPT.TRAP 0x1 ;  /* 0x000000040000795c */ /* 0x000fe20000300000 */
.L_x_1851:
[----:B------:R-:W-:Y:S01]  /*ffb0*/  ULEA UR4, UR47, UR41, 0x3 ;  /* 0x000000292f047291 */ /* 0x000fe2000f8e183f */
[----:B------:R-:W-:-:S05]  /*ffc0*/  IMAD.U32 R0, RZ, RZ, UR43 ;  /* 0x0000002bff007e24 */ /* 0x000fca000f8e00ff */
[----:B------:R-:W-:-:S04]  /*ffd0*/  SHF.L.U32 R0, R0, 0x1f, RZ ;  /* 0x0000001f00007819 */ /* 0x000fc800000006ff */
[----:B------:R0:W1:Y:S01]  /*ffe0*/  SYNCS.PHASECHK.TRANS64.TRYWAIT P1, [UR4+0x2e850], R0 ;  /* 0x02e85000ff0075a7 */ /* 0x0000620008020144 */
[----:B------:R-:W-:Y:S05]  /*fff0*/  @!P0 BRA `(.L_x_1852) ;  /* 0x0000000000048947 */ /* 0x000fea0003800000 */
[----:B------:R-:W-:Y:S01]  /*10000*/  BPT.TRAP 0x1 ;  /* 0x000000040000795c */ /* 0x000fe20000300000 */
.L_x_1852:
[----:B-1----:R-:W-:Y:S05]  /*10010*/  @P1 BRA `(.L_x_1853) ;  /* 0x0000000000081947 */ /* 0x002fea0003800000 */
[----:B------:R-:W1:Y:S02]  /*10020*/  SYNCS.PHASECHK.TRANS64.TRYWAIT P1, [UR4+0x2e850], R0 ;  /* 0x02e85000ff0075a7 */ /* 0x000e640008020144 */
[----:B-1----:R-:W-:Y:S05]  /*10030*/  @!P1 BRA `(.L_x_1854) ;  /* 0x00000070005c9947 */ /* 0x002fea0003800000 */
.L_x_1853:
        /* <DEDUP_REMOVED lines=14> */
[----:B------:R-:W-:-:S06]  /*10120*/  @UP0 ULDC.64 UR14, c[0x0][0x9c8] ;  /* 0x00027200000e0ab9 */ /* 0x000fcc0000000a00 */
[----:B------:R-:W-:Y:S01]  /*10130*/  QGMMA.64x128x32.F32.E4M3.E4M3 R24, R224, gdesc[UR4], R24, gsb0 ;  /* 0x01e00004e0187df3 */ /* 0x000fe20008000818 */
[----:B------:R-:W-:Y:S01]  /*10140*/  UIADD3 UR6, UR12, 0x100, URZ ;  /* 0x000001000c067890 */ /* 0x000fe2000fffe03f */
[----:B------:R-:W-:Y:S01]  /*10150*/  UMOV UR7, 0xc0000010 ;  /* 0xc000001000077882 */ /* 0x000fe20000000000 */
[----:B------:R-:W-:Y:S02]  /*10160*/  @UP0 UIMAD UR5, UR5, UR14, URZ ;  /* 0x0000000e050502a4 */ /* 0x000fe4000f8e023f */
[----:B------:R-:W-:Y:S02]  /*10170*/  @UP0 USHF.R.S32.HI UR11, URZ, 0x1f, UR37 ;  /* 0x0000001f3f0b0899 */ /* 0x000fe40008011425 */
[----:B------:R-:W-:Y:S01]  /*10180*/  @UP0 UIMAD UR5, UR42, UR15, UR5 ;  /* 0x0000000f2a0502a4 */ /* 0x000fe2000f8e0205 */
[----:B------:R-:W-:Y:S02]  /*10190*/  WARPGROUP.DEPBAR.LE gsb0, 0x0 ;  /* 0x00008000000079c5 */ /* 0x000fe40000010000 */
[----:B------:R-:W-:-:S06]  /*101a0*/  WARPGROUP.ARRIVE ;  /* 0x00000000000079c5 */ /* 0x000fcc0000000000 */
        /* <DEDUP_REMOVED lines=16> */
[----:B------:R-:W-:Y:S02]  /*102b0*/  @UP0 UIMAD UR5, UR37, UR15, UR5 ;  /* 0x0000000f250502a4 */ /* 0x000fe4000f8e0205 */
[----:B------:R-:W-:Y:S02]  /*102c0*/  @UP0 ULEA UR8, UP1, UR6, UR8, 0x2 ;  /* 0x0000000806080291 */ /* 0x000fe4000f82103f */
[----:B------:R-:W-:-:S04]  /*102d0*/  @UP0 UIADD3 UR5, UR7, UR5, URZ ;  /* 0x0000000507050290 */ /* 0x000fc8000fffe03f */
[----:B------:R-:W-:Y:S01]  /*102e0*/  @UP0 ULEA.HI.X UR9, UR6, UR9, UR5, 0x2, UP1 ;  /* 0x0000000906090291 */ /* 0x000fe200088f1405 */
[----:B------:R-:W-:Y:S01]  /*102f0*/  IMAD.U32 R4, RZ, RZ, UR8 ;  /* 0x00000008ff047e24 */ /* 0x000fe2000f8e00ff */
[----:B------:R-:W-:Y:S01]  /*10300*/  UIADD3 UR6, UR12, 0x400, URZ ;  /* 0x000004000c067890 */ /* 0x000fe2000fffe03f */
[----:B------:R-:W-:-:S03]  /*10310*/  UMOV UR7, 0xc0000010 ;  /* 0xc000001000077882 */ /* 0x000fc60000000000 */
[----:B-1----:R-:W-:-:S05]  /*10320*/  IMAD.U32 R5, RZ, RZ, UR9 ;  /* 0x00000009ff057e24 */ /* 0x002fca000f8e00ff */
[----:B------:R1:W2:Y:S01]  /*10330*/  @P1 LDG.E R6, desc[UR48][R4.64] ;  /* 0x0000003004061981 */ /* 0x0002a2000c1e1900 */
[----:B------:R-:W-:Y:S02]  /*10340*/  WARPGROUP.DEPBAR.LE gsb0, 0x0 ;  /* 0x00008000000079c5 */ /* 0x000fe40000010000 */
[----:B------:R-:W-:-:S06]  /*10350*/  WARPGROUP.ARRIVE ;  /* 0x00000000000079c5 */ /* 0x000fcc0000000000 */
[----:B------:R-:W-:Y:S01]  /*10360*/  QGMMA.64x128x32.F32.E4M3.E4M3 R24, R208, gdesc[UR4], R24, gsb0 ;  /* 0x01e00004d0187df3 */ /* 0x000fe20008000818 */
[----:B------:R-:W-:Y:S01]  /*10370*/  UIADD3 UR6, UR12, 0x500, URZ ;  /* 0x000005000c067890 */ /* 0x000fe2000fffe03f */
[----:B------:R-:W-:Y:S01]  /*10380*/  UMOV UR7, 0xc0000010 ;  /* 0xc000001000077882 */ /* 0x000fe20000000000 */
[----:B------:R-:W-:Y:S01]  /*10390*/  UIADD3 UR12, UR12, 0x600, URZ ;  /* 0x000006000c0c7890 */ /* 0x000fe2000fffe03f */
[----:B0-----:R-:W0:Y:S04]  /*103a0*/  SHFL.BFLY PT, R0, R3, 0x2, 0x1f ;  /* 0x0c401f0003007f89 */ /* 0x001e2800000e0000 */
[----:B------:R-:W3:Y:S01]  /*103b0*/  SHFL.BFLY PT, R7, R2, 0x2, 0x1f ;  /* 0x0c401f0002077f89 */ /* 0x000ee200000e0000 */
[----:B------:R-:W-:Y:S02]  /*103c0*/  WARPGROUP.DEPBAR.LE gsb0, 0x0 ;  /* 0x00008000000079c5 */ /* 0x000fe40000010000 */
[----:B------:R-:W-:-:S06]  /*103d0*/  WARPGROUP.ARRIVE ;  /* 0x00000000000079c5 */ /* 0x000fcc0000000000 */
[----:B------:R-:W-:Y:S01]  /*103e0*/  QGMMA.64x128x32.F32.E4M3.E4M3 R24, R204, gdesc[UR4], R24, gsb0 ;  /* 0x01e00004cc187df3 */ /* 0x000fe20008000818 */
[----:B------:R-:W-:Y:S01]  /*103f0*/  UMOV UR6, UR12 ;  /* 0x0000000c00067c82 */ /* 0x000fe20008000000 */
[----:B------:R-:W-:Y:S01]  /*10400*/  UMOV UR7, 0xc0000010 ;  /* 0xc000001000077882 */ /* 0x000fe20000000000 */
[----:B0-----:R-:W-:-:S01]  /*10410*/  FADD.FTZ R0, R0, R3 ;  /* 0x0000000300007221 */ /* 0x001fc20000010000 */
[----:B---3--:R-:W-:-:S04]  /*10420*/  FADD.FTZ R7, R7, R2 ;  /* 0x0000000207077221 */ /* 0x008fc80000010000 */
[----:B-1----:R-:W0:Y:S04]  /*10430*/  SHFL.BFLY PT, R5, R0, 0x1, 0x1f ;  /* 0x0c201f0000057f89 */ /* 0x002e2800000e0000 */
[----:B------:R-:W1:Y:S01]  /*10440*/  SHFL.BFLY PT, R4, R7, 0x1, 0x1f ;  /* 0x0c201f0007047f89 */ /* 0x000e6200000e0000 */
        /* <DEDUP_REMOVED lines=27> */
[-C--:B--2---:R-:W-:Y:S01]  /*10600*/  FMUL.FTZ R3, R3, R6.reuse ;  /* 0x0000000603037220 */ /* 0x084fe20000410000 */
[----:B---3--:R-:W-:Y:S01]  /*10610*/  FMUL.FTZ R96, R7, R6 ;  /* 0x0000000607607220 */ /* 0x008fe20000410000 */
[----:B------:R-:W-:-:S02]  /*10620*/  WARPGROUP.DEPBAR.LE gsb0, 0x0 ;  /* 0x00008000000079c5 */ /* 0x000fc40000010000 */
[----:B------:R-:W-:Y:S05]  /*10630*/  @!P0 BRA `(.L_x_1855) ;  /* 0x0000000000048947 */ /* 0x000fea0003800000 */
[----:B------:R-:W-:Y:S01]  /*10640*/  BPT.TRAP 0x1 ;  /* 0x000000040000795c */ /* 0x000fe20000300000 */
.L_x_1855:
        /* <DEDUP_REMOVED lines=74> */
.L_x_1822:
        /* <DEDUP_REMOVED lines=26> */
[----:B------:R-:W-:Y:S01]  /*10c90*/  F2FP.BF16.F32.PACK_AB R27, R54, R27 ;  /* 0x0000001b361b723e */ /* 0x000fe200000010ff */
[----:B0-----:R-:W-:Y:S01]  /*10ca0*/  IMAD.SHL.U32 R24, R35, 0x4, RZ ;  /* 0x0000000423187824 */ /* 0x001fe200078e00ff */
        /* <DEDUP_REMOVED lines=16> */
[----:B------:R-:W-:Y:S01]  /*10db0*/  USHF.R.S32.HI UR12, URZ, 0x1f, UR37 ;  /* 0x0000001f3f0c7899 */ /* 0x000fe20008011425 */
[----:B------:R-:W-:Y:S01]  /*10dc0*/  LOP3.LUT R24, R24, 0xc, RZ, 0xc0, !PT ;  /* 0x0000000c18187812 */ /* 0x000fe200078ec0ff */
[----:B------:R-:W-:Y:S01]  /*10dd0*/  ULDC.64 UR8, c[0x0][0xb90] ;  /* 0x0002e40000087ab9 */ /* 0x000fe20000000a00 */
[----:B------:R-:W-:Y:S01]  /*10de0*/  USHF.R.S32.HI UR13, URZ, 0x1f, UR42 ;  /* 0x0000001f3f0d7899 */ /* 0x000fe2000801142a */
[----:B------:R-:W-:Y:S01]  /*10df0*/  BAR.SYNC.DEFER_BLOCKING 0x1, 0x100 ;  /* 0x0044000000007b1d */ /* 0x000fe20000010000 */
[----:B------:R-:W-:-:S05]  /*10e00*/  IADD3 R24, P0, R24, UR6, RZ ;  /* 0x0000000618187c10 */ /* 0x000fca000ff1e0ff */
[----:B------:R-:W-:Y:S01]  /*10e10*/  IMAD.X R25, RZ, RZ, UR7, P0 ;  /* 0x00000007ff197e24 */ /* 0x000fe200080e06ff */
[----:B------:R-:W-:-:S04]  /*10e20*/  ULDC.64 UR10, c[0x0][0xb98] ;  /* 0x0002e600000a7ab9 */ /* 0x000fc80000000a00 */
[----:B------:R0:W2:Y:S01]  /*10e30*/  LDG.E.CONSTANT R24, desc[UR48][R24.64] ;  /* 0x0000003018187981 */ /* 0x0000a2000c1e9900 */
[----:B------:R-:W-:Y:S02]  /*10e40*/  UIMAD UR5, UR12, UR8, URZ ;  /* 0x000000080c0572a4 */ /* 0x000fe4000f8e023f */
[----:B------:R-:W-:Y:S01]  /*10e50*/  UIMAD.WIDE.U32 UR6, UR37, UR8, URZ ;  /* 0x00000008250672a5 */ /* 0x000fe2000f8e003f */
[----:B------:R-:W1:Y:S01]  /*10e60*/  S2R R34, SR_SWINHI ;  /* 0x0000000000227919 */ /* 0x000e620000002f00 */
[----:B------:R-:W-:Y:S02]  /*10e70*/  UIMAD UR5, UR37, UR9, UR5 ;  /* 0x00000009250572a4 */ /* 0x000fe4000f8e0205 */
[----:B------:R-:W-:Y:S02]  /*10e80*/  UIMAD UR8, UR13, UR10, URZ ;  /* 0x0000000a0d0872a4 */ /* 0x000fe4000f8e023f */
[----:B------:R-:W-:Y:S01]  /*10e90*/  UIADD3 UR7, UR7, UR5, URZ ;  /* 0x0000000507077290 */ /* 0x000fe2000fffe03f */
[----:B0-----:R-:W-:Y:S01]  /*10ea0*/  LOP3.LUT P0, R25, R35, 0x3, RZ, 0xc0, !PT ;  /* 0x0000000323197812 */ /* 0x001fe2000780c0ff */
[----:B------:R-:W-:-:S02]  /*10eb0*/  UIMAD UR8, UR42, UR11, UR8 ;  /* 0x0000000b2a0872a4 */ /* 0x000fc4000f8e0208 */
[----:B------:R-:W-:Y:S01]  /*10ec0*/  UIMAD.WIDE.U32 UR6, UR42, UR10, UR6 ;  /* 0x0000000a2a0672a5 */ /* 0x000fe2000f8e0006 */
[----:B------:R-:W-:Y:S01]  /*10ed0*/  ISETP.EQ.OR P0, PT, R25, 0x3, !P0 ;  /* 0x000000031900780c */ /* 0x000fe20004702670 */
[----:B------:R-:W-:Y:S01]  /*10ee0*/  ULDC UR5, c[0x0][0xa88] ;  /* 0x0002a20000057ab9 */ /* 0x000fe20000000800 */
[----:B------:R-:W-:Y:S02]  /*10ef0*/  ULDC.64 UR10, c[0x0][0xaf0] ;  /* 0x0002bc00000a7ab9 */ /* 0x000fe40000000a00 */
[----:B------:R-:W-:Y:S02]  /*10f00*/  SEL R61, R7, R6, P0 ;  /* 0x00000006073d7207 */ /* 0x000fe40000000000 */
[----:B------:R-:W-:Y:S02]  /*10f10*/  SEL R58, R6, R7, P0 ;  /* 0x00000007063a7207 */ /* 0x000fe40000000000 */
[----:B------:R-:W-:Y:S02]  /*10f20*/  SEL R53, R33, R32, P0 ;  /* 0x0000002021357207 */ /* 0x000fe40000000000 */
[----:B------:R-:W-:-:S02]  /*10f30*/  SEL R50, R32, R33, P0 ;  /* 0x0000002120327207 */ /* 0x000fc40000000000 */
[----:B------:R-:W-:Y:S02]  /*10f40*/  SEL R55, R29, R28, P0 ;  /* 0x0000001c1d377207 */ /* 0x000fe40000000000 */
[----:B------:R-:W-:Y:S01]  /*10f50*/  SEL R52, R28, R29, P0 ;  /* 0x0000001d1c347207 */ /* 0x000fe20000000000 */
[----:B------:R-:W-:Y:S01]  /*10f60*/  IMAD R29, R23, 0x40, R16 ;  /* 0x00000040171d7824 */ /* 0x000fe200078e0210 */
[----:B------:R-:W-:Y:S02]  /*10f70*/  SEL R65, R31, R30, P0 ;  /* 0x0000001e1f417207 */ /* 0x000fe40000000000 */
[----:B------:R-:W-:Y:S02]  /*10f80*/  SEL R62, R30, R31, P0 ;  /* 0x0000001f1e3e7207 */ /* 0x000fe40000000000 */
[----:B------:R-:W0:Y:S01]  /*10f90*/  LDC R30, c[0x0][0xbe8] ;  /* 0x0002fa00ff1e7b82 */ /* 0x000e220000000800 */
[----:B------:R-:W-:Y:S02]  /*10fa0*/  SEL R73, R9, R8, P0 ;  /* 0x0000000809497207 */ /* 0x000fe40000000000 */
[----:B------:R-:W-:-:S02]  /*10fb0*/  MOV R4, R3 ;  /* 0x0000000300047202 */ /* 0x000fc40000000f00 */
[----:B-1----:R-:W-:Y:S02]  /*10fc0*/  MOV R5, R34 ;  /* 0x0000002200057202 */ /* 0x002fe40000000f00 */
[----:B------:R-:W-:Y:S02]  /*10fd0*/  SEL R72, R8, R9, P0 ;  /* 0x0000000908487207 */ /* 0x000fe40000000000 */
[----:B------:R-:W-:Y:S01]  /*10fe0*/  SEL R67, R27, R26, P0 ;  /* 0x0000001a1b437207 */ /* 0x000fe20000000000 */
[--C-:B------:R-:W-:Y:S01]  /*10ff0*/  IMAD.WIDE R6, R231, 0x2, R4.reuse ;  /* 0x00000002e7067825 */ /* 0x100fe200078e0204 */
[----:B------:R-:W-:Y:S02]  /*11000*/  SEL R64, R26, R27, P0 ;  /* 0x0000001b1a407207 */ /* 0x000fe40000000000 */
[----:B------:R-:W-:Y:S01]  /*11010*/  SEL R57, R15, R14, P0 ;  /* 0x0000000e0f397207 */ /* 0x000fe20000000000 */
[----:B------:R-:W-:Y:S01]  /*11020*/  IMAD.WIDE R28, R29, 0x2, R4 ;  /* 0x000000021d1c7825 */ /* 0x000fe200078e0204 */
[----:B------:R-:W-:-:S02]  /*11030*/  IADD3 R33, P6, R6, 0x4060, RZ ;  /* 0x0000406006217810 */ /* 0x000fc40007fde0ff */
[----:B------:R-:W-:Y:S02]  /*11040*/  IADD3 R5, P2, R6, 0x20, RZ ;  /* 0x0000002006057810 */ /* 0x000fe40007f5e0ff */
[----:B------:R-:W-:Y:S02]  /*11050*/  LOP3.LUT R32, R33, 0x380, RZ, 0xc0, !PT ;  /* 0x0000038021207812 */ /* 0x000fe400078ec0ff */
[----:B------:R-:W-:Y:S01]  /*11060*/  SEL R54, R14, R15, P0 ;  /* 0x0000000f0e367207 */ /* 0x000fe20000000000 */
[--C-:B------:R-:W-:Y:S01]  /*11070*/  IMAD.X R43, RZ, RZ, R7.reuse, P2 ;  /* 0x000000ffff2b7224 */ /* 0x100fe200010e0607 */
[----:B------:R-:W-:Y:S02]  /*11080*/  SHF.R.U64 R32, R32, 0x3, RZ ;  /* 0x0000000320207819 */ /* 0x000fe400000012ff */
[----:B------:R-:W-:Y:S02]  /*11090*/  SEL R69, R21, R20, P0 ;  /* 0x0000001415457207 */ /* 0x000fe40000000000 */
[----:B------:R-:W-:Y:S01]  /*110a0*/  LOP3.LUT R32, R32, R33, RZ, 0x3c, !PT ;  /* 0x0000002120207212 */ /* 0x000fe200078e3cff */
[----:B------:R-:W-:Y:S01]  /*110b0*/  IMAD.X R33, RZ, RZ, R7, P6 ;  /* 0x000000ffff217224 */ /* 0x000fe200030e0607 */
[----:B------:R-:W-:-:S02]  /*110c0*/  IADD3 R9, P6, R6, 0x40, RZ ;  /* 0x0000004006097810 */ /* 0x000fc40007fde0ff */
[----:B------:R-:W-:Y:S02]  /*110d0*/  SEL R66, R20, R21, P0 ;  /* 0x0000001514427207 */ /* 0x000fe40000000000 */
[----:B------:R-:W-:Y:S01]  /*110e0*/  LOP3.LUT R4, R5, 0x380, RZ, 0xc0, !PT ;  /* 0x0000038005047812 */ /* 0x000fe200078ec0ff */
[----:B------:R-:W-:Y:S01]  /*110f0*/  IMAD.X R27, RZ, RZ, R7, P6 ;  /* 0x000000ffff1b7224 */ /* 0x000fe200030e0607 */
[C---:B------:R-:W-:Y:S02]  /*11100*/  IADD3 R21, P6, R28.reuse, 0x1000, RZ ;  /* 0x000010001c157810 */ /* 0x040fe40007fde0ff */
[----:B------:R-:W-:Y:S02]  /*11110*/  IADD3 R15, P2, R28, 0x2000, RZ ;  /* 0x000020001c0f7810 */ /* 0x000fe40007f5e0ff */
[----:B------:R-:W-:Y:S02]  /*11120*/  SHF.R.U64 R4, R4, 0x3, RZ ;  /* 0x0000000304047819 */ /* 0x000fe400000012ff */
[----:B------:R-:W-:-:S02]  /*11130*/  LOP3.LUT R20, R21, 0x380, RZ, 0xc0, !PT ;  /* 0x0000038015147812 */ /* 0x000fc400078ec0ff */
[----:B------:R-:W-:Y:S02]  /*11140*/  LOP3.LUT R14, R15, 0x380, RZ, 0xc0, !PT ;  /* 0x000003800f0e7812 */ /* 0x000fe400078ec0ff */
[----:B------:R-:W-:Y:S02]  /*11150*/  LOP3.LUT R42, R4, R5, RZ, 0x3c, !PT ;  /* 0x00000005042a7212 */ /* 0x000fe400078e3cff */
[----:B------:R-:W-:Y:S02]  /*11160*/  SHF.R.U64 R20, R20, 0x3, RZ ;  /* 0x0000000314147819 */ /* 0x000fe400000012ff */
[----:B------:R-:W-:Y:S02]  /*11170*/  SHF.R.U64 R14, R14, 0x3, RZ ;  /* 0x000000030e0e7819 */ /* 0x000fe400000012ff */
[----:B------:R-:W-:Y:S02]  /*11180*/  LOP3.LUT R4, R9, 0x380, RZ, 0xc0, !PT ;  /* 0x0000038009047812 */ /* 0x000fe400078ec0ff */
[----:B------:R-:W-:Y:S01]  /*11190*/  LOP3.LUT R20, R20, R21, RZ, 0x3c, !PT ;  /* 0x0000001514147212 */ /* 0x000fe200078e3cff */
[--C-:B------:R-:W-:Y:S01]  /*111a0*/  IMAD.X R21, RZ, RZ, R29.reuse, P6 ;  /* 0x000000ffff157224 */ /* 0x100fe200030e061d */
[----:B------:R-:W-:Y:S01]  /*111b0*/  LOP3.LUT R14, R14, R15, RZ, 0x3c, !PT ;  /* 0x0000000f0e0e7212 */ /* 0x000fe200078e3cff */
[----:B------:R-:W-:Y:S01]  /*111c0*/  IMAD.X R15, RZ, RZ, R29, P2 ;  /* 0x000000ffff0f7224 */ /* 0x000fe200010e061d */
[----:B------:R-:W-:-:S02]  /*111d0*/  SHF.R.U64 R4, R4, 0x3, RZ ;  /* 0x0000000304047819 */ /* 0x000fc400000012ff */
[----:B------:R-:W-:Y:S02]  /*111e0*/  IADD3 R31, P6, R28, 0x7000, RZ ;  /* 0x000070001c1f7810 */ /* 0x000fe40007fde0ff */
[----:B0-----:R-:W-:Y:S02]  /*111f0*/  ISETP.NE.AND P2, PT, R30, 0x1, PT ;  /* 0x000000011e00780c */ /* 0x001fe40003f45270 */
[----:B------:R-:W-:Y:S02]  /*11200*/  LOP3.LUT R26, R4, R9, RZ, 0x3c, !PT ;  /* 0x00000009041a7212 */ /* 0x000fe400078e3cff */
[----:B------:R-:W-:Y:S02]  /*11210*/  LOP3.LUT R4, R31, 0x380, RZ, 0xc0, !PT ;  /* 0x000003801f047812 */ /* 0x000fe400078ec0ff */
[----:B------:R-:W-:Y:S02]  /*11220*/  SEL R71, R13, R12, P0 ;  /* 0x0000000c0d477207 */ /* 0x000fe40000000000 */
[----:B------:R-:W-:-:S02]  /*11230*/  SHF.R.U64 R4, R4, 0x3, RZ ;  /* 0x0000000304047819 */ /* 0x000fc400000012ff */
[----:B------:R-:W-:Y:S02]  /*11240*/  SEL R70, R12, R13, P0 ;  /* 0x0000000d0c467207 */ /* 0x000fe40000000000 */
[----:B------:R-:W-:Y:S02]  /*11250*/  LOP3.LUT R4, R4, R31, RZ, 0x3c, !PT ;  /* 0x0000001f04047212 */ /* 0x000fe400078e3cff */
[----:B------:R-:W0:Y:S01]  /*11260*/  @P2 LDC R31, c[0x0][0xbec] ;  /* 0x0002fb00ff1f2b82 */ /* 0x000e220000000800 */
[C---:B------:R-:W-:Y:S02]  /*11270*/  IADD3 R13, P5, R6.reuse, 0x4040, RZ ;  /* 0x00004040060d7810 */ /* 0x040fe40007fbe0ff */
[----:B------:R-:W-:Y:S02]  /*11280*/  MOV R74, R32 ;  /* 0x00000020004a7202 */ /* 0x000fe40000000f00 */
[----:B------:R-:W-:Y:S01]  /*11290*/  LOP3.LUT R12, R13, 0x380, RZ, 0xc0, !PT ;  /* 0x000003800d0c7812 */ /* 0x000fe200078ec0ff */
[----:B------:R-:W-:Y:S01]  /*112a0*/  IMAD.X R35, RZ, RZ, R7, P5 ;  /* 0x000000ffff237224 */ /* 0x000fe200028e0607 */
[----:B------:R-:W-:Y:S01]  /*112b0*/  LOP3.LUT R45, R6, 0x380, RZ, 0xc0, !PT ;  /* 0x00000380062d7812 */ /* 0x000fe200078ec0ff */
[----:B------:R-:W1:Y:S01]  /*112c0*/  @P2 LDC R32, c[0x0][0xbf0] ;  /* 0x0002fc00ff202b82 */ /* 0x000e620000000800 */
[----:B------:R-:W-:-:S02]  /*112d0*/  SHF.R.U64 R12, R12, 0x3, RZ ;  /* 0x000000030c0c7819 */ /* 0x000fc400000012ff */
[----:B------:R-:W-:Y:S02]  /*112e0*/  SHF.R.U64 R45, R45, 0x3, RZ ;  /* 0x000000032d2d7819 */ /* 0x000fe400000012ff */
[----:B------:R-:W-:Y:S02]  /*112f0*/  LOP3.LUT R34, R12, R13, RZ, 0x3c, !PT ;  /* 0x0000000d0c227212 */ /* 0x000fe400078e3cff */
[----:B------:R-:W-:Y:S01]  /*11300*/  LOP3.LUT R44, R45, R6, RZ, 0x3c, !PT ;  /* 0x000000062d2c7212 */ /* 0x000fe200078e3cff */
[----:B------:R-:W-:Y:S01]  /*11310*/  IMAD.MOV.U32 R45, RZ, RZ, R7 ;  /* 0x000000ffff2d7224 */ /* 0x000fe200078e0007 */
[----:B------:R-:W-:Y:S02]  /*11320*/  SEL R59, R11, R10, P0 ;  /* 0x0000000a0b3b7207 */ /* 0x000fe40000000000 */
[----:B------:R-:W-:Y:S02]  /*11330*/  SEL R56, R10, R11, P0 ;  /* 0x0000000b0a387207 */ /* 0x000fe40000000000 */
[----:B------:R-:W-:-:S02]  /*11340*/  IADD3 R10, P4, R6, 0x4020, RZ ;  /* 0x00004020060a7810 */ /* 0x000fc40007f9e0ff */
[C---:B------:R-:W-:Y:S02]  /*11350*/  IADD3 R11, P3, R6.reuse, 0x4000, RZ ;  /* 0x00004000060b7810 */ /* 0x040fe40007f7e0ff */
[----:B------:R-:W-:Y:S02]  /*11360*/  IADD3 R8, P1, R6, 0x60, RZ ;  /* 0x0000006006087810 */ /* 0x000fe40007f3e0ff */
[----:B------:R-:W-:Y:S01]  /*11370*/  MOV R76, R34 ;  /* 0x00000022004c7202 */ /* 0x000fe20000000f00 */
[----:B------:R-:W-:Y:S01]  /*11380*/  VIADD R34, R18, UR36 ;  /* 0x0000002412227c36 */ /* 0x000fe20008000000 */
[----:B------:R-:W-:Y:S01]  /*11390*/  SEL R63, R48, R49, P0 ;  /* 0x00000031303f7207 */ /* 0x000fe20000000000 */
[----:B------:R-:W-:Y:S01]  /*113a0*/  IMAD.X R41, RZ, RZ, R7, P1 ;  /* 0x000000ffff297224 */ /* 0x000fe200008e0607 */
[----:B------:R-:W-:Y:S02]  /*113b0*/  SEL R48, R49, R48, P0 ;  /* 0x0000003031307207 */ /* 0x000fe40000000000 */
[----:B------:R-:W-:-:S02]  /*113c0*/  SEL R51, R37, R36, P0 ;  /* 0x0000002425337207 */ /* 0x000fc40000000000 */
[----:B------:R-:W-:Y:S01]  /*113d0*/  SEL R46, R36, R37, P0 ;  /* 0x00000025242e7207 */ /* 0x000fe20000000000 */
[--C-:B------:R-:W-:Y:S01]  /*113e0*/  IMAD.X R37, RZ, RZ, R7.reuse, P4 ;  /* 0x000000ffff257224 */ /* 0x100fe200020e0607 */
[----:B------:R-:W-:Y:S02]  /*113f0*/  SEL R49, R38, R39, P0 ;  /* 0x0000002726317207 */ /* 0x000fe40000000000 */
[----:B------:R-:W-:Y:S01]  /*11400*/  SEL R60, R39, R38, P0 ;  /* 0x00000026273c7207 */ /* 0x000fe20000000000 */
[----:B------:R-:W-:Y:S01]  /*11410*/  IMAD.X R39, RZ, RZ, R7, P3 ;  /* 0x000000ffff277224 */ /* 0x000fe200018e0607 */
[----:B------:R-:W-:Y:S02]  /*11420*/  LOP3.LUT R6, R11, 0x380, RZ, 0xc0, !PT ;  /* 0x000003800b067812 */ /* 0x000fe400078ec0ff */
[----:B------:R-:W-:Y:S02]  /*11430*/  MOV R81, R44 ;  /* 0x0000002c00517202 */ /* 0x000fe40000000f00 */
[----:B------:R-:W-:-:S02]  /*11440*/  SEL R25, R94, R93, P0 ;  /* 0x0000005d5e197207 */ /* 0x000fc40000000000 */
[----:B------:R-:W-:Y:S02]  /*11450*/  SEL R47, R90, R89, P0 ;  /* 0x000000595a2f7207 */ /* 0x000fe40000000000 */
[----:B------:R-:W-:Y:S01]  /*11460*/  MOV R45, R26 ;  /* 0x0000001a002d7202 */ /* 0x000fe20000000f00 */
[----:B0-----:R-:W-:Y:S01]  /*11470*/  @P2 IMAD.HI.U32 R27, R34, R31, RZ ;  /* 0x0000001f221b2227 */ /* 0x001fe200078e00ff */
[----:B------:R-:W-:Y:S02]  /*11480*/  SEL R94, R93, R94, P0 ;  /* 0x0000005e5d5e7207 */ /* 0x000fe40000000000 */
[----:B------:R-:W-:Y:S01]  /*11490*/  SEL R90, R89, R90, P0 ;  /* 0x0000005a595a7207 */ /* 0x000fe20000000000 */
[----:B------:R-:W-:Y:S01]  /*114a0*/  IMAD.MOV.U32 R26, RZ, RZ, R34 ;  /* 0x000000ffff1a7224 */ /* 0x000fe200078e0022 */
[----:B------:R-:W-:Y:S02]  /*114b0*/  LOP3.LUT R7, R10, 0x380, RZ, 0xc0, !PT ;  /* 0x000003800a077812 */ /* 0x000fe400078ec0ff */
[----:B------:R-:W-:-:S02]  /*114c0*/  SHF.R.U64 R6, R6, 0x3, RZ ;  /* 0x0000000306067819 */ /* 0x000fc400000012ff */
[----:B------:R-:W-:Y:S02]  /*114d0*/  SHF.R.U64 R7, R7, 0x3, RZ ;  /* 0x0000000307077819 */ /* 0x000fe400000012ff */
[----:B------:R-:W-:Y:S02]  /*114e0*/  LOP3.LUT R38, R6, R11, RZ, 0x3c, !PT ;  /* 0x0000000b06267212 */ /* 0x000fe400078e3cff */
[----:B------:R-:W-:Y:S02]  /*114f0*/  IADD3 R13, P1, R28, 0x3000, RZ ;  /* 0x000030001c0d7810 */ /* 0x000fe40007f3e0ff */
[----:B------:R-:W-:Y:S02]  /*11500*/  LOP3.LUT R6, R8, 0x380, RZ, 0xc0, !PT ;  /* 0x0000038008067812 */ /* 0x000fe400078ec0ff */
[----:B------:R-:W-:Y:S02]  /*11510*/  LOP3.LUT R36, R7, R10, RZ, 0x3c, !PT ;  /* 0x0000000a07247212 */ /* 0x000fe400078e3cff */
[----:B-1----:R-:W-:Y:S01]  /*11520*/  @P2 SHF.R.U32.HI R26, RZ, R32, R27 ;  /* 0x00000020ff1a2219 */ /* 0x002fe2000001161b */
[----:B------:R-:W-:Y:S01]  /*11530*/  IMAD.U32 R27, RZ, RZ, UR8 ;  /* 0x00000008ff1b7e24 */ /* 0x000fe2000f8e00ff */
[----:B------:R-:W-:Y:S01]  /*11540*/  LOP3.LUT R12, R13, 0x380, RZ, 0xc0, !PT ;  /* 0x000003800d0c7812 */ /* 0x000fe200078ec0ff */
[----:B------:R-:W-:Y:S01]  /*11550*/  ULDC.64 UR8, c[0x0][0xae8] ;  /* 0x0002ba0000087ab9 */ /* 0x000fe20000000a00 */
[----:B------:R-:W-:-:S02]  /*11560*/  SHF.R.U64 R5, R6, 0x3, RZ ;  /* 0x0000000306057819 */ /* 0x000fc400000012ff */
[----:B------:R-:W-:Y:S01]  /*11570*/  MOV R77, R36 ;  /* 0x00000024004d7202 */ /* 0x000fe20000000f00 */
[----:B------:R-:W-:Y:S01]  /*11580*/  IMAD.MOV R37, RZ, RZ, -R26 ;  /* 0x000000ffff257224 */ /* 0x000fe200078e0a1a */
[----:B------:R-:W-:Y:S02]  /*11590*/  SEL R75, R86, R87, P0 ;  /* 0x00000057564b7207 */ /* 0x000fe40000000000 */
[----:B------:R-:W-:Y:S01]  /*115a0*/  SHF.R.U64 R12, R12, 0x3, RZ ;  /* 0x000000030c0c7819 */ /* 0x000fe200000012ff */
[----:B------:R-:W-:Y:S01]  /*115b0*/  IMAD R37, R30, R37, R34 ;  /* 0x000000251e257224 */ /* 0x000fe200078e0222 */
[----:B------:R-:W-:Y:S02]  /*115c0*/  LOP3.LUT R40, R5, R8, RZ, 0x3c, !PT ;  /* 0x0000000805287212 */ /* 0x000fe400078e3cff */
[----:B------:R-:W-:Y:S02]  /*115d0*/  SEL R86, R87, R86, P0 ;  /* 0x0000005657567207 */ /* 0x000fe40000000000 */
[----:B------:R-:W-:Y:S01]  /*115e0*/  LOP3.LUT R12, R12, R13, RZ, 0x3c, !PT ;  /* 0x0000000d0c0c7212 */ /* 0x000fe200078e3cff */
[----:B------:R-:W-:Y:S01]  /*115f0*/  IMAD.X R13, RZ, RZ, R29, P1 ;  /* 0x000000ffff0d7224 */ /* 0x000fe200008e061d */
[----:B------:R-:W-:-:S02]  /*11600*/  MOV R80, R42 ;  /* 0x0000002a00507202 */ /* 0x000fc40000000f00 */
[----:B------:R-:W-:Y:S02]  /*11610*/  MOV R79, R40 ;  /* 0x00000028004f7202 */ /* 0x000fe40000000f00 */
[----:B------:R-:W-:Y:S02]  /*11620*/  IADD3 R40, P1, R26, UR6, RZ ;  /* 0x000000061a287c10 */ /* 0x000fe4000ff3e0ff */
[----:B------:R-:W-:Y:S02]  /*11630*/  SHF.R.S32.HI R36, RZ, 0x1f, R37 ;  /* 0x0000001fff247819 */ /* 0x000fe40000011425 */
[C---:B------:R-:W-:Y:S02]  /*11640*/  IADD3 R9, P4, R28.reuse, 0x5000, RZ ;  /* 0x000050001c097810 */ /* 0x040fe40007f9e0ff */
[----:B------:R-:W-:Y:S02]  /*11650*/  IADD3 R11, P3, R28, 0x4000, RZ ;  /* 0x000040001c0b7810 */ /* 0x000fe40007f7e0ff */
[----:B------:R-:W-:-:S02]  /*11660*/  LOP3.LUT R8, R9, 0x380, RZ, 0xc0, !PT ;  /* 0x0000038009087812 */ /* 0x000fc400078ec0ff */
[----:B------:R-:W-:Y:S02]  /*11670*/  LOP3.LUT R10, R11, 0x380, RZ, 0xc0, !PT ;  /* 0x000003800b0a7812 */ /* 0x000fe400078ec0ff */
[----:B------:R-:W-:Y:S02]  /*11680*/  MOV R78, R38 ;  /* 0x00000026004e7202 */ /* 0x000fe40000000f00 */
[----:B------:R-:W-:Y:S02]  /*11690*/  SHF.R.U64 R8, R8, 0x3, RZ ;  /* 0x0000000308087819 */ /* 0x000fe400000012ff */
[----:B------:R-:W-:Y:S02]  /*116a0*/  SHF.R.U64 R10, R10, 0x3, RZ ;  /* 0x000000030a0a7819 */ /* 0x000fe400000012ff */
[----:B------:R-:W-:Y:S01]  /*116b0*/  LOP3.LUT R8, R8, R9, RZ, 0x3c, !PT ;  /* 0x0000000908087212 */ /* 0x000fe200078e3cff */
[--C-:B------:R-:W-:Y:S01]  /*116c0*/  IMAD.X R9, RZ, RZ, R29.reuse, P4 ;  /* 0x000000ffff097224 */ /* 0x100fe200020e061d */
[----:B------:R-:W-:Y:S01]  /*116d0*/  LOP3.LUT R10, R10, R11, RZ, 0x3c, !PT ;  /* 0x0000000b0a0a7212 */ /* 0x000fe200078e3cff */
[----:B------:R-:W-:Y:S01]  /*116e0*/  IMAD.X R11, RZ, RZ, R29, P3 ;  /* 0x000000ffff0b7224 */ /* 0x000fe200018e061d */
[----:B------:R-:W-:-:S02]  /*116f0*/  IADD3 R7, P5, R28, 0x6000, RZ ;  /* 0x000060001c077810 */ /* 0x000fc40007fbe0ff */
[----:B------:R-:W-:Y:S02]  /*11700*/  LOP3.LUT R5, R28, 0x380, RZ, 0xc0, !PT ;  /* 0x000003801c057812 */ /* 0x000fe400078ec0ff */
[----:B------:R-:W-:Y:S02]  /*11710*/  LOP3.LUT R6, R7, 0x380, RZ, 0xc0, !PT ;  /* 0x0000038007067812 */ /* 0x000fe400078ec0ff */
[----:B------:R-:W-:Y:S02]  /*11720*/  SHF.R.U64 R5, R5, 0x3, RZ ;  /* 0x0000000305057819 */ /* 0x000fe400000012ff */
[----:B------:R-:W-:Y:S02]  /*11730*/  SHF.R.U64 R6, R6, 0x3, RZ ;  /* 0x0000000306067819 */ /* 0x000fe400000012ff */
[----:B------:R-:W-:Y:S01]  /*11740*/  LOP3.LUT R28, R5, R28, RZ, 0x3c, !PT ;  /* 0x0000001c051c7212 */ /* 0x000fe200078e3cff */
[--C-:B------:R-:W-:Y:S01]  /*11750*/  IMAD.X R5, RZ, RZ, R29.reuse, P6 ;  /* 0x000000ffff057224 */ /* 0x100fe200030e061d */
[----:B------:R-:W-:Y:S01]  /*11760*/  LOP3.LUT R6, R6, R7, RZ, 0x3c, !PT ;  /* 0x0000000706067212 */ /* 0x000fe200078e3cff */
[----:B------:R-:W-:Y:S01]  /*11770*/  IMAD.X R7, RZ, RZ, R29, P5 ;  /* 0x000000ffff077224 */ /* 0x000fe200028e061d */
[----:B--2---:R-:W-:Y:S01]  /*11780*/  LOP3.LUT R31, R24, 0x2, RZ, 0x3c, !PT ;  /* 0x00000002181f7812 */ /* 0x004fe200078e3cff */
[----:B------:R-:W-:Y:S04]  /*11790*/  SHFL.IDX PT, R25, R25, R24, 0x1c1f ;  /* 0x001c1f1819197589 */ /* 0x000fe800000e0000 */
[----:B------:R-:W-:Y:S04]  /*117a0*/  SHFL.IDX PT, R47, R47, R24, 0x1c1f ;  /* 0x001c1f182f2f7589 */ /* 0x000fe800000e0000 */
[----:B------:R-:W-:Y:S04]  /*117b0*/  SHFL.IDX PT, R94, R94, R31, 0x1c1f ;  /* 0x001c1f1f5e5e7589 */ /* 0x000fe800000e0000 */
[----:B------:R-:W0:Y:S04]  /*117c0*/  SHFL.IDX PT, R90, R90, R31, 0x1c1f ;  /* 0x001c1f1f5a5a7589 */ /* 0x000e2800000e0000 */
[----:B------:R-:W-:Y:S04]  /*117d0*/  SHFL.IDX PT, R63, R63, R24, 0x1c1f ;  /* 0x001c1f183f3f7589 */ /* 0x000fe800000e0000 */
[----:B------:R-:W-:Y:S04]  /*117e0*/  SHFL.IDX PT, R48, R48, R31, 0x1c1f ;  /* 0x001c1f1f30307589 */ /* 0x000fe800000e0000 */
[----:B------:R-:W-:Y:S04]  /*117f0*/  SHFL.IDX PT, R51, R51, R24, 0x1c1f ;  /* 0x001c1f1833337589 */ /* 0x000fe800000e0000 */
[----:B------:R-:W1:Y:S04]  /*11800*/  SHFL.IDX PT, R46, R46, R31, 0x1c1f ;  /* 0x001c1f1f2e2e7589 */ /* 0x000e6800000e0000 */
[----:B------:R-:W-:Y:S04]  /*11810*/  SHFL.IDX PT, R49, R49, R24, 0x1c1f ;  /* 0x001c1f1831317589 */ /* 0x000fe800000e0000 */
[----:B------:R-:W2:Y:S01]  /*11820*/  SHFL.IDX PT, R60, R60, R31, 0x1c1f ;  /* 0x001c1f1f3c3c7589 */ /* 0x000ea200000e0000 */
[----:B0-----:R-:W-:-:S02]  /*11830*/  SEL R32, R47, R90, P0 ;  /* 0x0000005a2f207207 */ /* 0x001fc40000000000 */
[----:B------:R-:W-:Y:S01]  /*11840*/  SEL R34, R90, R47, P0 ;  /* 0x0000002f5a227207 */ /* 0x000fe20000000000 */
[----:B------:R-:W-:Y:S04]  /*11850*/  SHFL.IDX PT, R65, R65, R24, 0x1c1f ;  /* 0x001c1f1841417589 */ /* 0x000fe800000e0000 */
[----:B------:R-:W0:Y:S04]  /*11860*/  SHFL.IDX PT, R62, R62, R31, 0x1c1f ;  /* 0x001c1f1f3e3e7589 */ /* 0x000e2800000e0000 */
[----:B------:R-:W-:Y:S04]  /*11870*/  SHFL.IDX PT, R53, R53, R24, 0x1c1f ;  /* 0x001c1f1835357589 */ /* 0x000fe800000e0000 */
[----:B------:R-:W-:Y:S01]  /*11880*/  SHFL.IDX PT, R55, R55, R24, 0x1c1f ;  /* 0x001c1f1837377589 */ /* 0x000fe200000e0000 */
[----:B-1----:R-:W-:-:S03]  /*11890*/  SEL R38, R46, R51, P0 ;  /* 0x000000332e267207 */ /* 0x002fc60000000000 */
[----:B------:R-:W-:Y:S04]  /*118a0*/  SHFL.IDX PT, R57, R57, R24, 0x1c1f ;  /* 0x001c1f1839397589 */ /* 0x000fe800000e0000 */
[----:B------:R-:W-:Y:S01]  /*118b0*/  SHFL.IDX PT, R59, R59, R24, 0x1c1f ;  /* 0x001c1f183b3b7589 */ /* 0x000fe200000e0000 */
[----:B--2---:R-:W-:Y:S02]  /*118c0*/  SEL R33, R49, R60, P0 ;  /* 0x0000003c31217207 */ /* 0x004fe40000000000 */
[----:B------:R-:W-:Y:S01]  /*118d0*/  SEL R35, R60, R49, P0 ;  /* 0x000000313c237207 */ /* 0x000fe20000000000 */
[----:B------:R-:W-:Y:S04]  /*118e0*/  SHFL.IDX PT, R42, R61, R24, 0x1c1f ;  /* 0x001c1f183d2a7589 */ /* 0x000fe800000e0000 */
[----:B------:R-:W-:Y:S01]  /*118f0*/  SHFL.IDX PT, R67, R67, R24, 0x1c1f ;  /* 0x001c1f1843437589 */ /* 0x000fe200000e0000 */
[----:B0-----:R-:W-:-:S03]  /*11900*/  SEL R39, R62, R65, P0 ;  /* 0x000000413e277207 */ /* 0x001fc60000000000 */
[----:B------:R-:W-:Y:S04]  /*11910*/  SHFL.IDX PT, R69, R69, R24, 0x1c1f ;  /* 0x001c1f1845457589 */ /* 0x000fe800000e0000 */
[----:B------:R-:W-:Y:S04]  /*11920*/  SHFL.IDX PT, R71, R71, R24, 0x1c1f ;  /* 0x001c1f1847477589 */ /* 0x000fe800000e0000 */
[----:B------:R-:W-:Y:S04]  /*11930*/  SHFL.IDX PT, R73, R73, R24, 0x1c1f ;  /* 0x001c1f1849497589 */ /* 0x000fe800000e0000 */
[----:B------:R0:W-:Y:S04]  /*11940*/  SHFL.IDX PT, R75, R75, R24, 0x1c1f ;  /* 0x001c1f184b4b7589 */ /* 0x0001e800000e0000 */
[----:B------:R-:W-:Y:S04]  /*11950*/  SHFL.IDX PT, R50, R50, R31, 0x1c1f ;  /* 0x001c1f1f32327589 */ /* 0x000fe800000e0000 */
[----:B------:R-:W-:Y:S01]  /*11960*/  SHFL.IDX PT, R52, R52, R31, 0x1c1f ;  /* 0x001c1f1f34347589 */ /* 0x000fe200000e0000 */
[----:B0-----:R-:W-:-:S03]  /*11970*/  SHF.R.S32.HI R24, RZ, 0x1f, R26 ;  /* 0x0000001fff187819 */ /* 0x001fc6000001141a */
[----:B------:R-:W-:Y:S01]  /*11980*/  SHFL.IDX PT, R44, R64, R31, 0x1c1f ;  /* 0x001c1f1f402c7589 */ /* 0x000fe200000e0000 */
[----:B------:R-:W-:Y:S02]  /*11990*/  SEL R26, R94, R25, P0 ;  /* 0x000000195e1a7207 */ /* 0x000fe40000000000 */
[----:B------:R-:W-:Y:S01]  /*119a0*/  IADD3.X R41, R24, UR7, R27, P1, !PT ;  /* 0x0000000718297c10 */ /* 0x000fe20008ffe41b */
[----:B------:R-:W-:Y:S01]  /*119b0*/  SHFL.IDX PT, R54, R54, R31, 0x1c1f ;  /* 0x001c1f1f36367589 */ /* 0x000fe200000e0000 */
[----:B------:R-:W-:Y:S01]  /*119c0*/  ULDC.64 UR6, c[0x0][0xb88] ;  /* 0x0002e20000067ab9 */ /* 0x000fe20000000a00 */
[----:B------:R-:W-:Y:S01]  /*119d0*/  SEL R24, R25, R94, P0 ;  /* 0x0000005e19187207 */ /* 0x000fe20000000000 */
[----:B------:R-:W-:Y:S01]  /*119e0*/  IMAD R36, R36, UR6, RZ ;  /* 0x0000000624247c24 */ /* 0x000fe2000f8e02ff */
[----:B------:R-:W-:Y:S01]  /*119f0*/  SHFL.IDX PT, R68, R66, R31, 0x1c1f ;  /* 0x001c1f1f42447589 */ /* 0x000fe200000e0000 */
[----:B------:R-:W-:Y:S01]  /*11a00*/  SEL R25, R63, R48, P0 ;  /* 0x000000303f197207 */ /* 0x000fe20000000000 */
[C---:B------:R-:W-:Y:S01]  /*11a10*/  IMAD.WIDE.U32 R40, R37.reuse, UR6, R40 ;  /* 0x0000000625287c25 */ /* 0x040fe2000f8e0028 */
[----:B------:R-:W-:Y:S01]  /*11a20*/  SEL R27, R48, R63, P0 ;  /* 0x0000003f301b7207 */ /* 0x000fe20000000000 */
[----:B------:R-:W-:Y:S01]  /*11a30*/  SHFL.IDX PT, R70, R70, R31, 0x1c1f ;  /* 0x001c1f1f46467589 */ /* 0x000fe200000e0000 */
[----:B------:R-:W-:Y:S01]  /*11a40*/  LOP3.LUT P1, RZ, R228, 0x3, RZ, 0xc0, !PT ;  /* 0x00000003e4ff7812 */ /* 0x000fe2000782c0ff */
[----:B------:R-:W-:Y:S01]  /*11a50*/  IMAD R47, R37, UR7, R36 ;  /* 0x00000007252f7c24 */ /* 0x000fe2000f8e0224 */
[----:B------:R-:W-:Y:S01]  /*11a60*/  SEL R36, R51, R46, P0 ;  /* 0x0000002e33247207 */ /* 0x000fe20000000000 */
[----:B------:R-:W0:Y:S01]  /*11a70*/  SHFL.IDX PT, R56, R56, R31, 0x1c1f ;  /* 0x001c1f1f38387589 */ /* 0x000e2200000e0000 */
[----:B------:R-:W-:Y:S01]  /*11a80*/  VIADD R46, R230, UR36 ;  /* 0x00000024e62e7c36 */ /* 0x000fe20008000000 */
[----:B------:R-:W-:Y:S01]  /*11a90*/  ULDC.64 UR6, c[0x0][0xb50] ;  /* 0x0002d40000067ab9 */ /* 0x000fe20000000a00 */
[----:B------:R-:W-:Y:S01]  /*11aa0*/  SEL R37, R65, R62, P0 ;  /* 0x0000003e41257207 */ /* 0x000fe20000000000 */
[----:B------:R-:W1:Y:S04]  /*11ab0*/  SHFL.IDX PT, R72, R72, R31, 0x1c1f ;  /* 0x001c1f1f48487589 */ /* 0x000e6800000e0000 */
[----:B------:R-:W2:Y:S04]  /*11ac0*/  SHFL.IDX PT, R43, R58, R31, 0x1c1f ;  /* 0x001c1f1f3a2b7589 */ /* 0x000ea800000e0000 */
[----:B------:R3:W4:Y:S04]  /*11ad0*/  SHFL.IDX PT, R86, R86, R31, 0x1c1f ;  /* 0x001c1f1f56567589 */ /* 0x00072800000e0000 */
[----:B------:R2:W-:Y:S04]  /*11ae0*/  STSM.16.M88.4 [R81], R24 ;  /* 0x0000001851007844 */ /* 0x0005e80000000200 */
[----:B------:R4:W-:Y:S01]  /*11af0*/  STSM.16.M88.4 [R80], R32 ;  /* 0x0000002050007844 */ /* 0x0009e20000000200 */
[----:B---3--:R-:W-:Y:S01]  /*11b00*/  IMAD R31, R30, UR5, RZ ;  /* 0x000000051e1f7c24 */ /* 0x008fe2000f8e02ff */
[----:B0-----:R-:W-:-:S02]  /*11b10*/  SEL R48, R59, R56, P0 ;  /* 0x000000383b307207 */ /* 0x001fc40000000000 */
[----:B------:R-:W-:Y:S02]  /*11b20*/  STSM.16.M88.4 [R45], R36 ;  /* 0x000000242d007844 */ /* 0x000fe40000000200 */
[----:B------:R-:W-:Y:S02]  /*11b30*/  ISETP.GE.OR P3, PT, R46, R31, P1 ;  /* 0x0000001f2e00720c */ /* 0x000fe40000f66670 */
[----:B-1----:R-:W-:Y:S02]  /*11b40*/  SEL R49, R73, R72, P0 ;  /* 0x0000004849317207 */ /* 0x002fe40000000000 */
[----:B------:R-:W-:Y:S01]  /*11b50*/  SEL R51, R72, R73, P0 ;  /* 0x0000004948337207 */ /* 0x000fe20000000000 */
[----:B--2---:R-:W-:Y:S01]  /*11b60*/  VIADD R24, R46, 0x8 ;  /* 0x000000082e187836 */ /* 0x004fe20000000000 */
[----:B------:R-:W-:Y:S01]  /*11b70*/  SEL R26, R50, R53, P0 ;  /* 0x00000035321a7207 */ /* 0x000fe20000000000 */
[----:B------:R-:W-:Y:S01]  /*11b80*/  IMAD.IADD R25, R41, 0x1, R47 ;  /* 0x0000000129197824 */ /* 0x000fe200078e022f */
[----:B------:R-:W-:-:S02]  /*11b90*/  LEA R41, P4, R40, UR6, 0x2 ;  /* 0x0000000628297c11 */ /* 0x000fc4000f8810ff */
[----:B------:R-:W-:Y:S02]  /*11ba0*/  ISETP.GE.OR P1, PT, R24, R31, P1 ;  /* 0x0000001f1800720c */ /* 0x000fe40000f26670 */
[----:B------:R-:W-:Y:S01]  /*11bb0*/  LEA.HI.X R40, R40, UR7, R25, 0x2, P4 ;  /* 0x0000000728287c11 */ /* 0x000fe2000a0f1419 */
[----:B------:R-:W-:Y:S01]  /*11bc0*/  SHFL.IDX PT, R60, R41, RZ, 0x1c1f ;  /* 0x001c1fff293c7589 */ /* 0x000fe200000e0000 */
[----:B------:R-:W-:Y:S02]  /*11bd0*/  SEL R24, R53, R50, P0 ;  /* 0x0000003235187207 */ /* 0x000fe40000000000 */
[----:B----4-:R-:W-:Y:S01]  /*11be0*/  SEL R32, R55, R52, P0 ;  /* 0x0000003437207207 */ /* 0x010fe20000000000 */
[----:B------:R-:W0:Y:S01]  /*11bf0*/  SHFL.IDX PT, R61, R40, RZ, 0x1c1f ;  /* 0x001c1fff283d7589 */ /* 0x000e2200000e0000 */
[----:B------:R-:W-:Y:S02]  /*11c00*/  SEL R34, R52, R55, P0 ;  /* 0x0000003734227207 */ /* 0x000fe40000000000 */
[----:B------:R-:W-:Y:S01]  /*11c10*/  SEL R25, R67, R44, P0 ;  /* 0x0000002c43197207 */ /* 0x000fe20000000000 */
[----:B------:R-:W-:Y:S01]  /*11c20*/  SHFL.IDX PT, R62, R41, 0x1, 0x1c1f ;  /* 0x003c1f00293e7f89 */ /* 0x000fe200000e0000 */
[----:B------:R-:W-:-:S02]  /*11c30*/  SEL R27, R44, R67, P0 ;  /* 0x000000432c1b7207 */ /* 0x000fc40000000000 */
[----:B------:R-:W-:Y:S01]  /*11c40*/  SEL R52, R57, R54, P0 ;  /* 0x0000003639347207 */ /* 0x000fe20000000000 */
[----:B------:R-:W1:Y:S01]  /*11c50*/  SHFL.IDX PT, R63, R40, 0x1, 0x1c1f ;  /* 0x003c1f00283f7f89 */ /* 0x000e6200000e0000 */
[----:B------:R-:W-:Y:S02]  /*11c60*/  SEL R33, R69, R68, P0 ;  /* 0x0000004445217207 */ /* 0x000fe40000000000 */
[----:B------:R-:W-:Y:S01]  /*11c70*/  SEL R35, R68, R69, P0 ;  /* 0x0000004544237207 */ /* 0x000fe20000000000 */
[----:B------:R-:W-:Y:S01]  /*11c80*/  STSM.16.M88.4 [R79], R24 ;  /* 0x000000184f007844 */ /* 0x000fe20000000200 */
[----:B------:R-:W-:Y:S02]  /*11c90*/  SEL R54, R54, R57, P0 ;  /* 0x0000003936367207 */ /* 0x000fe40000000000 */
[----:B------:R-:W-:Y:S01]  /*11ca0*/  SEL R53, R71, R70, P0 ;  /* 0x0000004647357207 */ /* 0x000fe20000000000 */
[----:B------:R-:W-:Y:S01]  /*11cb0*/  STSM.16.M88.4 [R78], R32 ;  /* 0x000000204e007844 */ /* 0x000fe20000000200 */
[----:B------:R-:W-:-:S02]  /*11cc0*/  SEL R55, R70, R71, P0 ;  /* 0x0000004746377207 */ /* 0x000fc40000000000 */
[----:B------:R-:W-:Y:S02]  /*11cd0*/  SEL R50, R56, R59, P0 ;  /* 0x0000003b38327207 */ /* 0x000fe40000000000 */
[----:B------:R-:W-:Y:S01]  /*11ce0*/  SEL R64, R42, R43, P0 ;  /* 0x0000002b2a407207 */ /* 0x000fe20000000000 */
[----:B------:R-:W-:Y:S01]  /*11cf0*/  STSM.16.M88.4 [R77], R52 ;  /* 0x000000344d007844 */ /* 0x000fe20000000200 */
[----:B------:R-:W-:Y:S02]  /*11d00*/  SEL R66, R43, R42, P0 ;  /* 0x0000002a2b427207 */ /* 0x000fe40000000000 */
[----:B------:R-:W-:Y:S01]  /*11d10*/  SEL R65, R75, R86, P0 ;  /* 0x000000564b417207 */ /* 0x000fe20000000000 */
[----:B------:R-:W-:Y:S01]  /*11d20*/  STSM.16.M88.4 [R76], R48 ;  /* 0x000000304c007844 */ /* 0x000fe20000000200 */
[----:B------:R-:W-:-:S05]  /*11d30*/  SEL R67, R86, R75, P0 ;  /* 0x0000004b56437207 */ /* 0x000fca0000000000 */
[----:B------:R2:W-:Y:S01]  /*11d40*/  STSM.16.M88.4 [R74], R64 ;  /* 0x000000404a007844 */ /* 0x0005e20000000200 */
[----:B------:R-:W-:Y:S08]  /*11d50*/  BAR.SYNC.DEFER_BLOCKING 0x1, 0x100 ;  /* 0x0044000000007b1d */ /* 0x000ff00000010000 */
[----:B--2---:R-:W2:Y:S01]  /*11d60*/  @P2 LDC R65, c[0x0][0xbec] ;  /* 0x0002fb00ff412b82 */ /* 0x004ea20000000800 */
[----:B0-----:R0:W-:Y:S01]  /*11d70*/  @!P3 ST.E desc[UR48][R60.64], R2 ;  /* 0x000000023c00b985 */ /* 0x0011e2000c101930 */
[----:B------:R-:W-:-:S03]  /*11d80*/  UIMAD UR5, UR12, UR8, URZ ;  /* 0x000000080c0572a4 */ /* 0x000fc6000f8e023f */
[----:B-1----:R1:W-:Y:S03]  /*11d90*/  @!P1 ST.E desc[UR48][R62.64], R0 ;  /* 0x000000003e009985 */ /* 0x0023e6000c101930 */
[----:B0-----:R-:W0:Y:S01]  /*11da0*/  @P2 LDC R61, c[0x0][0xbf0] ;  /* 0x0002fc00ff3d2b82 */ /* 0x001e220000000800 */
[----:B------:R-:W-:Y:S01]  /*11db0*/  UIMAD.WIDE.U32 UR6, UR37, UR8, URZ ;  /* 0x00000008250672a5 */ /* 0x000fe2000f8e003f */
[----:B------:R3:W5:Y:S01]  /*11dc0*/  LD.E.128 R48, desc[UR48][R6.64] ;  /* 0x0000003006307980 */ /* 0x000762000c101d00 */
[----:B-1----:R-:W-:Y:S01]  /*11dd0*/  IMAD R0, R22, 0x20, R23 ;  /* 0x0000002016007824 */ /* 0x002fe200078e0217 */
[----:B------:R-:W-:Y:S02]  /*11de0*/  UIMAD UR5, UR37, UR9, UR5 ;  /* 0x00000009250572a4 */ /* 0x000fe4000f8e0205 */
[----:B------:R1:W5:Y:S01]  /*11df0*/  LD.E.128 R52, desc[UR48][R8.64] ;  /* 0x0000003008347980 */ /* 0x000362000c101d00 */
[----:B------:R-:W-:Y:S01]  /*11e00*/  VIADD R2, R0, UR36 ;  /* 0x0000002400027c36 */ /* 0x000fe20008000000 */
[----:B------:R-:W-:-:S02]  /*11e10*/  UIMAD UR8, UR13, UR10, URZ ;  /* 0x0000000a0d0872a4 */ /* 0x000fc4000f8e023f */
[----:B------:R4:W5:Y:S01]  /*11e20*/  LD.E.128 R32, desc[UR48][R4.64] ;  /* 0x0000003004207980 */ /* 0x000962000c101d00 */
[----:B--2---:R-:W-:Y:S01]  /*11e30*/  @P2 IMAD.HI.U32 R0, R2, R65, RZ ;  /* 0x0000004102002227 */ /* 0x004fe200078e00ff */
[----:B------:R-:W-:Y:S02]  /*11e40*/  UIADD3 UR7, UR7, UR5, URZ ;  /* 0x0000000507077290 */ /* 0x000fe4000fffe03f */
[----:B------:R-:W5:Y:S01]  /*11e50*/  LD.E.128 R44, desc[UR48][R28.64] ;  /* 0x000000301c2c7980 */ /* 0x000f62000c101d00 */
[----:B---3--:R-:W-:Y:S01]  /*11e60*/  IMAD.MOV.U32 R7, RZ, RZ, R2 ;  /* 0x000000ffff077224 */ /* 0x008fe200078e0002 */
[----:B------:R-:W-:Y:S02]  /*11e70*/  UIMAD UR5, UR42, UR11, UR8 ;  /* 0x0000000b2a0572a4 */ /* 0x000fe4000f8e0208 */
[----:B------:R-:W5:Y:S01]  /*11e80*/  LD.E.128 R40, desc[UR48][R20.64] ;  /* 0x0000003014287980 */ /* 0x000f62000c101d00 */
[----:B------:R-:W-:Y:S01]  /*11e90*/  UIMAD.WIDE.U32 UR6, UR42, UR10, UR6 ;  /* 0x0000000a2a0672a5 */ /* 0x000fe2000f8e0006 */
[----:B------:R-:W-:-:S02]  /*11ea0*/  ULDC.64 UR8, c[0x0][0xae0] ;  /* 0x0002b80000087ab9 */ /* 0x000fc40000000a00 */
[----:B------:R-:W5:Y:S01]  /*11eb0*/  LD.E.128 R36, desc[UR48][R14.64] ;  /* 0x000000300e247980 */ /* 0x000f62000c101d00 */
[----:B0-----:R-:W-:Y:S01]  /*11ec0*/  @P2 SHF.R.U32.HI R7, RZ, R61, R0 ;  /* 0x0000003dff072219 */ /* 0x001fe20000011600 */
[----:B------:R-:W-:Y:S02]  /*11ed0*/  UIADD3 UR5, UR7, UR5, URZ ;  /* 0x0000000507057290 */ /* 0x000fe4000fffe03f */
[----:B------:R-:W5:Y:S01]  /*11ee0*/  LD.E.128 R24, desc[UR48][R12.64] ;  /* 0x000000300c187980 */ /* 0x000f62000c101d00 */
[--C-:B------:R-:W-:Y:S01]  /*11ef0*/  SHF.R.S32.HI R0, RZ, 0x1f, R7.reuse ;  /* 0x0000001fff007819 */ /* 0x100fe20000011407 */
[----:B-1----:R-:W-:Y:S02]  /*11f00*/  IMAD.MOV R9, RZ, RZ, -R7 ;  /* 0x000000ffff097224 */ /* 0x002fe400078e0a07 */
[----:B------:R0:W5:Y:S01]  /*11f10*/  LD.E.128 R56, desc[UR48][R10.64] ;  /* 0x000000300a387980 */ /* 0x000162000c101d00 */
[----:B----4-:R-:W-:Y:S02]  /*11f20*/  IMAD.U32 R5, RZ, RZ, UR7 ;  /* 0x00000007ff057e24 */ /* 0x010fe4000f8e00ff */
[----:B------:R-:W-:Y:S01]  /*11f30*/  IMAD R0, R0, UR8, RZ ;  /* 0x0000000800007c24 */ /* 0x000fe2000f8e02ff */
[----:B------:R-:W-:Y:S01]  /*11f40*/  @!PT LDS RZ, [RZ] ;  /* 0x00000000fffff984 */ /* 0x000fe20000000800 */
[----:B------:R-:W-:Y:S01]  /*11f50*/  @!PT LDS RZ, [RZ] ;  /* 0x00000000fffff984 */ /* 0x000fe20000000800 */
[----:B------:R-:W-:Y:S01]  /*11f60*/  @!PT LDS RZ, [RZ] ;  /* 0x00000000fffff984 */ /* 0x000fe20000000800 */
[----:B------:R-:W-:Y:S01]  /*11f70*/  @!PT LDS RZ, [RZ] ;  /* 0x00000000fffff984 */ /* 0x000fe20000000800 */
[----:B------:R1:W-:Y:S06]  /*11f80*/  MEMBAR.ALL.CTA ;  /* 0x0000000000007992 */ /* 0x0003ec0000008000 */
[----:B-1----:R-:W1:Y:S01]  /*11f90*/  FENCE.VIEW.ASYNC.S ;  /* 0x00000000000073c6 */ /* 0x002e620000000000 */
[----:B------:R-:W-:-:S02]  /*11fa0*/  IMAD R9, R30, R9, R2 ;  /* 0x000000091e097224 */ /* 0x000fc400078e0202 */
[----:B------:R-:W-:Y:S01]  /*11fb0*/  IMAD.U32 R4, RZ, RZ, UR6 ;  /* 0x00000006ff047e24 */ /* 0x000fe2000f8e00ff */
[----:B------:R-:W-:Y:S01]  /*11fc0*/  ULDC.64 UR6, c[0x0][0xad8] ;  /* 0x0002b60000067ab9 */ /* 0x000fe20000000a00 */
[----:B------:R-:W-:Y:S02]  /*11fd0*/  IMAD.U32 R5, RZ, RZ, UR5 ;  /* 0x00000005ff057e24 */ /* 0x000fe4000f8e00ff */
[C---:B0-----:R-:W-:Y:S01]  /*11fe0*/  IMAD R11, R7.reuse, UR9, R0 ;  /* 0x00000009070b7c24 */ /* 0x041fe2000f8e0200 */
[----:B------:R-:W-:Y:S01]  /*11ff0*/  SHF.R.S32.HI R0, RZ, 0x1f, R9 ;  /* 0x0000001fff007819 */ /* 0x000fe20000011409 */
[----:B------:R-:W-:-:S04]  /*12000*/  IMAD.WIDE.U32 R4, R7, UR8, R4 ;  /* 0x0000000807047c25 */ /* 0x000fc8000f8e0004 */
[----:B------:R-:W-:Y:S02]  /*12010*/  IMAD.IADD R5, R5, 0x1, R11 ;  /* 0x0000000105057824 */ /* 0x000fe400078e020b */
[----:B------:R-:W-:Y:S02]  /*12020*/  IMAD R2, R0, UR6, RZ ;  /* 0x0000000600027c24 */ /* 0x000fe4000f8e02ff */
[----:B------:R-:W-:Y:S02]  /*12030*/  VIADD R8, R23, UR36 ;  /* 0x0000002417087c36 */ /* 0x000fe40008000000 */
        /* <DEDUP_REMOVED lines=27> */
.L_x_1859:
[----:B------:R-:W-:Y:S05]  /*121f0*/  BSYNC B1 ;  /* 0x0000000000017941 */ /* 0x000fea0003800000 */
.L_x_1858:
        /* <DEDUP_REMOVED lines=13> */
.L_x_1861:
[----:B------:R-:W-:Y:S05]  /*122d0*/  BSYNC B1 ;  /* 0x0000000000017941 */ /* 0x000fea0003800000 */
.L_x_1860:
        /* <DEDUP_REMOVED lines=11> */
[----:B-----5:R3:W-:Y:S04]  /*12390*/  @!P2 ST.E.128 desc[UR48][R2.64], R36 ;  /* 0x000000240200a985 */ /* 0x0207e8000c101d30 */
[----:B------:R3:W-:Y:S02]  /*123a0*/  @!P3 ST.E.128 desc[UR48][R4.64], R48 ;  /* 0x000000300400b985 */ /* 0x0007e4000c101d30 */
.L_x_1863:
[----:B------:R-:W-:Y:S05]  /*123b0*/  BSYNC B1 ;  /* 0x0000000000017941 */ /* 0x000fea0003800000 */
.L_x_1862:
        /* <DEDUP_REMOVED lines=16> */
.L_x_1857:
        /* <DEDUP_REMOVED lines=50> */
.L_x_1866:
[----:B------:R-:W-:Y:S05]  /*127e0*/  BSYNC B1 ;  /* 0x0000000000017941 */ /* 0x000fea0003800000 */
.L_x_1865:
        /* <DEDUP_REMOVED lines=23> */
[----:B------:R-:W-:Y:S01]  /*12960*/  IMAD.U32 R3, RZ, RZ, UR5 ;  /* 0x00000005ff037e24 */ /* 0x000fe2000f8e00ff */
[----:B------:R-:W-:Y:S01]  /*12970*/  ULDC UR5, c[0x0][0xa88] ;  /* 0x0002a20000057ab9 */ /* 0x000fe20000000800 */
[C---:B------:R-:W-:Y:S01]  /*12980*/  IMAD R9, R5.reuse, UR9, R0 ;  /* 0x0000000905097c24 */ /* 0x040fe2000f8e0200 */
[----:B------:R-:W-:Y:S01]  /*12990*/  SHF.R.S32.HI R0, RZ, 0x1f, R7 ;  /* 0x0000001fff007819 */ /* 0x000fe20000011407 */
[----:B------:R-:W-:-:S04]  /*129a0*/  IMAD.WIDE.U32 R2, R5, UR8, R2 ;  /* 0x0000000805027c25 */ /* 0x000fc8000f8e0002 */
        /* <DEDUP_REMOVED lines=27> */
.L_x_1868:
[----:B------:R-:W-:Y:S05]  /*12b60*/  BSYNC B1 ;  /* 0x0000000000017941 */ /* 0x000fea0003800000 */
.L_x_1867:
        /* <DEDUP_REMOVED lines=13> */
.L_x_1870:
[----:B------:R-:W-:Y:S05]  /*12c40*/  BSYNC B1 ;  /* 0x0000000000017941 */ /* 0x000fea0003800000 */
.L_x_1869:
        /* <DEDUP_REMOVED lines=13> */
.L_x_1872:
[----:B------:R-:W-:Y:S05]  /*12d20*/  BSYNC B1 ;  /* 0x0000000000017941 */ /* 0x000fea0003800000 */
.L_x_1871:
[----:B---3--:R-:W-:Y:S01]  /*12d30*/  VIADD R3, R6, 0x60 ;  /* 0x0000006006037836 */ /* 0x008fe20000000000 */
[----:B0-----:R0:W3:Y:S04]  /*12d40*/  SHFL.IDX PT, R0, R5, 0x3, 0x181f ;  /* 0x00781f0005007f89 */ /* 0x0010e800000e0000 */
[----:B------:R-:W-:Y:S01]  /*12d50*/  ISETP.GE.AND P0, PT, R3, R9, PT ;  /* 0x000000090300720c */ /* 0x000fe20003f06270 */
[----:B-1----:R0:W1:-:S12]  /*12d60*/  SHFL.IDX PT, R2, R4, 0x3, 0x181f ;  /* 0x00781f0004027f89 */ /* 0x00205800000e0000 */
[----:B0-----:R-:W-:Y:S05]  /*12d70*/  @P0 BRA `(.L_x_1864) ;  /* 0x0000000000240947 */ /* 0x001fea0003800000 */
[----:B------:R-:W-:Y:S02]  /*12d80*/  ULDC UR5, c[0x0][0xac8] ;  /* 0x0002b20000057ab9 */ /* 0x000fe40000000800 */
[----:B------:R-:W-:Y:S02]  /*12d90*/  ISETP.GE.AND P2, PT, R16, UR5, PT ;  /* 0x0000000510007c0c */ /* 0x000fe4000bf46270 */
[----:B------:R-:W-:-:S11]  /*12da0*/  ISETP.GE.AND P3, PT, R19, UR5, PT ;  /* 0x0000000513007c0c */ /* 0x000fd6000bf66270 */
[CC--:B-12-4-:R-:W-:Y:S02]  /*12db0*/  @!P2 LEA R4, P0, R16.reuse, R2.reuse, 0x1 ;  /* 0x000000021004a211 */ /* 0x0d6fe400078008ff */
[C---:B------:R-:W-:Y:S02]  /*12dc0*/  @!P3 LEA R2, P1, R19.reuse, R2, 0x1 ;  /* 0x000000021302b211 */ /* 0x040fe400078208ff */
[-C--:B---3--:R-:W-:Y:S02]  /*12dd0*/  @!P2 LEA.HI.X R5, R16, R0.reuse, R233, 0x1, P0 ;  /* 0x000000001005a211 */ /* 0x088fe400000f0ce9 */
[----:B------:R-:W-:-:S03]  /*12de0*/  @!P3 LEA.HI.X R3, R19, R0, R232, 0x1, P1 ;  /* 0x000000001303b211 */ /* 0x000fc600008f0ce8 */
[----:B------:R0:W-:Y:S04]  /*12df0*/  @!P2 ST.E.128 desc[UR48][R4.64], RZ ;  /* 0x000000ff0400a985 */ /* 0x0001e8000c101d30 */
[----:B------:R0:W-:Y:S02]  /*12e00*/  @!P3 ST.E.128 desc[UR48][R2.64], RZ ;  /* 0x000000ff0200b985 */ /* 0x0001e4000c101d30 */
.L_x_1864:
[----:B------:R-:W-:Y:S05]  /*12e10*/  BSYNC B0 ;  /* 0x0000000000007941 */ /* 0x000fea0003800000 */
.L_x_1856:
[----:B------:R-:W-:Y:S02]  /*12e20*/  ULDC UR5, c[0x0][0xc38] ;  /* 0x00030e0000057ab9 */ /* 0x000fe40000000800 */
[----:B------:R-:W-:-:S06]  /*12e30*/  UISETP.GE.AND UP0, UPT, UR4, UR5, UPT ;  /* 0x000000050400728c */ /* 0x000fcc000bf06270 */
[----:B------:R-:W-:-:S13]  /*12e40*/  PLOP3.LUT P0, PT, PT, PT, UP0, 0x80, 0x0 ;  /* 0x000000000000781c */ /* 0x000fda0003f0f008 */
[----:B------:R-:W-:Y:S05]  /*12e50*/  @!P0 BRA `(.L_x_1873) ;  /* 0xfffffedc00d08947 */ /* 0x000fea000383ffff */
[----:B------:R-:W-:Y:S05]  /*12e60*/  EXIT ;  /* 0x000000000000794d */ /* 0x000fea0003800000 */
.L_x_1818:
[----:B------:R-:W-:-:S08]  /*12e70*/  NOP ;  /* 0x0000000000007918 */ /* 0x000fd00000000000 */
[----:B------:R-:W0:-:S00]  /*12e80*/  USETMAXREG.DEALLOC.CTAPOOL 0x18 ;  /* 0x00000018000079c8 */ /* 0x000e0000080e0500 */
[----:B0-----:R-:W2:Y:S01]  /*12e90*/  LDL.LU R2, [R1+0x8] ;  /* 0x0000080001027983 */ /* 0x001ea20000300800 */
[----:B------:R-:W-:-:S05]  /*12ea0*/  LOP3.LUT R0, R0, 0x3, RZ, 0xc0, !PT ;  /* 0x0000000300007812 */ /* 0x000fca00078ec0ff */
[----:B------:R-:W0:Y:S01]  /*12eb0*/  S2UR UR6, SR_CTAID.X ;  /* 0x00000000000679c3 */ /* 0x000e220000002500 */
[----:B------:R-:W1:Y:S02]  /*12ec0*/  SHFL.IDX PT, R0, R0, RZ, 0x1f ;  /* 0x00001fff00007589 */ /* 0x000e6400000e0000 */
[----:B-1----:R-:W-:-:S05]  /*12ed0*/  ISETP.NE.AND P0, PT, R0, RZ, PT ;  /* 0x000000ff0000720c */ /* 0x002fca0003f05270 */
[----:B------:R-:W0:Y:S08]  /*12ee0*/  LDC R0, c[0x0][0xc38] ;  /* 0x00030e00ff007b82 */ /* 0x000e300000000800 */
[----:B------:R-:W-:Y:S06]  /*12ef0*/  @P0 BAR.ARV 0x4, 0x180 ;  /* 0x0106000000000b1d */ /* 0x000fec0000002000 */
[----:B--2---:R-:W-:-:S04]  /*12f00*/  LOP3.LUT R2, R2, 0xfffffffd, RZ, 0xc0, !PT ;  /* 0xfffffffd02027812 */ /* 0x004fc800078ec0ff */
[----:B------:R-:W-:Y:S02]  /*12f10*/  @P0 LOP3.LUT R2, R2, 0x2, RZ, 0xfc, !PT ;  /* 0x0000000202020812 */ /* 0x000fe400078efcff */
[----:B0-----:R-:W-:Y:S01]  /*12f20*/  ISETP.LE.AND P0, PT, R0, UR6, PT ;  /* 0x0000000600007c0c */ /* 0x001fe2000bf03270 */
[----:B------:R-:W-:Y:S02]  /*12f30*/  IMAD.MOV.U32 R0, RZ, RZ, 0x1 ;  /* 0x00000001ff007424 */ /* 0x000fe400078e00ff */
[----:B------:R0:W-:Y:S04]  /*12f40*/  STL [R1+0x8], R2 ;  /* 0x0000080201007387 */ /* 0x0001e80000100800 */
[----:B------:R0:W-:Y:S04]  /*12f50*/  STL [R1+0x24], RZ ;  /* 0x000024ff01007387 */ /* 0x0001e80000100800 */
[----:B------:R0:W-:Y:S04]  /*12f60*/  STL [R1], RZ ;  /* 0x000000ff01007387 */ /* 0x0001e80000100800 */
[----:B------:R0:W-:Y:S01]  /*12f70*/  STL [R1+0x4], R0 ;  /* 0x0000040001007387 */ /* 0x0001e20000100800 */
[----:B------:R-:W-:Y:S05]  /*12f80*/  @P0 BRA `(.L_x_1874) ;  /* 0x0000003800ec0947 */ /* 0x000fea0003800000 */
        /* <DEDUP_REMOVED lines=10> */
[C---:B0-----:R-:W-:Y:S01]  /*13030*/  IMAD.SHL.U32 R0, R6.reuse, 0x20, RZ ;  /* 0x0000002006007824 */ /* 0x041fe200078e00ff */
[C---:B------:R-:W-:Y:S01]  /*13040*/  LOP3.LUT P0, RZ, R6.reuse, 0x4, RZ, 0xc0, !PT ;  /* 0x0000000406ff7812 */ /* 0x040fe2000780c0ff */
[----:B------:R-:W-:Y:S01]  /*13050*/  IMAD.SHL.U32 R5, R6, 0x4, RZ ;  /* 0x0000000406057824 */ /* 0x000fe200078e00ff */
[----:B------:R-:W-:Y:S02]  /*13060*/  SHF.R.U32.HI R3, RZ, 0x5, R4 ;  /* 0x00000005ff037819 */ /* 0x000fe40000011604 */
[----:B------:R-:W-:-:S04]  /*13070*/  LOP3.LUT R2, R0, 0x80, RZ, 0xc0, !PT ;  /* 0x0000008000027812 */ /* 0x000fc800078ec0ff */
        /* <DEDUP_REMOVED lines=11> */
[----:B0-----:R-:W-:-:S04]  /*13130*/  LOP3.LUT R5, R2, 0x70, R3, 0x78, !PT ;  /* 0x0000007002057812 */ /* 0x001fc800078e7803 */
[----:B------:R-:W-:Y:S01]  /*13140*/  LOP3.LUT R2, R5, 0xc00, R0, 0xf8, !PT ;  /* 0x00000c0005027812 */ /* 0x000fe200078ef800 */
[----:B------:R-:W-:Y:S01]  /*13150*/  IMAD.SHL.U32 R5, R6, 0x2, RZ ;  /* 0x0000000206057824 */ /* 0x000fe200078e00ff */
[----:B------:R-:W-:-:S03]  /*13160*/  LOP3.LUT R0, R3, 0x3f0, RZ, 0xc0, !PT ;  /* 0x000003f003007812 */ /* 0x000fc600078ec0ff */
[----:B------:R0:W-:Y:S01]  /*13170*/  STL [R1+0x18], R2 ;  /* 0x0000180201007387 */ /* 0x0001e20000100800 */
[----:B------:R-:W-:Y:S01]  /*13180*/  LOP3.LUT R5, R0, 0x70, R5, 0x78, !PT ;  /* 0x0000007000057812 */ /* 0x000fe200078e7805 */
[----:B------:R-:W-:-:S05]  /*13190*/  IMAD.SHL.U32 R0, R4, 0x10, RZ ;  /* 0x0000001004007824 */ /* 0x000fca00078e00ff */
[----:B------:R-:W-:Y:S01]  /*131a0*/  LOP3.LUT R5, R5, 0x400, R0, 0xf8, !PT ;  /* 0x0000040005057812 */ /* 0x000fe200078ef800 */
[----:B------:R-:W-:Y:S01]  /*131b0*/  IMAD.MOV.U32 R0, RZ, RZ, 0x40 ;  /* 0x00000040ff007424 */ /* 0x000fe200078e00ff */
[----:B0-----:R-:W-:-:S04]  /*131c0*/  SHF.R.U32.HI R2, RZ, 0x3, R4 ;  /* 0x00000003ff027819 */ /* 0x001fc80000011604 */
[----:B------:R-:W-:Y:S01]  /*131d0*/  SEL R0, R0, 0xffffffc0, !P0 ;  /* 0xffffffc000007807 */ /* 0x000fe20004000000 */
[----:B------:R-:W-:Y:S01]  /*131e0*/  IMAD.U32 R0, RZ, RZ, UR6 ;  /* 0x00000006ff007e24 */ /* 0x000fe2000f8e00ff */
[----:B------:R-:W-:Y:S01]  /*131f0*/  LOP3.LUT R3, R2, 0x70, R3, 0xf8, !PT ;  /* 0x0000007002037812 */ /* 0x000fe200078ef803 */
[----:B------:R-:W-:-:S05]  /*13200*/  IMAD.IADD R2, R18, 0x1, R5 ;  /* 0x0000000112027824 */ /* 0x000fca00078e0205 */
[----:B------:R-:W-:Y:S04]  /*13210*/  STL [R1+0x20], R2 ;  /* 0x0000200201007387 */ /* 0x000fe80000100800 */
[----:B------:R-:W-:Y:S04]  /*13220*/  STL [R1], RZ ;  /* 0x000000ff01007387 */ /* 0x000fe80000100800 */
[----:B------:R0:W-:Y:S04]  /*13230*/  STL [R1+0x1c], R0 ;  /* 0x00001c0001007387 */ /* 0x0001e80000100800 */
[----:B------:R1:W-:Y:S01]  /*13240*/  STL [R1+0x24], RZ ;  /* 0x000024ff01007387 */ /* 0x0003e20000100800 */
[----:B0-----:R-:W-:-:S05]  /*13250*/  IMAD.MOV.U32 R0, RZ, RZ, 0x1 ;  /* 0x00000001ff007424 */ /* 0x001fca00078e00ff */
[----:B------:R1:W-:Y:S02]  /*13260*/  STL [R1+0x4], R0 ;  /* 0x0000040001007387 */ /* 0x0003e40000100800 */
.L_x_1933:
[----:B-12---:R-:W2:Y:S01]  /*13270*/  LDL R0, [R1+0x1c] ;  /* 0x00001c0001007983 */ /* 0x006ea20000100800 */
        /* <DEDUP_REMOVED lines=13> */
[----:B0-----:R-:W-:Y:S05]  /*13350*/  @!P0 BRA `(.L_x_1875) ;  /* 0x0000000000208947 */ /* 0x001fea0003800000 */
[----:B------:R-:W-:Y:S02]  /*13360*/  ULDC UR9, c[0x0][0xc6c] ;  /* 0x00031b0000097ab9 */ /* 0x000fe40000000800 */
[----:B------:R-:W-:-:S11]  /*13370*/  UISETP.NE.AND UP0, UPT, UR9, 0x1, UPT ;  /* 0x000000010900788c */ /* 0x000fd6000bf05270 */
[----:B------:R-:W-:Y:S02]  /*13380*/  @UP0 ULDC.64 UR6, c[0x0][0xc70] ;  /* 0x00031c0000060ab9 */ /* 0x000fe40000000a00 */
[----:B------:R-:W-:-:S03]  /*13390*/  UIMAD.WIDE.U32 UR4, UR10, UR6, URZ ;  /* 0x000000060a0472a5 */ /* 0x000fc6000f8e003f */
[----:B------:R-:W-:Y:S01]  /*133a0*/  UMOV UR6, UR10 ;  /* 0x0000000a00067c82 */ /* 0x000fe20008000000 */
[----:B------:R-:W-:-:S04]  /*133b0*/  @UP0 USHF.R.U32.HI UR6, URZ, UR7, UR5 ;  /* 0x000000073f060299 */ /* 0x000fc80008011605 */
[----:B------:R-:W-:Y:S01]  /*133c0*/  UIMAD UR9, UR6, UR9, URZ ;  /* 0x00000009060972a4 */ /* 0x000fe2000f8e023f */
[----:B------:R-:W-:Y:S11]  /*133d0*/  BRA `(.L_x_1876) ;  /* 0x00000000001c7947 */ /* 0x000ff60003800000 */
.L_x_1875:
[----:B------:R-:W-:Y:S02]  /*133e0*/  ULDC UR9, c[0x0][0xc54] ;  /* 0x0003150000097ab9 */ /* 0x000fe40000000800 */
[----:B------:R-:W-:-:S11]  /*133f0*/  UISETP.NE.AND UP0, UPT, UR9, 0x1, UPT ;  /* 0x000000010900788c */ /* 0x000fd6000bf05270 */
[----:B------:R-:W-:Y:S02]  /*13400*/  @UP0 ULDC.64 UR6, c[0x0][0xc58] ;  /* 0x0003160000060ab9 */ /* 0x000fe40000000a00 */
[----:B------:R-:W-:-:S03]  /*13410*/  UIMAD.WIDE.U32 UR4, UR10, UR6, URZ ;  /* 0x000000060a0472a5 */ /* 0x000fc6000f8e003f */
[----:B------:R-:W-:Y:S01]  /*13420*/  UMOV UR6, UR10 ;  /* 0x0000000a00067c82 */ /* 0x000fe20008000000 */
[----:B------:R-:W-:-:S04]  /*13430*/  @UP0 USHF.R.U32.HI UR6, URZ, UR7, UR5 ;  /* 0x000000073f060299 */ /* 0x000fc80008011605 */
[----:B------:R-:W-:-:S12]  /*13440*/  UIMAD UR9, UR6, UR9, URZ ;  /* 0x00000009060972a4 */ /* 0x000fd8000f8e023f */
.L_x_1876:
[----:B------:R-:W-:Y:S01]  /*13450*/  ULOP3.LUT UR41, URZ, UR6, URZ, 0x33, !UPT ;  /* 0x000000063f297292 */ /* 0x000fe2000f8e333f */
[----:B------:R-:W-:Y:S01]  /*13460*/  BSSY B7, `(.L_x_1877) ;  /* 0x0000354000077945 */ /* 0x000fe20003800000 */
[----:B------:R-:W-:Y:S01]  /*13470*/  ULDC UR5, c[0x0][0x448] ;  /* 0x0001120000057ab9 */ /* 0x000fe20000000800 */
[----:B------:R-:W-:Y:S01]  /*13480*/  ULDC UR4, c[0x0][0xc3c] ;  /* 0x00030f0000047ab9 */ /* 0x000fe20000000800 */
[----:B------:R-:W-:Y:S02]  /*13490*/  UISETP.NE.AND UP1, UPT, UR5, 0x1, UPT ;  /* 0x000000010500788c */ /* 0x000fe4000bf25270 */
[----:B------:R-:W-:Y:S01]  /*134a0*/  UIADD3 UR41, UR41, UR4, URZ ;  /* 0x0000000429297290 */ /* 0x000fe2000fffe03f */
[----:B------:R-:W-:Y:S01]  /*134b0*/  ULDC.64 UR6, c[0x0][0x418] ;  /* 0x0001060000067ab9 */ /* 0x000fe20000000a00 */
[----:B------:R-:W-:Y:S01]  /*134c0*/  ULDC UR5, c[0x0][0x288] ;  /* 0x0000a20000057ab9 */ /* 0x000fe20000000800 */
[----:B------:R-:W-:Y:S02]  /*134d0*/  UISETP.NE.U32.AND UP0, UPT, UR6, URZ, UPT ;  /* 0x0000003f0600728c */ /* 0x000fe4000bf05070 */
[----:B------:R-:W-:-:S02]  /*134e0*/  USHF.L.U32 UR6, UR41, 0x7, URZ ;  /* 0x0000000729067899 */ /* 0x000fc4000800063f */
[----:B------:R-:W-:Y:S02]  /*134f0*/  UISETP.NE.AND.EX UP0, UPT, UR7, URZ, UPT, UP0 ;  /* 0x0000003f0700728c */ /* 0x000fe4000bf05300 */
[----:B------:R-:W-:Y:S01]  /*13500*/  UIADD3 UR6, UR6, 0x7f, URZ ;  /* 0x0000007f06067890 */ /* 0x000fe2000fffe03f */
[----:B------:R-:W-:Y:S01]  /*13510*/  ULDC UR4, c[0x0][0x424] ;  /* 0x0001090000047ab9 */ /* 0x000fe20000000800 */
[----:B------:R-:W-:Y:S02]  /*13520*/  UIADD3 UR13, -UR5, 0xe0, URZ ;  /* 0x000000e0050d7890 */ /* 0x000fe4000fffe13f */
[----:B------:R-:W-:Y:S01]  /*13530*/  USEL UR7, UR4, 0x1, UP0 ;  /* 0x0000000104077887 */ /* 0x000fe20008000000 */
[----:B------:R-:W-:Y:S01]  /*13540*/  @UP1 ULDC UR5, c[0x0][0x44c] ;  /* 0x0001130000051ab9 */ /* 0x000fe20000000800 */
[----:B------:R-:W-:Y:S01]  /*13550*/  @UP1 ULDC UR14, c[0x0][0x450] ;  /* 0x00011400000e1ab9 */ /* 0x000fe20000000800 */
[----:B------:R-:W-:Y:S01]  /*13560*/  UIMAD.WIDE.U32 UR4, UR6, UR5, URZ ;  /* 0x00000005060472a5 */ /* 0x000fe2000f8e003f */
[----:B------:R-:W-:Y:S01]  /*13570*/  ULDC UR12, c[0x0][0x2f0] ;  /* 0x0000bc00000c7ab9 */ /* 0x000fe20000000800 */
[----:B------:R-:W-:-:S02]  /*13580*/  UIADD3 UR9, UR10, -UR9, URZ ;  /* 0x800000090a097290 */ /* 0x000fc4000fffe03f */
[----:B------:R-:W-:Y:S02]  /*13590*/  @UP1 USHF.R.U32.HI UR6, URZ, UR14, UR5 ;  /* 0x0000000e3f061299 */ /* 0x000fe40008011605 */
[----:B------:R-:W-:Y:S02]  /*135a0*/  UIMAD UR5, UR7, UR12, 0xdf ;  /* 0x000000df070574a4 */ /* 0x000fe4000f8e020c */
[----:B------:R-:W-:Y:S01]  /*135b0*/  UIMAD UR13, UR7, UR12, UR13 ;  /* 0x0000000c070d72a4 */ /* 0x000fe2000f8e020d */
[----:B------:R-:W-:Y:S01]  /*135c0*/  UMOV UR4, URZ ;  /* 0x0000003f00047c82 */ /* 0x000fe20008000000 */
[----:B------:R-:W-:Y:S01]  /*135d0*/  ULDC UR10, c[0x0][0xc54] ;  /* 0x00031500000a7ab9 */ /* 0x000fe20000000800 */
[----:B------:R-:W-:Y:S02]  /*135e0*/  UIMAD.WIDE UR4, UR5, -0x6db6db6d, UR4 ;  /* 0x92492493050478a5 */ /* 0x000fe4000f8e0204 */
[----:B------:R-:W-:Y:S02]  /*135f0*/  UIADD3 UR7, UR13, UR6, URZ ;  /* 0x000000060d077290 */ /* 0x000fe4000fffe03f */
[----:B------:R-:W-:Y:S01]  /*13600*/  UIMAD UR9, UR8, UR10, UR9 ;  /* 0x0000000a080972a4 */ /* 0x000fe2000f8e0209 */
[----:B------:R-:W-:-:S02]  /*13610*/  UMOV UR6, URZ ;  /* 0x0000003f00067c82 */ /* 0x000fc40008000000 */
[----:B------:R-:W-:Y:S01]  /*13620*/  UMOV UR10, UR5 ;  /* 0x00000005000a7c82 */ /* 0x000fe20008000000 */
[----:B------:R-:W-:Y:S02]  /*13630*/  UIMAD.WIDE UR6, UR7, -0x6db6db6d, UR6 ;  /* 0x92492493070678a5 */ /* 0x000fe4000f8e0206 */
[----:B------:R-:W-:Y:S02]  /*13640*/  USHF.R.U32.HI UR12, URZ, 0x1f, UR10 ;  /* 0x0000001f3f0c7899 */ /* 0x000fe4000801160a */
[----:B------:R-:W-:Y:S01]  /*13650*/  USHF.R.U32.HI UR6, URZ, 0x1f, UR7 ;  /* 0x0000001f3f067899 */ /* 0x000fe20008011607 */
[----:B------:R-:W-:Y:S01]  /*13660*/  ULDC UR11, c[0x0][0xc48] ;  /* 0x00031200000b7ab9 */ /* 0x000fe20000000800 */
[----:B------:R-:W-:Y:S02]  /*13670*/  ULEA.HI.SX32 UR12, UR10, UR12, 0x19 ;  /* 0x0000000c0a0c7291 */ /* 0x000fe4000f8fca3f */
[----:B------:R-:W-:Y:S02]  /*13680*/  ULEA.HI.SX32 UR6, UR7, UR6, 0x19 ;  /* 0x0000000607067291 */ /* 0x000fe4000f8fca3f */
[----:B------:R-:W-:-:S02]  /*13690*/  UISETP.NE.AND UP0, UPT, UR11, 0x1, UPT ;  /* 0x000000010b00788c */ /* 0x000fc4000bf05270 */
[----:B------:R-:W-:Y:S01]  /*136a0*/  UISETP.LT.AND UP1, UPT, UR12, UR6, UPT ;  /* 0x000000060c00728c */ /* 0x000fe2000bf21270 */
[----:B------:R-:W-:-:S03]  /*136b0*/  UMOV UR43, UR9 ;  /* 0x00000009002b7c82 */ /* 0x000fc60008000000 */
[----:B------:R-:W-:-:S05]  /*136c0*/  USEL UR40, UR12, UR6, UP1 ;  /* 0x000000060c287287 */ /* 0x000fca0008800000 */
[----:B------:R-:W-:Y:S01]  /*136d0*/  @UP0 ULDC UR8, c[0x0][0xc4c] ;  /* 0x0003130000080ab9 */ /* 0x000fe20000000800 */
[----:B------:R-:W-:Y:S01]  /*136e0*/  ISETP.LT.AND P0, PT, RZ, UR40, PT ;  /* 0x00000028ff007c0c */ /* 0x000fe2000bf01270 */
[----:B------:R-:W-:Y:S01]  /*136f0*/  UIMAD.WIDE.U32 UR4, UR9, UR8, URZ ;  /* 0x00000008090472a5 */ /* 0x000fe2000f8e003f */
[----:B------:R-:W-:-:S03]  /*13700*/  @UP0 ULDC UR7, c[0x0][0xc50] ;  /* 0x0003140000070ab9 */ /* 0x000fc60000000800 */
[----:B------:R-:W-:-:S04]  /*13710*/  @UP0 USHF.R.U32.HI UR43, URZ, UR7, UR5 ;  /* 0x000000073f2b0299 */ /* 0x000fc80008011605 */
[----:B------:R-:W-:-:S04]  /*13720*/  UIADD3 UR36, -UR43, URZ, URZ ;  /* 0x0000003f2b247290 */ /* 0x000fc8000fffe13f */
[----:B------:R-:W-:Y:S01]  /*13730*/  UIMAD UR36, UR11, UR36, UR9 ;  /* 0x000000240b2472a4 */ /* 0x000fe2000f8e0209 */
[----:B------:R-:W-:Y:S11]  /*13740*/  @P0 BRA `(.L_x_1878) ;  /* 0x0000000000480947 */ /* 0x000ff60003800000 */
        /* <DEDUP_REMOVED lines=18> */
.L_x_1878:
        /* <DEDUP_REMOVED lines=20> */
.L_x_1881:
[----:B------:R-:W-:Y:S05]  /*139b0*/  BSYNC B6 ;  /* 0x0000000000067941 */ /* 0x000fea0003800000 */
.L_x_1880:
        /* <DEDUP_REMOVED lines=24> */
.L_x_1883:
[----:B------:R-:W-:Y:S05]  /*13b40*/  BSYNC B6 ;  /* 0x0000000000067941 */ /* 0x000fea0003800000 */
.L_x_1882:
        /* <DEDUP_REMOVED lines=20> */
.L_x_1885:
[----:B------:R-:W-:Y:S05]  /*13c90*/  BSYNC B6 ;  /* 0x0000000000067941 */ /* 0x000fea0003800000 */
.L_x_1884:
[----:B------:R-:W-:Y:S01]  /*13ca0*/  IMAD.MOV.U32 R17, RZ, RZ, R16 ;  /* 0x000000ffff117224 */ /* 0x000fe200078e0010 */
        /* <DEDUP_REMOVED lines=19> */
.L_x_1887:
[----:B------:R-:W-:Y:S05]  /*13de0*/  BSYNC B6 ;  /* 0x0000000000067941 */ /* 0x000fea0003800000 */
.L_x_1886:
        /* <DEDUP_REMOVED lines=10> */
[----:B------:R-:W-:Y:S01]  /*13e90*/  LOP3.LUT R17, R17, 0xfffffffe, RZ, 0xc0, !PT ;  /* 0xfffffffe11117812 */ /* 0x000fe200078ec0ff */
[----:B------:R-:W-:Y:S01]  /*13ea0*/  UMOV UR4, 0xffffffff ;  /* 0xffffffff00047882 */ /* 0x000fe20000000000 */
[----:B------:R-:W3:Y:S01]  /*13eb0*/  S2R R19, SR_TID.X ;  /* 0x0000000000137919 */ /* 0x000ee20000002100 */
[----:B-1----:R-:W1:Y:S02]  /*13ec0*/  LDC.64 R2, c[0x0][0x418] ;  /* 0x00010600ff027b82 */ /* 0x002e640000000a00 */
[----:B-1----:R-:W-:Y:S02]  /*13ed0*/  ISETP.NE.U32.AND P0, PT, R2, RZ, PT ;  /* 0x000000ff0200720c */ /* 0x002fe40003f05070 */
[----:B---3--:R-:W-:Y:S02]  /*13ee0*/  SHF.R.U32.HI R19, RZ, 0x5, R19 ;  /* 0x00000005ff137819 */ /* 0x008fe40000011613 */
[----:B------:R-:W-:-:S02]  /*13ef0*/  ISETP.NE.AND.EX P1, PT, R3, RZ, PT, P0 ;  /* 0x000000ff0300720c */ /* 0x000fc40003f25300 */
[----:B------:R-:W-:-:S11]  /*13f00*/  LOP3.LUT R19, R19, 0x3, RZ, 0xc0, !PT ;  /* 0x0000000313137812 */ /* 0x000fd600078ec0ff */
[----:B------:R-:W-:Y:S02]  /*13f10*/  @P1 LOP3.LUT R17, R17, 0x1, RZ, 0xfc, !PT ;  /* 0x0000000111111812 */ /* 0x000fe400078efcff */
[----:B--2---:R-:W-:Y:S01]  /*13f20*/  SHF.R.S32.HI R9, RZ, 0x1f, R8 ;  /* 0x0000001fff097819 */ /* 0x004fe20000011408 */
[----:B------:R1:W-:Y:S01]  /*13f30*/  STL [R1+0xc], R8 ;  /* 0x00000c0801007387 */ /* 0x0003e20000100800 */
[----:B0-----:R-:W-:-:S03]  /*13f40*/  SEL R16, R8, RZ, !P1 ;  /* 0x000000ff08107207 */ /* 0x001fc60004800000 */
[----:B------:R1:W-:Y:S04]  /*13f50*/  STL [R1+0x10], R9 ;  /* 0x0000100901007387 */ /* 0x0003e80000100800 */
[----:B------:R1:W-:Y:S01]  /*13f60*/  STL [R1+0x8], R17 ;  /* 0x0000081101007387 */ /* 0x0003e20000100800 */
[----:B------:R-:W-:Y:S05]  /*13f70*/  BRA.DIV UR4, `(.L_x_1888) ;  /* 0x0000003204a47947 */ /* 0x000fea000b800000 */
[----:B------:R0:W2:Y:S02]  /*13f80*/  SHFL.IDX PT, R14, R19, RZ, 0x1f ;  /* 0x00001fff130e7589 */ /* 0x0000a400000e0000 */
.L_x_1952:
        /* <DEDUP_REMOVED lines=12> */
.L_x_1955:
        /* <DEDUP_REMOVED lines=20> */
.L_x_1891:
[----:B------:R-:W3:Y:S04]  /*14190*/  LDL R4, [R1] ;  /* 0x0000000001047983 */ /* 0x000ee80000100800 */
        /* <DEDUP_REMOVED lines=8> */
.L_x_1956:
        /* <DEDUP_REMOVED lines=8> */
.L_x_1893:
[----:B------:R-:W3:Y:S01]  /*142a0*/  LDL R2, [R1] ;  /* 0x0000000001027983 */ /* 0x000ee20000100800 */
        /* <DEDUP_REMOVED lines=16> */
.L_x_1957:
        /* <DEDUP_REMOVED lines=8> */
.L_x_1895:
        /* <DEDUP_REMOVED lines=19> */
.L_x_1889:
[----:B--2---:R-:W-:Y:S01]  /*14560*/  VIADD R0, R18, 0x1c400 ;  /* 0x0001c40012007836 */ /* 0x004fe20000000000 */
[----:B------:R-:W-:Y:S05]  /*14570*/  WARPSYNC.ALL ;  /* 0x0000000000007948 */ /* 0x000fea0003800000 */
[----:B------:R-:W-:Y:S01]  /*14580*/  BAR.SYNC.DEFER_BLOCKING 0x8, 0x180 ;  /* 0x0206000000007b1d */ /* 0x000fe20000010000 */
[----:B------:R-:W-:-:S05]  /*14590*/  LOP3.LUT P0, RZ, R0, 0x3ff, RZ, 0xc0, !PT ;  /* 0x000003ff00ff7812 */ /* 0x000fca000780c0ff */
[----:B------:R-:W-:Y:S08]  /*145a0*/  BSSY B6, `(.L_x_1896) ;  /* 0x0000012000067945 */ /* 0x000ff00003800000 */
[----:B------:R-:W-:Y:S05]  /*145b0*/  @!P0 BRA `(.L_x_1897) ;  /* 0x0000000000408947 */ /* 0x000fea0003800000 */
[----:B------:R-:W-:Y:S01]  /*145c0*/  MOV R2, 0x0 ;  /* 0x0000000000027802 */ /* 0x000fe20000000f00 */
[----:B---3--:R-:W-:Y:S01]  /*145d0*/  ULDC.64 UR6, c[0x4][0xc0] ;  /* 0x0100300000067ab9 */ /* 0x008fe20000000a00 */
[----:B------:R-:W-:Y:S01]  /*145e0*/  ULDC.64 UR8, c[0x4][0xc8] ;  /* 0x0100320000087ab9 */ /* 0x000fe20000000a00 */
[----:B------:R-:W-:Y:S01]  /*145f0*/  ULDC.64 UR4, c[0x4][0x28] ;  /* 0x01000a0000047ab9 */ /* 0x000fe20000000a00 */
[----:B------:R-:W-:Y:S02]  /*14600*/  IMAD.U32 R4, RZ, RZ, UR6 ;  /* 0x00000006ff047e24 */ /* 0x000fe4000f8e00ff */
[----:B------:R-:W2:Y:S01]  /*14610*/  LDC.64 R2, c[0x4][R2] ;  /* 0x0100000002027b82 */ /* 0x000ea20000000a00 */
        /* <DEDUP_REMOVED lines=9> */
[----:B0-2---:R-:W-:Y:S05]  /*146b0*/  CALL.ABS.NOINC R2 ;  /* 0x0000000002007343 */ /* 0x005fea0003c00000 */
.L_x_1897:
[----:B---3--:R-:W-:Y:S05]  /*146c0*/  BSYNC B6 ;  /* 0x0000000000067941 */ /* 0x008fea0003800000 */
.L_x_1896:
[----:B------:R2:W5:Y:S01]  /*146d0*/  LDL R10, [R1+0x20] ;  /* 0x00002000010a7983 */ /* 0x0005620000100800 */
[----:B------:R-:W3:Y:S01]  /*146e0*/  LDC R7, c[0x0][0x448] ;  /* 0x00011200ff077b82 */ /* 0x000ee20000000800 */
[----:B------:R-:W4:Y:S01]  /*146f0*/  S2R R2, SR_TID.X ;  /* 0x0000000000027919 */ /* 0x000f220000002100 */
[----:B-1----:R-:W1:Y:S01]  /*14700*/  S2R R17, SR_TID.X ;  /* 0x0000000000117919 */ /* 0x002e620000002100 */
[----:B------:R-:W-:Y:S01]  /*14710*/  USHF.R.S32.HI UR4, URZ, 0x1f, UR36 ;  /* 0x0000001f3f047899 */ /* 0x000fe20008011424 */
[----:B------:R-:W-:Y:S01]  /*14720*/  ULDC.64 UR8, c[0x0][0x2d8] ;  /* 0x0000b60000087ab9 */ /* 0x000fe20000000a00 */
[----:B---3--:R-:W-:Y:S02]  /*14730*/  ISETP.NE.AND P0, PT, R7, 0x1, PT ;  /* 0x000000010700780c */ /* 0x008fe40003f05270 */
[----:B----4-:R-:W-:-:S11]  /*14740*/  LOP3.LUT R2, R2, 0x7f, RZ, 0xc0, !PT ;  /* 0x0000007f02027812 */ /* 0x010fd600078ec0ff */
[----:B------:R-:W3:Y:S01]  /*14750*/  @P0 LDC R3, c[0x0][0x44c] ;  /* 0x00011300ff030b82 */ /* 0x000ee20000000800 */
[----:B-1----:R-:W-:Y:S01]  /*14760*/  IMAD.SHL.U32 R17, R17, 0x10, RZ ;  /* 0x0000001011117824 */ /* 0x002fe200078e00ff */
[----:B------:R-:W-:Y:S01]  /*14770*/  SHF.R.U32.HI R2, RZ, 0x3, R2 ;  /* 0x00000003ff027819 */ /* 0x000fe20000011602 */
[----:B------:R-:W-:-:S03]  /*14780*/  UIMAD UR6, UR4, UR8, URZ ;  /* 0x00000008040672a4 */ /* 0x000fc6000f8e023f */
[----:B------:R-:W-:Y:S02]  /*14790*/  LOP3.LUT R17, R2, 0x70, R17, 0xf8, !PT ;  /* 0x0000007002117812 */ /* 0x000fe400078ef811 */
[----:B------:R-:W1:Y:S01]  /*147a0*/  @P0 LDC R0, c[0x0][0x450] ;  /* 0x00011400ff000b82 */ /* 0x000e620000000800 */
[----:B------:R-:W-:Y:S01]  /*147b0*/  IMAD.U32 R2, RZ, RZ, UR41 ;  /* 0x00000029ff027e24 */ /* 0x000fe2000f8e00ff */
[----:B------:R-:W-:Y:S02]  /*147c0*/  UIMAD.WIDE.U32 UR4, UR36, UR8, URZ ;  /* 0x00000008240472a5 */ /* 0x000fe4000f8e003f */
[----:B------:R-:W-:Y:S01]  /*147d0*/  UIMAD UR6, UR36, UR9, UR6 ;  /* 0x00000009240672a4 */ /* 0x000fe2000f8e0206 */
[----:B------:R-:W-:Y:S01]  /*147e0*/  IMAD R2, R2, 0x80, R17 ;  /* 0x0000008002027824 */ /* 0x000fe200078e0211 */
[----:B------:R-:W-:Y:S02]  /*147f0*/  USHF.R.S32.HI UR7, URZ, 0x1f, UR43 ;  /* 0x0000001f3f077899 */ /* 0x000fe4000801142b */
[----:B------:R-:W-:Y:S01]  /*14800*/  UIADD3 UR5, UR5, UR6, URZ ;  /* 0x0000000605057290 */ /* 0x000fe2000fffe03f */
[----:B------:R-:W-:Y:S01]  /*14810*/  IMAD.MOV.U32 R6, RZ, RZ, R2 ;  /* 0x000000ffff067224 */ /* 0x000fe200078e0002 */
[----:B------:R-:W-:Y:S01]  /*14820*/  ULDC.64 UR8, c[0x0][0x2e0] ;  /* 0x0000b80000087ab9 */ /* 0x000fe20000000a00 */
[----:B0-----:R-:W0:Y:S01]  /*14830*/  S2R R19, SR_TID.X ;  /* 0x0000000000137919 */ /* 0x001e220000002100 */
[----:B---3--:R-:W-:Y:S01]  /*14840*/  @P0 IMAD.HI.U32 R3, R2, R3, RZ ;  /* 0x0000000302030227 */ /* 0x008fe200078e00ff */
        /* <DEDUP_REMOVED lines=20> */
[----:B0-----:R-:W-:Y:S02]  /*14990*/  IMAD.SHL.U32 R17, R19, 0x10, RZ ;  /* 0x0000001013117824 */ /* 0x001fe400078e00ff */
        /* <DEDUP_REMOVED lines=11> */
[----:B--2---:R-:W-:Y:S08]  /*14a50*/  BRA.DIV UR4, `(.L_x_1898) ;  /* 0x0000002a04547947 */ /* 0x004ff0000b800000 */
[----:B------:R-:W-:Y:S01]  /*14a60*/  IMAD.U32 R2, RZ, RZ, UR41 ;  /* 0x00000029ff027e24 */ /* 0x000fe2000f8e00ff */
[----:B------:R-:W-:Y:S01]  /*14a70*/  ULDC UR4, c[0x0][0x288] ;  /* 0x0000a20000047ab9 */ /* 0x000fe20000000800 */
[----:B------:R-:W0:Y:S01]  /*14a80*/  SHFL.IDX PT, R6, R0, RZ, 0x181f ;  /* 0x00181fff00067589 */ /* 0x000e2200000e0000 */
[----:B------:R-:W-:Y:S02]  /*14a90*/  IMAD R3, R7, UR4, RZ ;  /* 0x0000000407037c24 */ /* 0x000fe4000f8e02ff */
[----:B------:R-:W-:Y:S01]  /*14aa0*/  IMAD R2, R2, 0x80, R19 ;  /* 0x0000008002027824 */ /* 0x000fe200078e0213 */
[----:B------:R-:W-:Y:S03]  /*14ab0*/  SHFL.IDX PT, R9, R0, 0x1, 0x181f ;  /* 0x00381f0000097f89 */ /* 0x000fe600000e0000 */
[C---:B------:R-:W-:Y:S01]  /*14ac0*/  VIADD R5, R2.reuse, 0x10 ;  /* 0x0000001002057836 */ /* 0x040fe20000000000 */
[-C--:B------:R-:W-:Y:S01]  /*14ad0*/  ISETP.GE.AND P3, PT, R2, R3.reuse, PT ;  /* 0x000000030200720c */ /* 0x080fe20003f66270 */
[----:B------:R-:W-:Y:S03]  /*14ae0*/  SHFL.IDX PT, R8, R4, 0x1, 0x181f ;  /* 0x00381f0004087f89 */ /* 0x000fe600000e0000 */
[----:B------:R-:W-:-:S02]  /*14af0*/  ISETP.GE.AND P1, PT, R5, R3, PT ;  /* 0x000000030500720c */ /* 0x000fc40003f26270 */
        /* <DEDUP_REMOVED lines=43> */
[----:B------:R-:W-:Y:S04]  /*14db0*/  SHFL.IDX PT, R4, R4, 0x7, 0x181f ;  /* 0x00f81f0004047f89 */ /* 0x000fe800000e0000 */
[----:B0-----:R-:W0:Y:S04]  /*14dc0*/  SHFL.IDX PT, R6, R0, 0x6, 0x181f ;  /* 0x00d81f0000067f89 */ /* 0x001e2800000e0000 */
[----:B------:R-:W1:Y:S01]  /*14dd0*/  SHFL.IDX PT, R0, R0, 0x7, 0x181f ;  /* 0x00f81f0000007f89 */ /* 0x000e6200000e0000 */
[----:B0-----:R-:W-:-:S05]  /*14de0*/  @!P1 IADD3 R6, P2, R17, R6, RZ ;  /* 0x0000000611069210 */ /* 0x001fca0007f5e0ff */
[----:B------:R-:W-:-:S04]  /*14df0*/  @!P1 IMAD.X R5, RZ, RZ, R5, P2 ;  /* 0x000000ffff059224 */ /* 0x000fc800010e0605 */
[----:B------:R-:W-:-:S05]  /*14e00*/  @!P1 IMAD.MOV.U32 R7, RZ, RZ, R5 ;  /* 0x000000ffff079224 */ /* 0x000fca00078e0005 */
[----:B-1----:R0:W-:Y:S02]  /*14e10*/  @!P1 LDGSTS.E.BYPASS.LTC128B.128 [R10+0x1f400], desc[UR48][R6.64], !P0 ;  /* 0x1f400000060a9fae */ /* 0x0021e4000c101d70 */
.L_x_1974:
        /* <DEDUP_REMOVED lines=10> */
.L_x_1899:
[----:B------:R-:W-:Y:S02]  /*14ec0*/  PLOP3.LUT P1, PT, P1, P0, PT, 0xa2, 0x0 ;  /* 0x000000000000781c */ /* 0x000fe40000f21472 */
[----:B------:R-:W-:-:S08]  /*14ed0*/  @P0 R2UR P1, UR4, R18 ;  /* 0x00000000120402ca */ /* 0x000fd00000020000 */
[----:B------:R-:W-:-:S05]  /*14ee0*/  @P0 PLOP3.LUT P0, PT, P1, PT, PT, 0x80, 0x0 ;  /* 0x000000000000081c */ /* 0x000fca0000f0f070 */
[----:B------:R-:W-:Y:S01]  /*14ef0*/  @!P1 SYNCS.ARRIVE.TRANS64.RED.A0T1 RZ, [UR4+0x2e800], RZ ;  /* 0x02e800ffffff99a7 */ /* 0x000fe20008200404 */
[----:B------:R-:W-:Y:S07]  /*14f00*/  @!P1 ARRIVES.LDGSTSBAR.64.TRANSCNT [UR4+0x2e800] ;  /* 0x02e80000ff0099b0 */ /* 0x000fee0008000a84 */
[----:B------:R-:W-:Y:S05]  /*14f10*/  @P0 BRA.U.ANY `(.L_x_1899) ;  /* 0xfffffffd00e80947 */ /* 0x000fea000393ffff */
[----:B-1----:R-:W2:Y:S02]  /*14f20*/  LDL.LU R2, [R1+0x24] ;  /* 0x0000240001027983 */ /* 0x002ea40000300800 */
        /* <DEDUP_REMOVED lines=9> */
[----:B------:R-:W2:Y:S03]  /*14fc0*/  SYNCS.PHASECHK.TRANS64.TRYWAIT P0, [R18+URZ+0x2e820], R3 ;  /* 0x02e82003120075a7 */ /* 0x000ea6000800017f */
[----:B-12---:R-:W-:Y:S05]  /*14fd0*/  @!P0 BRA `(.L_x_1901) ;  /* 0x0000002c00648947 */ /* 0x006fea0003800000 */
.L_x_1975:
[----:B------:R-:W-:Y:S05]  /*14fe0*/  BSYNC B0 ;  /* 0x0000000000007941 */ /* 0x000fea0003800000 */
.L_x_1900:
[----:B------:R-:W-:-:S06]  /*14ff0*/  UISETP.GE.AND UP0, UPT, UR40, 0x2, UPT ;  /* 0x000000022800788c */ /* 0x000fcc000bf06270 */
[----:B------:R-:W-:-:S13]  /*15000*/  PLOP3.LUT P0, PT, PT, PT, UP0, 0x80, 0x0 ;  /* 0x000000000000781c */ /* 0x000fda0003f0f008 */
[----:B------:R-:W-:Y:S05]  /*15010*/  @!P0 BRA `(.L_x_1902) ;  /* 0x0000000c00e88947 */ /* 0x000fea0003800000 */
[----:B------:R2:W5:Y:S01]  /*15020*/  LDL.LU R0, [R1+0x4] ;  /* 0x0000040001007983 */ /* 0x0005620000300800 */
[----:B------:R-:W-:-:S03]  /*15030*/  UIADD3 UR4, UR40, -0x2, URZ ;  /* 0xfffffffe28047890 */ /* 0x000fc6000fffe03f */
[----:B0-----:R2:W5:Y:S03]  /*15040*/  LDL.LU R6, [R1] ;  /* 0x0000000001067983 */ /* 0x0015660000300800 */
[----:B------:R-:W-:-:S07]  /*15050*/  IMAD.U32 R17, RZ, RZ, UR4 ;  /* 0x00000004ff117e24 */ /* 0x000fce000f8e00ff */
.L_x_1922:
[----:B------:R-:W3:Y:S01]  /*15060*/  LDL R4, [R1+0x8] ;  /* 0x0000080001047983 */ /* 0x000ee20000100800 */
[----:B-1---5:R-:W-:Y:S01]  /*15070*/  VIADD R3, R6, 0x1 ;  /* 0x0000000106037836 */ /* 0x022fe20000000000 */
[----:B------:R-:W-:Y:S05]  /*15080*/  YIELD ;  /* 0x0000000000007946 */ /* 0x000fea0003800000 */
[----:B------:R-:W-:Y:S01]  /*15090*/  ISETP.NE.AND P0, PT, R3, 0x2, PT ;  /* 0x000000020300780c */ /* 0x000fe20003f05270 */
[----:B------:R-:W-:Y:S03]  /*150a0*/  BSSY B0, `(.L_x_1903) ;  /* 0x000006a000007945 */ /* 0x000fe60003800000 */
[----:B------:R-:W-:-:S02]  /*150b0*/  SEL R2, RZ, 0x1, P0 ;  /* 0x00000001ff027807 */ /* 0x000fc40000000000 */
[----:B------:R-:W-:Y:S02]  /*150c0*/  SEL R9, R3, RZ, P0 ;  /* 0x000000ff03097207 */ /* 0x000fe40000000000 */
[----:B------:R-:W-:-:S05]  /*150d0*/  LOP3.LUT R8, R0, R2, RZ, 0x3c, !PT ;  /* 0x0000000200087212 */ /* 0x000fca00078e3cff */
[----:B------:R0:W-:Y:S04]  /*150e0*/  STL [R1+0x4], R8 ;  /* 0x0000040801007387 */ /* 0x0001e80000100800 */
[----:B------:R0:W-:Y:S01]  /*150f0*/  STL [R1], R9 ;  /* 0x0000000901007387 */ /* 0x0001e20000100800 */
[----:B---3--:R-:W-:-:S13]  /*15100*/  LOP3.LUT P1, RZ, R4, 0x4, RZ, 0xc0, !PT ;  /* 0x0000000404ff7812 */ /* 0x008fda000782c0ff */
[----:B0-----:R-:W-:Y:S05]  /*15110*/  @!P1 BRA `(.L_x_1904) ;  /* 0x0000000400889947 */ /* 0x001fea0003800000 */
[----:B------:R-:W-:Y:S01]  /*15120*/  LOP3.LUT P1, RZ, R4, 0x1, RZ, 0xc0, !PT ;  /* 0x0000000104ff7812 */ /* 0x000fe2000782c0ff */
[----:B------:R-:W-:-:S12]  /*15130*/  IMAD.MOV.U32 R7, RZ, RZ, R17 ;  /* 0x000000ffff077224 */ /* 0x000fd800078e0011 */
[----:B------:R-:W-:Y:S05]  /*15140*/  @!P1 BRA `(.L_x_1905) ;  /* 0x0000000000509947 */ /* 0x000fea0003800000 */
[----:B------:R-:W3:Y:S01]  /*15150*/  LDL R10, [R1+0x10] ;  /* 0x00001000010a7983 */ /* 0x000ee20000100800 */
[----:B------:R-:W0:Y:S01]  /*15160*/  LDC R7, c[0x0][0x43c] ;  /* 0x00010f00ff077b82 */ /* 0x000e220000000800 */
[----:B------:R-:W-:Y:S02]  /*15170*/  ULDC.64 UR4, c[0x0][0x428] ;  /* 0x00010a0000047ab9 */ /* 0x000fe40000000a00 */
[----:B------:R-:W4:Y:S01]  /*15180*/  LDL R5, [R1+0xc] ;  /* 0x00000c0001057983 */ /* 0x000f220000100800 */
        /* <DEDUP_REMOVED lines=8> */
[----:B---3--:R-:W-:-:S04]  /*15210*/  IMAD R4, R10, UR4, RZ ;  /* 0x000000040a047c24 */ /* 0x008fc8000f8e02ff */
[C---:B----4-:R-:W-:Y:S02]  /*15220*/  IMAD R4, R5.reuse, UR5, R4 ;  /* 0x0000000505047c24 */ /* 0x050fe4000f8e0204 */
[----:B------:R-:W-:Y:S01]  /*15230*/  IMAD.WIDE.U32 R2, R5, UR4, R2 ;  /* 0x0000000405027c25 */ /* 0x000fe2000f8e0002 */
[----:B------:R-:W-:-:S03]  /*15240*/  ULDC.64 UR4, c[0x0][0x418] ;  /* 0x0001060000047ab9 */ /* 0x000fc60000000a00 */
[----:B------:R-:W-:Y:S01]  /*15250*/  IMAD.IADD R3, R4, 0x1, R3 ;  /* 0x0000000104037824 */ /* 0x000fe200078e0203 */
[----:B------:R-:W-:-:S04]  /*15260*/  LEA R4, P0, R2, UR4, 0x2 ;  /* 0x0000000402047c11 */ /* 0x000fc8000f8010ff */
[----:B------:R-:W-:-:S05]  /*15270*/  LEA.HI.X R5, R2, UR5, R3, 0x2, P0 ;  /* 0x0000000502057c11 */ /* 0x000fca00080f1403 */
[----:B------:R0:W5:Y:S04]  /*15280*/  LDG.E R16, desc[UR48][R4.64] ;  /* 0x0000003004107981 */ /* 0x000168000c1e1900 */
.L_x_1905:
[----:B0-----:R-:W-:Y:S01]  /*15290*/  IMAD R4, R9, 0x8, R18 ;  /* 0x0000000809047824 */ /* 0x001fe200078e0212 */
[----:B------:R-:W-:Y:S01]  /*152a0*/  SHF.L.U32 R3, R8, 0x1f, RZ ;  /* 0x0000001f08037819 */ /* 0x000fe200000006ff */
[----:B------:R-:W0:Y:S01]  /*152b0*/  S2R R2, SR_TID.X ;  /* 0x0000000000027919 */ /* 0x000e220000002100 */
[----:B------:R-:W-:Y:S02]  /*152c0*/  BSSY B1, `(.L_x_1906) ;  /* 0x0000005000017945 */ /* 0x000fe40003800000 */
[----:B------:R-:W1:Y:S01]  /*152d0*/  SYNCS.PHASECHK.TRANS64.TRYWAIT P0, [R4+URZ+0x2e880], R3 ;  /* 0x02e88003040075a7 */ /* 0x000e62000800017f */
[----:B0-----:R-:W-:-:S04]  /*152e0*/  LOP3.LUT R2, R2, 0x7f, RZ, 0xc0, !PT ;  /* 0x0000007f02027812 */ /* 0x001fc800078ec0ff */
[----:B------:R-:W-:Y:S01]  /*152f0*/  ISETP.NE.AND P1, PT, R2, RZ, PT ;  /* 0x000000ff0200720c */ /* 0x000fe20003f25270 */
[----:B-1----:R-:W-:-:S12]  /*15300*/  @!P0 BRA `(.L_x_1907) ;  /* 0x0000002800ac8947 */ /* 0x002fd80003800000 */
.L_x_1976:
[----:B------:R-:W-:Y:S05]  /*15310*/  BSYNC B1 ;  /* 0x0000000000017941 */ /* 0x000fea0003800000 */
.L_x_1906:
        /* <DEDUP_REMOVED lines=9> */
.L_x_1909:
[----:B------:R-:W-:Y:S05]  /*153b0*/  BSYNC B1 ;  /* 0x0000000000017941 */ /* 0x000fea0003800000 */
.L_x_1908:
[----:B------:R-:W3:Y:S01]  /*153c0*/  LDL R2, [R1] ;  /* 0x0000000001027983 */ /* 0x000ee20000100800 */
[----:B------:R-:W-:Y:S01]  /*153d0*/  IMAD.MOV.U32 R9, RZ, RZ, RZ ;  /* 0x000000ffff097224 */ /* 0x000fe200078e00ff */
[----:B------:R-:W-:Y:S01]  /*153e0*/  UIADD3 UR4, UP0, UR46, 0x470, URZ ;  /* 0x000004702e047890 */ /* 0x000fe2000ff1e03f */
[----:B------:R-:W-:Y:S01]  /*153f0*/  IMAD R5, R7, 0xe0, RZ ;  /* 0x000000e007057824 */ /* 0x000fe200078e02ff */
[----:B------:R-:W-:Y:S01]  /*15400*/  PLOP3.LUT P0, PT, PT, PT, PT, 0x80, 0x0 ;  /* 0x000000000000781c */ /* 0x000fe20003f0f070 */
[----:B------:R-:W-:Y:S01]  /*15410*/  VIADD R7, R4, 0x2e870 ;  /* 0x0002e87004077836 */ /* 0x000fe20000000000 */
[----:B------:R-:W-:Y:S01]  /*15420*/  R2UR UR10, R9 ;  /* 0x00000000090a72ca */ /* 0x000fe200000e0000 */
[----:B------:R-:W-:Y:S01]  /*15430*/  UIADD3.X UR5, URZ, UR47, URZ, UP0, !UPT ;  /* 0x0000002f3f057290 */ /* 0x000fe200087fe43f */
[----:B------:R-:W-:Y:S01]  /*15440*/  UMOV UR6, 0x0 ;  /* 0x0000000000067882 */ /* 0x000fe20000000000 */
[----:B------:R-:W-:Y:S01]  /*15450*/  UMOV UR7, 0x14f00000 ;  /* 0x14f0000000077882 */ /* 0x000fe20000000000 */
[----:B---3--:R-:W-:-:S04]  /*15460*/  IMAD R2, R2, 0x7000, R18 ;  /* 0x0000700002027824 */ /* 0x008fc800078e0212 */
[----:B------:R-:W-:-:S07]  /*15470*/  VIADD R8, R2, 0xe400 ;  /* 0x0000e40002087836 */ /* 0x000fce0000000000 */
.L_x_1910:
        /* <DEDUP_REMOVED lines=13> */
.L_x_1977:
[----:B------:R-:W-:Y:S05]  /*15550*/  BSYNC B1 ;  /* 0x0000000000017941 */ /* 0x000fea0003800000 */
.L_x_1911:
[----:B------:R-:W-:Y:S01]  /*15560*/  BSSY B1, `(.L_x_1913) ;  /* 0x000000b000017945 */ /* 0x000fe20003800000 */
[----:B------:R-:W-:Y:S02]  /*15570*/  IMAD.MOV.U32 R10, RZ, RZ, 0x0 ;  /* 0x00000000ff0a7424 */ /* 0x000fe400078e00ff */
[----:B------:R-:W-:Y:S01]  /*15580*/  IMAD.MOV.U32 R11, RZ, RZ, 0x14f00000 ;  /* 0x14f00000ff0b7424 */ /* 0x000fe200078e00ff */
[----:B------:R-:W-:Y:S06]  /*15590*/  @P1 BRA `(.L_x_1914) ;  /* 0x00000000001c1947 */ /* 0x000fec0003800000 */
[----:B------:R-:W3:Y:S01]  /*155a0*/  S2R R7, SR_TID.X ;  /* 0x0000000000077919 */ /* 0x000ee20000002100 */
[----:B01----:R-:W-:-:S04]  /*155b0*/  IMAD.MOV.U32 R3, RZ, RZ, 0x7000 ;  /* 0x00007000ff037424 */ /* 0x003fc800078e00ff */
[----:B------:R4:W-:Y:S01]  /*155c0*/  SYNCS.ARRIVE.TRANS64 RZ, [R4+URZ+0x2e830], R3 ;  /* 0x02e8300304ff79a7 */ /* 0x0009e2000800003f */
[----:B---3--:R-:W-:-:S04]  /*155d0*/  LOP3.LUT R7, R7, 0x1f, RZ, 0xc0, !PT ;  /* 0x0000001f07077812 */ /* 0x008fc800078ec0ff */
[----:B------:R-:W-:-:S13]  /*155e0*/  ISETP.NE.AND P0, PT, R7, RZ, PT ;  /* 0x000000ff0700720c */ /* 0x000fda0003f05270 */
[----:B----4-:R-:W-:Y:S05]  /*155f0*/  @!P0 BRA `(.L_x_1914) ;  /* 0x0000000000048947 */ /* 0x010fea0003800000 */
[----:B------:R-:W-:Y:S01]  /*15600*/  BPT.TRAP 0x1 ;  /* 0x000000040000795c */ /* 0x000fe20000300000 */
.L_x_1914:
[----:B------:R-:W-:Y:S05]  /*15610*/  BSYNC B1 ;  /* 0x0000000000017941 */ /* 0x000fea0003800000 */
.L_x_1913:
        /* <DEDUP_REMOVED lines=8> */
.L_x_1915:
        /* <DEDUP_REMOVED lines=9> */
[----:B0-----:R-:W-:Y:S05]  /*15730*/  @P0 BRA.U.ANY `(.L_x_1915) ;  /* 0xfffffffd00d80947 */ /* 0x001fea000393ffff */
.L_x_1904:
[----:B------:R-:W-:Y:S05]  /*15740*/  BSYNC B0 ;  /* 0x0000000000007941 */ /* 0x000fea0003800000 */
.L_x_1903:
[----:B------:R-:W-:-:S06]  /*15750*/  UISETP.NE.AND UP0, UPT, UR39, 0x3, UPT ;  /* 0x000000032700788c */ /* 0x000fcc000bf05270 */
[----:B------:R-:W-:-:S13]  /*15760*/  PLOP3.LUT P0, PT, PT, PT, UP0, 0x80, 0x0 ;  /* 0x000000000000781c */ /* 0x000fda0003f0f008 */
[----:B------:R-:W-:Y:S05]  /*15770*/  @!P0 BRA `(.L_x_1916) ;  /* 0x0000000000048947 */ /* 0x000fea0003800000 */
[----:B------:R-:W-:Y:S01]  /*15780*/  BPT.TRAP 0x1 ;  /* 0x000000040000795c */ /* 0x000fe20000300000 */
.L_x_1916:
[----:B------:R-:W-:Y:S01]  /*15790*/  IMAD.U32 R2, RZ, RZ, UR44 ;  /* 0x0000002cff027e24 */ /* 0x000fe2000f8e00ff */
[----:B------:R-:W-:Y:S01]  /*157a0*/  BSSY B0, `(.L_x_1917) ;  /* 0x0000007000007945 */ /* 0x000fe20003800000 */
[----:B------:R-:W-:-:S03]  /*157b0*/  IMAD R19, R6, 0x8, R18 ;  /* 0x0000000806137824 */ /* 0x000fc600078e0212 */
[----:B------:R-:W-:Y:S02]  /*157c0*/  ISETP.NE.AND P0, PT, R2, 0x3, PT ;  /* 0x000000030200780c */ /* 0x000fe40003f05270 */
[----:B------:R-:W-:-:S04]  /*157d0*/  LOP3.LUT R2, R0, 0x1, RZ, 0x3c, !PT ;  /* 0x0000000100027812 */ /* 0x000fc800078e3cff */
[----:B------:R-:W-:-:S04]  /*157e0*/  SHF.L.U32 R2, R2, 0x1f, RZ ;  /* 0x0000001f02027819 */ /* 0x000fc800000006ff */
[----:B------:R-:W0:Y:S02]  /*157f0*/  SYNCS.PHASECHK.TRANS64.TRYWAIT P1, [R19+URZ+0x2e870], R2 ;  /* 0x02e87002130075a7 */ /* 0x000e24000802017f */
[----:B0-----:R-:W-:Y:S05]  /*15800*/  @!P1 BRA `(.L_x_1918) ;  /* 0x0000002400949947 */ /* 0x001fea0003800000 */
.L_x_1978:
[----:B------:R-:W-:Y:S05]  /*15810*/  BSYNC B0 ;  /* 0x0000000000007941 */ /* 0x000fea0003800000 */
.L_x_1917:
[----:B------:R-:W-:Y:S05]  /*15820*/  @!P0 BRA `(.L_x_1919) ;  /* 0x0000000000048947 */ /* 0x000fea0003800000 */
[----:B------:R-:W-:Y:S01]  /*15830*/  BPT.TRAP 0x1 ;  /* 0x000000040000795c */ /* 0x000fe20000300000 */
.L_x_1919:
[----:B0-----:R-:W-:Y:S01]  /*15840*/  SHF.L.U32 R2, R0, 0x1f, RZ ;  /* 0x0000001f00027819 */ /* 0x001fe200000006ff */
[----:B------:R-:W-:-:S03]  /*15850*/  IMAD R0, R6, 0x7000, RZ ;  /* 0x0000700006007824 */ /* 0x000fc600078e02ff */
[----:B------:R-:W0:Y:S02]  /*15860*/  SYNCS.PHASECHK.TRANS64.TRYWAIT P1, [R19+URZ+0x2e860], R2 ;  /* 0x02e86002130075a7 */ /* 0x000e24000802017f */
[----:B0-----:R-:W-:Y:S05]  /*15870*/  @!P1 BRA `(.L_x_1920) ;  /* 0x00000024008c9947 */ /* 0x001fea0003800000 */
.L_x_1979:
[----:B------:R-:W0:Y:S04]  /*15880*/  LDL R3, [R1+0x18] ;  /* 0x0000180001037983 */ /* 0x000e280000100800 */
[----:B------:R-:W3:Y:S01]  /*15890*/  LDL R12, [R1+0x14] ;  /* 0x00001400010c7983 */ /* 0x000ee20000100800 */
[----:B------:R-:W-:Y:S05]  /*158a0*/  WARPSYNC.ALL ;  /* 0x0000000000007948 */ /* 0x000fea0003800000 */
[----:B0-----:R-:W-:-:S02]  /*158b0*/  LOP3.LUT R2, R0, R3, RZ, 0xfc, !PT ;  /* 0x0000000300027212 */ /* 0x001fc400078efcff */
[----:B------:R-:W0:Y:S01]  /*158c0*/  S2R R3, SR_TID.X ;  /* 0x0000000000037919 */ /* 0x000e220000002100 */
[C---:B---3--:R-:W-:Y:S02]  /*158d0*/  IADD3 R0, R18.reuse, R0, R12 ;  /* 0x0000000012007210 */ /* 0x048fe40007ffe00c */
[----:B------:R-:W-:-:S05]  /*158e0*/  IMAD.IADD R2, R18, 0x1, R2 ;  /* 0x0000000112027824 */ /* 0x000fca00078e0202 */
[----:B------:R-:W1:Y:S01]  /*158f0*/  LDSM.16.MT88.4 R4, [R2+0xe400] ;  /* 0x00e400000204783b */ /* 0x000e620000004200 */
[----:B0-----:R-:W-:Y:S01]  /*15900*/  LOP3.LUT P1, RZ, R3, 0x4, RZ, 0xc0, !PT ;  /* 0x0000000403ff7812 */ /* 0x001fe2000782c0ff */
[----:B------:R-:W-:-:S05]  /*15910*/  IMAD.MOV.U32 R3, RZ, RZ, 0x40 ;  /* 0x00000040ff037424 */ /* 0x000fca00078e00ff */
[----:B------:R-:W-:-:S05]  /*15920*/  SEL R3, R3, 0xffffffc0, !P1 ;  /* 0xffffffc003037807 */ /* 0x000fca0004800000 */
[----:B------:R-:W-:Y:S01]  /*15930*/  IMAD.IADD R3, R3, 0x1, R2 ;  /* 0x0000000103037824 */ /* 0x000fe200078e0202 */
[C-C-:B-1----:R-:W-:Y:S02]  /*15940*/  PRMT R8, R4.reuse, 0x6420, R5.reuse ;  /* 0x0000642004087816 */ /* 0x142fe40000000005 */
        /* <DEDUP_REMOVED lines=90> */
.L_x_1921:
        /* <DEDUP_REMOVED lines=12> */
[----:B---3--:R-:W-:Y:S05]  /*15fb0*/  @P0 BRA `(.L_x_1922) ;  /* 0xfffffff000280947 */ /* 0x008fea000383ffff */
.L_x_1902:
[----:B------:R-:W3:Y:S01]  /*15fc0*/  S2R R2, SR_TID.X ;  /* 0x0000000000027919 */ /* 0x000ee20000002100 */
[----:B------:R-:W-:Y:S01]  /*15fd0*/  BSSY B0, `(.L_x_1923) ;  /* 0x0000011000007945 */ /* 0x000fe20003800000 */
[----:B---3--:R-:W-:-:S04]  /*15fe0*/  LOP3.LUT R2, R2, 0x7f, RZ, 0xc0, !PT ;  /* 0x0000007f02027812 */ /* 0x008fc800078ec0ff */
[----:B------:R-:W-:-:S13]  /*15ff0*/  ISETP.NE.AND P0, PT, R2, RZ, PT ;  /* 0x000000ff0200720c */ /* 0x000fda0003f05270 */
[----:B------:R-:W-:Y:S05]  /*16000*/  @P0 BRA `(.L_x_1924) ;  /* 0x0000000000340947 */ /* 0x000fea0003800000 */
[----:B------:R-:W3:Y:S01]  /*16010*/  S2R R5, SR_LANEID ;  /* 0x0000000000057919 */ /* 0x000ee20000000000 */
[----:B------:R-:W-:Y:S01]  /*16020*/  VOTEU.ANY UR4, UPT, PT ;  /* 0x0000000000047886 */ /* 0x000fe200038e0100 */
[----:B-1----:R-:W1:Y:S01]  /*16030*/  LDC.64 R2, c[0x0][0xc80] ;  /* 0x00032000ff027b82 */ /* 0x002e620000000a00 */
[----:B-----5:R-:W3:Y:S02]  /*16040*/  FLO.U32 R0, UR4 ;  /* 0x0000000400007d00 */ /* 0x020ee400080e0000 */
[----:B---3--:R-:W-:-:S06]  /*16050*/  ISETP.EQ.U32.AND P1, PT, R0, R5, PT ;  /* 0x000000050000720c */ /* 0x008fcc0003f22070 */
[----:B------:R-:W1:Y:S07]  /*16060*/  POPC R5, UR4 ;  /* 0x0000000400057d09 */ /* 0x000e6e0008000000 */
[----:B-1----:R-:W3:Y:S01]  /*16070*/  @P1 ATOMG.E.ADD.STRONG.GPU PT, R3, desc[UR48][R2.64], R5 ;  /* 0x00000005020319a8 */ /* 0x002ee200081ee1f0 */
[----:B------:R-:W1:Y:S02]  /*16080*/  S2R R4, SR_LTMASK ;  /* 0x0000000000047919 */ /* 0x000e640000003900 */
[----:B-1----:R-:W-:-:S04]  /*16090*/  LOP3.LUT R4, R4, UR4, RZ, 0xc0, !PT ;  /* 0x0000000404047c12 */ /* 0x002fc8000f8ec0ff */
[----:B0-----:R-:W0:Y:S01]  /*160a0*/  POPC R7, R4 ;  /* 0x0000000400077309 */ /* 0x001e220000000000 */
[----:B---3--:R-:W0:Y:S02]  /*160b0*/  SHFL.IDX PT, R0, R3, R0, 0x1f ;  /* 0x00001f0003007589 */ /* 0x008e2400000e0000 */
[----:B0-----:R-:W-:-:S05]  /*160c0*/  IADD3 R0, R0, UR42, R7 ;  /* 0x0000002a00007c10 */ /* 0x001fca000fffe007 */
[----:B------:R3:W-:Y:S02]  /*160d0*/  STL [R1+0x1c], R0 ;  /* 0x00001c0001007387 */ /* 0x0007e40000100800 */
.L_x_1924:
[----:B------:R-:W-:Y:S05]  /*160e0*/  BSYNC B0 ;  /* 0x0000000000007941 */ /* 0x000fea0003800000 */
.L_x_1923:
[----:B------:R-:W-:-:S06]  /*160f0*/  UISETP.NE.AND UP0, UPT, UR39, 0x3, UPT ;  /* 0x000000032700788c */ /* 0x000fcc000bf05270 */
[----:B------:R-:W-:-:S13]  /*16100*/  PLOP3.LUT P1, PT, PT, PT, UP0, 0x80, 0x0 ;  /* 0x000000000000781c */ /* 0x000fda0003f2f008 */
[----:B------:R-:W-:Y:S05]  /*16110*/  @!P1 BRA `(.L_x_1925) ;  /* 0x0000000000049947 */ /* 0x000fea0003800000 */
[----:B------:R-:W-:Y:S01]  /*16120*/  BPT.TRAP 0x1 ;  /* 0x000000040000795c */ /* 0x000fe20000300000 */
.L_x_1925:
[----:B------:R-:W1:Y:S04]  /*16130*/  LDL R2, [R1+0x4] ;  /* 0x0000040001027983 */ /* 0x000e680000100800 */
[----:B---3-5:R-:W3:Y:S01]  /*16140*/  LDL R0, [R1] ;  /* 0x0000000001007983 */ /* 0x028ee20000100800 */
[----:B------:R-:W-:Y:S01]  /*16150*/  BSSY B0, `(.L_x_1926) ;  /* 0x0000008000007945 */ /* 0x000fe20003800000 */
[----:B-1----:R-:W-:-:S04]  /*16160*/  LOP3.LUT R3, R2, 0x1, RZ, 0x3c, !PT ;  /* 0x0000000102037812 */ /* 0x002fc800078e3cff */
[----:B------:R-:W-:Y:S01]  /*16170*/  SHF.L.U32 R3, R3, 0x1f, RZ ;  /* 0x0000001f03037819 */ /* 0x000fe200000006ff */
[----:B---3--:R-:W-:-:S04]  /*16180*/  IMAD R16, R0, 0x8, R18 ;  /* 0x0000000800107824 */ /* 0x008fc800078e0212 */
[----:B------:R-:W1:Y:S01]  /*16190*/  SYNCS.PHASECHK.TRANS64.TRYWAIT P1, [R16+URZ+0x2e870], R3 ;  /* 0x02e87003100075a7 */ /* 0x000e62000802017f */
[----:B------:R-:W-:-:S05]  /*161a0*/  IMAD.U32 R0, RZ, RZ, UR44 ;  /* 0x0000002cff007e24 */ /* 0x000fca000f8e00ff */
[----:B------:R-:W-:Y:S01]  /*161b0*/  ISETP.NE.AND P2, PT, R0, 0x3, PT ;  /* 0x000000030000780c */ /* 0x000fe20003f45270 */
[----:B-1----:R-:W-:-:S12]  /*161c0*/  @!P1 BRA `(.L_x_1927) ;  /* 0x0000001c004c9947 */ /* 0x002fd80003800000 */
.L_x_1980:
[----:B------:R-:W-:Y:S05]  /*161d0*/  BSYNC B0 ;  /* 0x0000000000007941 */ /* 0x000fea0003800000 */
.L_x_1926:
[----:B------:R-:W-:Y:S05]  /*161e0*/  @!P2 BRA `(.L_x_1928) ;  /* 0x000000000004a947 */ /* 0x000fea0003800000 */
[----:B------:R-:W-:Y:S01]  /*161f0*/  BPT.TRAP 0x1 ;  /* 0x000000040000795c */ /* 0x000fe20000300000 */
.L_x_1928:
[----:B------:R-:W1:Y:S02]  /*16200*/  LDL R0, [R1+0x4] ;  /* 0x0000040001007983 */ /* 0x000e640000100800 */
[----:B-1----:R-:W-:-:S04]  /*16210*/  SHF.L.U32 R3, R0, 0x1f, RZ ;  /* 0x0000001f00037819 */ /* 0x002fc800000006ff */
[----:B------:R-:W1:Y:S02]  /*16220*/  SYNCS.PHASECHK.TRANS64.TRYWAIT P1, [R16+URZ+0x2e860], R3 ;  /* 0x02e86003100075a7 */ /* 0x000e64000802017f */
[----:B-1----:R-:W-:Y:S05]  /*16230*/  @!P1 BRA `(.L_x_1929) ;  /* 0x0000001c00449947 */ /* 0x002fea0003800000 */
.L_x_1981:
[----:B------:R-:W3:Y:S04]  /*16240*/  LDL R17, [R1] ;  /* 0x0000000001117983 */ /* 0x000ee80000100800 */
[----:B------:R-:W1:Y:S04]  /*16250*/  LDL R2, [R1+0x18] ;  /* 0x0000180001027983 */ /* 0x000e680000100800 */
[----:B------:R-:W4:Y:S01]  /*16260*/  LDL R12, [R1+0x14] ;  /* 0x00001400010c7983 */ /* 0x000f220000100800 */
[----:B------:R-:W5:Y:S01]  /*16270*/  S2R R9, SR_TID.X ;  /* 0x0000000000097919 */ /* 0x000f620000002100 */
[----:B------:R-:W-:Y:S05]  /*16280*/  WARPSYNC.ALL ;  /* 0x0000000000007948 */ /* 0x000fea0003800000 */
[----:B------:R-:W-:Y:S01]  /*16290*/  IMAD.MOV.U32 R13, RZ, RZ, 0x40 ;  /* 0x00000040ff0d7424 */ /* 0x000fe200078e00ff */
[----:B-----5:R-:W-:-:S04]  /*162a0*/  LOP3.LUT P1, RZ, R9, 0x4, RZ, 0xc0, !PT ;  /* 0x0000000409ff7812 */ /* 0x020fc8000782c0ff */
[----:B------:R-:W-:Y:S01]  /*162b0*/  SEL R13, R13, 0xffffffc0, !P1 ;  /* 0xffffffc00d0d7807 */ /* 0x000fe20004800000 */
[----:B---3--:R-:W-:-:S05]  /*162c0*/  IMAD R0, R17, 0x7000, RZ ;  /* 0x0000700011007824 */ /* 0x008fca00078e02ff */
[----:B-1----:R-:W-:-:S05]  /*162d0*/  LOP3.LUT R3, R0, R2, RZ, 0xfc, !PT ;  /* 0x0000000200037212 */ /* 0x002fca00078efcff */
[----:B------:R-:W-:-:S05]  /*162e0*/  IMAD.IADD R2, R18, 0x1, R3 ;  /* 0x0000000112027824 */ /* 0x000fca00078e0203 */
[----:B0-----:R-:W0:Y:S01]  /*162f0*/  LDSM.16.MT88.4 R4, [R2+0xe400] ;  /* 0x00e400000204783b */ /* 0x001e220000004200 */
[----:B------:R-:W-:Y:S01]  /*16300*/  IMAD.IADD R3, R13, 0x1, R2 ;  /* 0x000000010d037824 */ /* 0x000fe200078e0202 */
[----:B----4-:R-:W-:Y:S02]  /*16310*/  IADD3 R0, R18, R0, R12 ;  /* 0x0000000012007210 */ /* 0x010fe40007ffe00c */
        /* <DEDUP_REMOVED lines=91> */
.L_x_1930:
[----:B------:R-:W3:Y:S01]  /*168d0*/  LDL.LU R3, [R1+0x4] ;  /* 0x0000040001037983 */ /* 0x000ee20000300800 */
        /* <DEDUP_REMOVED lines=10> */
[----:B---3--:R-:W-:-:S05]  /*16980*/  LOP3.LUT R3, R3, R2, RZ, 0x3c, !PT ;  /* 0x0000000203037212 */ /* 0x008fca00078e3cff */
[----:B------:R0:W-:Y:S02]  /*16990*/  STL [R1+0x4], R3 ;  /* 0x0000040301007387 */ /* 0x0001e40000100800 */
.L_x_1879:
[----:B------:R-:W-:Y:S05]  /*169a0*/  BSYNC B7 ;  /* 0x0000000000077941 */ /* 0x000fea0003800000 */
.L_x_1877:
[----:B01----:R-:W3:Y:S04]  /*169b0*/  LDL R0, [R1+0x8] ;  /* 0x0000080001007983 */ /* 0x003ee80000100800 */
[----:B------:R0:W5:Y:S01]  /*169c0*/  LDL R2, [R1+0x1c] ;  /* 0x00001c0001027983 */ /* 0x0001620000100800 */
[----:B---3--:R-:W-:-:S13]  /*169d0*/  LOP3.LUT P1, RZ, R0, 0x2, RZ, 0xc0, !PT ;  /* 0x0000000200ff7812 */ /* 0x008fda000782c0ff */
[----:B0-----:R-:W-:Y:S05]  /*169e0*/  @!P1 BRA `(.L_x_1931) ;  /* 0x0000000000249947 */ /* 0x001fea0003800000 */
[----:B------:R-:W0:Y:S08]  /*169f0*/  S2UR UR5, SR_CgaCtaId ;  /* 0x00000000000579c3 */ /* 0x000e300000008800 */
[----:B------:R-:W-:Y:S06]  /*16a00*/  BAR.SYNC.DEFER_BLOCKING 0x5, 0x180 ;  /* 0x0146000000007b1d */ /* 0x000fec0000010000 */
[----:B------:R-:W-:-:S02]  /*16a10*/  UMOV UR4, 0x400 ;  /* 0x0000040000047882 */ /* 0x000fc40000000000 */
[----:B0-----:R-:W-:-:S06]  /*16a20*/  ULEA UR4, UR5, UR4, 0x18 ;  /* 0x0000000405047291 */ /* 0x001fcc000f8ec03f */
[----:B------:R-:W-:-:S05]  /*16a30*/  IMAD.U32 R18, RZ, RZ, UR4 ;  /* 0x00000004ff127e24 */ /* 0x000fca000f8e00ff */
[----:B-----5:R-:W0:Y:S04]  /*16a40*/  LDS R2, [R18+0x2e8d0] ;  /* 0x02e8d00012027984 */ /* 0x020e280000000800 */
[----:B0-----:R0:W-:Y:S01]  /*16a50*/  STL [R1+0x1c], R2 ;  /* 0x00001c0201007387 */ /* 0x0011e20000100800 */
[----:B------:R-:W-:Y:S06]  /*16a60*/  BAR.ARV 0x4, 0x180 ;  /* 0x0106000000007b1d */ /* 0x000fec0000002000 */
[----:B------:R-:W-:Y:S05]  /*16a70*/  BRA `(.L_x_1932) ;  /* 0x0000000000207947 */ /* 0x000fea0003800000 */
.L_x_1931:
[----:B------:R-:W0:Y:S01]  /*16a80*/  @!P0 S2R R3, SR_CgaCtaId ;  /* 0x0000000000038919 */ /* 0x000e220000008800 */
[----:B------:R-:W-:Y:S01]  /*16a90*/  @!P0 MOV R0, 0x400 ;  /* 0x0000040000008802 */ /* 0x000fe20000000f00 */
[----:B------:R-:W-:Y:S03]  /*16aa0*/  BAR.SYNC.DEFER_BLOCKING 0x4, 0x180 ;  /* 0x0106000000007b1d */ /* 0x000fe60000010000 */
[----:B0-----:R-:W-:-:S03]  /*16ab0*/  @!P0 LEA R18, R3, R0, 0x18 ;  /* 0x0000000003128211 */ /* 0x001fc600078ec0ff */
[----:B-----5:R-:W0:Y:S04]  /*16ac0*/  SHFL.IDX PT, R0, R2, RZ, 0x1f ;  /* 0x00001fff02007589 */ /* 0x020e2800000e0000 */
[----:B------:R1:W-:Y:S04]  /*16ad0*/  @!P0 STS [R18+0x2e8d0], R2 ;  /* 0x02e8d00212008388 */ /* 0x0003e80000000800 */
[----:B0-----:R1:W-:Y:S01]  /*16ae0*/  STL [R1+0x1c], R0 ;  /* 0x00001c0001007387 */ /* 0x0013e20000100800 */
[----:B------:R-:W-:Y:S06]  /*16af0*/  BAR.ARV 0x5, 0x180 ;  /* 0x0146000000007b1d */ /* 0x000fec0000002000 */
.L_x_1932:
[----:B-1----:R-:W3:Y:S01]  /*16b00*/  LDL R0, [R1+0x1c] ;  /* 0x00001c0001007983 */ /* 0x002ee20000100800 */
[----:B------:R-:W-:Y:S02]  /*16b10*/  ULDC UR4, c[0x0][0xc38] ;  /* 0x00030e0000047ab9 */ /* 0x000fe40000000800 */
[----:B---3--:R-:W-:-:S13]  /*16b20*/  ISETP.GE.AND P0, PT, R0, UR4, PT ;  /* 0x0000000400007c0c */ /* 0x008fda000bf06270 */
[----:B------:R-:W-:Y:S05]  /*16b30*/  @!P0 BRA `(.L_x_1933) ;  /* 0xffffffc400cc8947 */ /* 0x000fea000383ffff */
.L_x_1874:
[----:B0-----:R-:W3:Y:S01]  /*16b40*/  LDL.LU R0, [R1+0x24] ;  /* 0x0000240001007983 */ /* 0x001ee20000300800 */
[----:B------:R-:W-:Y:S01]  /*16b50*/  BSSY B0, `(.L_x_1934) ;  /* 0x000000b000007945 */ /* 0x000fe20003800000 */
[----:B------:R-:W0:Y:S01]  /*16b60*/  S2R R5, SR_CgaCtaId ;  /* 0x0000000000057919 */ /* 0x000e220000008800 */
[----:B---3--:R-:W-:-:S05]  /*16b70*/  VIADD R0, R0, 0x1 ;  /* 0x0000000100007836 */ /* 0x008fca0000000000 */
        /* <DEDUP_REMOVED lines=8> */
.L_x_1982:
[----:B------:R-:W-:Y:S05]  /*16c00*/  BSYNC B0 ;  /* 0x0000000000007941 */ /* 0x000fea0003800000 */
.L_x_1934:
[----:B------:R-:W-:-:S03]  /*16c10*/  UMOV UR4, 0xffffffff ;  /* 0xffffffff00047882 */ /* 0x000fc60000000000 */
[----:B------:R-:W-:Y:S05]  /*16c20*/  BRA.DIV UR4, `(.L_x_1936) ;  /* 0x0000001204f07947 */ /* 0x000fea000b800000 */
[----:B------:R-:W1:Y:S02]  /*16c30*/  S2R R2, SR_TID.X ;  /* 0x0000000000027919 */ /* 0x000e640000002100 */
[----:B-1----:R-:W-:-:S04]  /*16c40*/  SHF.R.U32.HI R2, RZ, 0x5, R2 ;  /* 0x00000005ff027819 */ /* 0x002fc80000011602 */
[----:B------:R-:W-:-:S05]  /*16c50*/  LOP3.LUT R2, R2, 0x3, RZ, 0xc0, !PT ;  /* 0x0000000302027812 */ /* 0x000fca00078ec0ff */
[----:B------:R1:W3:Y:S02]  /*16c60*/  SHFL.IDX PT, R14, R2, RZ, 0x1f ;  /* 0x00001fff020e7589 */ /* 0x0002e400000e0000 */
.L_x_1985:
[----:B---3--:R-:W-:Y:S01]  /*16c70*/  ISETP.NE.AND P0, PT, R14, RZ, PT ;  /* 0x000000ff0e00720c */ /* 0x008fe20003f05270 */
[----:B------:R-:W-:-:S12]  /*16c80*/  BSSY B0, `(.L_x_1937) ;  /* 0x000002e000007945 */ /* 0x000fd80003800000 */
[----:B------:R-:W-:Y:S05]  /*16c90*/  @P0 BRA `(.L_x_1938) ;  /* 0x0000000000b00947 */ /* 0x000fea0003800000 */
[----:B------:R-:W-:-:S03]  /*16ca0*/  UMOV UR4, 0xffffffff ;  /* 0xffffffff00047882 */ /* 0x000fc60000000000 */
[----:B------:R-:W-:Y:S05]  /*16cb0*/  BRA.DIV UR4, `(.L_x_1939) ;  /* 0x0000001604007947 */ /* 0x000fea000b800000 */
[----:B------:R-:W-:-:S13]  /*16cc0*/  ELECT P6, URZ, PT ;  /* 0x00000000003f782f */ /* 0x000fda00038c0000 */
.L_x_1988:
[----:B------:R-:W-:Y:S05]  /*16cd0*/  @!P6 BRA `(.L_x_1938) ;  /* 0x0000000000a0e947 */ /* 0x000fea0003800000 */
[----:B------:R-:W-:-:S06]  /*16ce0*/  ULOP3.LUT UR4, UR38, 0x2, URZ, 0xfc, !UPT ;  /* 0x0000000226047892 */ /* 0x000fcc000f8efc3f */
[----:B-1----:R-:W-:-:S05]  /*16cf0*/  IMAD.U32 R2, RZ, RZ, UR4 ;  /* 0x00000004ff027e24 */ /* 0x002fca000f8e00ff */
[----:B------:R-:W-:-:S13]  /*16d00*/  ISETP.NE.AND P0, PT, R2, 0x3, PT ;  /* 0x000000030200780c */ /* 0x000fda0003f05270 */
[----:B------:R-:W-:Y:S05]  /*16d10*/  @!P0 BRA `(.L_x_1940) ;  /* 0x0000000000048947 */ /* 0x000fea0003800000 */
[----:B------:R-:W-:Y:S01]  /*16d20*/  BPT.TRAP 0x1 ;  /* 0x000000040000795c */ /* 0x000fe20000300000 */
.L_x_1940:
[----:B0-----:R-:W3:Y:S04]  /*16d30*/  LDL R3, [R1] ;  /* 0x0000000001037983 */ /* 0x001ee80000100800 */
[----:B------:R-:W4:Y:S01]  /*16d40*/  LDL.LU R7, [R1+0x4] ;  /* 0x0000040001077983 */ /* 0x000f220000300800 */
[----:B------:R-:W-:-:S04]  /*16d50*/  VIADD R2, R0, 0x2e840 ;  /* 0x0002e84000027836 */ /* 0x000fc80000000000 */
[C---:B---3--:R-:W-:Y:S02]  /*16d60*/  IMAD R6, R3.reuse, 0x8, R2 ;  /* 0x0000000803067824 */ /* 0x048fe400078e0202 */
        /* <DEDUP_REMOVED lines=10> */
.L_x_1989:
[----:B------:R-:W1:Y:S02]  /*16e10*/  SYNCS.PHASECHK.TRANS64.TRYWAIT P1, [R7+URZ], R2 ;  /* 0x00000002070075a7 */ /* 0x000e64000802017f */
[----:B-1----:R-:W-:Y:S05]  /*16e20*/  @!P1 BRA `(.L_x_1942) ;  /* 0x0000001000d89947 */ /* 0x002fea0003800000 */
.L_x_1990:
[----:B------:R-:W-:Y:S05]  /*16e30*/  @!P0 BRA `(.L_x_1943) ;  /* 0x0000000000048947 */ /* 0x000fea0003800000 */
[----:B------:R-:W-:Y:S01]  /*16e40*/  BPT.TRAP 0x1 ;  /* 0x000000040000795c */ /* 0x000fe20000300000 */
.L_x_1943:
[----:B------:R-:W3:Y:S02]  /*16e50*/  LDL.LU R4, [R1] ;  /* 0x0000000001047983 */ /* 0x000ee40000300800 */
[----:B---3--:R-:W-:-:S04]  /*16e60*/  IMAD R4, R4, 0x8, R0 ;  /* 0x0000000804047824 */ /* 0x008fc800078e0200 */
[----:B------:R-:W3:Y:S02]  /*16e70*/  SYNCS.PHASECHK.TRANS64.TRYWAIT P1, [R4+URZ+0x2e860], R5 ;  /* 0x02e86005040075a7 */ /* 0x000ee4000802017f */
[----:B---3--:R-:W-:Y:S05]  /*16e80*/  @!P1 BRA `(.L_x_1944) ;  /* 0x0000001000d49947 */ /* 0x008fea0003800000 */
.L_x_1991:
[----:B------:R-:W-:Y:S05]  /*16e90*/  @!P0 BRA `(.L_x_1945) ;  /* 0x0000000000048947 */ /* 0x000fea0003800000 */
[----:B------:R-:W-:Y:S01]  /*16ea0*/  BPT.TRAP 0x1 ;  /* 0x000000040000795c */ /* 0x000fe20000300000 */
.L_x_1945:
[----:B------:R-:W-:-:S04]  /*16eb0*/  IMAD R3, R3, 0x8, R0 ;  /* 0x0000000803037824 */ /* 0x000fc800078e0200 */
[----:B------:R-:W4:Y:S02]  /*16ec0*/  SYNCS.PHASECHK.TRANS64.TRYWAIT P1, [R3+URZ+0x2e860], R2 ;  /* 0x02e86002030075a7 */ /* 0x000f24000802017f */
[----:B----4-:R-:W-:Y:S05]  /*16ed0*/  @!P1 BRA `(.L_x_1946) ;  /* 0x0000001000d49947 */ /* 0x010fea0003800000 */
.L_x_1992:
[----:B------:R-:W-:Y:S05]  /*16ee0*/  @!P0 BRA `(.L_x_1947) ;  /* 0x0000000000048947 */ /* 0x000fea0003800000 */
[----:B------:R-:W-:Y:S01]  /*16ef0*/  BPT.TRAP 0x1 ;  /* 0x000000040000795c */ /* 0x000fe20000300000 */
.L_x_1947:
[----:B------:R-:W5:Y:S02]  /*16f00*/  SYNCS.PHASECHK.TRANS64.TRYWAIT P0, [R4+URZ+0x2e880], R5 ;  /* 0x02e88005040075a7 */ /* 0x000f64000800017f */
[----:B-----5:R-:W-:Y:S05]  /*16f10*/  @!P0 BRA `(.L_x_1948) ;  /* 0x0000001000d88947 */ /* 0x020fea0003800000 */
.L_x_1949:
[----:B------:R0:W0:Y:S02]  /*16f20*/  SYNCS.PHASECHK.TRANS64.TRYWAIT P0, [R3+URZ+0x2e880], R2 ;  /* 0x02e88002030075a7 */ /* 0x000024000800017f */
[----:B0-----:R-:W-:Y:S05]  /*16f30*/  @!P0 NANOSLEEP.SYNCS 0x989680 ;  /* 0x009896800000895d */ /* 0x001fea0003900000 */
[----:B------:R-:W0:Y:S02]  /*16f40*/  @!P0 SYNCS.PHASECHK.TRANS64 P0, [R3+URZ+0x2e880], R2 ;  /* 0x02e88002030085a7 */ /* 0x000e24000800007f */
[----:B0-----:R-:W-:Y:S05]  /*16f50*/  @!P0 BRA `(.L_x_1949) ;  /* 0xfffffffc00f08947 */ /* 0x001fea000383ffff */
.L_x_1938:
[----:B------:R-:W-:Y:S05]  /*16f60*/  BSYNC B0 ;  /* 0x0000000000007941 */ /* 0x000fea0003800000 */
.L_x_1937:
[----:B------:R-:W-:Y:S05]  /*16f70*/  EXIT ;  /* 0x000000000000794d */ /* 0x000fea0003800000 */
.L_x_1824:
[----:B0-----:R-:W-:-:S04]  /*16f80*/  IMAD.U32 R3, RZ, RZ, UR41 ;  /* 0x00000029ff037e24 */ /* 0x001fc8000f8e00ff */
[----:B------:R0:W1:Y:S03]  /*16f90*/  SYNCS.PHASECHK.TRANS64.TRYWAIT P1, [R3+URZ+0x2e800], R6 ;  /* 0x02e80006030075a7 */ /* 0x000066000802017f */
[----:B-1----:R-:W-:Y:S05]  /*16fa0*/  @!P1 NANOSLEEP.SYNCS 0x989680 ;  /* 0x009896800000995d */ /* 0x002fea0003900000 */
[----:B------:R-:W1:Y:S02]  /*16fb0*/  @!P1 SYNCS.PHASECHK.TRANS64 P1, [R3+URZ+0x2e800], R6 ;  /* 0x02e80006030095a7 */ /* 0x000e64000802007f */
[----:B-1----:R-:W-:Y:S05]  /*16fc0*/  @!P1 BRA `(.L_x_1824) ;  /* 0xfffffffc00ec9947 */ /* 0x002fea000383ffff */
[----:B------:R-:W-:Y:S05]  /*16fd0*/  BRA `(.L_x_1950) ;  /* 0xfffffea800887947 */ /* 0x000fea000383ffff */
.L_x_1828:
[----:B-1----:R1:W2:Y:S02]  /*16fe0*/  SYNCS.PHASECHK.TRANS64.TRYWAIT P1, [R2+URZ+0x2e830], R3 ;  /* 0x02e83003020075a7 */ /* 0x0022a4000802017f */
[----:B--2---:R-:W-:Y:S05]  /*16ff0*/  @!P1 NANOSLEEP.SYNCS 0x989680 ;  /* 0x009896800000995d */ /* 0x004fea0003900000 */
[----:B------:R-:W2:Y:S02]  /*17000*/  @!P1 SYNCS.PHASECHK.TRANS64 P1, [R2+URZ+0x2e830], R3 ;  /* 0x02e83003020095a7 */ /* 0x000ea4000802007f */
[----:B--2---:R-:W-:Y:S05]  /*17010*/  @!P1 BRA `(.L_x_1828) ;  /* 0xfffffffc00f09947 */ /* 0x004fea000383ffff */
[----:B------:R-:W-:Y:S05]  /*17020*/  BRA `(.L_x_1827) ;  /* 0xfffffea800a47947 */ /* 0x000fea000383ffff */
.L_x_1833:
[----:B-1----:R-:W-:-:S04]  /*17030*/  IMAD.U32 R8, RZ, RZ, UR6 ;  /* 0x00000006ff087e24 */ /* 0x002fc8000f8e00ff */
[----:B------:R1:W2:Y:S03]  /*17040*/  SYNCS.PHASECHK.TRANS64.TRYWAIT P3, [R8+URZ+0x2e830], R7 ;  /* 0x02e83007080075a7 */ /* 0x0002a6000806017f */
[----:B--2---:R-:W-:Y:S05]  /*17050*/  @!P3 NANOSLEEP.SYNCS 0x989680 ;  /* 0x009896800000b95d */ /* 0x004fea0003900000 */
[----:B------:R-:W2:Y:S02]  /*17060*/  @!P3 SYNCS.PHASECHK.TRANS64 P3, [R8+URZ+0x2e830], R7 ;  /* 0x02e830070800b5a7 */ /* 0x000ea4000806007f */
[----:B--2---:R-:W-:Y:S05]  /*17070*/  @!P3 BRA `(.L_x_1833) ;  /* 0xfffffffc00ecb947 */ /* 0x004fea000383ffff */
[----:B------:R-:W-:Y:S05]  /*17080*/  BRA `(.L_x_1830) ;  /* 0xfffffef800087947 */ /* 0x000fea000383ffff */
.L_x_1837:
[----:B-1----:R-:W-:-:S04]  /*17090*/  IMAD.U32 R8, RZ, RZ, UR6 ;  /* 0x00000006ff087e24 */ /* 0x002fc8000f8e00ff */
[----:B------:R1:W2:Y:S03]  /*170a0*/  SYNCS.PHASECHK.TRANS64.TRYWAIT P3, [R8+URZ+0x2e850], R7 ;  /* 0x02e85007080075a7 */ /* 0x0002a6000806017f */
[----:B--2---:R-:W-:Y:S05]  /*170b0*/  @!P3 NANOSLEEP.SYNCS 0x989680 ;  /* 0x009896800000b95d */ /* 0x004fea0003900000 */
[----:B------:R-:W2:Y:S02]  /*170c0*/  @!P3 SYNCS.PHASECHK.TRANS64 P3, [R8+URZ+0x2e850], R7 ;  /* 0x02e850070800b5a7 */ /* 0x000ea4000806007f */
[----:B--2---:R-:W-:Y:S05]  /*170d0*/  @!P3 BRA `(.L_x_1837) ;  /* 0xfffffffc00ecb947 */ /* 0x004fea000383ffff */
[----:B------:R-:W-:Y:S05]  /*170e0*/  BRA `(.L_x_1834) ;  /* 0xffffff0400047947 */ /* 0x000fea000383ffff */
.L_x_1844:
[----:B-1----:R-:W-:-:S04]  /*170f0*/  IMAD.U32 R8, RZ, RZ, UR6 ;  /* 0x00000006ff087e24 */ /* 0x002fc8000f8e00ff */
[----:B------:R1:W2:Y:S03]  /*17100*/  SYNCS.PHASECHK.TRANS64.TRYWAIT P2, [R8+URZ+0x2e830], R7 ;  /* 0x02e83007080075a7 */ /* 0x0002a6000804017f */
[----:B--2---:R-:W-:Y:S05]  /*17110*/  @!P2 NANOSLEEP.SYNCS 0x989680 ;  /* 0x009896800000a95d */ /* 0x004fea0003900000 */
[----:B------:R-:W2:Y:S02]  /*17120*/  @!P2 SYNCS.PHASECHK.TRANS64 P2, [R8+URZ+0x2e830], R7 ;  /* 0x02e830070800a5a7 */ /* 0x000ea4000804007f */
[----:B--2---:R-:W-:Y:S05]  /*17130*/  @!P2 BRA `(.L_x_1844) ;  /* 0xfffffffc00eca947 */ /* 0x004fea000383ffff */
[----:B------:R-:W-:Y:S05]  /*17140*/  BRA `(.L_x_1841) ;  /* 0xffffff4800dc7947 */ /* 0x000fea000383ffff */
.L_x_1848:
[----:B-1----:R-:W-:-:S04]  /*17150*/  IMAD.U32 R8, RZ, RZ, UR6 ;  /* 0x00000006ff087e24 */ /* 0x002fc8000f8e00ff */
[----:B------:R1:W2:Y:S03]  /*17160*/  SYNCS.PHASECHK.TRANS64.TRYWAIT P2, [R8+URZ+0x2e850], R7 ;  /* 0x02e85007080075a7 */ /* 0x0002a6000804017f */
[----:B--2---:R-:W-:Y:S05]  /*17170*/  @!P2 NANOSLEEP.SYNCS 0x989680 ;  /* 0x009896800000a95d */ /* 0x004fea0003900000 */
[----:B------:R-:W2:Y:S02]  /*17180*/  @!P2 SYNCS.PHASECHK.TRANS64 P2, [R8+URZ+0x2e850], R7 ;  /* 0x02e850070800a5a7 */ /* 0x000ea4000804007f */
[----:B--2---:R-:W-:Y:S05]  /*17190*/  @!P2 BRA `(.L_x_1848) ;  /* 0xfffffffc00eca947 */ /* 0x004fea000383ffff */
[----:B------:R-:W-:Y:S05]  /*171a0*/  BRA `(.L_x_1845) ;  /* 0xffffff5400cc7947 */ /* 0x000fea000383ffff */
.L_x_1854:
[----:B-1----:R-:W-:-:S04]  /*171b0*/  IMAD.U32 R5, RZ, RZ, UR4 ;  /* 0x00000004ff057e24 */ /* 0x002fc8000f8e00ff */
[----:B------:R1:W2:Y:S03]  /*171c0*/  SYNCS.PHASECHK.TRANS64.TRYWAIT P1, [R5+URZ+0x2e850], R0 ;  /* 0x02e85000050075a7 */ /* 0x0002a6000802017f */
[----:B--2---:R-:W-:Y:S05]  /*171d0*/  @!P1 NANOSLEEP.SYNCS 0x989680 ;  /* 0x009896800000995d */ /* 0x004fea0003900000 */
[----:B------:R-:W2:Y:S02]  /*171e0*/  @!P1 SYNCS.PHASECHK.TRANS64 P1, [R5+URZ+0x2e850], R0 ;  /* 0x02e85000050095a7 */ /* 0x000ea4000802007f */
[----:B--2---:R-:W-:Y:S05]  /*171f0*/  @!P1 BRA `(.L_x_1854) ;  /* 0xfffffffc00ec9947 */ /* 0x004fea000383ffff */
[----:B------:R-:W-:Y:S05]  /*17200*/  BRA `(.L_x_1853) ;  /* 0xffffff8c008c7947 */ /* 0x000fea000383ffff */
.L_x_1888:
[----:B------:R-:W-:Y:S02]  /*17210*/  IMAD.MOV.U32 R13, RZ, RZ, R19 ;  /* 0x000000ffff0d7224 */ /* 0x000fe400078e0013 */
[----:B------:R-:W-:Y:S02]  /*17220*/  IMAD.MOV.U32 R12, RZ, RZ, RZ ;  /* 0x000000ffff0c7224 */ /* 0x000fe400078e00ff */
[----:B------:R-:W-:Y:S02]  /*17230*/  IMAD.MOV.U32 R11, RZ, RZ, 0x1f ;  /* 0x0000001fff0b7424 */ /* 0x000fe400078e00ff */
[----:B------:R-:W-:-:S07]  /*17240*/  IMAD.MOV.U32 R15, RZ, RZ, -0x1 ;  /* 0xffffffffff0f7424 */ /* 0x000fce00078e00ff */
[----:B-1----:R-:W-:Y:S05]  /*17250*/  WARPSYNC.COLLECTIVE R15, `(.L_x_1951) ;  /* 0x000000000f087348 */ /* 0x002fea0003c00000 */
[----:B------:R0:W2:Y:S02]  /*17260*/  SHFL.IDX P6, R14, R13, R12, R11 ;  /* 0x0000000c0d0e7389 */ /* 0x0000a400000c000b */
[----:B012---:R-:W-:Y:S01]  /*17270*/  ENDCOLLECTIVE ;  /* 0x000000000000791b */ /* 0x007fe20003800000 */
.L_x_1951:
[----:B------:R-:W-:Y:S05]  /*17280*/  BRA `(.L_x_1952) ;  /* 0xffffffcc00407947 */ /* 0x000fea000383ffff */
.L_x_1890:
[----:B------:R-:W-:Y:S01]  /*17290*/  BSSY B0, `(.L_x_1953) ;  /* 0x0000006000007945 */ /* 0x000fe20003800000 */
[----:B------:R-:W-:-:S07]  /*172a0*/  IMAD.MOV.U32 R15, RZ, RZ, -0x1 ;  /* 0xffffffffff0f7424 */ /* 0x000fce00078e00ff */
[----:B01----:R-:W-:Y:S05]  /*172b0*/  WARPSYNC.COLLECTIVE R15, `(.L_x_1954) ;  /* 0x000000000f0c7348 */ /* 0x003fea0003c00000 */
[----:B------:R-:W-:Y:S02]  /*172c0*/  ELECT P6, UR62, PT ;  /* 0x00000000003e782f */ /* 0x000fe400038c0000 */
[----:B------:R-:W-:Y:S01]  /*172d0*/  MOV R14, UR62 ;  /* 0x0000003e000e7c02 */ /* 0x000fe20008000f00 */
[----:B01----:R-:W-:Y:S10]  /*172e0*/  ENDCOLLECTIVE ;  /* 0x000000000000791b */ /* 0x003ff40003800000 */
.L_x_1954:
[----:B------:R-:W-:Y:S05]  /*172f0*/  BSYNC B0 ;  /* 0x0000000000007941 */ /* 0x000fea0003800000 */
.L_x_1953:
[----:B------:R-:W-:Y:S05]  /*17300*/  BRA `(.L_x_1955) ;  /* 0xffffffcc00507947 */ /* 0x000fea000383ffff */
.L_x_1892:
[----:B--2---:R2:W3:Y:S02]  /*17310*/  SYNCS.PHASECHK.TRANS64.TRYWAIT P1, [R4+URZ+0x2e880], R3 ;  /* 0x02e88003040075a7 */ /* 0x0044e4000802017f */
[----:B---3--:R-:W-:Y:S05]  /*17320*/  @!P1 NANOSLEEP.SYNCS 0x989680 ;  /* 0x009896800000995d */ /* 0x008fea0003900000 */
[----:B------:R-:W3:Y:S02]  /*17330*/  @!P1 SYNCS.PHASECHK.TRANS64 P1, [R4+URZ+0x2e880], R3 ;  /* 0x02e88003040095a7 */ /* 0x000ee4000802007f */
[----:B---3--:R-:W-:Y:S05]  /*17340*/  @!P1 BRA `(.L_x_1892) ;  /* 0xfffffffc00f09947 */ /* 0x008fea000383ffff */
[----:B------:R-:W-:Y:S05]  /*17350*/  BRA `(.L_x_1956) ;  /* 0xffffffcc00b07947 */ /* 0x000fea000383ffff */
.L_x_1894:
[----:B---3--:R3:W4:Y:S02]  /*17360*/  SYNCS.PHASECHK.TRANS64.TRYWAIT P1, [R4+URZ+0x2e840], R3 ;  /* 0x02e84003040075a7 */ /* 0x008724000802017f */
[----:B----4-:R-:W-:Y:S05]  /*17370*/  @!P1 NANOSLEEP.SYNCS 0x989680 ;  /* 0x009896800000995d */ /* 0x010fea0003900000 */
[----:B------:R-:W4:Y:S02]  /*17380*/  @!P1 SYNCS.PHASECHK.TRANS64 P1, [R4+URZ+0x2e840], R3 ;  /* 0x02e84003040095a7 */ /* 0x000f24000802007f */
[----:B----4-:R-:W-:Y:S05]  /*17390*/  @!P1 BRA `(.L_x_1894) ;  /* 0xfffffffc00f09947 */ /* 0x010fea000383ffff */
[----:B------:R-:W-:Y:S05]  /*173a0*/  BRA `(.L_x_1957) ;  /* 0xffffffd000007947 */ /* 0x000fea000383ffff */
.L_x_1898:
[----:B------:R-:W-:Y:S02]  /*173b0*/  IMAD.MOV.U32 R13, RZ, RZ, R4 ;  /* 0x000000ffff0d7224 */ /* 0x000fe400078e0004 */
[----:B------:R-:W-:Y:S02]  /*173c0*/  IMAD.MOV.U32 R12, RZ, RZ, RZ ;  /* 0x000000ffff0c7224 */ /* 0x000fe400078e00ff */
[----:B------:R-:W-:Y:S02]  /*173d0*/  IMAD.MOV.U32 R11, RZ, RZ, 0x181f ;  /* 0x0000181fff0b7424 */ /* 0x000fe400078e00ff */
[----:B------:R-:W-:Y:S02]  /*173e0*/  IMAD.MOV.U32 R15, RZ, RZ, -0x1 ;  /* 0xffffffffff0f7424 */ /* 0x000fe400078e00ff */
[----:B------:R-:W-:-:S07]  /*173f0*/  IMAD.U32 R2, RZ, RZ, UR41 ;  /* 0x00000029ff027e24 */ /* 0x000fce000f8e00ff */
[----:B-----5:R-:W-:Y:S05]  /*17400*/  WARPSYNC.COLLECTIVE R15, `(.L_x_1958) ;  /* 0x000000000f087348 */ /* 0x020fea0003c00000 */
[----:B------:R0:W1:Y:S02]  /*17410*/  SHFL.IDX P6, R14, R13, R12, R11 ;  /* 0x0000000c0d0e7389 */ /* 0x00006400000c000b */
[----:B01---5:R-:W-:Y:S01]  /*17420*/  ENDCOLLECTIVE ;  /* 0x000000000000791b */ /* 0x023fe20003800000 */
.L_x_1958:
[----:B------:R-:W-:Y:S02]  /*17430*/  IMAD R2, R2, 0x80, R19 ;  /* 0x0000008002027824 */ /* 0x000fe400078e0213 */
[----:B------:R-:W-:Y:S02]  /*17440*/  IMAD.MOV.U32 R13, RZ, RZ, R0 ;  /* 0x000000ffff0d7224 */ /* 0x000fe400078e0000 */
[----:B------:R-:W-:-:S07]  /*17450*/  IMAD.MOV.U32 R5, RZ, RZ, R14 ;  /* 0x000000ffff057224 */ /* 0x000fce00078e000e */
[----:B------:R-:W-:Y:S05]  /*17460*/  WARPSYNC.COLLECTIVE R15, `(.L_x_1959) ;  /* 0x000000000f087348 */ /* 0x000fea0003c00000 */
[----:B------:R0:W1:Y:S02]  /*17470*/  SHFL.IDX P6, R14, R13, R12, R11 ;  /* 0x0000000c0d0e7389 */ /* 0x00006400000c000b */
[----:B01----:R-:W-:Y:S01]  /*17480*/  ENDCOLLECTIVE ;  /* 0x000000000000791b */ /* 0x003fe20003800000 */
.L_x_1959:
        /* <DEDUP_REMOVED lines=9> */
.L_x_1960:
        /* <DEDUP_REMOVED lines=15> */
.L_x_1961:
[----:B------:R-:W-:Y:S02]  /*17610*/  IMAD.MOV.U32 R13, RZ, RZ, R4 ;  /* 0x000000ffff0d7224 */ /* 0x000fe400078e0004 */
[----:B------:R-:W-:Y:S02]  /*17620*/  IMAD.MOV.U32 R12, RZ, RZ, 0x2 ;  /* 0x00000002ff0c7424 */ /* 0x000fe400078e00ff */
[----:B------:R-:W-:-:S07]  /*17630*/  IMAD.MOV.U32 R9, RZ, RZ, R14 ;  /* 0x000000ffff097224 */ /* 0x000fce00078e000e */
[----:B------:R-:W-:Y:S05]  /*17640*/  WARPSYNC.COLLECTIVE R15, `(.L_x_1962) ;  /* 0x000000000f087348 */ /* 0x000fea0003c00000 */
[----:B------:R0:W1:Y:S02]  /*17650*/  SHFL.IDX P6, R14, R13, R12, R11 ;  /* 0x0000000c0d0e7389 */ /* 0x00006400000c000b */
[----:B01----:R-:W-:Y:S01]  /*17660*/  ENDCOLLECTIVE ;  /* 0x000000000000791b */ /* 0x003fe20003800000 */
.L_x_1962:
[----:B------:R-:W-:-:S05]  /*17670*/  @!P1 IADD3 R6, P2, R17, R9, RZ ;  /* 0x0000000911069210 */ /* 0x000fca0007f5e0ff */
[----:B------:R-:W-:Y:S02]  /*17680*/  @!P1 IMAD.X R7, RZ, RZ, R8, P2 ;  /* 0x000000ffff079224 */ /* 0x000fe400010e0608 */
[----:B------:R-:W-:-:S03]  /*17690*/  VIADD R8, R2, 0x60 ;  /* 0x0000006002087836 */ /* 0x000fc60000000000 */
        /* <DEDUP_REMOVED lines=10> */
.L_x_1963:
[----:B------:R-:W-:Y:S02]  /*17740*/  IMAD.MOV.U32 R13, RZ, RZ, R4 ;  /* 0x000000ffff0d7224 */ /* 0x000fe400078e0004 */
[----:B------:R-:W-:Y:S02]  /*17750*/  IMAD.MOV.U32 R12, RZ, RZ, 0x3 ;  /* 0x00000003ff0c7424 */ /* 0x000fe400078e00ff */
[----:B------:R-:W-:-:S07]  /*17760*/  IMAD.MOV.U32 R6, RZ, RZ, R14 ;  /* 0x000000ffff067224 */ /* 0x000fce00078e000e */
[----:B------:R-:W-:Y:S05]  /*17770*/  WARPSYNC.COLLECTIVE R15, `(.L_x_1964) ;  /* 0x000000000f087348 */ /* 0x000fea0003c00000 */
[----:B------:R0:W1:Y:S02]  /*17780*/  SHFL.IDX P6, R14, R13, R12, R11 ;  /* 0x0000000c0d0e7389 */ /* 0x00006400000c000b */
[----:B01----:R-:W-:Y:S01]  /*17790*/  ENDCOLLECTIVE ;  /* 0x000000000000791b */ /* 0x003fe20003800000 */
.L_x_1964:
        /* <DEDUP_REMOVED lines=14> */
.L_x_1965:
[----:B------:R-:W-:Y:S02]  /*17880*/  IMAD.MOV.U32 R13, RZ, RZ, R4 ;  /* 0x000000ffff0d7224 */ /* 0x000fe400078e0004 */
[----:B------:R-:W-:Y:S02]  /*17890*/  IMAD.MOV.U32 R12, RZ, RZ, 0x4 ;  /* 0x00000004ff0c7424 */ /* 0x000fe400078e00ff */
[----:B------:R-:W-:-:S07]  /*178a0*/  IMAD.MOV.U32 R6, RZ, RZ, R14 ;  /* 0x000000ffff067224 */ /* 0x000fce00078e000e */
[----:B------:R-:W-:Y:S05]  /*178b0*/  WARPSYNC.COLLECTIVE R15, `(.L_x_1966) ;  /* 0x000000000f087348 */ /* 0x000fea0003c00000 */
[----:B------:R0:W1:Y:S02]  /*178c0*/  SHFL.IDX P6, R14, R13, R12, R11 ;  /* 0x0000000c0d0e7389 */ /* 0x00006400000c000b */
[----:B01----:R-:W-:Y:S01]  /*178d0*/  ENDCOLLECTIVE ;  /* 0x000000000000791b */ /* 0x003fe20003800000 */
.L_x_1966:
        /* <DEDUP_REMOVED lines=14> */
.L_x_1967:
[----:B------:R-:W-:Y:S02]  /*179c0*/  IMAD.MOV.U32 R13, RZ, RZ, R4 ;  /* 0x000000ffff0d7224 */ /* 0x000fe400078e0004 */
[----:B------:R-:W-:Y:S02]  /*179d0*/  IMAD.MOV.U32 R12, RZ, RZ, 0x5 ;  /* 0x00000005ff0c7424 */ /* 0x000fe400078e00ff */
[----:B------:R-:W-:-:S07]  /*179e0*/  IMAD.MOV.U32 R6, RZ, RZ, R14 ;  /* 0x000000ffff067224 */ /* 0x000fce00078e000e */
[----:B------:R-:W-:Y:S05]  /*179f0*/  WARPSYNC.COLLECTIVE R15, `(.L_x_1968) ;  /* 0x000000000f087348 */ /* 0x000fea0003c00000 */
[----:B------:R0:W1:Y:S02]  /*17a00*/  SHFL.IDX P6, R14, R13, R12, R11 ;  /* 0x0000000c0d0e7389 */ /* 0x00006400000c000b */
[----:B01----:R-:W-:Y:S01]  /*17a10*/  ENDCOLLECTIVE ;  /* 0x000000000000791b */ /* 0x003fe20003800000 */
.L_x_1968:
        /* <DEDUP_REMOVED lines=14> */
.L_x_1969:
[----:B------:R-:W-:Y:S02]  /*17b00*/  IMAD.MOV.U32 R13, RZ, RZ, R4 ;  /* 0x000000ffff0d7224 */ /* 0x000fe400078e0004 */
[----:B------:R-:W-:Y:S02]  /*17b10*/  IMAD.MOV.U32 R12, RZ, RZ, 0x6 ;  /* 0x00000006ff0c7424 */ /* 0x000fe400078e00ff */
[----:B------:R-:W-:-:S07]  /*17b20*/  IMAD.MOV.U32 R6, RZ, RZ, R14 ;  /* 0x000000ffff067224 */ /* 0x000fce00078e000e */
[----:B------:R-:W-:Y:S05]  /*17b30*/  WARPSYNC.COLLECTIVE R15, `(.L_x_1970) ;  /* 0x000000000f087348 */ /* 0x000fea0003c00000 */
[----:B------:R0:W1:Y:S02]  /*17b40*/  SHFL.IDX P6, R14, R13, R12, R11 ;  /* 0x0000000c0d0e7389 */ /* 0x00006400000c000b */
[----:B01----:R-:W-:Y:S01]  /*17b50*/  ENDCOLLECTIVE ;  /* 0x000000000000791b */ /* 0x003fe20003800000 */
.L_x_1970:
        /* <DEDUP_REMOVED lines=13> */
.L_x_1971:
[----:B------:R-:W-:Y:S02]  /*17c30*/  IMAD.MOV.U32 R13, RZ, RZ, R4 ;  /* 0x000000ffff0d7224 */ /* 0x000fe400078e0004 */
[----:B------:R-:W-:Y:S02]  /*17c40*/  IMAD.MOV.U32 R12, RZ, RZ, 0x7 ;  /* 0x00000007ff0c7424 */ /* 0x000fe400078e00ff */
[----:B------:R-:W-:-:S07]  /*17c50*/  IMAD.MOV.U32 R6, RZ, RZ, R14 ;  /* 0x000000ffff067224 */ /* 0x000fce00078e000e */
[----:B------:R-:W-:Y:S05]  /*17c60*/  WARPSYNC.COLLECTIVE R15, `(.L_x_1972) ;  /* 0x000000000f087348 */ /* 0x000fea0003c00000 */
[----:B------:R0:W1:Y:S02]  /*17c70*/  SHFL.IDX P6, R14, R13, R12, R11 ;  /* 0x0000000c0d0e7389 */ /* 0x00006400000c000b */
[----:B01----:R-:W-:Y:S01]  /*17c80*/  ENDCOLLECTIVE ;  /* 0x000000000000791b */ /* 0x003fe20003800000 */
.L_x_1972:
        /* <DEDUP_REMOVED lines=12> */
.L_x_1973:
[----:B------:R-:W-:Y:S01]  /*17d50*/  IMAD.MOV.U32 R0, RZ, RZ, R14 ;  /* 0x000000ffff007224 */ /* 0x000fe200078e000e */
[----:B------:R-:W-:Y:S06]  /*17d60*/  BRA `(.L_x_1974) ;  /* 0xffffffd0002c7947 */ /* 0x000fec000383ffff */
.L_x_1901:
[----:B-1----:R1:W2:Y:S02]  /*17d70*/  SYNCS.PHASECHK.TRANS64.TRYWAIT P0, [R18+URZ+0x2e820], R3 ;  /* 0x02e82003120075a7 */ /* 0x0022a4000800017f */
[----:B--2---:R-:W-:Y:S05]  /*17d80*/  @!P0 NANOSLEEP.SYNCS 0x989680 ;  /* 0x009896800000895d */ /* 0x004fea0003900000 */
[----:B------:R-:W2:Y:S02]  /*17d90*/  @!P0 SYNCS.PHASECHK.TRANS64 P0, [R18+URZ+0x2e820], R3 ;  /* 0x02e82003120085a7 */ /* 0x000ea4000800007f */
[----:B--2---:R-:W-:Y:S05]  /*17da0*/  @!P0 BRA `(.L_x_1901) ;  /* 0xfffffffc00f08947 */ /* 0x004fea000383ffff */
[----:B------:R-:W-:Y:S05]  /*17db0*/  BRA `(.L_x_1975) ;  /* 0xffffffd000887947 */ /* 0x000fea000383ffff */
.L_x_1907:
[----:B0-----:R0:W1:Y:S02]  /*17dc0*/  SYNCS.PHASECHK.TRANS64.TRYWAIT P0, [R4+URZ+0x2e880], R3 ;  /* 0x02e88003040075a7 */ /* 0x001064000800017f */
[----:B-1----:R-:W-:Y:S05]  /*17dd0*/  @!P0 NANOSLEEP.SYNCS 0x989680 ;  /* 0x009896800000895d */ /* 0x002fea0003900000 */
[----:B------:R-:W1:Y:S02]  /*17de0*/  @!P0 SYNCS.PHASECHK.TRANS64 P0, [R4+URZ+0x2e880], R3 ;  /* 0x02e88003040085a7 */ /* 0x000e64000800007f */
[----:B-1----:R-:W-:Y:S05]  /*17df0*/  @!P0 BRA `(.L_x_1907) ;  /* 0xfffffffc00f08947 */ /* 0x002fea000383ffff */
[----:B------:R-:W-:Y:S05]  /*17e00*/  BRA `(.L_x_1976) ;  /* 0xffffffd400407947 */ /* 0x000fea000383ffff */
.L_x_1912:
[----:B-1----:R1:W3:Y:S02]  /*17e10*/  SYNCS.PHASECHK.TRANS64.TRYWAIT P0, [R4+URZ+0x2e840], R3 ;  /* 0x02e84003040075a7 */ /* 0x0022e4000800017f */
[----:B---3--:R-:W-:Y:S05]  /*17e20*/  @!P0 NANOSLEEP.SYNCS 0x989680 ;  /* 0x009896800000895d */ /* 0x008fea0003900000 */
[----:B------:R-:W3:Y:S02]  /*17e30*/  @!P0 SYNCS.PHASECHK.TRANS64 P0, [R4+URZ+0x2e840], R3 ;  /* 0x02e84003040085a7 */ /* 0x000ee4000800007f */
[----:B---3--:R-:W-:Y:S05]  /*17e40*/  @!P0 BRA `(.L_x_1912) ;  /* 0xfffffffc00f08947 */ /* 0x008fea000383ffff */
[----:B------:R-:W-:Y:S05]  /*17e50*/  BRA `(.L_x_1977) ;  /* 0xffffffd400bc7947 */ /* 0x000fea000383ffff */
.L_x_1918:
[----:B0-----:R0:W1:Y:S02]  /*17e60*/  SYNCS.PHASECHK.TRANS64.TRYWAIT P1, [R19+URZ+0x2e870], R2 ;  /* 0x02e87002130075a7 */ /* 0x001064000802017f */
[----:B-1----:R-:W-:Y:S05]  /*17e70*/  @!P1 NANOSLEEP.SYNCS 0x989680 ;  /* 0x009896800000995d */ /* 0x002fea0003900000 */
[----:B------:R-:W1:Y:S02]  /*17e80*/  @!P1 SYNCS.PHASECHK.TRANS64 P1, [R19+URZ+0x2e870], R2 ;  /* 0x02e87002130095a7 */ /* 0x000e64000802007f */
[----:B-1----:R-:W-:Y:S05]  /*17e90*/  @!P1 BRA `(.L_x_1918) ;  /* 0xfffffffc00f09947 */ /* 0x002fea000383ffff */
[----:B------:R-:W-:Y:S05]  /*17ea0*/  BRA `(.L_x_1978) ;  /* 0xffffffd800587947 */ /* 0x000fea000383ffff */
.L_x_1920:
[----:B0-----:R0:W1:Y:S02]  /*17eb0*/  SYNCS.PHASECHK.TRANS64.TRYWAIT P1, [R19+URZ+0x2e860], R2 ;  /* 0x02e86002130075a7 */ /* 0x001064000802017f */
[----:B-1----:R-:W-:Y:S05]  /*17ec0*/  @!P1 NANOSLEEP.SYNCS 0x989680 ;  /* 0x009896800000995d */ /* 0x002fea0003900000 */
[----:B------:R-:W1:Y:S02]  /*17ed0*/  @!P1 SYNCS.PHASECHK.TRANS64 P1, [R19+URZ+0x2e860], R2 ;  /* 0x02e86002130095a7 */ /* 0x000e64000802007f */
[----:B-1----:R-:W-:Y:S05]  /*17ee0*/  @!P1 BRA `(.L_x_1920) ;  /* 0xfffffffc00f09947 */ /* 0x002fea000383ffff */
[----:B------:R-:W-:Y:S05]  /*17ef0*/  BRA `(.L_x_1979) ;  /* 0xffffffd800607947 */ /* 0x000fea000383ffff */
.L_x_1927:
[----:B-1----:R1:W3:Y:S02]  /*17f00*/  SYNCS.PHASECHK.TRANS64.TRYWAIT P1, [R16+URZ+0x2e870], R3 ;  /* 0x02e87003100075a7 */ /* 0x0022e4000802017f */
[----:B---3--:R-:W-:Y:S05]  /*17f10*/  @!P1 NANOSLEEP.SYNCS 0x989680 ;  /* 0x009896800000995d */ /* 0x008fea0003900000 */
[----:B------:R-:W3:Y:S02]  /*17f20*/  @!P1 SYNCS.PHASECHK.TRANS64 P1, [R16+URZ+0x2e870], R3 ;  /* 0x02e87003100095a7 */ /* 0x000ee4000802007f */
[----:B---3--:R-:W-:Y:S05]  /*17f30*/  @!P1 BRA `(.L_x_1927) ;  /* 0xfffffffc00f09947 */ /* 0x008fea000383ffff */
[----:B------:R-:W-:Y:S05]  /*17f40*/  BRA `(.L_x_1980) ;  /* 0xffffffe000a07947 */ /* 0x000fea000383ffff */
.L_x_1929:
[----:B-1----:R1:W3:Y:S02]  /*17f50*/  SYNCS.PHASECHK.TRANS64.TRYWAIT P1, [R16+URZ+0x2e860], R3 ;  /* 0x02e86003100075a7 */ /* 0x0022e4000802017f */
[----:B---3--:R-:W-:Y:S05]  /*17f60*/  @!P1 NANOSLEEP.SYNCS 0x989680 ;  /* 0x009896800000995d */ /* 0x008fea0003900000 */
[----:B------:R-:W3:Y:S02]  /*17f70*/  @!P1 SYNCS.PHASECHK.TRANS64 P1, [R16+URZ+0x2e860], R3 ;  /* 0x02e86003100095a7 */ /* 0x000ee4000802007f */
[----:B---3--:R-:W-:Y:S05]  /*17f80*/  @!P1 BRA `(.L_x_1929) ;  /* 0xfffffffc00f09947 */ /* 0x008fea000383ffff */
[----:B------:R-:W-:Y:S05]  /*17f90*/  BRA `(.L_x_1981) ;  /* 0xffffffe000a87947 */ /* 0x000fea000383ffff */
.L_x_1935:
[----:B0-----:R0:W1:Y:S02]  /*17fa0*/  SYNCS.PHASECHK.TRANS64.TRYWAIT P0, [R0+URZ+0x2e820], R3 ;  /* 0x02e82003000075a7 */ /* 0x001064000800017f */
[----:B-1----:R-:W-:Y:S05]  /*17fb0*/  @!P0 NANOSLEEP.SYNCS 0x989680 ;  /* 0x009896800000895d */ /* 0x002fea0003900000 */
[----:B------:R-:W1:Y:S02]  /*17fc0*/  @!P0 SYNCS.PHASECHK.TRANS64 P0, [R0+URZ+0x2e820], R3 ;  /* 0x02e82003000085a7 */ /* 0x000e64000800007f */
[----:B-1----:R-:W-:Y:S05]  /*17fd0*/  @!P0 BRA `(.L_x_1935) ;  /* 0xfffffffc00f08947 */ /* 0x002fea000383ffff */
[----:B------:R-:W-:Y:S05]  /*17fe0*/  BRA `(.L_x_1982) ;  /* 0xffffffec00047947 */ /* 0x000fea000383ffff */
.L_x_1936:
        /* <DEDUP_REMOVED lines=8> */
[----:B0-2---:R-:W-:Y:S05]  /*18070*/  WARPSYNC.COLLECTIVE R15, `(.L_x_1984) ;  /* 0x000000000f087348 */ /* 0x005fea0003c00000 */
[----:B------:R1:W3:Y:S02]  /*18080*/  SHFL.IDX P6, R14, R13, R12, R11 ;  /* 0x0000000c0d0e7389 */ /* 0x0002e400000c000b */
[----:B0123--:R-:W-:Y:S01]  /*18090*/  ENDCOLLECTIVE ;  /* 0x000000000000791b */ /* 0x00ffe20003800000 */
.L_x_1984:
[----:B------:R-:W-:Y:S05]  /*180a0*/  BSYNC B0 ;  /* 0x0000000000007941 */ /* 0x000fea0003800000 */
.L_x_1983:
[----:B------:R-:W-:Y:S05]  /*180b0*/  BRA `(.L_x_1985) ;  /* 0xffffffe800ec7947 */ /* 0x000fea000383ffff */
.L_x_1939:
[----:B------:R-:W-:Y:S01]  /*180c0*/  BSSY B1, `(.L_x_1986) ;  /* 0x0000006000017945 */ /* 0x000fe20003800000 */
[----:B------:R-:W-:-:S07]  /*180d0*/  IMAD.MOV.U32 R15, RZ, RZ, -0x1 ;  /* 0xffffffffff0f7424 */ /* 0x000fce00078e00ff */
[----:B012---:R-:W-:Y:S05]  /*180e0*/  WARPSYNC.COLLECTIVE R15, `(.L_x_1987) ;  /* 0x000000000f0c7348 */ /* 0x007fea0003c00000 */
[----:B------:R-:W-:Y:S02]  /*180f0*/  ELECT P6, UR62, PT ;  /* 0x00000000003e782f */ /* 0x000fe400038c0000 */
[----:B------:R-:W-:Y:S01]  /*18100*/  MOV R14, UR62 ;  /* 0x0000003e000e7c02 */ /* 0x000fe20008000f00 */
[----:B012---:R-:W-:Y:S10]  /*18110*/  ENDCOLLECTIVE ;  /* 0x000000000000791b */ /* 0x007ff40003800000 */
.L_x_1987:
[----:B------:R-:W-:Y:S05]  /*18120*/  BSYNC B1 ;  /* 0x0000000000017941 */ /* 0x000fea0003800000 */
.L_x_1986:
[----:B------:R-:W-:Y:S05]  /*18130*/  BRA `(.L_x_1988) ;  /* 0xffffffe800e47947 */ /* 0x000fea000383ffff */
.L_x_1941:
[----:B0-----:R0:W1:Y:S02]  /*18140*/  SYNCS.PHASECHK.TRANS64.TRYWAIT P1, [R6+URZ], R5 ;  /* 0x00000005060075a7 */ /* 0x001064000802017f */
[----:B-1----:R-:W-:Y:S05]  /*18150*/  @!P1 NANOSLEEP.SYNCS 0x989680 ;  /* 0x009896800000995d */ /* 0x002fea0003900000 */
[----:B------:R-:W1:Y:S02]  /*18160*/  @!P1 SYNCS.PHASECHK.TRANS64 P1, [R6+URZ], R5 ;  /* 0x00000005060095a7 */ /* 0x000e64000802007f */
[----:B-1----:R-:W-:Y:S05]  /*18170*/  @!P1 BRA `(.L_x_1941) ;  /* 0xfffffffc00f09947 */ /* 0x002fea000383ffff */
[----:B------:R-:W-:Y:S05]  /*18180*/  BRA `(.L_x_1989) ;  /* 0xffffffec00207947 */ /* 0x000fea000383ffff */
.L_x_1942:
[----:B-1----:R1:W3:Y:S02]  /*18190*/  SYNCS.PHASECHK.TRANS64.TRYWAIT P1, [R7+URZ], R2 ;  /* 0x00000002070075a7 */ /* 0x0022e4000802017f */
[----:B---3--:R-:W-:Y:S05]  /*181a0*/  @!P1 NANOSLEEP.SYNCS 0x989680 ;  /* 0x009896800000995d */ /* 0x008fea0003900000 */
[----:B------:R-:W3:Y:S02]  /*181b0*/  @!P1 SYNCS.PHASECHK.TRANS64 P1, [R7+URZ], R2 ;  /* 0x00000002070095a7 */ /* 0x000ee4000802007f */
[----:B---3--:R-:W-:Y:S05]  /*181c0*/  @!P1 BRA `(.L_x_1942) ;  /* 0xfffffffc00f09947 */ /* 0x008fea000383ffff */
[----:B------:R-:W-:Y:S05]  /*181d0*/  BRA `(.L_x_1990) ;  /* 0xffffffec00147947 */ /* 0x000fea000383ffff */
.L_x_1944:
[----:B---3--:R3:W4:Y:S02]  /*181e0*/  SYNCS.PHASECHK.TRANS64.TRYWAIT P1, [R4+URZ+0x2e860], R5 ;  /* 0x02e86005040075a7 */ /* 0x008724000802017f */
[----:B----4-:R-:W-:Y:S05]  /*181f0*/  @!P1 NANOSLEEP.SYNCS 0x989680 ;  /* 0x009896800000995d */ /* 0x010fea0003900000 */
[----:B------:R-:W4:Y:S02]  /*18200*/  @!P1 SYNCS.PHASECHK.TRANS64 P1, [R4+URZ+0x2e860], R5 ;  /* 0x02e86005040095a7 */ /* 0x000f24000802007f */
[----:B----4-:R-:W-:Y:S05]  /*18210*/  @!P1 BRA `(.L_x_1944) ;  /* 0xfffffffc00f09947 */ /* 0x010fea000383ffff */
[----:B------:R-:W-:Y:S05]  /*18220*/  BRA `(.L_x_1991) ;  /* 0xffffffec00187947 */ /* 0x000fea000383ffff */
.L_x_1946:
[----:B----4-:R4:W0:Y:S02]  /*18230*/  SYNCS.PHASECHK.TRANS64.TRYWAIT P1, [R3+URZ+0x2e860], R2 ;  /* 0x02e86002030075a7 */ /* 0x010824000802017f */
[----:B0-----:R-:W-:Y:S05]  /*18240*/  @!P1 NANOSLEEP.SYNCS 0x989680 ;  /* 0x009896800000995d */ /* 0x001fea0003900000 */
[----:B------:R-:W0:Y:S02]  /*18250*/  @!P1 SYNCS.PHASECHK.TRANS64 P1, [R3+URZ+0x2e860], R2 ;  /* 0x02e86002030095a7 */ /* 0x000e24000802007f */
[----:B0-----:R-:W-:Y:S05]  /*18260*/  @!P1 BRA `(.L_x_1946) ;  /* 0xfffffffc00f09947 */ /* 0x001fea000383ffff */
[----:B------:R-:W-:Y:S05]  /*18270*/  BRA `(.L_x_1992) ;  /* 0xffffffec00187947 */ /* 0x000fea000383ffff */
.L_x_1948:
[----:B------:R0:W0:Y:S02]  /*18280*/  SYNCS.PHASECHK.TRANS64.TRYWAIT P0, [R4+URZ+0x2e880], R5 ;  /* 0x02e88005040075a7 */ /* 0x000024000800017f */
[----:B0-----:R-:W-:Y:S05]  /*18290*/  @!P0 NANOSLEEP.SYNCS 0x989680 ;  /* 0x009896800000895d */ /* 0x001fea0003900000 */
[----:B------:R-:W0:Y:S02]  /*182a0*/  @!P0 SYNCS.PHASECHK.TRANS64 P0, [R4+URZ+0x2e880], R5 ;  /* 0x02e88005040085a7 */ /* 0x000e24000800007f */
[----:B0-----:R-:W-:Y:S05]  /*182b0*/  @!P0 BRA `(.L_x_1948) ;  /* 0xfffffffc00f08947 */ /* 0x001fea000383ffff */
[----:B------:R-:W-:Y:S05]  /*182c0*/  BRA `(.L_x_1949) ;  /* 0xffffffec00147947 */ /* 0x000fea000383ffff */
.L_x_1993:
        /* <DEDUP_REMOVED lines=11> */
.L_x_2683:


//--------------------- .text._ZN7cutlass13device_kernelIN5flash11enable_sm90INS1_16FlashAttnFwdSm90INS1_25CollectiveMainloopFwdSm90ILi2EN4cute5tupleIJNS5_1CILi1EEES8_S8_EEENS6_IJNS7_ILi128EEENS7_ILi224EEESA_EEELi128ENS_12float_e4m3_tEfNS_4arch4Sm90ELb1ELb0ELb1ELb1ELb0ELb0ELb0ELb1ELb1ELb1ELb0ELb0EEENS1_21CollectiveEpilogueFwdINS6_IJSA_SA_SB_EEES9_NS_10bfloat16_tESF_Li256ELb1ELb1ELb0ELb1EEENS1_36VarlenDynamicPersistentTileSchedulerILi128ELi224ELi256ELi128ELb0ELb1ELb1ELb1ELb1ELb1EEEEEEEEEvNT_6ParamsE --------------------------
	.section	.text._ZN7cutlass13device_kernelIN5flash11enable_sm90INS1_16FlashAttnFwdSm90INS1_25CollectiveMainloopFwdSm90ILi2EN4cute5tupleIJNS5_1CILi1EEES8_S8_EEENS6_IJNS7_ILi128EEENS7_ILi224EEESA_EEELi128ENS_12float_e4m3_tEfNS_4arch4Sm90ELb1ELb0ELb1ELb1ELb0ELb0ELb0ELb1ELb1ELb1ELb0ELb0EEENS1_21CollectiveEpilogueFwdINS6_IJSA_SA_SB_EEES9_NS_10bfloat16_tESF_Li256ELb1ELb1ELb0ELb1EEENS1_36VarlenDynamicPersistentTileSchedulerILi128ELi224ELi256ELi128ELb0ELb1ELb1ELb1ELb1ELb1EEEEEEEEEvNT_6ParamsE,"ax",@progbits
	.align	128
.text._ZN7cutlass13device_kernelIN5flash11enable_sm90INS1_16FlashAttnFwdSm90INS1_25CollectiveMainloopFwdSm90ILi2EN4cute5tupleIJNS5_1CILi1EEES8_S8_EEENS6_IJNS7_ILi128EEENS7_ILi224EEESA_EEELi128ENS_12float_e4m3_tEfNS_4arch4Sm90ELb1ELb0ELb1ELb1ELb0ELb0ELb0ELb1ELb1ELb1ELb0ELb0EEENS1_21CollectiveEpilogueFwdINS6_IJSA_SA_SB_EEES9_NS_10bfloat16_tESF_Li256ELb1ELb1ELb0ELb1EEENS1_36VarlenDynamicPersistentTileSchedulerILi128ELi224ELi256ELi128ELb0ELb1ELb1ELb1ELb1ELb1EEEEEEEEEvNT_6ParamsE:
        .type           _ZN7cutlass13device_kernelIN5flash11enable_sm90INS1_16FlashAttnFwdSm90INS1_25CollectiveMainloopFwdSm90ILi2EN4cute5tupleIJNS5_1CILi1EEES8_S8_EEENS6_IJNS7_ILi128EEENS7_ILi224EEESA_EEELi128ENS_12float_e4m3_tEfNS_4arch4Sm90ELb1ELb0ELb1ELb1ELb0ELb0ELb0ELb1ELb1ELb1ELb0ELb0EEENS1_21CollectiveEpilogueFwdINS6_IJSA_SA_SB_EEES9_NS_10bfloat16_tESF_Li256ELb1ELb1ELb0ELb1EEENS1_36VarlenDynamicPersistentTileSchedulerILi128ELi224ELi256ELi128ELb0ELb1ELb1ELb1ELb1ELb1EEEEEEEEEvNT_6ParamsE,@function
        .size           _ZN7cutlass13device_kernelIN5flash11enable_sm90INS1_16FlashAttnFwdSm90INS1_25CollectiveMainloopFwdSm90ILi2EN4cute5tupleIJNS5_1CILi1EEES8_S8_EEENS6_IJNS7_ILi128EEENS7_ILi224EEESA_EEELi128ENS_12float_e4m3_tEfNS_4arch4Sm90ELb1ELb0ELb1ELb1ELb0ELb0ELb0ELb1ELb1ELb1ELb0ELb0EEENS1_21CollectiveEpilogueFwdINS6_IJSA_SA_SB_EEES9_NS_10bfloat16_tESF_Li256ELb1ELb1ELb0ELb1EEENS1_36VarlenDynamicPersistentTileSchedulerILi128ELi224ELi256ELi128ELb0ELb1ELb1ELb1ELb1ELb1EEEEEEEEEvNT_6ParamsE,(.L_x_2684 - _ZN7cutlass13device_kernelIN5flash11enable_sm90INS1_16FlashAttnFwdSm90INS1_25CollectiveMainloopFwdSm90ILi2EN4cute5tupleIJNS5_1CILi1EEES8_S8_EEENS6_IJNS7_ILi128EEENS7_ILi224EEESA_EEELi128ENS_12float_e4m3_tEfNS_4arch4Sm90ELb1ELb0ELb1ELb1ELb0ELb0ELb0ELb1ELb1ELb1ELb0ELb0EEENS1_21CollectiveEpilogueFwdINS6_IJSA_SA_SB_EEES9_NS_10bfloat16_tESF_Li256ELb1ELb1ELb0ELb1EEENS1_36VarlenDynamicPersistentTileSchedulerILi128ELi224ELi256ELi128ELb0ELb1ELb1ELb1ELb1ELb1EEEEEEEEEvNT_6ParamsE)
        .other          _ZN7cutlass13device_kernelIN5flash11enable_sm90INS1_16FlashAttnFwdSm90INS1_25CollectiveMainloopFwdSm90ILi2EN4cute5tupleIJNS5_1CILi1EEES8_S8_EEENS6_IJNS7_ILi128EEENS7_ILi224EEESA_EEELi128ENS_12float_e4m3_tEfNS_4arch4Sm90ELb1ELb0ELb1ELb1ELb0ELb0ELb0ELb1ELb1ELb1ELb0ELb0EEENS1_21CollectiveEpilogueFwdINS6_IJSA_SA_SB_EEES9_NS_10bfloat16_tESF_Li256ELb1ELb1ELb0ELb1EEENS1_36VarlenDynamicPersistentTileSchedulerILi128ELi224ELi256ELi128ELb0ELb1ELb1ELb1ELb1ELb1EEEEEEEEEvNT_6ParamsE,@"STO_CUDA_ENTRY STV_DEFAULT"
_ZN7cutlass13device_kernelIN5flash11enable_sm90INS1_16FlashAttnFwdSm90INS1_25CollectiveMainloopFwdSm90ILi2EN4cute5tupleIJNS5_1CILi1EEES8_S8_EEENS6_IJNS7_ILi128EEENS7_ILi224EEESA_EEELi128ENS_12float_e4m3_tEfNS_4arch4Sm90ELb1ELb0ELb1ELb1ELb0ELb0ELb0ELb1ELb1ELb1ELb0ELb0EEENS1_21CollectiveEpilogueFwdINS6_IJSA_SA_SB_EEES9_NS_10bfloat16_tESF_Li256ELb1ELb1ELb0ELb1EEENS1_36VarlenDynamicPersistentTileSchedulerILi128ELi224ELi256ELi128ELb0ELb1ELb1ELb1ELb1ELb1EEEEEEEEEvNT_6ParamsE:
        /* <DEDUP_REMOVED lines=18> */
.L_x_1995:
[----:B------:R-:W-:Y:S05]  /*0120*/  BSYNC B0 ;  /* 0x0000000000007941 */ /* 0x000fea0003800000 */
.L_x_1994:
        /* <DEDUP_REMOVED lines=41> */
.L_x_1996:
        /* <DEDUP_REMOVED lines=22> */
.L_x_1997:
        /* <DEDUP_REMOVED lines=18> */
.L_x_1998:
        /* <DEDUP_REMOVED lines=22> */
.L_x_1999:
        /* <DEDUP_REMOVED lines=22> */
.L_x_2000:
[----:B------:R-:W-:Y:S01]  /*0900*/  PLOP3.LUT P0, PT, PT, PT, UP0, 0x80, 0x0 ;  /* 0x000000000000781c */ /* 0x000fe20003f0f008 */
[----:B------:R-:W-:Y:S01]  /*0910*/  UMOV UR38, 0x1 ;  /* 0x0000000100267882 */ /* 0x000fe20000000000 */
[----:B------:R-:W-:Y:S01]  /*0920*/  NOP ;  /* 0x0000000000007918 */ /* 0x000fe20000000000 */
[----:B------:R-:W-:Y:S01]  /*0930*/  USEL UR38, UR38, 0x2, !UP0 ;  /* 0x0000000226267887 */ /* 0x000fe2000c000000 */
[----:B------:R-:W-:Y:S01]  /*0940*/  ULDC.64 UR52, c[0x0][0x208] ;  /* 0x0000820000347ab9 */ /* 0x000fe20000000a00 */
[----:B012-4-:R-:W-:Y:S08]  /*0950*/  BAR.SYNC.DEFER_BLOCKING 0x0 ;  /* 0x0000000000007b1d */ /* 0x017ff00000010000 */
[----:B------:R-:W-:Y:S05]  /*0960*/  @!P0 BRA `(.L_x_2001) ;  /* 0x00000128009c8947 */ /* 0x000fea0003800000 */
.L_x_2002:
        /* <DEDUP_REMOVED lines=25> */
[----:B------:R-:W-:Y:S02]  /*0b00*/  UMOV UR50, URZ ;  /* 0x0000003f00327c82 */ /* 0x000fe40008000000 */
[CC--:B------:R-:W-:Y:S02]  /*0b10*/  LEA.HI R0, R3.reuse, R234.reuse, RZ, 0x7 ;  /* 0x000000ea03007211 */ /* 0x0c0fe400078f38ff */
[----:B------:R-:W-:-:S02]  /*0b20*/  LEA.HI R4, R3, R234, RZ, 0x5 ;  /* 0x000000ea03047211 */ /* 0x000fc400078f28ff */
[----:B------:R-:W-:Y:S02]  /*0b30*/  LOP3.LUT R5, R0, 0xffffff80, RZ, 0xc0, !PT ;  /* 0xffffff8000057812 */ /* 0x000fe400078ec0ff */
[CC--:B------:R-:W-:Y:S01]  /*0b40*/  LEA.HI R2, R3.reuse, R234.reuse, RZ, 0x4 ;  /* 0x000000ea03027211 */ /* 0x0c0fe200078f20ff */
[----:B------:R-:W-:Y:S01]  /*0b50*/  IMAD.SHL.U32 R4, R4, 0x20, RZ ;  /* 0x0000002004047824 */ /* 0x000fe200078e00ff */
[----:B------:R-:W-:Y:S01]  /*0b60*/  LEA.HI R10, R3, R234, RZ, 0x2 ;  /* 0x000000ea030a7211 */ /* 0x000fe200078f10ff */
[----:B------:R-:W-:Y:S01]  /*0b70*/  IMAD.IADD R228, R234, 0x1, -R5 ;  /* 0x00000001eae47824 */ /* 0x000fe200078e0a05 */
[----:B------:R-:W-:Y:S02]  /*0b80*/  LOP3.LUT R5, R2, 0x3fffff0, RZ, 0xc0, !PT ;  /* 0x03fffff002057812 */ /* 0x000fe400078ec0ff */
[----:B------:R-:W-:Y:S02]  /*0b90*/  LOP3.LUT R4, R4, 0xfffffc00, RZ, 0xc0, !PT ;  /* 0xfffffc0004047812 */ /* 0x000fe400078ec0ff */
[----:B------:R-:W-:Y:S01]  /*0ba0*/  SHF.R.S32.HI R9, RZ, 0x1f, R228 ;  /* 0x0000001fff097819 */ /* 0x000fe200000114e4 */
[----:B------:R-:W-:Y:S01]  /*0bb0*/  IMAD.IADD R5, R234, 0x1, -R5 ;  /* 0x00000001ea057824 */ /* 0x000fe200078e0a05 */
[----:B------:R-:W-:-:S02]  /*0bc0*/  SHF.R.S32.HI R7, RZ, 0x4, R2 ;  /* 0x00000004ff077819 */ /* 0x000fc40000011402 */
[----:B------:R-:W-:Y:S01]  /*0bd0*/  LEA.HI R6, R9, R228, RZ, 0x2 ;  /* 0x000000e409067211 */ /* 0x000fe200078f10ff */
[----:B------:R-:W-:Y:S01]  /*0be0*/  IMAD R231, R5, 0x40, R4 ;  /* 0x0000004005e77824 */ /* 0x000fe200078e0204 */
[----:B------:R-:W-:Y:S02]  /*0bf0*/  LOP3.LUT R5, R10, 0xfffffffc, RZ, 0xc0, !PT ;  /* 0xfffffffc0a057812 */ /* 0x000fe400078ec0ff */
[--C-:B------:R-:W-:Y:S02]  /*0c00*/  SHF.R.S32.HI R8, RZ, 0x2, R6.reuse ;  /* 0x00000002ff087819 */ /* 0x100fe40000011406 */
[----:B------:R-:W-:Y:S01]  /*0c10*/  SHF.R.S32.HI R11, RZ, 0x1f, R6 ;  /* 0x0000001fff0b7819 */ /* 0x000fe20000011406 */
[----:B------:R-:W-:Y:S01]  /*0c20*/  IMAD.IADD R4, R234, 0x1, -R5 ;  /* 0x00000001ea047824 */ /* 0x000fe200078e0a05 */
[----:B------:R-:W-:Y:S02]  /*0c30*/  LEA.HI R2, R2, R7, RZ, 0x1 ;  /* 0x0000000702027211 */ /* 0x000fe400078f08ff */
[----:B------:R-:W-:-:S02]  /*0c40*/  LEA.HI R3, R3, R234, RZ, 0x3 ;  /* 0x000000ea03037211 */ /* 0x000fc400078f18ff */
[----:B------:R-:W-:Y:S02]  /*0c50*/  LEA.HI R11, R11, R8, RZ, 0x3 ;  /* 0x000000080b0b7211 */ /* 0x000fe400078f18ff */
[----:B------:R-:W-:Y:S02]  /*0c60*/  SHF.R.S32.HI R229, RZ, 0x7, R0 ;  /* 0x00000007ffe57819 */ /* 0x000fe40000011400 */
[----:B------:R-:W-:Y:S02]  /*0c70*/  LOP3.LUT R2, R2, 0x1ffffffe, RZ, 0xc0, !PT ;  /* 0x1ffffffe02027812 */ /* 0x000fe400078ec0ff */
[----:B------:R-:W-:Y:S02]  /*0c80*/  LOP3.LUT R5, R3, 0xfffffff8, RZ, 0xc0, !PT ;  /* 0xfffffff803057812 */ /* 0x000fe400078ec0ff */
[----:B------:R-:W-:Y:S01]  /*0c90*/  LOP3.LUT R11, R11, 0xfffffff8, RZ, 0xc0, !PT ;  /* 0xfffffff80b0b7812 */ /* 0x000fe200078ec0ff */
[----:B------:R-:W-:Y:S01]  /*0ca0*/  IMAD.IADD R2, R7, 0x1, -R2 ;  /* 0x0000000107027824 */ /* 0x000fe200078e0a02 */
[----:B------:R-:W-:Y:S01]  /*0cb0*/  LEA.HI R9, R9, R228, RZ, 0x5 ;  /* 0x000000e409097211 */ /* 0x000fe200078f28ff */
[----:B------:R-:W-:Y:S01]  /*0cc0*/  IMAD.IADD R22, R234, 0x1, -R5 ;  /* 0x00000001ea167824 */ /* 0x000fe200078e0a05 */
[----:B------:R-:W-:Y:S01]  /*0cd0*/  LEA.HI R0, R0, R229, RZ, 0x1 ;  /* 0x000000e500007211 */ /* 0x000fe200078f08ff */
[----:B------:R-:W-:Y:S01]  /*0ce0*/  IMAD.IADD R8, R8, 0x1, -R11 ;  /* 0x0000000108087824 */ /* 0x000fe200078e0a0b */
[----:B------:R-:W-:Y:S01]  /*0cf0*/  SHF.R.S32.HI R9, RZ, 0x5, R9 ;  /* 0x00000005ff097819 */ /* 0x000fe20000011409 */
[----:B------:R-:W-:Y:S01]  /*0d00*/  IMAD.SHL.U32 R16, R22, 0x8, RZ ;  /* 0x0000000816107824 */ /* 0x000fe200078e00ff */
[----:B------:R-:W-:Y:S01]  /*0d10*/  LEA.HI R7, R4, R4, RZ, 0x1 ;  /* 0x0000000404077211 */ /* 0x000fe200078f08ff */
[----:B------:R-:W-:Y:S01]  /*0d20*/  IMAD R231, R2, 0x8, R231 ;  /* 0x0000000802e77824 */ /* 0x000fe200078e02e7 */
        /* <DEDUP_REMOVED lines=13> */
.L_x_2059:
        /* <DEDUP_REMOVED lines=14> */
[----:B------:R-:W-:-:S04]  /*0ee0*/  @UP0 ULEA UR6, UP2, UR36, UR6, 0x2 ;  /* 0x0000000624060291 */ /* 0x000fc8000f84103f */
[----:B------:R-:W-:Y:S02]  /*0ef0*/  @UP0 ULEA.HI.X UR7, UR36, UR7, UR37, 0x2, UP2 ;  /* 0x0000000724070291 */ /* 0x000fe400090f1425 */
[----:B------:R-:W-:Y:S01]  /*0f00*/  @UP1 ULEA UR8, UP0, UR36, UR8, 0x2 ;  /* 0x0000000824081291 */ /* 0x000fe2000f80103f */
[----:B------:R-:W-:-:S03]  /*0f10*/  IMAD.U32 R2, RZ, RZ, UR6 ;  /* 0x00000006ff027e24 */ /* 0x000fc6000f8e00ff */
[----:B------:R-:W-:Y:S01]  /*0f20*/  @UP1 ULEA.HI.X UR9, UR36, UR9, UR37, 0x2, UP0 ;  /* 0x0000000924091291 */ /* 0x000fe200080f1425 */
[----:B------:R-:W-:Y:S01]  /*0f30*/  IMAD.U32 R3, RZ, RZ, UR7 ;  /* 0x00000007ff037e24 */ /* 0x000fe2000f8e00ff */
[----:B------:R-:W-:Y:S01]  /*0f40*/  ULDC.64 UR6, c[0x0][0x418] ;  /* 0x0001060000067ab9 */ /* 0x000fe20000000a00 */
[----:B------:R-:W-:-:S03]  /*0f50*/  IMAD.U32 R4, RZ, RZ, UR8 ;  /* 0x00000008ff047e24 */ /* 0x000fc6000f8e00ff */
[----:B------:R-:W-:Y:S01]  /*0f60*/  IMAD.U32 R5, RZ, RZ, UR9 ;  /* 0x00000009ff057e24 */ /* 0x000fe2000f8e00ff */
[----:B------:R-:W2:Y:S01]  /*0f70*/  @P0 LDG.E R2, desc[UR52][R2.64] ;  /* 0x0000003402020981 */ /* 0x000ea2000c1e1900 */
[----:B------:R-:W-:Y:S01]  /*0f80*/  UISETP.NE.U32.AND UP0, UPT, UR6, URZ, UPT ;  /* 0x0000003f0600728c */ /* 0x000fe2000bf05070 */
[----:B------:R-:W-:Y:S02]  /*0f90*/  ULDC.64 UR8, c[0x0][0xa20] ;  /* 0x0002880000087ab9 */ /* 0x000fe40000000a00 */
[----:B---3--:R-:W3:Y:S01]  /*0fa0*/  @P2 LDG.E R4, desc[UR52][R4.64] ;  /* 0x0000003404042981 */ /* 0x008ee2000c1e1900 */
[----:B------:R-:W-:Y:S01]  /*0fb0*/  UISETP.NE.AND.EX UP0, UPT, UR7, URZ, UPT, UP0 ;  /* 0x0000003f0700728c */ /* 0x000fe2000bf05300 */
[----:B------:R-:W-:Y:S01]  /*0fc0*/  ISETP.NE.U32.AND P1, PT, RZ, UR8, PT ;  /* 0x00000008ff007c0c */ /* 0x000fe2000bf25070 */
[----:B------:R-:W-:Y:S01]  /*0fd0*/  ULDC UR6, c[0x0][0x2f0] ;  /* 0x0000bc0000067ab9 */ /* 0x000fe20000000800 */
[----:B------:R-:W-:Y:S01]  /*0fe0*/  UMOV UR48, URZ ;  /* 0x0000003f00307c82 */ /* 0x000fe20008000000 */
[----:B------:R-:W-:Y:S01]  /*0ff0*/  USEL UR4, UR4, 0x1, UP0 ;  /* 0x0000000104047887 */ /* 0x000fe20008000000 */
[----:B------:R-:W-:Y:S01]  /*1000*/  ISETP.NE.AND.EX P1, PT, RZ, UR9, PT, P1 ;  /* 0x00000009ff007c0c */ /* 0x000fe2000bf25310 */
[----:B------:R-:W-:-:S02]  /*1010*/  ULDC UR49, c[0x0][0x288] ;  /* 0x0000a20000317ab9 */ /* 0x000fc40000000800 */
[----:B------:R-:W-:Y:S01]  /*1020*/  UIMAD UR4, UR4, UR6, URZ ;  /* 0x00000006040472a4 */ /* 0x000fe2000f8e023f */
[----:B--2---:R-:W-:Y:S02]  /*1030*/  @P0 R2UR UR48, R2 ;  /* 0x00000000023002ca */ /* 0x004fe400000e0000 */
        /* <DEDUP_REMOVED lines=15> */
.L_x_2003:
[----:B------:R-:W-:Y:S01]  /*1130*/  UMOV UR42, UR47 ;  /* 0x0000002f002a7c82 */ /* 0x000fe20008000000 */
[----:B------:R-:W-:Y:S05]  /*1140*/  @!P1 BRA `(.L_x_2004) ;  /* 0x00000000001c9947 */ /* 0x000fea0003800000 */
[----:B------:R-:W-:-:S04]  /*1150*/  ULEA UR4, UP0, UR36, UR8, 0x2 ;  /* 0x0000000824047291 */ /* 0x000fc8000f80103f */
[----:B------:R-:W-:Y:S02]  /*1160*/  ULEA.HI.X UR6, UR36, UR9, UR37, 0x2, UP0 ;  /* 0x0000000924067291 */ /* 0x000fe400080f1425 */
[----:B------:R-:W-:-:S04]  /*1170*/  IMAD.U32 R2, RZ, RZ, UR4 ;  /* 0x00000004ff027e24 */ /* 0x000fc8000f8e00ff */
[----:B------:R-:W-:-:S05]  /*1180*/  IMAD.U32 R3, RZ, RZ, UR6 ;  /* 0x00000006ff037e24 */ /* 0x000fca000f8e00ff */
[----:B------:R-:W2:Y:S02]  /*1190*/  LDG.E R2, desc[UR52][R2.64] ;  /* 0x0000003402027981 */ /* 0x000ea4000c1e1900 */
[----:B--2---:R-:W-:Y:S01]  /*11a0*/  R2UR UR4, R2 ;  /* 0x00000000020472ca */ /* 0x004fe200000e0000 */
[----:B------:R-:W-:-:S14]  /*11b0*/  BRA `(.L_x_2005) ;  /* 0x0000000000347947 */ /* 0x000fdc0003800000 */
.L_x_2004:
        /* <DEDUP_REMOVED lines=13> */
.L_x_2005:
[----:B------:R-:W-:Y:S01]  /*1290*/  UIADD3 UR48, -UR48, UR4, URZ ;  /* 0x0000000430307290 */ /* 0x000fe2000fffe13f */
[----:B------:R-:W-:Y:S01]  /*12a0*/  PLOP3.LUT P0, PT, PT, PT, PT, 0x80, 0x0 ;  /* 0x000000000000781c */ /* 0x000fe20003f0f070 */
[----:B------:R-:W-:Y:S01]  /*12b0*/  USHF.L.U32 UR39, UR5, 0x7, URZ ;  /* 0x0000000705277899 */ /* 0x000fe2000800063f */
[----:B------:R-:W-:Y:S01]  /*12c0*/  IMAD.MOV.U32 R0, RZ, RZ, RZ ;  /* 0x000000ffff007224 */ /* 0x000fe200078e00ff */
[----:B------:R-:W-:Y:S01]  /*12d0*/  ULDC UR4, c[0x0][0x448] ;  /* 0x0001120000047ab9 */ /* 0x000fe20000000800 */
[----:B------:R-:W-:Y:S01]  /*12e0*/  UIADD3 UR7, UR48, 0xe0, -UR49 ;  /* 0x000000e030077890 */ /* 0x000fe2000fffe831 */
[----:B------:R-:W-:Y:S01]  /*12f0*/  IMAD.MOV.U32 R2, RZ, RZ, RZ ;  /* 0x000000ffff027224 */ /* 0x000fe200078e00ff */
[----:B------:R-:W-:Y:S01]  /*1300*/  UISETP.NE.AND UP0, UPT, UR4, 0x1, UPT ;  /* 0x000000010400788c */ /* 0x000fe2000bf05270 */
[----:B------:R-:W-:Y:S01]  /*1310*/  CS2R R86, SRZ ;  /* 0x0000000000567805 */ /* 0x000fe2000001ff00 */
[----:B------:R-:W-:Y:S01]  /*1320*/  UIADD3 UR6, UR39, 0x7f, URZ ;  /* 0x0000007f27067890 */ /* 0x000fe2000fffe03f */
[----:B------:R-:W-:-:S02]  /*1330*/  CS2R R6, SRZ ;  /* 0x0000000000067805 */ /* 0x000fc4000001ff00 */
[----:B------:R-:W-:Y:S02]  /*1340*/  CS2R R84, SRZ ;  /* 0x0000000000547805 */ /* 0x000fe4000001ff00 */
[----:B------:R-:W-:Y:S02]  /*1350*/  CS2R R8, SRZ ;  /* 0x0000000000087805 */ /* 0x000fe4000001ff00 */
[----:B------:R-:W-:Y:S02]  /*1360*/  CS2R R78, SRZ ;  /* 0x00000000004e7805 */ /* 0x000fe4000001ff00 */
[----:B------:R-:W-:Y:S02]  /*1370*/  CS2R R10, SRZ ;  /* 0x00000000000a7805 */ /* 0x000fe4000001ff00 */
[----:B------:R-:W-:Y:S02]  /*1380*/  CS2R R76, SRZ ;  /* 0x00000000004c7805 */ /* 0x000fe4000001ff00 */
[----:B------:R-:W-:-:S02]  /*1390*/  CS2R R12, SRZ ;  /* 0x00000000000c7805 */ /* 0x000fc4000001ff00 */
[----:B------:R-:W-:Y:S01]  /*13a0*/  CS2R R70, SRZ ;  /* 0x0000000000467805 */ /* 0x000fe2000001ff00 */
[----:B------:R-:W-:Y:S01]  /*13b0*/  @UP0 ULDC UR4, c[0x0][0x44c] ;  /* 0x0001130000040ab9 */ /* 0x000fe20000000800 */
[----:B------:R-:W-:Y:S01]  /*13c0*/  @UP0 ULDC UR8, c[0x0][0x450] ;  /* 0x0001140000080ab9 */ /* 0x000fe20000000800 */
[----:B------:R-:W-:Y:S01]  /*13d0*/  UIMAD.WIDE.U32 UR4, UR6, UR4, URZ ;  /* 0x00000004060472a5 */ /* 0x000fe2000f8e003f */
[----:B------:R-:W-:Y:S02]  /*13e0*/  CS2R R14, SRZ ;  /* 0x00000000000e7805 */ /* 0x000fe4000001ff00 */
[----:B------:R-:W-:Y:S02]  /*13f0*/  CS2R R68, SRZ ;  /* 0x0000000000447805 */ /* 0x000fe4000001ff00 */
[----:B------:R-:W-:Y:S01]  /*1400*/  CS2R R20, SRZ ;  /* 0x0000000000147805 */ /* 0x000fe2000001ff00 */
[----:B------:R-:W-:Y:S01]  /*1410*/  @UP0 USHF.R.U32.HI UR6, URZ, UR8, UR5 ;  /* 0x000000083f060299 */ /* 0x000fe20008011605 */
[----:B------:R-:W-:Y:S01]  /*1420*/  CS2R R62, SRZ ;  /* 0x00000000003e7805 */ /* 0x000fe2000001ff00 */
[----:B------:R-:W-:Y:S01]  /*1430*/  UIADD3 UR5, UR48, 0xdf, URZ ;  /* 0x000000df30057890 */ /* 0x000fe2000fffe03f */
        /* <DEDUP_REMOVED lines=16> */
[----:B------:R-:W-:-:S02]  /*1540*/  CS2R R30, SRZ ;  /* 0x00000000001e7805 */ /* 0x000fc4000001ff00 */
[----:B------:R-:W-:Y:S02]  /*1550*/  CS2R R42, SRZ ;  /* 0x00000000002a7805 */ /* 0x000fe4000001ff00 */
[----:B------:R-:W-:Y:S01]  /*1560*/  CS2R R36, SRZ ;  /* 0x0000000000247805 */ /* 0x000fe2000001ff00 */
[----:B------:R-:W-:Y:S01]  /*1570*/  UISETP.LT.AND UP0, UPT, UR4, UR6, UPT ;  /* 0x000000060400728c */ /* 0x000fe2000bf01270 */
[----:B------:R-:W-:Y:S02]  /*1580*/  CS2R R40, SRZ ;  /* 0x0000000000287805 */ /* 0x000fe4000001ff00 */
[----:B------:R-:W-:Y:S01]  /*1590*/  CS2R R38, SRZ ;  /* 0x0000000000267805 */ /* 0x000fe2000001ff00 */
[----:B------:R-:W-:Y:S01]  /*15a0*/  IMAD.MOV.U32 R34, RZ, RZ, RZ ;  /* 0x000000ffff227224 */ /* 0x000fe200078e00ff */
[----:B------:R-:W-:Y:S01]  /*15b0*/  USEL UR51, UR4, UR6, UP0 ;  /* 0x0000000604337287 */ /* 0x000fe20008000000 */
[----:B------:R-:W-:Y:S02]  /*15c0*/  CS2R R88, SRZ ;  /* 0x0000000000587805 */ /* 0x000fe4000001ff00 */
[----:B------:R-:W-:-:S02]  /*15d0*/  CS2R R48, SRZ ;  /* 0x0000000000307805 */ /* 0x000fc4000001ff00 */
[----:B------:R-:W-:Y:S01]  /*15e0*/  CS2R R90, SRZ ;  /* 0x00000000005a7805 */ /* 0x000fe2000001ff00 */
[----:B------:R-:W-:Y:S01]  /*15f0*/  UISETP.GE.AND UP0, UPT, UR51, 0x1, UPT ;  /* 0x000000013300788c */ /* 0x000fe2000bf06270 */
[----:B------:R-:W-:Y:S02]  /*1600*/  CS2R R56, SRZ ;  /* 0x0000000000387805 */ /* 0x000fe4000001ff00 */
[----:B------:R-:W-:Y:S01]  /*1610*/  CS2R R92, SRZ ;  /* 0x00000000005c7805 */ /* 0x000fe2000001ff00 */
[----:B------:R-:W-:Y:S01]  /*1620*/  IMAD.MOV.U32 R65, RZ, RZ, RZ ;  /* 0x000000ffff417224 */ /* 0x000fe200078e00ff */
[----:B------:R-:W-:Y:S02]  /*1630*/  CS2R R94, SRZ ;  /* 0x00000000005e7805 */ /* 0x000fe4000001ff00 */
[----:B------:R-:W-:-:S13]  /*1640*/  PLOP3.LUT P1, PT, PT, PT, UP0, 0x80, 0x0 ;  /* 0x000000000000781c */ /* 0x000fda0003f2f008 */
[----:B------:R-:W-:Y:S05]  /*1650*/  @!P1 BRA `(.L_x_2006) ;  /* 0x000000f400709947 */ /* 0x000fea0003800000 */
        /* <DEDUP_REMOVED lines=31> */
.L_x_2007:
        /* <DEDUP_REMOVED lines=54> */
.L_x_2153:
[----:B------:R-:W-:Y:S05]  /*1bb0*/  @!P0 BRA `(.L_x_2009) ;  /* 0x0000000000048947 */ /* 0x000fea0003800000 */
[----:B------:R-:W-:Y:S01]  /*1bc0*/  BPT.TRAP 0x1 ;  /* 0x000000040000795c */ /* 0x000fe20000300000 */
.L_x_2009:
[----:B------:R-:W-:Y:S02]  /*1bd0*/  IMAD.U32 R2, RZ, RZ, UR50 ;  /* 0x00000032ff027e24 */ /* 0x000fe4000f8e00ff */
[----:B0-----:R-:W-:-:S03]  /*1be0*/  IMAD.U32 R3, RZ, RZ, UR44 ;  /* 0x0000002cff037e24 */ /* 0x001fc6000f8e00ff */
[----:B------:R-:W-:Y:S02]  /*1bf0*/  LEA R2, R2, UR41, 0x3 ;  /* 0x0000002902027c11 */ /* 0x000fe4000f8e18ff */
[----:B------:R-:W-:-:S04]  /*1c00*/  SHF.L.U32 R3, R3, 0x1f, RZ ;  /* 0x0000001f03037819 */ /* 0x000fc800000006ff */
[----:B------:R0:W1:Y:S01]  /*1c10*/  SYNCS.PHASECHK.TRANS64.TRYWAIT P1, [R2+URZ+0x2e830], R3 ;  /* 0x02e83003020075a7 */ /* 0x000062000802017f */
[----:B------:R-:W-:Y:S05]  /*1c20*/  @!P0 BRA `(.L_x_2010) ;  /* 0x0000000000048947 */ /* 0x000fea0003800000 */
[----:B------:R-:W-:Y:S01]  /*1c30*/  BPT.TRAP 0x1 ;  /* 0x000000040000795c */ /* 0x000fe20000300000 */
.L_x_2010:
[----:B-1----:R-:W-:Y:S05]  /*1c40*/  @P1 BRA `(.L_x_2011) ;  /* 0x0000000000081947 */ /* 0x002fea0003800000 */
[----:B------:R-:W1:Y:S02]  /*1c50*/  SYNCS.PHASECHK.TRANS64.TRYWAIT P1, [R2+URZ+0x2e830], R3 ;  /* 0x02e83003020075a7 */ /* 0x000e64000802017f */
[----:B-1----:R-:W-:Y:S05]  /*1c60*/  @!P1 BRA `(.L_x_2012) ;  /* 0x0000017000409947 */ /* 0x002fea0003800000 */
.L_x_2011:
        /* <DEDUP_REMOVED lines=147> */
[----:B------:R-:W-:Y:S02]  /*25a0*/  UMOV UR7, 0xffffff20 ;  /* 0xffffff2000077882 */ /* 0x000fe40000000000 */
[----:B------:R-:W-:Y:S01]  /*25b0*/  UIMAD UR7, UR51, UR7, 0xe1 ;  /* 0x000000e1330774a4 */ /* 0x000fe2000f8e0207 */
        /* <DEDUP_REMOVED lines=104> */
[----:B------:R-:W-:Y:S01]  /*2c40*/  FMUL.FTZ R73, R0, R74 ;  /* 0x0000004a00497220 */ /* 0x000fe20000410000 */
[----:B------:R-:W-:-:S02]  /*2c50*/  IMAD.U32 R82, RZ, RZ, UR7 ;  /* 0x00000007ff527e24 */ /* 0x000fc4000f8e00ff */
[C---:B------:R-:W-:Y:S01]  /*2c60*/  FMUL.FTZ R74, R0.reuse, R78 ;  /* 0x0000004e004a7220 */ /* 0x040fe20000410000 */
[C---:B------:R-:W-:Y:S01]  /*2c70*/  FMUL.FTZ R78, R0.reuse, R87 ;  /* 0x00000057004e7220 */ /* 0x040fe20000410000 */
[C---:B------:R-:W-:Y:S01]  /*2c80*/  FMUL.FTZ R117, R0.reuse, R81 ;  /* 0x0000005100757220 */ /* 0x040fe20000410000 */
[----:B------:R-:W-:Y:S01]  /*2c90*/  IMAD R82, R17, -0x2, R82 ;  /* 0xfffffffe11527824 */ /* 0x000fe200078e0252 */
        /* <DEDUP_REMOVED lines=23> */
[----:B------:R-:W-:Y:S01]  /*2e10*/  UIMAD UR6, UR51, -0xe0, UR48 ;  /* 0xffffff20330678a4 */ /* 0x000fe2000f8e0230 */
[C---:B------:R-:W-:Y:S01]  /*2e20*/  FMUL.FTZ R131, R0.reuse, R68 ;  /* 0x0000004400837220 */ /* 0x040fe20000410000 */
[----:B------:R-:W-:Y:S01]  /*2e30*/  WARPGROUP.ARRIVE ;  /* 0x00000000000079c5 */ /* 0x000fe20000000000 */
[----:B------:R-:W-:Y:S01]  /*2e40*/  IADD3 R82, -R57, UR48, R82 ;  /* 0x0000003039527c10 */ /* 0x000fe2000fffe152 */
[----:B------:R-:W0:Y:S01]  /*2e50*/  SHFL.IDX PT, R56, R80, RZ, 0x1c1f ;  /* 0x001c1fff50387589 */ /* 0x000e2200000e0000 */
[----:B------:R-:W-:Y:S01]  /*2e60*/  UIADD3 UR6, UR6, 0xe0, URZ ;  /* 0x000000e006067890 */ /* 0x000fe2000fffe03f */
[C---:B------:R-:W-:Y:S01]  /*2e70*/  FMUL.FTZ R57, R0.reuse, R59 ;  /* 0x0000003b00397220 */ /* 0x040fe20000410000 */
[C---:B------:R-:W-:Y:S01]  /*2e80*/  FMUL.FTZ R127, R0.reuse, R61 ;  /* 0x0000003d007f7220 */ /* 0x040fe20000410000 */
[----:B------:R-:W-:Y:S01]  /*2e90*/  QGMMA.64x32x32.F32.E4M3.E4M3 R40, gdesc[UR12], R40, gsb0 ;  /* 0x006000000c2879f3 */ /* 0x000fe20008000828 */
[----:B------:R-:W-:Y:S01]  /*2ea0*/  UIADD3 UR14, UR20, 0x606, URZ ;  /* 0x00000606140e7890 */ /* 0x000fe2000fffe03f */
[----:B------:R-:W5:Y:S01]  /*2eb0*/  MUFU.TANH R115, R115 ;  /* 0x0000007300737308 */ /* 0x000f620000002400 */
[----:B------:R-:W-:Y:S01]  /*2ec0*/  IMAD.U32 R60, RZ, RZ, UR6 ;  /* 0x00000006ff3c7e24 */ /* 0x000fe2000f8e00ff */
[----:B------:R-:W-:Y:S01]  /*2ed0*/  UMOV UR15, 0x40000040 ;  /* 0x40000040000f7882 */ /* 0x000fe20000000000 */
[C---:B------:R-:W-:Y:S01]  /*2ee0*/  FMUL.FTZ R64, R0.reuse, R64 ;  /* 0x0000004000407220 */ /* 0x040fe20000410000 */
[----:B------:R-:W-:Y:S01]  /*2ef0*/  FMUL.FTZ R65, R0, R65 ;  /* 0x0000004100417220 */ /* 0x000fe20000410000 */
[----:B------:R-:W-:-:S02]  /*2f00*/  IMAD R81, R17, -0x2, R60 ;  /* 0xfffffffe11517824 */ /* 0x000fc400078e023c */
[C---:B------:R-:W-:Y:S01]  /*2f10*/  FMUL.FTZ R69, R0.reuse, R69 ;  /* 0x0000004500457220 */ /* 0x040fe20000410000 */
[----:B------:R-:W-:Y:S01]  /*2f20*/  FMUL.FTZ R60, R0, R66 ;  /* 0x00000042003c7220 */ /* 0x000fe20000410000 */
[----:B------:R-:W5:Y:S01]  /*2f30*/  MUFU.TANH R117, R117 ;  /* 0x0000007500757308 */ /* 0x000f620000002400 */
[----:B------:R-:W5:Y:S01]  /*2f40*/  SHFL.IDX PT, R133, R80, 0x1, 0x1c1f ;  /* 0x003c1f0050857f89 */ /* 0x000f6200000e0000 */
[----:B------:R-:W-:Y:S02]  /*2f50*/  @UP0 ULDC UR6, c[0x0][0x44c] ;  /* 0x0001130000060ab9 */ /* 0x000fe40000000800 */
[----:B------:R-:W-:-:S04]  /*2f60*/  UIMAD.WIDE.U32 UR6, UR39, UR6, URZ ;  /* 0x00000006270672a5 */ /* 0x000fc8000f8e003f */
[----:B------:R-:W5:Y:S01]  /*2f70*/  MUFU.TANH R84, R84 ;  /* 0x0000005400547308 */ /* 0x000f620000002400 */
[----:B0-----:R-:W-:Y:S01]  /*2f80*/  VIADDMNMX R68, R56, R82, R81, PT ;  /* 0x0000005238447246 */ /* 0x001fe20003800151 */
[C---:B------:R-:W-:Y:S01]  /*2f90*/  FMUL.FTZ R56, R0.reuse, R58 ;  /* 0x0000003a00387220 */ /* 0x040fe20000410000 */
[C---:B------:R-:W-:Y:S01]  /*2fa0*/  FMUL.FTZ R58, R0.reuse, R62 ;  /* 0x0000003e003a7220 */ /* 0x040fe20000410000 */
[----:B------:R-:W-:Y:S01]  /*2fb0*/  FMUL.FTZ R62, R0, R70 ;  /* 0x00000046003e7220 */ /* 0x000fe20000410000 */
[C---:B------:R-:W-:Y:S01]  /*2fc0*/  ISETP.GT.AND P5, PT, R68.reuse, RZ, PT ;  /* 0x000000ff4400720c */ /* 0x040fe20003fa4270 */
[----:B------:R-:W-:Y:S01]  /*2fd0*/  UMOV UR6, URZ ;  /* 0x0000003f00067c82 */ /* 0x000fe20008000000 */
[C---:B------:R-:W-:Y:S01]  /*2fe0*/  ISETP.GT.AND P6, PT, R68.reuse, 0x1, PT ;  /* 0x000000014400780c */ /* 0x040fe20003fc4270 */
[----:B------:R-:W0:Y:S01]  /*2ff0*/  MUFU.TANH R85, R85 ;  /* 0x0000005500557308 */ /* 0x000e220000002400 */
[----:B------:R-:W-:Y:S02]  /*3000*/  ISETP.GT.AND P3, PT, R68, 0x8, PT ;  /* 0x000000084400780c */ /* 0x000fe40003f64270 */
[----:B------:R-:W-:-:S02]  /*3010*/  FSEL R120, R120, -INF , P5 ;  /* 0xff80000078787808 */ /* 0x000fc40002800000 */
[----:B-1----:R-:W-:Y:S02]  /*3020*/  FSEL R136, R136, -INF , P6 ;  /* 0xff80000088887808 */ /* 0x002fe40003000000 */
[----:B------:R-:W-:Y:S01]  /*3030*/  ISETP.GT.AND P4, PT, R68, 0x9, PT ;  /* 0x000000094400780c */ /* 0x000fe20003f84270 */
[----:B------:R-:W1:Y:S01]  /*3040*/  MUFU.TANH R83, R83 ;  /* 0x0000005300537308 */ /* 0x000e620000002400 */
[----:B--2---:R-:W-:Y:S02]  /*3050*/  FSEL R114, R121, -INF , P3 ;  /* 0xff80000079727808 */ /* 0x004fe40001800000 */
[----:B------:R-:W-:Y:S02]  /*3060*/  FMNMX.FTZ R59, R120, R136, !PT ;  /* 0x00000088783b7209 */ /* 0x000fe40007810000 */
[----:B------:R-:W-:Y:S02]  /*3070*/  ISETP.GT.AND P5, PT, R68, 0x10, PT ;  /* 0x000000104400780c */ /* 0x000fe40003fa4270 */
[----:B---3--:R-:W-:Y:S01]  /*3080*/  FSEL R124, R124, -INF , P4 ;  /* 0xff8000007c7c7808 */ /* 0x008fe20002000000 */
[----:B------:R-:W2:Y:S01]  /*3090*/  MUFU.TANH R87, R87 ;  /* 0x0000005700577308 */ /* 0x000ea20000002400 */
[----:B------:R-:W-:Y:S01]  /*30a0*/  FMNMX.FTZ R61, R114, R59, !PT ;  /* 0x0000003b723d7209 */ /* 0x000fe20007810000 */
[----:B------:R-:W-:Y:S01]  /*30b0*/  FMUL.FTZ R59, R0, R63 ;  /* 0x0000003f003b7220 */ /* 0x000fe20000410000 */
[----:B------:R-:W-:-:S02]  /*30c0*/  ISETP.GT.AND P6, PT, R68, 0x11, PT ;  /* 0x000000114400780c */ /* 0x000fc40003fc4270 */
[----:B----4-:R-:W-:Y:S02]  /*30d0*/  FSEL R118, R137, -INF , P5 ;  /* 0xff80000089767808 */ /* 0x010fe40002800000 */
[----:B------:R-:W-:Y:S01]  /*30e0*/  FMNMX.FTZ R63, R124, R61, !PT ;  /* 0x0000003d7c3f7209 */ /* 0x000fe20007810000 */
[----:B------:R-:W-:Y:S01]  /*30f0*/  FMUL.FTZ R61, R0, R67 ;  /* 0x00000043003d7220 */ /* 0x000fe20000410000 */
[----:B------:R-:W-:Y:S01]  /*3100*/  ISETP.GT.AND P3, PT, R68, 0x18, PT ;  /* 0x000000184400780c */ /* 0x000fe20003f64270 */
[----:B------:R-:W3:Y:S01]  /*3110*/  MUFU.TANH R119, R119 ;  /* 0x0000007700777308 */ /* 0x000ee20000002400 */
[----:B-----5:R-:W-:Y:S02]  /*3120*/  FSEL R130, R129, -INF , P6 ;  /* 0xff80000081827808 */ /* 0x020fe40003000000 */
[----:B------:R-:W-:Y:S01]  /*3130*/  FMNMX.FTZ R67, R118, R63, !PT ;  /* 0x0000003f76437209 */ /* 0x000fe20007810000 */
[----:B------:R-:W-:Y:S01]  /*3140*/  FMUL.FTZ R63, R0, R71 ;  /* 0x00000047003f7220 */ /* 0x000fe20000410000 */
[----:B------:R-:W-:-:S02]  /*3150*/  ISETP.GT.AND P4, PT, R68, 0x19, PT ;  /* 0x000000194400780c */ /* 0x000fc40003f84270 */
[----:B------:R-:W-:Y:S01]  /*3160*/  FSEL R70, R125, -INF , P3 ;  /* 0xff8000007d467808 */ /* 0x000fe20001800000 */
[----:B------:R-:W-:Y:S02]  /*3170*/  WARPGROUP.DEPBAR.LE gsb0, 0x0 ;  /* 0x00008000000079c5 */ /* 0x000fe40000010000 */
[----:B------:R-:W-:Y:S01]  /*3180*/  FMNMX.FTZ R67, R130, R67, !PT ;  /* 0x0000004382437209 */ /* 0x000fe20007810000 */
[----:B------:R-:W-:Y:S01]  /*3190*/  WARPGROUP.ARRIVE ;  /* 0x00000000000079c5 */ /* 0x000fe20000000000 */
[----:B------:R-:W-:Y:S01]  /*31a0*/  ISETP.GT.AND P3, PT, R68, 0x20, PT ;  /* 0x000000204400780c */ /* 0x000fe20003f64270 */
[----:B------:R-:W4:Y:S01]  /*31b0*/  MUFU.TANH R127, R127 ;  /* 0x0000007f007f7308 */ /* 0x000f220000002400 */
[----:B------:R-:W-:Y:S01]  /*31c0*/  FSEL R144, R128, -INF , P4 ;  /* 0xff80000080907808 */ /* 0x000fe20002000000 */
[----:B------:R-:W-:Y:S01]  /*31d0*/  FMUL.FTZ R41, R0, R41 ;  /* 0x0000002900297220 */ /* 0x000fe20000410000 */
[----:B------:R-:W-:Y:S01]  /*31e0*/  FMNMX.FTZ R67, R70, R67, !PT ;  /* 0x0000004346437209 */ /* 0x000fe20007810000 */
[----:B------:R-:W-:Y:S01]  /*31f0*/  QGMMA.64x32x32.F32.E4M3.E4M3 R24, gdesc[UR12], R24, gsb0 ;  /* 0x006000000c1879f3 */ /* 0x000fe20008000818 */
[----:B------:R-:W-:Y:S01]  /*3200*/  ISETP.GT.AND P4, PT, R68, 0x21, PT ;  /* 0x000000214400780c */ /* 0x000fe20003f84270 */
[----:B------:R-:W-:Y:S01]  /*3210*/  FMUL.FTZ R44, R0, R44 ;  /* 0x0000002c002c7220 */ /* 0x000fe20000410000 */
[----:B------:R-:W-:Y:S01]  /*3220*/  FSEL R146, R122, -INF , P3 ;  /* 0xff8000007a927808 */ /* 0x000fe20001800000 */
[----:B------:R-:W5:Y:S01]  /*3230*/  MUFU.TANH R64, R64 ;  /* 0x0000004000407308 */ /* 0x000f620000002400 */
[----:B------:R-:W-:Y:S01]  /*3240*/  FMNMX.FTZ R67, R144, R67, !PT ;  /* 0x0000004390437209 */ /* 0x000fe20007810000 */
[----:B------:R-:W-:Y:S01]  /*3250*/  FMUL.FTZ R40, R0, R40 ;  /* 0x0000002800287220 */ /* 0x000fe20000410000 */
[----:B------:R-:W-:Y:S01]  /*3260*/  ISETP.GT.AND P3, PT, R68, 0x28, PT ;  /* 0x000000284400780c */ /* 0x000fe20003f64270 */
[C---:B------:R-:W-:Y:S01]  /*3270*/  FMUL.FTZ R45, R0.reuse, R45 ;  /* 0x0000002d002d7220 */ /* 0x040fe20000410000 */
[----:B------:R-:W-:Y:S01]  /*3280*/  FSEL R152, R123, -INF , P4 ;  /* 0xff8000007b987808 */ /* 0x000fe20002000000 */
[----:B------:R-:W-:Y:S01]  /*3290*/  FMUL.FTZ R49, R0, R49 ;  /* 0x0000003100317220 */ /* 0x000fe20000410000 */
[----:B------:R-:W-:Y:S01]  /*32a0*/  FMNMX.FTZ R67, R146, R67, !PT ;  /* 0x0000004392437209 */ /* 0x000fe20007810000 */
[----:B------:R-:W5:Y:S01]  /*32b0*/  MUFU.TANH R65, R65 ;  /* 0x0000004100417308 */ /* 0x000f620000002400 */
[----:B------:R-:W-:Y:S01]  /*32c0*/  ISETP.GT.AND P4, PT, R68, 0x29, PT ;  /* 0x000000294400780c */ /* 0x000fe20003f84270 */
[----:B------:R-:W-:Y:S01]  /*32d0*/  FMUL.FTZ R53, R0, R53 ;  /* 0x0000003500357220 */ /* 0x000fe20000410000 */
        /* <DEDUP_REMOVED lines=9> */
[----:B------:R-:W-:Y:S01]  /*3370*/  @UP0 ULDC UR14, c[0x0][0x450] ;  /* 0x00011400000e0ab9 */ /* 0x000fe20000000800 */
[----:B------:R-:W-:Y:S01]  /*3380*/  ISETP.GT.AND P4, PT, R68, 0x31, PT ;  /* 0x000000314400780c */ /* 0x000fe20003f84270 */
[----:B------:R-:W-:Y:S01]  /*3390*/  @UP0 USHF.R.U32.HI UR11, URZ, UR14, UR7 ;  /* 0x0000000e3f0b0299 */ /* 0x000fe20008011607 */
[----:B------:R-:W-:Y:S01]  /*33a0*/  FSEL R158, R109, -INF , P3 ;  /* 0xff8000006d9e7808 */ /* 0x000fe20001800000 */
[----:B------:R0:W-:Y:S01]  /*33b0*/  MUFU.TANH R66, R40 ;  /* 0x0000002800427308 */ /* 0x0001e20000002400 */
[----:B------:R-:W-:Y:S01]  /*33c0*/  FMNMX.FTZ R67, R154, R67, !PT ;  /* 0x000000439a437209 */ /* 0x000fe20007810000 */
[----:B------:R-:W-:Y:S01]  /*33d0*/  UIADD3 UR7, UR11, UR48, -UR49 ;  /* 0x000000300b077290 */ /* 0x000fe2000fffe831 */
[----:B------:R-:W-:-:S02]  /*33e0*/  ISETP.GT.AND P3, PT, R68, 0x38, PT ;  /* 0x000000384400780c */ /* 0x000fc40003f64270 */
[----:B------:R-:W-:Y:S01]  /*33f0*/  FSEL R156, R112, -INF , P4 ;  /* 0xff800000709c7808 */ /* 0x000fe20002000000 */
[----:B------:R-:W-:Y:S01]  /*3400*/  UIMAD.WIDE UR6, UR7, -0x6db6db6d, UR6 ;  /* 0x92492493070678a5 */ /* 0x000fe2000f8e0206 */
[----:B------:R-:W-:Y:S01]  /*3410*/  FMNMX.FTZ R67, R158, R67, !PT ;  /* 0x000000439e437209 */ /* 0x000fe20007810000 */
[----:B------:R-:W5:Y:S01]  /*3420*/  MUFU.TANH R131, R131 ;  /* 0x0000008300837308 */ /* 0x000f620000002400 */
[----:B------:R-:W-:Y:S01]  /*3430*/  ISETP.GT.AND P6, PT, R68, 0x39, PT ;  /* 0x000000394400780c */ /* 0x000fe20003fc4270 */
[----:B0-----:R-:W-:Y:S01]  /*3440*/  FMUL.FTZ R40, R0, R42 ;  /* 0x0000002a00287220 */ /* 0x001fe20000410000 */
[----:B------:R-:W-:Y:S01]  /*3450*/  FSEL R148, R113, -INF , P3 ;  /* 0xff80000071947808 */ /* 0x000fe20001800000 */
[----:B------:R-:W-:Y:S01]  /*3460*/  USHF.R.U32.HI UR6, URZ, 0x1f, UR7 ;  /* 0x0000001f3f067899 */ /* 0x000fe20008011607 */
[----:B------:R-:W-:Y:S02]  /*3470*/  FMNMX.FTZ R67, R156, R67, !PT ;  /* 0x000000439c437209 */ /* 0x000fe40007810000 */
[----:B------:R-:W-:Y:S01]  /*3480*/  ISETP.GT.AND P4, PT, R68, 0x40, PT ;  /* 0x000000404400780c */ /* 0x000fe20003f84270 */
[----:B------:R-:W0:Y:S01]  /*3490*/  MUFU.TANH R69, R69 ;  /* 0x0000004500457308 */ /* 0x000e220000002400 */
[----:B------:R-:W-:Y:S01]  /*34a0*/  FSEL R142, R116, -INF , P6 ;  /* 0xff800000748e7808 */ /* 0x000fe20003000000 */
[----:B------:R-:W-:Y:S01]  /*34b0*/  ULEA.HI.SX32 UR6, UR7, UR6, 0x19 ;  /* 0x0000000607067291 */ /* 0x000fe2000f8fca3f */
[----:B------:R-:W-:-:S02]  /*34c0*/  FMNMX.FTZ R67, R148, R67, !PT ;  /* 0x0000004394437209 */ /* 0x000fc40007810000 */
[----:B------:R-:W-:Y:S01]  /*34d0*/  ISETP.GT.AND P5, PT, R68, 0x41, PT ;  /* 0x000000414400780c */ /* 0x000fe20003fa4270 */
[----:B------:R-:W-:Y:S01]  /*34e0*/  UISETP.LT.AND UP1, UPT, URZ, UR6, UPT ;  /* 0x000000063f00728c */ /* 0x000fe2000bf21270 */
[----:B------:R-:W-:Y:S01]  /*34f0*/  FSEL R140, R88, -INF , P4 ;  /* 0xff800000588c7808 */ /* 0x000fe20002000000 */
[----:B------:R-:W-:Y:S01]  /*3500*/  MUFU.TANH R3, R3 ;  /* 0x0000000300037308 */ /* 0x000fe20000002400 */
[----:B------:R-:W-:Y:S01]  /*3510*/  FMNMX.FTZ R67, R142, R67, !PT ;  /* 0x000000438e437209 */ /* 0x000fe20007810000 */
[----:B------:R-:W-:Y:S01]  /*3520*/  USEL UR51, URZ, UR6, !UP1 ;  /* 0x000000063f337287 */ /* 0x000fe2000c800000 */
[----:B------:R-:W-:Y:S02]  /*3530*/  ISETP.GT.AND P3, PT, R68, 0x48, PT ;  /* 0x000000484400780c */ /* 0x000fe40003f64270 */
[----:B------:R-:W-:Y:S01]  /*3540*/  FSEL R138, R106, -INF , P5 ;  /* 0xff8000006a8a7808 */ /* 0x000fe20002800000 */
[----:B------:R-:W-:Y:S01]  /*3550*/  UISETP.GE.AND UP1, UPT, UR54, UR51, UPT ;  /* 0x000000333600728c */ /* 0x000fe2000bf26270 */
[----:B------:R-:W-:Y:S01]  /*3560*/  FMNMX.FTZ R67, R140, R67, !PT ;  /* 0x000000438c437209 */ /* 0x000fe20007810000 */
[----:B------:R-:W0:Y:S01]  /*3570*/  MUFU.TANH R88, R44 ;  /* 0x0000002c00587308 */ /* 0x000e220000002400 */
[----:B------:R-:W-:Y:S01]  /*3580*/  ISETP.GT.AND P4, PT, R68, 0x49, PT ;  /* 0x000000494400780c */ /* 0x000fe20003f84270 */
[----:B------:R-:W-:-:S02]  /*3590*/  WARPGROUP.DEPBAR.LE gsb0, 0x0 ;  /* 0x00008000000079c5 */ /* 0x000fc40000010000 */
[----:B------:R-:W-:Y:S01]  /*35a0*/  FSEL R134, R107, -INF , P3 ;  /* 0xff8000006b867808 */ /* 0x000fe20001800000 */
[----:B------:R-:W-:Y:S01]  /*35b0*/  FMUL.FTZ R113, R0, R35 ;  /* 0x0000002300717220 */ /* 0x000fe20000410000 */
[----:B------:R-:W-:Y:S02]  /*35c0*/  FMNMX.FTZ R67, R138, R67, !PT ;  /* 0x000000438a437209 */ /* 0x000fe40007810000 */
[----:B------:R-:W-:Y:S01]  /*35d0*/  ISETP.GT.AND P5, PT, R68, 0x50, PT ;  /* 0x000000504400780c */ /* 0x000fe20003fa4270 */
[----:B------:R-:W-:Y:S01]  /*35e0*/  MUFU.TANH R107, R53 ;  /* 0x00000035006b7308 */ /* 0x000fe20000002400 */
[----:B------:R-:W-:Y:S02]  /*35f0*/  FSEL R132, R110, -INF , P4 ;  /* 0xff8000006e847808 */ /* 0x000fe40002000000 */
[----:B------:R-:W-:Y:S02]  /*3600*/  FMNMX.FTZ R67, R134, R67, !PT ;  /* 0x0000004386437209 */ /* 0x000fe40007810000 */
[----:B------:R-:W-:-:S02]  /*3610*/  ISETP.GT.AND P3, PT, R68, 0x51, PT ;  /* 0x000000514400780c */ /* 0x000fc40003f64270 */
[----:B------:R-:W-:Y:S01]  /*3620*/  FSEL R128, R111, -INF , P5 ;  /* 0xff8000006f807808 */ /* 0x000fe20002800000 */
[----:B------:R-:W-:Y:S01]  /*3630*/  MUFU.TANH R5, R5 ;  /* 0x0000000500057308 */ /* 0x000fe20000002400 */
[----:B------:R-:W-:Y:S01]  /*3640*/  FMNMX.FTZ R67, R132, R67, !PT ;  /* 0x0000004384437209 */ /* 0x000fe20007810000 */
[----:B------:R-:W-:Y:S01]  /*3650*/  FMUL.FTZ R111, R0, R31 ;  /* 0x0000001f006f7220 */ /* 0x000fe20000410000 */
        /* <DEDUP_REMOVED lines=13> */
[----:B------:R-:W0:Y:S01]  /*3730*/  MUFU.TANH R101, R48 ;  /* 0x0000003000657308 */ /* 0x000e220000002400 */
[----:B------:R-:W-:Y:S02]  /*3740*/  FMNMX.FTZ R67, R116, R67, !PT ;  /* 0x0000004374437209 */ /* 0x000fe40007810000 */
[----:B------:R-:W-:Y:S02]  /*3750*/  ISETP.GT.AND P4, PT, R68, 0x68, PT ;  /* 0x000000684400780c */ /* 0x000fe40003f84270 */
[----:B------:R-:W-:Y:S02]  /*3760*/  FSEL R110, R102, -INF , P3 ;  /* 0xff800000666e7808 */ /* 0x000fe40001800000 */
[----:B------:R-:W-:Y:S01]  /*3770*/  FMNMX.FTZ R67, R112, R67, !PT ;  /* 0x0000004370437209 */ /* 0x000fe20007810000 */
[----:B------:R-:W-:Y:S01]  /*3780*/  MUFU.TANH R7, R7 ;  /* 0x0000000700077308 */ /* 0x000fe20000002400 */
[----:B------:R-:W-:-:S02]  /*3790*/  ISETP.GT.AND P3, PT, R68, 0x69, PT ;  /* 0x000000694400780c */ /* 0x000fc40003f64270 */
[----:B------:R-:W-:Y:S02]  /*37a0*/  FSEL R108, R99, -INF , P4 ;  /* 0xff800000636c7808 */ /* 0x000fe40002000000 */
[----:B------:R-:W-:Y:S02]  /*37b0*/  FMNMX.FTZ R67, R110, R67, !PT ;  /* 0x000000436e437209 */ /* 0x000fe40007810000 */
[----:B------:R-:W-:Y:S01]  /*37c0*/  ISETP.GT.AND P4, PT, R68, 0x70, PT ;  /* 0x000000704400780c */ /* 0x000fe20003f84270 */
[----:B------:R1:W0:Y:S01]  /*37d0*/  MUFU.TANH R99, R49 ;  /* 0x0000003100637308 */ /* 0x0002220000002400 */
[----:B------:R-:W-:Y:S02]  /*37e0*/  FSEL R106, R103, -INF , P3 ;  /* 0xff800000676a7808 */ /* 0x000fe40001800000 */
[----:B------:R-:W-:Y:S02]  /*37f0*/  FMNMX.FTZ R67, R108, R67, !PT ;  /* 0x000000436c437209 */ /* 0x000fe40007810000 */
[----:B------:R-:W-:-:S02]  /*3800*/  ISETP.GT.AND P3, PT, R68, 0x71, PT ;  /* 0x000000714400780c */ /* 0x000fc40003f64270 */
[----:B------:R-:W-:Y:S01]  /*3810*/  FSEL R102, R115, -INF , P4 ;  /* 0xff80000073667808 */ /* 0x000fe20002000000 */
[----:B------:R2:W0:Y:S01]  /*3820*/  MUFU.TANH R103, R52 ;  /* 0x0000003400677308 */ /* 0x0004220000002400 */
[----:B------:R-:W-:Y:S01]  /*3830*/  FMNMX.FTZ R67, R106, R67, !PT ;  /* 0x000000436a437209 */ /* 0x000fe20007810000 */
[----:B-1----:R-:W-:Y:S01]  /*3840*/  FMUL.FTZ R49, R0, R24 ;  /* 0x0000001800317220 */ /* 0x002fe20000410000 */
[----:B------:R-:W-:Y:S01]  /*3850*/  ISETP.GT.AND P4, PT, R68, 0x78, PT ;  /* 0x000000784400780c */ /* 0x000fe20003f84270 */
[C---:B------:R-:W-:Y:S01]  /*3860*/  FMUL.FTZ R115, R0.reuse, R34 ;  /* 0x0000002200737220 */ /* 0x040fe20000410000 */
[----:B------:R-:W-:Y:S01]  /*3870*/  FSEL R100, R117, -INF , P3 ;  /* 0xff80000075647808 */ /* 0x000fe20001800000 */
[----:B------:R-:W-:Y:S01]  /*3880*/  FMUL.FTZ R117, R0, R39 ;  /* 0x0000002700757220 */ /* 0x000fe20000410000 */
[----:B------:R-:W-:Y:S01]  /*3890*/  FMNMX.FTZ R67, R102, R67, !PT ;  /* 0x0000004366437209 */ /* 0x000fe20007810000 */
[----:B------:R-:W-:Y:S01]  /*38a0*/  MUFU.TANH R8, R8 ;  /* 0x0000000800087308 */ /* 0x000fe20000002400 */
[----:B------:R-:W-:Y:S01]  /*38b0*/  ISETP.GT.AND P3, PT, R68, 0x79, PT ;  /* 0x000000794400780c */ /* 0x000fe20003f64270 */
[----:B--2---:R-:W-:Y:S01]  /*38c0*/  FMUL.FTZ R52, R0, R25 ;  /* 0x0000001900347220 */ /* 0x004fe20000410000 */
[----:B------:R-:W-:-:S02]  /*38d0*/  FSEL R98, R84, -INF , P4 ;  /* 0xff80000054627808 */ /* 0x000fc40002000000 */
[----:B------:R-:W-:Y:S02]  /*38e0*/  FMNMX.FTZ R67, R100, R67, !PT ;  /* 0x0000004364437209 */ /* 0x000fe40007810000 */
[----:B------:R-:W-:Y:S01]  /*38f0*/  ISETP.GT.AND P4, PT, R68, 0x80, PT ;  /* 0x000000804400780c */ /* 0x000fe20003f84270 */
[----:B------:R-:W-:Y:S01]  /*3900*/  MUFU.TANH R9, R9 ;  /* 0x0000000900097308 */ /* 0x000fe20000002400 */
[----:B------:R-:W-:Y:S02]  /*3910*/  FSEL R86, R85, -INF , P3 ;  /* 0xff80000055567808 */ /* 0x000fe40001800000 */
        /* <DEDUP_REMOVED lines=10> */
[----:B---3--:R-:W-:Y:S01]  /*39c0*/  FSEL R42, R119, -INF , P4 ;  /* 0xff800000772a7808 */ /* 0x008fe20002000000 */
[----:B------:R-:W-:Y:S01]  /*39d0*/  FMUL.FTZ R119, R0, R38 ;  /* 0x0000002600777220 */ /* 0x000fe20000410000 */
[----:B------:R-:W-:-:S02]  /*39e0*/  FMNMX.FTZ R45, R41, R44, !PT ;  /* 0x0000002c292d7209 */ /* 0x000fc40007810000 */
[----:B------:R-:W-:Y:S01]  /*39f0*/  ISETP.GT.AND P4, PT, R68, 0x90, PT ;  /* 0x000000904400780c */ /* 0x000fe20003f84270 */
[----:B------:R-:W-:Y:S01]  /*3a00*/  MUFU.TANH R10, R10 ;  /* 0x0000000a000a7308 */ /* 0x000fe20000002400 */
[----:B----4-:R-:W-:Y:S02]  /*3a10*/  FSEL R44, R127, -INF , P3 ;  /* 0xff8000007f2c7808 */ /* 0x010fe40001800000 */
[----:B------:R-:W-:Y:S02]  /*3a20*/  FMNMX.FTZ R45, R42, R45, !PT ;  /* 0x0000002d2a2d7209 */ /* 0x000fe40007810000 */
[----:B------:R-:W-:Y:S02]  /*3a30*/  ISETP.GT.AND P3, PT, R68, 0x91, PT ;  /* 0x000000914400780c */ /* 0x000fe40003f64270 */
[----:B-----5:R-:W-:Y:S01]  /*3a40*/  FSEL R24, R64, -INF , P4 ;  /* 0xff80000040187808 */ /* 0x020fe20002000000 */
[----:B------:R-:W-:Y:S01]  /*3a50*/  MUFU.TANH R11, R11 ;  /* 0x0000000b000b7308 */ /* 0x000fe20000002400 */
[----:B------:R-:W-:-:S02]  /*3a60*/  FMNMX.FTZ R53, R44, R45, !PT ;  /* 0x0000002d2c357209 */ /* 0x000fc40007810000 */
[----:B------:R-:W-:Y:S02]  /*3a70*/  ISETP.GT.AND P4, PT, R68, 0x98, PT ;  /* 0x000000984400780c */ /* 0x000fe40003f84270 */
[----:B------:R-:W-:Y:S02]  /*3a80*/  FSEL R45, R65, -INF , P3 ;  /* 0xff800000412d7808 */ /* 0x000fe40001800000 */
[----:B------:R-:W-:Y:S01]  /*3a90*/  FMNMX.FTZ R48, R24, R53, !PT ;  /* 0x0000003518307209 */ /* 0x000fe20007810000 */
[----:B------:R-:W-:Y:S01]  /*3aa0*/  FMUL.FTZ R53, R0, R28 ;  /* 0x0000001c00357220 */ /* 0x000fe20000410000 */
[----:B------:R-:W-:Y:S01]  /*3ab0*/  ISETP.GT.AND P3, PT, R68, 0x99, PT ;  /* 0x000000994400780c */ /* 0x000fe20003f64270 */
[----:B------:R-:W-:Y:S01]  /*3ac0*/  MUFU.TANH R12, R12 ;  /* 0x0000000c000c7308 */ /* 0x000fe20000002400 */
[----:B------:R-:W-:Y:S02]  /*3ad0*/  FSEL R25, R131, -INF , P4 ;  /* 0xff80000083197808 */ /* 0x000fe40002000000 */
[----:B------:R-:W-:-:S02]  /*3ae0*/  FMNMX.FTZ R64, R45, R48, !PT ;  /* 0x000000302d407209 */ /* 0x000fc40007810000 */
[----:B------:R-:W-:Y:S02]  /*3af0*/  ISETP.GT.AND P4, PT, R68, 0xa0, PT ;  /* 0x000000a04400780c */ /* 0x000fe40003f84270 */
[----:B0-----:R-:W-:Y:S01]  /*3b00*/  FSEL R48, R69, -INF , P3 ;  /* 0xff80000045307808 */ /* 0x001fe20001800000 */
[----:B------:R0:W3:Y:S01]  /*3b10*/  MUFU.TANH R87, R53 ;  /* 0x0000003500577308 */ /* 0x0000e20000002400 */
[----:B------:R-:W-:Y:S01]  /*3b20*/  FMNMX.FTZ R65, R25, R64, !PT ;  /* 0x0000004019417209 */ /* 0x000fe20007810000 */
[----:B------:R-:W-:Y:S01]  /*3b30*/  FMUL.FTZ R64, R0, R29 ;  /* 0x0000001d00407220 */ /* 0x000fe20000410000 */
[----:B------:R-:W-:Y:S01]  /*3b40*/  ISETP.GT.AND P3, PT, R68, 0xa1, PT ;  /* 0x000000a14400780c */ /* 0x000fe20003f64270 */
[----:B------:R-:W-:Y:S01]  /*3b50*/  FMUL.FTZ R69, R0, R36 ;  /* 0x0000002400457220 */ /* 0x000fe20000410000 */
[----:B------:R-:W-:Y:S02]  /*3b60*/  FSEL R28, R66, -INF , P4 ;  /* 0xff800000421c7808 */ /* 0x000fe40002000000 */
[----:B------:R-:W-:Y:S01]  /*3b70*/  FMNMX.FTZ R65, R48, R65, !PT ;  /* 0x0000004130417209 */ /* 0x000fe20007810000 */
[----:B------:R4:W5:Y:S01]  /*3b80*/  MUFU.TANH R109, R64 ;  /* 0x00000040006d7308 */ /* 0x0009620000002400 */
[----:B------:R-:W-:-:S02]  /*3b90*/  ISETP.GT.AND P4, PT, R68, 0xa8, PT ;  /* 0x000000a84400780c */ /* 0x000fc40003f84270 */
[----:B-1----:R-:W-:Y:S01]  /*3ba0*/  FSEL R49, R71, -INF , P3 ;  /* 0xff80000047317808 */ /* 0x002fe20001800000 */
[----:B------:R-:W-:Y:S01]  /*3bb0*/  FMUL.FTZ R71, R0, R37 ;  /* 0x0000002500477220 */ /* 0x000fe20000410000 */
[----:B------:R-:W-:Y:S01]  /*3bc0*/  FMNMX.FTZ R66, R28, R65, !PT ;  /* 0x000000411c427209 */ /* 0x000fe20007810000 */
[----:B------:R-:W-:Y:S01]  /*3bd0*/  FMUL.FTZ R65, R0, R32 ;  /* 0x0000002000417220 */ /* 0x000fe20000410000 */
[----:B------:R-:W-:Y:S01]  /*3be0*/  ISETP.GT.AND P3, PT, R68, 0xa9, PT ;  /* 0x000000a94400780c */ /* 0x000fe20003f64270 */
[----:B------:R-:W-:Y:S01]  /*3bf0*/  MUFU.TANH R13, R13 ;  /* 0x0000000d000d7308 */ /* 0x000fe20000002400 */
[----:B------:R-:W-:Y:S02]  /*3c00*/  FSEL R29, R88, -INF , P4 ;  /* 0xff800000581d7808 */ /* 0x000fe40002000000 */
[----:B------:R-:W-:Y:S02]  /*3c10*/  FMNMX.FTZ R66, R49, R66, !PT ;  /* 0x0000004231427209 */ /* 0x000fe40007810000 */
[----:B------:R-:W-:-:S02]  /*3c20*/  ISETP.GT.AND P4, PT, R68, 0xb0, PT ;  /* 0x000000b04400780c */ /* 0x000fc40003f84270 */
[----:B------:R-:W-:Y:S01]  /*3c30*/  FSEL R52, R97, -INF , P3 ;  /* 0xff80000061347808 */ /* 0x000fe20001800000 */
[----:B------:R-:W-:Y:S01]  /*3c40*/  MUFU.TANH R71, R71 ;  /* 0x0000004700477308 */ /* 0x000fe20000002400 */
[----:B------:R-:W-:Y:S02]  /*3c50*/  FMNMX.FTZ R67, R29, R66, !PT ;  /* 0x000000421d437209 */ /* 0x000fe40007810000 */
[----:B------:R-:W-:Y:S02]  /*3c60*/  ISETP.GT.AND P3, PT, R68, 0xb1, PT ;  /* 0x000000b14400780c */ /* 0x000fe40003f64270 */
[----:B0-----:R-:W-:Y:S02]  /*3c70*/  FSEL R53, R101, -INF , P4 ;  /* 0xff80000065357808 */ /* 0x001fe40002000000 */
[----:B------:R-:W-:Y:S01]  /*3c80*/  FMNMX.FTZ R66, R52, R67, !PT ;  /* 0x0000004334427209 */ /* 0x000fe20007810000 */
[----:B------:R2:W0:Y:S01]  /*3c90*/  MUFU.TANH R97, R65 ;  /* 0x0000004100617308 */ /* 0x0004220000002400 */
[----:B------:R-:W-:-:S02]  /*3ca0*/  ISETP.GT.AND P4, PT, R68, 0xb8, PT ;  /* 0x000000b84400780c */ /* 0x000fc40003f84270 */
[----:B------:R-:W-:Y:S02]  /*3cb0*/  FSEL R32, R99, -INF , P3 ;  /* 0xff80000063207808 */ /* 0x000fe40001800000 */
[----:B------:R-:W-:Y:S01]  /*3cc0*/  FMNMX.FTZ R67, R53, R66, !PT ;  /* 0x0000004235437209 */ /* 0x000fe20007810000 */
[----:B------:R-:W-:Y:S01]  /*3cd0*/  FMUL.FTZ R66, R0, R33 ;  /* 0x0000002100427220 */ /* 0x000fe20000410000 */
[----:B------:R-:W-:Y:S01]  /*3ce0*/  ISETP.GT.AND P3, PT, R68, 0xb9, PT ;  /* 0x000000b94400780c */ /* 0x000fe20003f64270 */
[----:B------:R-:W-:Y:S01]  /*3cf0*/  MUFU.TANH R101, R69 ;  /* 0x0000004500657308 */ /* 0x000fe20000002400 */
[----:B----4-:R-:W-:Y:S01]  /*3d00*/  FSEL R64, R103, -INF , P4 ;  /* 0xff80000067407808 */ /* 0x010fe20002000000 */
[----:B------:R-:W-:Y:S01]  /*3d10*/  FMUL.FTZ R103, R0, R27 ;  /* 0x0000001b00677220 */ /* 0x000fe20000410000 */
[----:B------:R-:W-:Y:S02]  /*3d20*/  FMNMX.FTZ R67, R32, R67, !PT ;  /* 0x0000004320437209 */ /* 0x000fe40007810000 */
[----:B------:R-:W-:-:S02]  /*3d30*/  ISETP.GT.AND P4, PT, R68, 0xc0, PT ;  /* 0x000000c04400780c */ /* 0x000fc40003f84270 */
[----:B------:R-:W-:Y:S01]  /*3d40*/  FSEL R33, R107, -INF , P3 ;  /* 0xff8000006b217808 */ /* 0x000fe20001800000 */
[----:B------:R5:W1:Y:S01]  /*3d50*/  MUFU.TANH R99, R66 ;  /* 0x0000004200637308 */ /* 0x000a620000002400 */
[----:B------:R-:W-:Y:S01]  /*3d60*/  FMNMX.FTZ R88, R64, R67, !PT ;  /* 0x0000004340587209 */ /* 0x000fe20007810000 */
[----:B------:R-:W-:Y:S01]  /*3d70*/  FMUL.FTZ R107, R0, R26 ;  /* 0x0000001a006b7220 */ /* 0x000fe20000410000 */
[C---:B------:R-:W-:Y:S02]  /*3d80*/  ISETP.GT.AND P3, PT, R68.reuse, 0xc1, PT ;  /* 0x000000c14400780c */ /* 0x040fe40003f64270 */
[----:B--2---:R-:W-:Y:S02]  /*3d90*/  FSEL R65, R83, -INF , P4 ;  /* 0xff80000053417808 */ /* 0x004fe40002000000 */
[----:B------:R-:W-:Y:S01]  /*3da0*/  FMNMX.FTZ R88, R33, R88, !PT ;  /* 0x0000005821587209 */ /* 0x000fe20007810000 */
[----:B------:R-:W2:Y:S01]  /*3db0*/  MUFU.TANH R14, R14 ;  /* 0x0000000e000e7308 */ /* 0x000ea20000002400 */
        /* <DEDUP_REMOVED lines=16> */
[----:B0-----:R-:W-:Y:S01]  /*3ec0*/  FSEL R46, R97, -INF , P4 ;  /* 0xff800000612e7808 */ /* 0x001fe20002000000 */
[----:B------:R-:W-:Y:S01]  /*3ed0*/  FMUL.FTZ R97, R0, R50 ;  /* 0x0000003200617220 */ /* 0x000fe20000410000 */
[----:B------:R-:W-:Y:S02]  /*3ee0*/  FMNMX.FTZ R69, R66, R37, !PT ;  /* 0x0000002542457209 */ /* 0x000fe40007810000 */
[----:B------:R-:W-:Y:S01]  /*3ef0*/  ISETP.GT.AND P4, PT, R68, 0xd8, PT ;  /* 0x000000d84400780c */ /* 0x000fe20003f84270 */
[----:B------:R-:W0:Y:S01]  /*3f00*/  MUFU.TANH R21, R21 ;  /* 0x0000001500157308 */ /* 0x000e220000002400 */
[----:B-1----:R-:W-:Y:S01]  /*3f10*/  FSEL R37, R99, -INF , P3 ;  /* 0xff80000063257808 */ /* 0x002fe20001800000 */
[----:B------:R-:W-:Y:S01]  /*3f20*/  FMUL.FTZ R99, R0, R55 ;  /* 0x0000003700637220 */ /* 0x000fe20000410000 */
[----:B------:R-:W-:-:S02]  /*3f30*/  FMNMX.FTZ R88, R46, R69, !PT ;  /* 0x000000452e587209 */ /* 0x000fc40007810000 */
[----:B------:R-:W-:Y:S02]  /*3f40*/  ISETP.GT.AND P3, PT, R68, 0xd9, PT ;  /* 0x000000d94400780c */ /* 0x000fe40003f64270 */
[----:B------:R-:W-:Y:S01]  /*3f50*/  FSEL R47, R101, -INF , P4 ;  /* 0xff800000652f7808 */ /* 0x000fe20002000000 */
[----:B------:R-:W1:Y:S01]  /*3f60*/  MUFU.TANH R104, R104 ;  /* 0x0000006800687308 */ /* 0x000e620000002400 */
[----:B------:R-:W-:Y:S01]  /*3f70*/  FMNMX.FTZ R88, R37, R88, !PT ;  /* 0x0000005825587209 */ /* 0x000fe20007810000 */
[----:B------:R-:W-:Y:S01]  /*3f80*/  FMUL.FTZ R101, R0, R54 ;  /* 0x0000003600657220 */ /* 0x000fe20000410000 */
[----:B------:R-:W-:Y:S02]  /*3f90*/  FSEL R68, R71, -INF , P3 ;  /* 0xff80000047447808 */ /* 0x000fe40001800000 */
[----:B------:R-:W-:Y:S02]  /*3fa0*/  FMNMX.FTZ R69, R47, R88, !PT ;  /* 0x000000582f457209 */ /* 0x000fe40007810000 */
[----:B------:R-:W-:Y:S01]  /*3fb0*/  VIADDMNMX R133, R133, R82, R81, PT ;  /* 0x0000005285857246 */ /* 0x000fe20003800151 */
[----:B------:R-:W5:Y:S01]  /*3fc0*/  MUFU.TANH R105, R105 ;  /* 0x0000006900697308 */ /* 0x000f620000002400 */
[----:B------:R-:W-:-:S02]  /*3fd0*/  FMNMX.FTZ R69, R68, R69, !PT ;  /* 0x0000004544457209 */ /* 0x000fc40007810000 */
[C---:B------:R-:W-:Y:S02]  /*3fe0*/  ISETP.GT.AND P4, PT, R133.reuse, 0x1, PT ;  /* 0x000000018500780c */ /* 0x040fe40003f84270 */
[----:B------:R-:W-:Y:S01]  /*3ff0*/  ISETP.GT.AND P5, PT, R133, 0x8, PT ;  /* 0x000000088500780c */ /* 0x000fe20003fa4270 */
[----:B------:R-:W2:Y:S01]  /*4000*/  SHFL.BFLY PT, R50, R69, 0x2, 0x1f ;  /* 0x0c401f0045327f89 */ /* 0x000ea200000e0000 */
[----:B------:R-:W-:Y:S01]  /*4010*/  FSEL R121, R5, -INF , P4 ;  /* 0xff80000005797808 */ /* 0x000fe20002000000 */
[----:B------:R-:W5:Y:S01]  /*4020*/  MUFU.TANH R89, R89 ;  /* 0x0000005900597308 */ /* 0x000f620000002400 */
[----:B------:R-:W-:Y:S02]  /*4030*/  FSEL R82, R6, -INF , P5 ;  /* 0xff80000006527808 */ /* 0x000fe40002800000 */
[----:B------:R-:W-:-:S05]  /*4040*/  ISETP.GT.AND P4, PT, R133, 0x10, PT ;  /* 0x000000108500780c */ /* 0x000fca0003f84270 */
[----:B------:R-:W5:Y:S08]  /*4050*/  MUFU.TANH R90, R90 ;  /* 0x0000005a005a7308 */ /* 0x000f700000002400 */
[----:B------:R-:W5:Y:S01]  /*4060*/  MUFU.TANH R91, R91 ;  /* 0x0000005b005b7308 */ /* 0x000f620000002400 */
[----:B--2---:R-:W-:-:S07]  /*4070*/  FMNMX.FTZ R50, R69, R50, !PT ;  /* 0x0000003245327209 */ /* 0x004fce0007810000 */
[----:B------:R-:W2:Y:S01]  /*4080*/  MUFU.TANH R92, R92 ;  /* 0x0000005c005c7308 */ /* 0x000ea20000002400 */
[----:B------:R-:W4:Y:S07]  /*4090*/  SHFL.BFLY PT, R27, R50, 0x1, 0x1f ;  /* 0x0c201f00321b7f89 */ /* 0x000f2e00000e0000 */
[----:B------:R-:W2:Y:S08]  /*40a0*/  MUFU.TANH R94, R94 ;  /* 0x0000005e005e7308 */ /* 0x000eb00000002400 */
[----:B------:R-:W2:Y:S08]  /*40b0*/  MUFU.TANH R93, R93 ;  /* 0x0000005d005d7308 */ /* 0x000eb00000002400 */
[----:B------:R-:W2:Y:S01]  /*40c0*/  MUFU.TANH R95, R95 ;  /* 0x0000005f005f7308 */ /* 0x000ea20000002400 */
        /* <DEDUP_REMOVED lines=69> */
[----:B---3--:R-:W-:Y:S01]  /*4520*/  FSEL R130, R20, -INF , P4 ;  /* 0xff80000014827808 */ /* 0x008fe20002000000 */
[--C-:B------:R-:W-:Y:S01]  /*4530*/  FFMA.FTZ R41, R41, UR10, -R27.reuse ;  /* 0x0000000a29297c23 */ /* 0x100fe2000801081b */
[----:B------:R-:W-:Y:S01]  /*4540*/  FMNMX.FTZ R9, R129, R12, !PT ;  /* 0x0000000c81097209 */ /* 0x000fe20007810000 */
[--C-:B------:R-:W-:Y:S01]  /*4550*/  FFMA.FTZ R24, R24, UR10, -R27.reuse ;  /* 0x0000000a18187c23 */ /* 0x100fe2000801081b */
[----:B------:R-:W-:Y:S01]  /*4560*/  ISETP.GT.AND P4, PT, R133, 0x38, PT ;  /* 0x000000388500780c */ /* 0x000fe20003f84270 */
[----:B------:R-:W3:Y:S01]  /*4570*/  MUFU.TANH R56, R56 ;  /* 0x0000003800387308 */ /* 0x000ee20000002400 */
[----:B0-----:R-:W-:Y:S01]  /*4580*/  FSEL R131, R21, -INF , P3 ;  /* 0xff80000015837808 */ /* 0x001fe20001800000 */
[--C-:B------:R-:W-:Y:S01]  /*4590*/  FFMA.FTZ R21, R112, UR10, -R27.reuse ;  /* 0x0000000a70157c23 */ /* 0x100fe2000801081b */
[----:B------:R-:W-:Y:S01]  /*45a0*/  FMNMX.FTZ R12, R130, R9, !PT ;  /* 0x00000009820c7209 */ /* 0x000fe20007810000 */
[--C-:B------:R-:W-:Y:S01]  /*45b0*/  FFMA.FTZ R45, R45, UR10, -R27.reuse ;  /* 0x0000000a2d2d7c23 */ /* 0x100fe2000801081b */
[----:B------:R-:W-:Y:S01]  /*45c0*/  ISETP.GT.AND P3, PT, R133, 0x39, PT ;  /* 0x000000398500780c */ /* 0x000fe20003f64270 */
[--C-:B------:R-:W-:Y:S01]  /*45d0*/  FFMA.FTZ R25, R25, UR10, -R27.reuse ;  /* 0x0000000a19197c23 */ /* 0x100fe2000801081b */
[----:B-1----:R-:W-:Y:S01]  /*45e0*/  FSEL R104, R104, -INF , P4 ;  /* 0xff80000068687808 */ /* 0x002fe20002000000 */
[----:B------:R-:W0:Y:S01]  /*45f0*/  MUFU.TANH R57, R57 ;  /* 0x0000003900397308 */ /* 0x000e220000002400 */
[----:B------:R-:W-:Y:S01]  /*4600*/  FMNMX.FTZ R11, R131, R12, !PT ;  /* 0x0000000c830b7209 */ /* 0x000fe20007810000 */
[--C-:B------:R-:W-:Y:S01]  /*4610*/  FFMA.FTZ R12, R126, UR10, -R27.reuse ;  /* 0x0000000a7e0c7c23 */ /* 0x100fe2000801081b */
[----:B------:R-:W-:Y:S01]  /*4620*/  ISETP.GT.AND P4, PT, R133, 0x40, PT ;  /* 0x000000408500780c */ /* 0x000fe20003f84270 */
[--C-:B------:R-:W-:Y:S01]  /*4630*/  FFMA.FTZ R28, R28, UR10, -R27.reuse ;  /* 0x0000000a1c1c7c23 */ /* 0x100fe2000801081b */
[----:B-----5:R-:W-:Y:S01]  /*4640*/  FSEL R105, R105, -INF , P3 ;  /* 0xff80000069697808 */ /* 0x020fe20001800000 */
[--C-:B------:R-:W-:Y:S01]  /*4650*/  FFMA.FTZ R49, R49, UR10, -R27.reuse ;  /* 0x0000000a31317c23 */ /* 0x100fe2000801081b */
[----:B------:R-:W-:Y:S01]  /*4660*/  FMNMX.FTZ R14, R104, R11, !PT ;  /* 0x0000000b680e7209 */ /* 0x000fe20007810000 */
[----:B------:R-:W1:Y:S01]  /*4670*/  MUFU.TANH R58, R58 ;  /* 0x0000003a003a7308 */ /* 0x000e620000002400 */
[----:B------:R-:W-:Y:S01]  /*4680*/  ISETP.GT.AND P3, PT, R133, 0x41, PT ;  /* 0x000000418500780c */ /* 0x000fe20003f64270 */
[--C-:B------:R-:W-:Y:S01]  /*4690*/  FFMA.FTZ R29, R29, UR10, -R27.reuse ;  /* 0x0000000a1d1d7c23 */ /* 0x100fe2000801081b */
[----:B------:R-:W-:Y:S01]  /*46a0*/  FSEL R126, R89, -INF , P4 ;  /* 0xff800000597e7808 */ /* 0x000fe20002000000 */
[--C-:B------:R-:W-:Y:S01]  /*46b0*/  FFMA.FTZ R89, R110, UR10, -R27.reuse ;  /* 0x0000000a6e597c23 */ /* 0x100fe2000801081b */
[----:B------:R-:W-:Y:S01]  /*46c0*/  FMNMX.FTZ R11, R105, R14, !PT ;  /* 0x0000000e690b7209 */ /* 0x000fe20007810000 */
[--C-:B------:R-:W-:Y:S01]  /*46d0*/  FFMA.FTZ R33, R33, UR10, -R27.reuse ;  /* 0x0000000a21217c23 */ /* 0x100fe2000801081b */
[----:B------:R-:W-:Y:S01]  /*46e0*/  ISETP.GT.AND P4, PT, R133, 0x48, PT ;  /* 0x000000488500780c */ /* 0x000fe20003f84270 */
[----:B------:R-:W5:Y:S01]  /*46f0*/  MUFU.TANH R59, R59 ;  /* 0x0000003b003b7308 */ /* 0x000f620000002400 */
[----:B------:R-:W-:Y:S01]  /*4700*/  FSEL R90, R90, -INF , P3 ;  /* 0xff8000005a5a7808 */ /* 0x000fe20001800000 */
[--C-:B------:R-:W-:Y:S01]  /*4710*/  FFMA.FTZ R46, R46, UR10, -R27.reuse ;  /* 0x0000000a2e2e7c23 */ /* 0x100fe2000801081b */
[----:B------:R-:W-:Y:S01]  /*4720*/  FMNMX.FTZ R13, R126, R11, !PT ;  /* 0x0000000b7e0d7209 */ /* 0x000fe20007810000 */
[--C-:B------:R-:W-:Y:S01]  /*4730*/  FFMA.FTZ R37, R37, UR10, -R27.reuse ;  /* 0x0000000a25257c23 */ /* 0x100fe2000801081b */
[----:B------:R-:W-:Y:S01]  /*4740*/  ISETP.GT.AND P3, PT, R133, 0x49, PT ;  /* 0x000000498500780c */ /* 0x000fe20003f64270 */
[----:B------:R-:W-:Y:S01]  /*4750*/  FFMA.FTZ R47, R47, UR10, -R27 ;  /* 0x0000000a2f2f7c23 */ /* 0x000fe2000801081b */
[----:B------:R-:W-:Y:S01]  /*4760*/  FSEL R91, R91, -INF , P4 ;  /* 0xff8000005b5b7808 */ /* 0x000fe20002000000 */
[----:B------:R-:W5:Y:S01]  /*4770*/  MUFU.TANH R60, R60 ;  /* 0x0000003c003c7308 */ /* 0x000f620000002400 */
[----:B------:R-:W-:-:S02]  /*4780*/  FMNMX.FTZ R14, R90, R13, !PT ;  /* 0x0000000d5a0e7209 */ /* 0x000fc40007810000 */
[----:B------:R-:W-:Y:S02]  /*4790*/  ISETP.GT.AND P4, PT, R133, 0x50, PT ;  /* 0x000000508500780c */ /* 0x000fe40003f84270 */
[----:B--2---:R-:W-:Y:S02]  /*47a0*/  FSEL R92, R92, -INF , P3 ;  /* 0xff8000005c5c7808 */ /* 0x004fe40001800000 */
[----:B------:R-:W-:Y:S01]  /*47b0*/  FMNMX.FTZ R13, R91, R14, !PT ;  /* 0x0000000e5b0d7209 */ /* 0x000fe20007810000 */
[----:B------:R-:W2:Y:S01]  /*47c0*/  MUFU.TANH R61, R61 ;  /* 0x0000003d003d7308 */ /* 0x000ea20000002400 */
[----:B------:R-:W-:Y:S02]  /*47d0*/  ISETP.GT.AND P3, PT, R133, 0x51, PT ;  /* 0x000000518500780c */ /* 0x000fe40003f64270 */
[----:B------:R-:W-:Y:S02]  /*47e0*/  FSEL R94, R94, -INF , P4 ;  /* 0xff8000005e5e7808 */ /* 0x000fe40002000000 */
[----:B------:R-:W-:-:S02]  /*47f0*/  FMNMX.FTZ R13, R92, R13, !PT ;  /* 0x0000000d5c0d7209 */ /* 0x000fc40007810000 */
[----:B------:R-:W-:Y:S01]  /*4800*/  ISETP.GT.AND P4, PT, R133, 0x58, PT ;  /* 0x000000588500780c */ /* 0x000fe20003f84270 */
[----:B------:R-:W2:Y:S01]  /*4810*/  MUFU.TANH R62, R62 ;  /* 0x0000003e003e7308 */ /* 0x000ea20000002400 */
[----:B------:R-:W-:Y:S02]  /*4820*/  FSEL R93, R93, -INF , P3 ;  /* 0xff8000005d5d7808 */ /* 0x000fe40001800000 */
[----:B------:R-:W-:Y:S02]  /*4830*/  FMNMX.FTZ R20, R94, R13, !PT ;  /* 0x0000000d5e147209 */ /* 0x000fe40007810000 */
[----:B------:R-:W-:Y:S02]  /*4840*/  ISETP.GT.AND P3, PT, R133, 0x59, PT ;  /* 0x000000598500780c */ /* 0x000fe40003f64270 */
[----:B------:R-:W-:Y:S01]  /*4850*/  FSEL R95, R95, -INF , P4 ;  /* 0xff8000005f5f7808 */ /* 0x000fe20002000000 */
[----:B------:R3:W-:Y:S01]  /*4860*/  MUFU.EX2 R13, R21 ;  /* 0x00000015000d7308 */ /* 0x0007e20000000800 */
[----:B------:R-:W-:-:S02]  /*4870*/  FMNMX.FTZ R20, R93, R20, !PT ;  /* 0x000000145d147209 */ /* 0x000fc40007810000 */
[----:B------:R-:W-:Y:S02]  /*4880*/  ISETP.GT.AND P4, PT, R133, 0x60, PT ;  /* 0x000000608500780c */ /* 0x000fe40003f84270 */
[----:B----4-:R-:W-:Y:S02]  /*4890*/  FSEL R96, R96, -INF , P3 ;  /* 0xff80000060607808 */ /* 0x010fe40001800000 */
[----:B------:R-:W-:Y:S01]  /*48a0*/  FMNMX.FTZ R15, R95, R20, !PT ;  /* 0x000000145f0f7209 */ /* 0x000fe20007810000 */
[----:B------:R-:W4:Y:S01]  /*48b0*/  MUFU.TANH R63, R63 ;  /* 0x0000003f003f7308 */ /* 0x000f220000002400 */
[----:B------:R-:W-:Y:S01]  /*48c0*/  ISETP.GT.AND P3, PT, R133, 0x61, PT ;  /* 0x000000618500780c */ /* 0x000fe20003f64270 */
[--C-:B---3--:R-:W-:Y:S01]  /*48d0*/  FFMA.FTZ R21, R108, UR10, -R27.reuse ;  /* 0x0000000a6c157c23 */ /* 0x108fe2000801081b */
        /* <DEDUP_REMOVED lines=10> */
[----:B------:R-:W4:Y:S01]  /*4980*/  MUFU.TANH R40, R40 ;  /* 0x0000002800287308 */ /* 0x000f220000002400 */
[----:B------:R-:W-:-:S02]  /*4990*/  FMNMX.FTZ R15, R110, R15, !PT ;  /* 0x0000000f6e0f7209 */ /* 0x000fc40007810000 */
[----:B------:R-:W-:Y:S02]  /*49a0*/  ISETP.GT.AND P4, PT, R133, 0x70, PT ;  /* 0x000000708500780c */ /* 0x000fe40003f84270 */
[----:B------:R-:W-:Y:S02]  /*49b0*/  FSEL R75, R75, -INF , P3 ;  /* 0xff8000004b4b7808 */ /* 0x000fe40001800000 */
[----:B------:R-:W-:Y:S01]  /*49c0*/  FMNMX.FTZ R106, R74, R15, !PT ;  /* 0x0000000f4a6a7209 */ /* 0x000fe20007810000 */
[----:B------:R-:W4:Y:S01]  /*49d0*/  MUFU.TANH R43, R43 ;  /* 0x0000002b002b7308 */ /* 0x000f220000002400 */
[----:B------:R-:W-:Y:S02]  /*49e0*/  ISETP.GT.AND P3, PT, R133, 0x71, PT ;  /* 0x000000718500780c */ /* 0x000fe40003f64270 */
[----:B------:R-:W-:Y:S02]  /*49f0*/  FSEL R76, R76, -INF , P4 ;  /* 0xff8000004c4c7808 */ /* 0x000fe40002000000 */
[----:B------:R-:W-:Y:S01]  /*4a00*/  FMNMX.FTZ R15, R75, R106, !PT ;  /* 0x0000006a4b0f7209 */ /* 0x000fe20007810000 */
[----:B------:R-:W-:Y:S01]  /*4a10*/  FFMA.FTZ R106, R102, UR10, -R27 ;  /* 0x0000000a666a7c23 */ /* 0x000fe2000801081b */
[----:B------:R-:W-:Y:S01]  /*4a20*/  ISETP.GT.AND P4, PT, R133, 0x78, PT ;  /* 0x000000788500780c */ /* 0x000fe20003f84270 */
[----:B------:R-:W4:Y:S01]  /*4a30*/  MUFU.TANH R83, R83 ;  /* 0x0000005300537308 */ /* 0x000f220000002400 */
        /* <DEDUP_REMOVED lines=8> */
[----:B---3--:R-:W-:Y:S01]  /*4ac0*/  FMNMX.FTZ R89, R79, R102, !PT ;  /* 0x000000664f597209 */ /* 0x008fe20007810000 */
[----:B------:R-:W3:Y:S01]  /*4ad0*/  MUFU.TANH R85, R85 ;  /* 0x0000005500557308 */ /* 0x000ee20000002400 */
[C---:B------:R-:W-:Y:S01]  /*4ae0*/  ISETP.GT.AND P3, PT, R133.reuse, 0x81, PT ;  /* 0x000000818500780c */ /* 0x040fe20003f64270 */
[--C-:B0-----:R-:W-:Y:S01]  /*4af0*/  FFMA.FTZ R106, R86, UR10, -R27.reuse ;  /* 0x0000000a566a7c23 */ /* 0x101fe2000801081b */
[----:B------:R-:W-:Y:S02]  /*4b00*/  FSEL R100, R56, -INF , P4 ;  /* 0xff80000038647808 */ /* 0x000fe40002000000 */
[----:B------:R-:W-:Y:S02]  /*4b10*/  FMNMX.FTZ R89, R78, R89, !PT ;  /* 0x000000594e597209 */ /* 0x000fe40007810000 */
[----:B------:R-:W-:Y:S01]  /*4b20*/  ISETP.GT.AND P4, PT, R133, 0x88, PT ;  /* 0x000000888500780c */ /* 0x000fe20003f84270 */
[----:B------:R-:W0:Y:S01]  /*4b30*/  MUFU.TANH R97, R97 ;  /* 0x0000006100617308 */ /* 0x000e220000002400 */
[----:B------:R-:W-:Y:S01]  /*4b40*/  FSEL R102, R57, -INF , P3 ;  /* 0xff80000039667808 */ /* 0x000fe20001800000 */
[----:B------:R-:W-:Y:S01]  /*4b50*/  FFMA.FTZ R57, R98, UR10, -R27 ;  /* 0x0000000a62397c23 */ /* 0x000fe2000801081b */
[----:B------:R-:W-:-:S02]  /*4b60*/  FMNMX.FTZ R89, R100, R89, !PT ;  /* 0x0000005964597209 */ /* 0x000fc40007810000 */
[C---:B------:R-:W-:Y:S02]  /*4b70*/  ISETP.GT.AND P3, PT, R133.reuse, 0x89, PT ;  /* 0x000000898500780c */ /* 0x040fe40003f64270 */
[----:B-1----:R-:W-:Y:S01]  /*4b80*/  FSEL R98, R58, -INF , P4 ;  /* 0xff8000003a627808 */ /* 0x002fe20002000000 */
[----:B------:R-:W1:Y:S01]  /*4b90*/  MUFU.TANH R87, R87 ;  /* 0x0000005700577308 */ /* 0x000e620000002400 */
[----:B------:R-:W-:Y:S02]  /*4ba0*/  FMNMX.FTZ R89, R102, R89, !PT ;  /* 0x0000005966597209 */ /* 0x000fe40007810000 */
[----:B------:R-:W-:Y:S02]  /*4bb0*/  ISETP.GT.AND P4, PT, R133, 0x90, PT ;  /* 0x000000908500780c */ /* 0x000fe40003f84270 */
[----:B-----5:R-:W-:Y:S02]  /*4bc0*/  FSEL R59, R59, -INF , P3 ;  /* 0xff8000003b3b7808 */ /* 0x020fe40001800000 */
[----:B------:R-:W-:Y:S01]  /*4bd0*/  FMNMX.FTZ R58, R98, R89, !PT ;  /* 0x00000059623a7209 */ /* 0x000fe20007810000 */
[----:B------:R-:W5:Y:S01]  /*4be0*/  MUFU.TANH R101, R101 ;  /* 0x0000006500657308 */ /* 0x000f620000002400 */
[----:B------:R-:W-:-:S02]  /*4bf0*/  ISETP.GT.AND P3, PT, R133, 0x91, PT ;  /* 0x000000918500780c */ /* 0x000fc40003f64270 */
[----:B------:R-:W-:Y:S02]  /*4c00*/  FSEL R86, R60, -INF , P4 ;  /* 0xff8000003c567808 */ /* 0x000fe40002000000 */
[----:B------:R-:W-:Y:S01]  /*4c10*/  FMNMX.FTZ R89, R59, R58, !PT ;  /* 0x0000003a3b597209 */ /* 0x000fe20007810000 */
[----:B------:R-:W-:Y:S01]  /*4c20*/  FFMA.FTZ R58, R84, UR10, -R27 ;  /* 0x0000000a543a7c23 */ /* 0x000fe2000801081b */
[----:B------:R-:W-:Y:S01]  /*4c30*/  ISETP.GT.AND P4, PT, R133, 0x98, PT ;  /* 0x000000988500780c */ /* 0x000fe20003f84270 */
[----:B------:R3:W-:Y:S01]  /*4c40*/  MUFU.EX2 R60, R106 ;  /* 0x0000006a003c7308 */ /* 0x0007e20000000800 */
[----:B--2---:R-:W-:Y:S02]  /*4c50*/  FSEL R61, R61, -INF , P3 ;  /* 0xff8000003d3d7808 */ /* 0x004fe40001800000 */
[----:B------:R-:W-:Y:S02]  /*4c60*/  FMNMX.FTZ R84, R86, R89, !PT ;  /* 0x0000005956547209 */ /* 0x000fe40007810000 */
[----:B------:R-:W-:-:S02]  /*4c70*/  ISETP.GT.AND P3, PT, R133, 0x99, PT ;  /* 0x000000998500780c */ /* 0x000fc40003f64270 */
[----:B------:R-:W-:Y:S01]  /*4c80*/  FSEL R62, R62, -INF , P4 ;  /* 0xff8000003e3e7808 */ /* 0x000fe20002000000 */
[----:B------:R-:W2:Y:S01]  /*4c90*/  MUFU.TANH R99, R99 ;  /* 0x0000006300637308 */ /* 0x000ea20000002400 */
[----:B------:R-:W-:Y:S02]  /*4ca0*/  FMNMX.FTZ R89, R61, R84, !PT ;  /* 0x000000543d597209 */ /* 0x000fe40007810000 */
[----:B------:R-:W-:Y:S02]  /*4cb0*/  ISETP.GT.AND P4, PT, R133, 0xa0, PT ;  /* 0x000000a08500780c */ /* 0x000fe40003f84270 */
[----:B----4-:R-:W-:Y:S02]  /*4cc0*/  FSEL R63, R63, -INF , P3 ;  /* 0xff8000003f3f7808 */ /* 0x010fe40001800000 */
[----:B---3--:R-:W-:Y:S01]  /*4cd0*/  FMNMX.FTZ R106, R62, R89, !PT ;  /* 0x000000593e6a7209 */ /* 0x008fe20007810000 */
[----:B------:R-:W3:Y:S01]  /*4ce0*/  MUFU.TANH R107, R107 ;  /* 0x0000006b006b7308 */ /* 0x000ee20000002400 */
[----:B------:R-:W-:-:S02]  /*4cf0*/  ISETP.GT.AND P3, PT, R133, 0xa1, PT ;  /* 0x000000a18500780c */ /* 0x000fc40003f64270 */
[----:B------:R-:W-:Y:S01]  /*4d00*/  FSEL R84, R40, -INF , P4 ;  /* 0xff80000028547808 */ /* 0x000fe20002000000 */
[----:B------:R-:W-:-:S01]  /*4d10*/  FFMA.FTZ R40, R42, UR10, -R27 ;  /* 0x0000000a2a287c23 */ /* 0x000fc2000801081b */
[----:B------:R-:W-:Y:S02]  /*4d20*/  FMNMX.FTZ R89, R63, R106, !PT ;  /* 0x0000006a3f597209 */ /* 0x000fe40007810000 */
[----:B------:R-:W-:Y:S01]  /*4d30*/  ISETP.GT.AND P4, PT, R133, 0xa8, PT ;  /* 0x000000a88500780c */ /* 0x000fe20003f84270 */
[----:B------:R-:W4:Y:S01]  /*4d40*/  MUFU.TANH R103, R103 ;  /* 0x0000006700677308 */ /* 0x000f220000002400 */
[----:B------:R-:W-:Y:S01]  /*4d50*/  FSEL R106, R43, -INF , P3 ;  /* 0xff8000002b6a7808 */ /* 0x000fe20001800000 */
[----:B------:R-:W-:Y:S01]  /*4d60*/  FFMA.FTZ R43, R44, UR10, -R27 ;  /* 0x0000000a2c2b7c23 */ /* 0x000fe2000801081b */
[----:B------:R-:W-:Y:S02]  /*4d70*/  FMNMX.FTZ R89, R84, R89, !PT ;  /* 0x0000005954597209 */ /* 0x000fe40007810000 */
[----:B------:R-:W-:-:S02]  /*4d80*/  ISETP.GT.AND P3, PT, R133, 0xa9, PT ;  /* 0x000000a98500780c */ /* 0x000fc40003f64270 */
[----:B------:R-:W-:Y:S01]  /*4d90*/  FSEL R83, R83, -INF , P4 ;  /* 0xff80000053537808 */ /* 0x000fe20002000000 */
[----:B------:R-:W4:Y:S01]  /*4da0*/  MUFU.TANH R109, R109 ;  /* 0x0000006d006d7308 */ /* 0x000f220000002400 */
[----:B------:R-:W-:Y:S02]  /*4db0*/  FMNMX.FTZ R42, R106, R89, !PT ;  /* 0x000000596a2a7209 */ /* 0x000fe40007810000 */
[----:B------:R-:W-:Y:S02]  /*4dc0*/  ISETP.GT.AND P4, PT, R133, 0xb0, PT ;  /* 0x000000b08500780c */ /* 0x000fe40003f84270 */
[----:B------:R-:W-:Y:S02]  /*4dd0*/  FSEL R85, R85, -INF , P3 ;  /* 0xff80000055557808 */ /* 0x000fe40001800000 */
[----:B------:R-:W-:Y:S01]  /*4de0*/  FMNMX.FTZ R42, R83, R42, !PT ;  /* 0x0000002a532a7209 */ /* 0x000fe20007810000 */
[----:B------:R-:W4:Y:S01]  /*4df0*/  MUFU.TANH R111, R111 ;  /* 0x0000006f006f7308 */ /* 0x000f220000002400 */
[----:B------:R-:W-:-:S02]  /*4e00*/  ISETP.GT.AND P3, PT, R133, 0xb1, PT ;  /* 0x000000b18500780c */ /* 0x000fc40003f64270 */
[----:B0-----:R-:W-:Y:S02]  /*4e10*/  FSEL R97, R97, -INF , P4 ;  /* 0xff80000061617808 */ /* 0x001fe40002000000 */
[----:B------:R-:W-:Y:S02]  /*4e20*/  FMNMX.FTZ R42, R85, R42, !PT ;  /* 0x0000002a552a7209 */ /* 0x000fe40007810000 */
[----:B------:R-:W-:Y:S01]  /*4e30*/  ISETP.GT.AND P4, PT, R133, 0xb8, PT ;  /* 0x000000b88500780c */ /* 0x000fe20003f84270 */
[----:B------:R-:W0:Y:S01]  /*4e40*/  MUFU.TANH R115, R115 ;  /* 0x0000007300737308 */ /* 0x000e220000002400 */
[----:B-1----:R-:W-:Y:S02]  /*4e50*/  FSEL R87, R87, -INF , P3 ;  /* 0xff80000057577808 */ /* 0x002fe40001800000 */
[----:B------:R-:W-:Y:S02]  /*4e60*/  FMNMX.FTZ R42, R97, R42, !PT ;  /* 0x0000002a612a7209 */ /* 0x000fe40007810000 */
[----:B------:R-:W-:-:S02]  /*4e70*/  ISETP.GT.AND P3, PT, R133, 0xb9, PT ;  /* 0x000000b98500780c */ /* 0x000fc40003f64270 */
[----:B-----5:R-:W-:Y:S01]  /*4e80*/  FSEL R101, R101, -INF , P4 ;  /* 0xff80000065657808 */ /* 0x020fe20002000000 */
        /* <DEDUP_REMOVED lines=8> */
[----:B------:R-:W-:Y:S02]  /*4f10*/  FMNMX.FTZ R42, R99, R42, !PT ;  /* 0x0000002a632a7209 */ /* 0x000fe40007810000 */
[----:B------:R-:W-:Y:S01]  /*4f20*/  ISETP.GT.AND P4, PT, R133, 0xc8, PT ;  /* 0x000000c88500780c */ /* 0x000fe20003f84270 */
[----:B------:R-:W3:Y:S01]  /*4f30*/  MUFU.TANH R117, R117 ;  /* 0x0000007500757308 */ /* 0x000ee20000002400 */
[----:B----4-:R-:W-:Y:S02]  /*4f40*/  FSEL R103, R103, -INF , P3 ;  /* 0xff80000067677808 */ /* 0x010fe40001800000 */
[----:B------:R-:W-:Y:S02]  /*4f50*/  FMNMX.FTZ R42, R107, R42, !PT ;  /* 0x0000002a6b2a7209 */ /* 0x000fe40007810000 */
[----:B------:R-:W-:-:S02]  /*4f60*/  ISETP.GT.AND P3, PT, R133, 0xc9, PT ;  /* 0x000000c98500780c */ /* 0x000fc40003f64270 */
[----:B------:R-:W-:Y:S01]  /*4f70*/  FSEL R109, R109, -INF , P4 ;  /* 0xff8000006d6d7808 */ /* 0x000fe20002000000 */
[----:B------:R-:W-:Y:S01]  /*4f80*/  MUFU.EX2 R56, R108 ;  /* 0x0000006c00387308 */ /* 0x000fe20000000800 */
[----:B------:R-:W-:Y:S02]  /*4f90*/  FMNMX.FTZ R42, R103, R42, !PT ;  /* 0x0000002a672a7209 */ /* 0x000fe40007810000 */
[----:B------:R-:W-:Y:S02]  /*4fa0*/  ISETP.GT.AND P4, PT, R133, 0xd0, PT ;  /* 0x000000d08500780c */ /* 0x000fe40003f84270 */
[----:B------:R-:W-:Y:S02]  /*4fb0*/  FSEL R111, R111, -INF , P3 ;  /* 0xff8000006f6f7808 */ /* 0x000fe40001800000 */
[----:B------:R-:W-:Y:S01]  /*4fc0*/  FMNMX.FTZ R44, R109, R42, !PT ;  /* 0x0000002a6d2c7209 */ /* 0x000fe20007810000 */
[----:B------:R-:W-:Y:S01]  /*4fd0*/  MUFU.EX2 R26, R26 ;  /* 0x0000001a001a7308 */ /* 0x000fe20000000800 */
[----:B------:R-:W-:-:S02]  /*4fe0*/  ISETP.GT.AND P3, PT, R133, 0xd1, PT ;  /* 0x000000d18500780c */ /* 0x000fc40003f64270 */
[----:B0-----:R-:W-:Y:S02]  /*4ff0*/  FSEL R115, R115, -INF , P4 ;  /* 0xff80000073737808 */ /* 0x001fe40002000000 */
[----:B------:R-:W-:Y:S02]  /*5000*/  FMNMX.FTZ R44, R111, R44, !PT ;  /* 0x0000002c6f2c7209 */ /* 0x000fe40007810000 */
[----:B------:R-:W-:Y:S01]  /*5010*/  ISETP.GT.AND P4, PT, R133, 0xd8, PT ;  /* 0x000000d88500780c */ /* 0x000fe20003f84270 */
[----:B------:R0:W-:Y:S01]  /*5020*/  MUFU.EX2 R42, R48 ;  /* 0x00000030002a7308 */ /* 0x0001e20000000800 */
[----:B-1----:R-:W-:Y:S02]  /*5030*/  FSEL R113, R113, -INF , P3 ;  /* 0xff80000071717808 */ /* 0x002fe40001800000 */
[----:B------:R-:W-:Y:S02]  /*5040*/  FMNMX.FTZ R44, R115, R44, !PT ;  /* 0x0000002c732c7209 */ /* 0x000fe40007810000 */
[----:B------:R-:W-:-:S02]  /*5050*/  ISETP.GT.AND P3, PT, R133, 0xd9, PT ;  /* 0x000000d98500780c */ /* 0x000fc40003f64270 */
[----:B--2---:R-:W-:Y:S01]  /*5060*/  FSEL R119, R119, -INF , P4 ;  /* 0xff80000077777808 */ /* 0x004fe20002000000 */
[----:B------:R-:W-:Y:S01]  /*5070*/  MUFU.EX2 R31, R31 ;  /* 0x0000001f001f7308 */ /* 0x000fe20000000800 */
[----:B------:R-:W-:Y:S01]  /*5080*/  FMNMX.FTZ R44, R113, R44, !PT ;  /* 0x0000002c712c7209 */ /* 0x000fe20007810000 */
[--C-:B0-----:R-:W-:Y:S01]  /*5090*/  FFMA.FTZ R48, R53, UR10, -R27.reuse ;  /* 0x0000000a35307c23 */ /* 0x101fe2000801081b */
[----:B---3--:R-:W-:Y:S01]  /*50a0*/  FSEL R117, R117, -INF , P3 ;  /* 0xff80000075757808 */ /* 0x008fe20001800000 */
        /* <DEDUP_REMOVED lines=9> */
[----:B------:R-:W-:-:S01]  /*5140*/  FFMA.FTZ R36, R67, UR10, -R27 ;  /* 0x0000000a43247c23 */ /* 0x000fc2000801081b */
[----:B------:R-:W0:Y:S01]  /*5150*/  SHFL.BFLY PT, R108, R89, 0x2, 0x1f ;  /* 0x0c401f00596c7f89 */ /* 0x000e2200000e0000 */
[----:B------:R-:W-:-:S01]  /*5160*/  FFMA.FTZ R67, R66, UR10, -R27 ;  /* 0x0000000a42437c23 */ /* 0x000fc2000801081b */
[----:B------:R-:W-:Y:S01]  /*5170*/  IMAD.U32 R66, RZ, RZ, UR10 ;  /* 0x0000000aff427e24 */ /* 0x000fe2000f8e00ff */
[----:B------:R-:W1:Y:S08]  /*5180*/  MUFU.EX2 R35, R35 ;  /* 0x0000002300237308 */ /* 0x000e700000000800 */
[----:B------:R-:W-:Y:S08]  /*5190*/  MUFU.EX2 R14, R116 ;  /* 0x00000074000e7308 */ /* 0x000ff00000000800 */
[----:B------:R-:W-:Y:S01]  /*51a0*/  MUFU.EX2 R34, R34 ;  /* 0x0000002200227308 */ /* 0x000fe20000000800 */
[----:B-1----:R-:W-:-:S02]  /*51b0*/  F2FP.SATFINITE.E4M3.F32.PACK_AB_MERGE_C R224, R35, R30, RZ ;  /* 0x0000001e23e0723e */ /* 0x002fc400048070ff */
[----:B0-----:R-:W-:Y:S02]  /*51c0*/  FMNMX.FTZ R108, R89, R108, !PT ;  /* 0x0000006c596c7209 */ /* 0x001fe40007810000 */
[----:B------:R-:W-:-:S03]  /*51d0*/  F2FP.SATFINITE.E4M3.F32.PACK_AB_MERGE_C R224, R31, R26, R224 ;  /* 0x0000001a1fe0723e */ /* 0x000fc600048070e0 */
[----:B------:R-:W-:Y:S01]  /*51e0*/  MUFU.EX2 R39, R39 ;  /* 0x0000002700277308 */ /* 0x000fe20000000800 */
[----:B------:R-:W0:Y:S07]  /*51f0*/  SHFL.BFLY PT, R89, R108, 0x1, 0x1f ;  /* 0x0c201f006c597f89 */ /* 0x000e2e00000e0000 */
[----:B------:R-:W-:Y:S08]  /*5200*/  MUFU.EX2 R38, R38 ;  /* 0x0000002600267308 */ /* 0x000ff00000000800 */
[----:B------:R-:W1:Y:S08]  /*5210*/  MUFU.EX2 R51, R51 ;  /* 0x0000003300337308 */ /* 0x000e700000000800 */
[----:B------:R-:W-:Y:S01]  /*5220*/  MUFU.EX2 R50, R50 ;  /* 0x0000003200327308 */ /* 0x000fe20000000800 */
[----:B0-----:R-:W-:-:S04]  /*5230*/  FMNMX.FTZ R89, R108, R89, !PT ;  /* 0x000000596c597209 */ /* 0x001fc80007810000 */
[C---:B------:R-:W-:Y:S01]  /*5240*/  FSETP.NEU.FTZ.AND P3, PT, R89.reuse, -INF , PT ;  /* 0xff8000005900780b */ /* 0x040fe20003f7d000 */
[----:B------:R-:W-:-:S02]  /*5250*/  FFMA.FTZ R66, R89, R66, -8 ;  /* 0xc100000059427423 */ /* 0x000fc40000010042 */
[----:B------:R-:W-:Y:S01]  /*5260*/  MUFU.EX2 R55, R55 ;  /* 0x0000003700377308 */ /* 0x000fe20000000800 */
[----:B-1----:R-:W-:Y:S02]  /*5270*/  F2FP.SATFINITE.E4M3.F32.PACK_AB_MERGE_C R226, R51, R38, RZ ;  /* 0x0000002633e2723e */ /* 0x002fe400048070ff */
        /* <DEDUP_REMOVED lines=84> */
[----:B0-----:R-:W-:Y:S02]  /*57c0*/  F2FP.SATFINITE.E4M3.F32.PACK_AB_MERGE_C R227, R135, R114, RZ ;  /* 0x0000007287e3723e */ /* 0x001fe400048070ff */
[----:B------:R-:W-:Y:S02]  /*57d0*/  F2FP.SATFINITE.E4M3.F32.PACK_AB_MERGE_C R225, R66, R27, R225 ;  /* 0x0000001b42e1723e */ /* 0x000fe400048070e1 */
[----:B------:R-:W-:Y:S01]  /*57e0*/  F2FP.SATFINITE.E4M3.F32.PACK_AB_MERGE_C R226, R39, R34, R226 ;  /* 0x0000002227e2723e */ /* 0x000fe200048070e2 */
[----:B------:R-:W-:Y:S01]  /*57f0*/  MUFU.EX2 R116, R116 ;  /* 0x0000007400747308 */ /* 0x000fe20000000800 */
[----:B------:R-:W-:Y:S02]  /*5800*/  F2FP.SATFINITE.E4M3.F32.PACK_AB_MERGE_C R227, R81, R80, R227 ;  /* 0x0000005051e3723e */ /* 0x000fe400048070e3 */
[----:B------:R-:W-:-:S05]  /*5810*/  CS2R R80, SRZ ;  /* 0x0000000000507805 */ /* 0x000fca000001ff00 */
        /* <DEDUP_REMOVED lines=10> */
[----:B------:R-:W1:Y:S01]  /*58c0*/  MUFU.EX2 R70, R70 ;  /* 0x0000004600467308 */ /* 0x000e620000000800 */
[C---:B---3--:R-:W-:Y:S01]  /*58d0*/  F2FP.SATFINITE.E4M3.F32.PACK_AB_MERGE_C R220, R69.reuse, R54, RZ ;  /* 0x0000003645dc723e */ /* 0x048fe200048070ff */
[----:B------:R-:W-:-:S03]  /*58e0*/  FADD.FTZ R83, R69, R62 ;  /* 0x0000003e45537221 */ /* 0x000fc60000010000 */
[----:B------:R-:W-:-:S03]  /*58f0*/  F2FP.SATFINITE.E4M3.F32.PACK_AB_MERGE_C R220, R55, R50, R220 ;  /* 0x0000003237dc723e */ /* 0x000fc600048070dc */
[----:B------:R-:W-:Y:S01]  /*5900*/  MUFU.EX2 R112, R112 ;  /* 0x0000007000707308 */ /* 0x000fe20000000800 */
[----:B0-----:R-:W-:-:S04]  /*5910*/  F2FP.SATFINITE.E4M3.F32.PACK_AB_MERGE_C R221, R125, R116, RZ ;  /* 0x000000747ddd723e */ /* 0x001fc800048070ff */
[----:B------:R-:W-:-:S03]  /*5920*/  F2FP.SATFINITE.E4M3.F32.PACK_AB_MERGE_C R221, R121, R108, R221 ;  /* 0x0000006c79dd723e */ /* 0x000fc600048070dd */
[----:B------:R-:W0:Y:S01]  /*5930*/  MUFU.EX2 R71, R71 ;  /* 0x0000004700477308 */ /* 0x000e220000000800 */
[----:B-1----:R-:W-:-:S07]  /*5940*/  FADD.FTZ R62, R70, R83 ;  /* 0x00000053463e7221 */ /* 0x002fce0000010000 */
[----:B------:R-:W-:Y:S08]  /*5950*/  MUFU.EX2 R123, R123 ;  /* 0x0000007b007b7308 */ /* 0x000ff00000000800 */
[----:B------:R-:W1:Y:S01]  /*5960*/  MUFU.EX2 R3, R3 ;  /* 0x0000000300037308 */ /* 0x000e620000000800 */
[----:B0-----:R-:W-:-:S07]  /*5970*/  FADD.FTZ R110, R71, R62 ;  /* 0x0000003e476e7221 */ /* 0x001fce0000010000 */
[----:B------:R-:W0:Y:S08]  /*5980*/  MUFU.EX2 R118, R118 ;  /* 0x0000007600767308 */ /* 0x000e300000000800 */
[----:B------:R2:W-:Y:S08]  /*5990*/  MUFU.EX2 R61, R98 ;  /* 0x00000062003d7308 */ /* 0x0005f00000000800 */
[----:B------:R-:W3:Y:S01]  /*59a0*/  MUFU.EX2 R6, R6 ;  /* 0x0000000600067308 */ /* 0x000ee20000000800 */
[----:B--2---:R-:W-:-:S04]  /*59b0*/  FADD.FTZ R98, R116, R137 ;  /* 0x0000008974627221 */ /* 0x004fc80000010000 */
[----:B------:R-:W-:-:S03]  /*59c0*/  FADD.FTZ R131, R125, R98 ;  /* 0x000000627d837221 */ /* 0x000fc60000010000 */
[----:B------:R-:W2:Y:S01]  /*59d0*/  MUFU.EX2 R127, R127 ;  /* 0x0000007f007f7308 */ /* 0x000ea20000000800 */
[----:B------:R-:W-:-:S01]  /*59e0*/  FADD.FTZ R98, R112, R131 ;  /* 0x0000008370627221 */ /* 0x000fc20000010000 */
[----:B-1----:R-:W-:-:S03]  /*59f0*/  FADD.FTZ R131, R3, R110 ;  /* 0x0000006e03837221 */ /* 0x002fc60000010000 */
[----:B------:R-:W-:-:S03]  /*5a00*/  FADD.FTZ R83, R123, R98 ;  /* 0x000000627b537221 */ /* 0x000fc60000010000 */
[----:B------:R-:W1:Y:S01]  /*5a10*/  MUFU.EX2 R5, R140 ;  /* 0x0000008c00057308 */ /* 0x000e620000000800 */
[----:B0-----:R-:W-:-:S01]  /*5a20*/  FADD.FTZ R98, R118, R83 ;  /* 0x0000005376627221 */ /* 0x001fc20000010000 */
        /* <DEDUP_REMOVED lines=8> */
[----:B------:R-:W0:Y:S01]  /*5ab0*/  MUFU.EX2 R8, R8 ;  /* 0x0000000800087308 */ /* 0x000e220000000800 */
[----:B-1----:R-:W-:-:S07]  /*5ac0*/  FADD.FTZ R131, R5, R110 ;  /* 0x0000006e05837221 */ /* 0x002fce0000010000 */
[----:B------:R-:W-:Y:S08]  /*5ad0*/  MUFU.EX2 R105, R105 ;  /* 0x0000006900697308 */ /* 0x000ff00000000800 */
[----:B------:R-:W1:Y:S01]  /*5ae0*/  MUFU.EX2 R7, R134 ;  /* 0x0000008600077308 */ /* 0x000e620000000800 */
[----:B0-----:R-:W-:-:S07]  /*5af0*/  FADD.FTZ R98, R8, R131 ;  /* 0x0000008308627221 */ /* 0x001fce0000010000 */
[----:B------:R-:W-:Y:S08]  /*5b00*/  MUFU.EX2 R120, R120 ;  /* 0x0000007800787308 */ /* 0x000ff00000000800 */
[----:B------:R-:W0:Y:S01]  /*5b10*/  MUFU.EX2 R10, R132 ;  /* 0x00000084000a7308 */ /* 0x000e220000000800 */
[----:B-1----:R-:W-:-:S07]  /*5b20*/  FADD.FTZ R137, R7, R98 ;  /* 0x0000006207897221 */ /* 0x002fce0000010000 */
[----:B------:R-:W-:Y:S08]  /*5b30*/  MUFU.EX2 R129, R129 ;  /* 0x0000008100817308 */ /* 0x000ff00000000800 */
[----:B------:R-:W1:Y:S01]  /*5b40*/  MUFU.EX2 R9, R128 ;  /* 0x0000008000097308 */ /* 0x000e620000000800 */
[----:B0-----:R-:W-:-:S01]  /*5b50*/  FADD.FTZ R98, R10, R137 ;  /* 0x000000890a627221 */ /* 0x001fc20000010000 */
[----:B------:R-:W-:-:S04]  /*5b60*/  F2FP.SATFINITE.E4M3.F32.PACK_AB_MERGE_C R216, R10, R7, RZ ;  /* 0x000000070ad8723e */ /* 0x000fc800048070ff */
[----:B------:R-:W-:Y:S02]  /*5b70*/  F2FP.SATFINITE.E4M3.F32.PACK_AB_MERGE_C R216, R8, R5, R216 ;  /* 0x0000000508d8723e */ /* 0x000fe400048070d8 */
[----:B------:R-:W0:Y:S08]  /*5b80*/  MUFU.EX2 R90, R90 ;  /* 0x0000005a005a7308 */ /* 0x000e300000000800 */
[----:B------:R2:W-:Y:S08]  /*5b90*/  MUFU.EX2 R62, R86 ;  /* 0x00000056003e7308 */ /* 0x0005f00000000800 */
[----:B------:R-:W3:Y:S01]  /*5ba0*/  MUFU.EX2 R12, R12 ;  /* 0x0000000c000c7308 */ /* 0x000ee20000000800 */
[----:B--2---:R-:W-:-:S04]  /*5bb0*/  FADD.FTZ R86, R104, R83 ;  /* 0x0000005368567221 */ /* 0x004fc80000010000 */
[----:B------:R-:W-:-:S03]  /*5bc0*/  FADD.FTZ R131, R105, R86 ;  /* 0x0000005669837221 */ /* 0x000fc60000010000 */
[----:B------:R-:W2:Y:S01]  /*5bd0*/  MUFU.EX2 R91, R91 ;  /* 0x0000005b005b7308 */ /* 0x000ea20000000800 */
[----:B------:R-:W-:-:S01]  /*5be0*/  FADD.FTZ R86, R120, R131 ;  /* 0x0000008378567221 */ /* 0x000fc20000010000 */
[----:B-1----:R-:W-:Y:S01]  /*5bf0*/  FADD.FTZ R131, R9, R98 ;  /* 0x0000006209837221 */ /* 0x002fe20000010000 */
[C---:B------:R-:W-:Y:S02]  /*5c00*/  F2FP.SATFINITE.E4M3.F32.PACK_AB_MERGE_C R120, R129.reuse, R120, RZ ;  /* 0x000000788178723e */ /* 0x040fe400048070ff */
[----:B------:R-:W-:Y:S02]  /*5c10*/  FADD.FTZ R117, R129, R86 ;  /* 0x0000005681757221 */ /* 0x000fe40000010000 */
[----:B------:R-:W-:Y:S01]  /*5c20*/  F2FP.SATFINITE.E4M3.F32.PACK_AB_MERGE_C R217, R105, R104, R120 ;  /* 0x0000006869d9723e */ /* 0x000fe20004807078 */
[----:B------:R-:W1:Y:S01]  /*5c30*/  MUFU.EX2 R11, R122 ;  /* 0x0000007a000b7308 */ /* 0x000e620000000800 */
[----:B0-----:R-:W-:-:S01]  /*5c40*/  FADD.FTZ R30, R90, R117 ;  /* 0x000000755a1e7221 */ /* 0x001fc20000010000 */
[----:B---3--:R-:W-:-:S06]  /*5c50*/  FADD.FTZ R82, R12, R131 ;  /* 0x000000830c527221 */ /* 0x008fcc0000010000 */
[----:B------:R-:W0:Y:S01]  /*5c60*/  MUFU.EX2 R93, R93 ;  /* 0x0000005d005d7308 */ /* 0x000e220000000800 */
[----:B--2---:R-:W-:-:S07]  /*5c70*/  FADD.FTZ R38, R91, R30 ;  /* 0x0000001e5b267221 */ /* 0x004fce0000010000 */
[----:B------:R-:W2:Y:S01]  /*5c80*/  MUFU.EX2 R94, R94 ;  /* 0x0000005e005e7308 */ /* 0x000ea20000000800 */
[----:B-1----:R-:W-:-:S01]  /*5c90*/  FADD.FTZ R35, R11, R82 ;  /* 0x000000520b237221 */ /* 0x002fc20000010000 */
[----:B------:R-:W-:-:S04]  /*5ca0*/  F2FP.SATFINITE.E4M3.F32.PACK_AB_MERGE_C R11, R14, R11, RZ ;  /* 0x0000000b0e0b723e */ /* 0x000fc800048070ff */
[----:B------:R-:W-:Y:S02]  /*5cb0*/  F2FP.SATFINITE.E4M3.F32.PACK_AB_MERGE_C R218, R12, R9, R11 ;  /* 0x000000090cda723e */ /* 0x000fe4000480700b */
[----:B------:R-:W1:Y:S01]  /*5cc0*/  MUFU.EX2 R73, R73 ;  /* 0x0000004900497308 */ /* 0x000e620000000800 */
[----:B0-----:R-:W-:-:S01]  /*5cd0*/  FADD.FTZ R51, R93, R38 ;  /* 0x000000265d337221 */ /* 0x001fc20000010000 */
[----:B------:R-:W-:-:S04]  /*5ce0*/  FADD.FTZ R38, R14, R35 ;  /* 0x000000230e267221 */ /* 0x000fc80000010000 */
[----:B------:R-:W-:Y:S01]  /*5cf0*/  FADD.FTZ R35, R13, R38 ;  /* 0x000000260d237221 */ /* 0x000fe20000010000 */
[----:B------:R-:W-:Y:S01]  /*5d00*/  CS2R R38, SRZ ;  /* 0x0000000000267805 */ /* 0x000fe2000001ff00 */
[----:B------:R-:W0:Y:S01]  /*5d10*/  MUFU.EX2 R92, R92 ;  /* 0x0000005c005c7308 */ /* 0x000e220000000800 */
[----:B--2---:R-:W-:-:S01]  /*5d20*/  FADD.FTZ R54, R94, R51 ;  /* 0x000000335e367221 */ /* 0x004fc20000010000 */
[----:B------:R-:W-:Y:S01]  /*5d30*/  FADD.FTZ R6, R20, R35 ;  /* 0x0000002314067221 */ /* 0x000fe20000010000 */
[----:B------:R-:W-:Y:S02]  /*5d40*/  F2FP.SATFINITE.E4M3.F32.PACK_AB_MERGE_C R93, R94, R93, RZ ;  /* 0x0000005d5e5d723e */ /* 0x000fe400048070ff */
[----:B------:R-:W-:Y:S02]  /*5d50*/  CS2R R50, SRZ ;  /* 0x0000000000327805 */ /* 0x000fe4000001ff00 */
[----:B------:R-:W-:Y:S02]  /*5d60*/  CS2R R34, SRZ ;  /* 0x0000000000227805 */ /* 0x000fe4000001ff00 */
[----:B------:R-:W-:Y:S01]  /*5d70*/  F2FP.SATFINITE.E4M3.F32.PACK_AB_MERGE_C R219, R91, R90, R93 ;  /* 0x0000005a5bdb723e */ /* 0x000fe2000480705d */
[----:B------:R-:W2:Y:S01]  /*5d80*/  MUFU.EX2 R21, R21 ;  /* 0x0000001500157308 */ /* 0x000ea20000000800 */
[----:B-1----:R-:W-:-:S01]  /*5d90*/  FADD.FTZ R3, R73, R54 ;  /* 0x0000003649037221 */ /* 0x002fc20000010000 */
[----:B------:R-:W-:-:S06]  /*5da0*/  CS2R R54, SRZ ;  /* 0x0000000000367805 */ /* 0x000fcc000001ff00 */
        /* <DEDUP_REMOVED lines=8> */
[----:B------:R-:W-:-:S03]  /*5e30*/  F2FP.SATFINITE.E4M3.F32.PACK_AB_MERGE_C R21, R72, R21, RZ ;  /* 0x000000154815723e */ /* 0x000fc600048070ff */
[----:B------:R-:W-:Y:S01]  /*5e40*/  FADD.FTZ R3, R15, R6 ;  /* 0x000000060f037221 */ /* 0x000fe20000010000 */
[----:B------:R-:W-:Y:S02]  /*5e50*/  F2FP.SATFINITE.E4M3.F32.PACK_AB_MERGE_C R212, R20, R13, R21 ;  /* 0x0000000d14d4723e */ /* 0x000fe40004807015 */
[----:B------:R-:W0:Y:S01]  /*5e60*/  MUFU.EX2 R75, R75 ;  /* 0x0000004b004b7308 */ /* 0x000e220000000800 */
[----:B--2---:R-:W-:-:S01]  /*5e70*/  FADD.FTZ R7, R96, R7 ;  /* 0x0000000760077221 */ /* 0x004fc20000010000 */
[----:B------:R-:W-:Y:S01]  /*5e80*/  FADD.FTZ R10, R56, R3 ;  /* 0x00000003380a7221 */ /* 0x000fe20000010000 */
[----:B------:R-:W-:-:S04]  /*5e90*/  F2FP.SATFINITE.E4M3.F32.PACK_AB_MERGE_C R95, R96, R95, RZ ;  /* 0x0000005f605f723e */ /* 0x000fc800048070ff */
[----:B------:R-:W-:Y:S01]  /*5ea0*/  F2FP.SATFINITE.E4M3.F32.PACK_AB_MERGE_C R213, R92, R73, R95 ;  /* 0x000000495cd5723e */ /* 0x000fe2000480705f */
[----:B------:R-:W2:Y:S01]  /*5eb0*/  MUFU.EX2 R57, R57 ;  /* 0x0000003900397308 */ /* 0x000ea20000000800 */
[----:B-1----:R-:W-:-:S01]  /*5ec0*/  FADD.FTZ R6, R74, R7 ;  /* 0x000000074a067221 */ /* 0x002fc20000010000 */
[----:B------:R-:W-:-:S06]  /*5ed0*/  CS2R R72, SRZ ;  /* 0x0000000000487805 */ /* 0x000fcc000001ff00 */
[----:B------:R-:W1:Y:S01]  /*5ee0*/  MUFU.EX2 R76, R76 ;  /* 0x0000004c004c7308 */ /* 0x000e620000000800 */
[----:B0-----:R-:W-:-:S07]  /*5ef0*/  FADD.FTZ R3, R75, R6 ;  /* 0x000000064b037221 */ /* 0x001fce0000010000 */
[----:B------:R-:W0:Y:S01]  /*5f00*/  MUFU.EX2 R79, R79 ;  /* 0x0000004f004f7308 */ /* 0x000e220000000800 */
[----:B--2---:R-:W-:-:S01]  /*5f10*/  FADD.FTZ R7, R57, R10 ;  /* 0x0000000a39077221 */ /* 0x004fc20000010000 */
[----:B------:R-:W-:-:S03]  /*5f20*/  F2FP.SATFINITE.E4M3.F32.PACK_AB_MERGE_C R57, R60, R57, RZ ;  /* 0x000000393c39723e */ /* 0x000fc600048070ff */
[----:B------:R-:W-:Y:S01]  /*5f30*/  FADD.FTZ R7, R60, R7 ;  /* 0x000000073c077221 */ /* 0x000fe20000010000 */
[----:B------:R-:W-:Y:S02]  /*5f40*/  F2FP.SATFINITE.E4M3.F32.PACK_AB_MERGE_C R214, R56, R15, R57 ;  /* 0x0000000f38d6723e */ /* 0x000fe40004807039 */
[----:B------:R-:W-:Y:S01]  /*5f50*/  CS2R R56, SRZ ;  /* 0x0000000000387805 */ /* 0x000fe2000001ff00 */
[----:B------:R-:W2:Y:S01]  /*5f60*/  MUFU.EX2 R58, R58 ;  /* 0x0000003a003a7308 */ /* 0x000ea20000000800 */
[----:B-1----:R-:W-:-:S07]  /*5f70*/  FADD.FTZ R10, R76, R3 ;  /* 0x000000034c0a7221 */ /* 0x002fce0000010000 */
[----:B------:R-:W1:Y:S01]  /*5f80*/  MUFU.EX2 R41, R41 ;  /* 0x0000002900297308 */ /* 0x000e620000000800 */
[C---:B0-----:R-:W-:Y:S01]  /*5f90*/  F2FP.SATFINITE.E4M3.F32.PACK_AB_MERGE_C R76, R79.reuse, R76, RZ ;  /* 0x0000004c4f4c723e */ /* 0x041fe200048070ff */
[----:B------:R-:W-:-:S03]  /*5fa0*/  FADD.FTZ R79, R79, R10 ;  /* 0x0000000a4f4f7221 */ /* 0x000fc60000010000 */
[----:B------:R-:W-:Y:S01]  /*5fb0*/  F2FP.SATFINITE.E4M3.F32.PACK_AB_MERGE_C R215, R75, R74, R76 ;  /* 0x0000004a4bd7723e */ /* 0x000fe2000480704c */
[----:B------:R-:W-:-:S01]  /*5fc0*/  FADD.FTZ R14, R2, R79 ;  /* 0x0000004f020e7221 */ /* 0x000fc20000010000 */
[----:B------:R-:W-:Y:S01]  /*5fd0*/  CS2R R74, SRZ ;  /* 0x00000000004a7805 */ /* 0x000fe2000001ff00 */
        /* <DEDUP_REMOVED lines=8> */
[----:B------:R-:W-:-:S06]  /*6060*/  FADD.FTZ R3, R61, R14 ;  /* 0x0000000e3d037221 */ /* 0x000fcc0000010000 */
[----:B------:R-:W2:Y:S01]  /*6070*/  MUFU.EX2 R24, R24 ;  /* 0x0000001800187308 */ /* 0x000ea20000000800 */
[C---:B-1----:R-:W-:Y:S01]  /*6080*/  F2FP.SATFINITE.E4M3.F32.PACK_AB_MERGE_C R40, R43.reuse, R40, RZ ;  /* 0x000000282b28723e */ /* 0x042fe200048070ff */
[----:B------:R-:W-:-:S03]  /*6090*/  FADD.FTZ R43, R43, R26 ;  /* 0x0000001a2b2b7221 */ /* 0x000fc60000010000 */
[----:B------:R-:W-:Y:S02]  /*60a0*/  F2FP.SATFINITE.E4M3.F32.PACK_AB_MERGE_C R208, R41, R58, R40 ;  /* 0x0000003a29d0723e */ /* 0x000fe40004807028 */
[----:B------:R-:W-:Y:S01]  /*60b0*/  CS2R R40, SRZ ;  /* 0x0000000000287805 */ /* 0x000fe2000001ff00 */
[----:B------:R-:W1:Y:S01]  /*60c0*/  MUFU.EX2 R59, R59 ;  /* 0x0000003b003b7308 */ /* 0x000e620000000800 */
[C---:B0-----:R-:W-:Y:S01]  /*60d0*/  F2FP.SATFINITE.E4M3.F32.PACK_AB_MERGE_C R61, R78.reuse, R61, RZ ;  /* 0x0000003d4e3d723e */ /* 0x041fe200048070ff */
[----:B------:R-:W-:-:S03]  /*60e0*/  FADD.FTZ R78, R78, R3 ;  /* 0x000000034e4e7221 */ /* 0x000fc60000010000 */
[----:B------:R-:W-:Y:S02]  /*60f0*/  F2FP.SATFINITE.E4M3.F32.PACK_AB_MERGE_C R209, R77, R2, R61 ;  /* 0x000000024dd1723e */ /* 0x000fe4000480703d */
[----:B------:R-:W-:Y:S02]  /*6100*/  CS2R R76, SRZ ;  /* 0x00000000004c7805 */ /* 0x000fe4000001ff00 */
[----:B------:R-:W-:Y:S01]  /*6110*/  CS2R R60, SRZ ;  /* 0x00000000003c7805 */ /* 0x000fe2000001ff00 */
[----:B------:R-:W0:Y:S01]  /*6120*/  MUFU.EX2 R45, R45 ;  /* 0x0000002d002d7308 */ /* 0x000e220000000800 */
[----:B--2---:R-:W-:-:S07]  /*6130*/  FADD.FTZ R14, R24, R43 ;  /* 0x0000002b180e7221 */ /* 0x004fce0000010000 */
[----:B------:R-:W2:Y:S01]  /*6140*/  MUFU.EX2 R25, R25 ;  /* 0x0000001900197308 */ /* 0x000ea20000000800 */
[----:B-1----:R-:W-:-:S01]  /*6150*/  FADD.FTZ R3, R59, R78 ;  /* 0x0000004e3b037221 */ /* 0x002fc20000010000 */
[----:B------:R-:W-:-:S03]  /*6160*/  CS2R R78, SRZ ;  /* 0x00000000004e7805 */ /* 0x000fc6000001ff00 */
[----:B------:R-:W-:-:S03]  /*6170*/  FADD.FTZ R3, R62, R3 ;  /* 0x000000033e037221 */ /* 0x000fc60000010000 */
        /* <DEDUP_REMOVED lines=9> */
[----:B-1----:R-:W-:-:S01]  /*6210*/  FADD.FTZ R14, R100, R3 ;  /* 0x00000003640e7221 */ /* 0x002fc20000010000 */
[----:B------:R-:W-:-:S06]  /*6220*/  CS2R R24, SRZ ;  /* 0x0000000000187805 */ /* 0x000fcc000001ff00 */
[----:B------:R-:W1:Y:S01]  /*6230*/  MUFU.EX2 R63, R63 ;  /* 0x0000003f003f7308 */ /* 0x000e620000000800 */
[----:B0-----:R-:W-:-:S01]  /*6240*/  FADD.FTZ R14, R83, R14 ;  /* 0x0000000e530e7221 */ /* 0x001fc20000010000 */
[----:B------:R-:W-:Y:S02]  /*6250*/  F2FP.SATFINITE.E4M3.F32.PACK_AB_MERGE_C R100, R83, R100, RZ ;  /* 0x000000645364723e */ /* 0x000fe400048070ff */
[----:B------:R-:W-:Y:S02]  /*6260*/  CS2R R82, SRZ ;  /* 0x0000000000527805 */ /* 0x000fe4000001ff00 */
[----:B------:R-:W-:Y:S02]  /*6270*/  F2FP.SATFINITE.E4M3.F32.PACK_AB_MERGE_C R211, R62, R59, R100 ;  /* 0x0000003b3ed3723e */ /* 0x000fe40004807064 */
        /* <DEDUP_REMOVED lines=15> */
[----:B------:R-:W-:Y:S02]  /*6370*/  F2FP.SATFINITE.E4M3.F32.PACK_AB_MERGE_C R29, R44, R29, RZ ;  /* 0x0000001d2c1d723e */ /* 0x000fe400048070ff */
[----:B------:R-:W-:Y:S02]  /*6380*/  CS2R R44, SRZ ;  /* 0x00000000002c7805 */ /* 0x000fe4000001ff00 */
[----:B------:R-:W-:Y:S02]  /*6390*/  F2FP.SATFINITE.E4M3.F32.PACK_AB_MERGE_C R204, R49, R28, R29 ;  /* 0x0000001c31cc723e */ /* 0x000fe4000480701d */
[----:B------:R-:W-:Y:S01]  /*63a0*/  CS2R R28, SRZ ;  /* 0x00000000001c7805 */ /* 0x000fe2000001ff00 */
[----:B------:R-:W2:Y:S01]  /*63b0*/  MUFU.EX2 R97, R97 ;  /* 0x0000006100617308 */ /* 0x000ea20000000800 */
[----:B-1----:R-:W-:-:S01]  /*63c0*/  FADD.FTZ R14, R85, R14 ;  /* 0x0000000e550e7221 */ /* 0x002fc20000010000 */
[----:B------:R-:W-:-:S04]  /*63d0*/  F2FP.SATFINITE.E4M3.F32.PACK_AB_MERGE_C R84, R85, R84, RZ ;  /* 0x000000545554723e */ /* 0x000fc800048070ff */
[----:B------:R-:W-:Y:S02]  /*63e0*/  F2FP.SATFINITE.E4M3.F32.PACK_AB_MERGE_C R205, R30, R63, R84 ;  /* 0x0000003f1ecd723e */ /* 0x000fe40004807054 */
[----:B------:R-:W-:Y:S01]  /*63f0*/  CS2R R84, SRZ ;  /* 0x0000000000547805 */ /* 0x000fe2000001ff00 */
[----:B------:R-:W1:Y:S01]  /*6400*/  MUFU.EX2 R53, R53 ;  /* 0x0000003500357308 */ /* 0x000e620000000800 */
[----:B0-----:R-:W-:-:S01]  /*6410*/  FADD.FTZ R20, R48, R5 ;  /* 0x0000000530147221 */ /* 0x001fc20000010000 */
[----:B------:R-:W-:Y:S02]  /*6420*/  CS2R R62, SRZ ;  /* 0x00000000003e7805 */ /* 0x000fe4000001ff00 */
[----:B------:R-:W-:-:S04]  /*6430*/  CS2R R30, SRZ ;  /* 0x00000000001e7805 */ /* 0x000fc8000001ff00 */
[----:B------:R0:W3:Y:S01]  /*6440*/  MUFU.EX2 R6, R87 ;  /* 0x0000005700067308 */ /* 0x0000e20000000800 */
[----:B--2---:R-:W-:-:S07]  /*6450*/  FADD.FTZ R3, R97, R14 ;  /* 0x0000000e61037221 */ /* 0x004fce0000010000 */
[----:B------:R-:W2:Y:S01]  /*6460*/  MUFU.EX2 R32, R32 ;  /* 0x0000002000207308 */ /* 0x000ea20000000800 */
[----:B-1----:R-:W-:-:S01]  /*6470*/  FADD.FTZ R5, R53, R20 ;  /* 0x0000001435057221 */ /* 0x002fc20000010000 */
[----:B0-----:R-:W-:-:S06]  /*6480*/  CS2R R86, SRZ ;  /* 0x0000000000567805 */ /* 0x001fcc000001ff00 */
        /* <DEDUP_REMOVED lines=67> */
[----:B------:R-:W-:-:S06]  /*68c0*/  ULDC UR50, c[0x0][0x988] ;  /* 0x0002620000327ab9 */ /* 0x000fcc0000000800 */
.L_x_2023:
[----:B------:R-:W-:Y:S01]  /*68d0*/  ISETP.NE.AND P4, PT, RZ, UR43, PT ;  /* 0x0000002bff007c0c */ /* 0x000fe2000bf85270 */
[----:B------:R-:W-:-:S04]  /*68e0*/  UISETP.NE.AND UP1, UPT, UR56, 0x1, UPT ;  /* 0x000000013800788c */ /* 0x000fc8000bf25270 */
[----:B------:R-:W-:-:S04]  /*68f0*/  USEL UR44, URZ, 0x1, UP1 ;  /* 0x000000013f2c7887 */ /* 0x000fc80008800000 */
[----:B------:R-:W-:-:S04]  /*6900*/  ULOP3.LUT UR44, UR57, UR44, URZ, 0x3c, !UPT ;  /* 0x0000002c392c7292 */ /* 0x000fc8000f8e3c3f */
[----:B------:R-:W-:Y:S08]  /*6910*/  @P4 BRA `(.L_x_2014) ;  /* 0x0000000000384947 */ /* 0x000ff00003800000 */
[----:B------:R-:W-:Y:S05]  /*6920*/  @!P0 BRA `(.L_x_2015) ;  /* 0x0000000000048947 */ /* 0x000fea0003800000 */
[----:B------:R-:W-:Y:S01]  /*6930*/  BPT.TRAP 0x1 ;  /* 0x000000040000795c */ /* 0x000fe20000300000 */
.L_x_2015:
        /* <DEDUP_REMOVED lines=9> */
.L_x_2016:
[----:B-1----:R-:W-:Y:S05]  /*69d0*/  @P3 BRA `(.L_x_2014) ;  /* 0x0000000000083947 */ /* 0x002fea0003800000 */
[----:B------:R-:W1:Y:S02]  /*69e0*/  SYNCS.PHASECHK.TRANS64.TRYWAIT P3, [UR6+0x2e830], R7 ;  /* 0x02e83007ff0075a7 */ /* 0x000e640008060146 */
[----:B-1----:R-:W-:Y:S05]  /*69f0*/  @!P3 BRA `(.L_x_2017) ;  /* 0x0000012000f0b947 */ /* 0x002fea0003800000 */
.L_x_2014:
        /* <DEDUP_REMOVED lines=188> */
.L_x_2019:
[----:B------:R-:W-:Y:S01]  /*75c0*/  ULEA UR6, UR56, UR41, 0x3 ;  /* 0x0000002938067291 */ /* 0x000fe2000f8e183f */
[----:B------:R-:W-:-:S05]  /*75d0*/  IMAD.U32 R7, RZ, RZ, UR57 ;  /* 0x00000039ff077e24 */ /* 0x000fca000f8e00ff */
[----:B------:R-:W-:-:S04]  /*75e0*/  SHF.L.U32 R7, R7, 0x1f, RZ ;  /* 0x0000001f07077819 */ /* 0x000fc800000006ff */
[----:B------:R0:W1:Y:S01]  /*75f0*/  SYNCS.PHASECHK.TRANS64.TRYWAIT P3, [UR6+0x2e850], R7 ;  /* 0x02e85007ff0075a7 */ /* 0x0000620008060146 */
[----:B------:R-:W-:Y:S05]  /*7600*/  @!P0 BRA `(.L_x_2020) ;  /* 0x0000000000048947 */ /* 0x000fea0003800000 */
[----:B------:R-:W-:Y:S01]  /*7610*/  BPT.TRAP 0x1 ;  /* 0x000000040000795c */ /* 0x000fe20000300000 */
.L_x_2020:
[----:B-1----:R-:W-:Y:S05]  /*7620*/  @P3 BRA `(.L_x_2018) ;  /* 0x0000000000083947 */ /* 0x002fea0003800000 */
[----:B------:R-:W1:Y:S02]  /*7630*/  SYNCS.PHASECHK.TRANS64.TRYWAIT P3, [UR6+0x2e850], R7 ;  /* 0x02e85007ff0075a7 */ /* 0x000e640008060146 */
[----:B-1----:R-:W-:Y:S05]  /*7640*/  @!P3 BRA `(.L_x_2021) ;  /* 0x0000011400f4b947 */ /* 0x002fea0003800000 */
.L_x_2018:
        /* <DEDUP_REMOVED lines=9> */
[----:B------:R-:W-:Y:S01]  /*76e0*/  FMUL.FTZ R189, R0, R116 ;  /* 0x0000007400bd7220 */ /* 0x000fe20000410000 */
[----:B------:R-:W-:-:S02]  /*76f0*/  IMAD.MOV.U32 R116, RZ, RZ, R190 ;  /* 0x000000ffff747224 */ /* 0x000fc400078e00be */
[C---:B01----:R-:W-:Y:S01]  /*7700*/  FMUL.FTZ R7, R0.reuse, R184 ;  /* 0x000000b800077220 */ /* 0x043fe20000410000 */
[----:B------:R-:W-:Y:S01]  /*7710*/  ULOP3.LUT UR6, UR6, 0x10000, URZ, 0xfc, !UPT ;  /* 0x0001000006067892 */ /* 0x000fe2000f8efc3f */
[C---:B------:R-:W-:Y:S01]  /*7720*/  FMUL.FTZ R184, R0.reuse, R195 ;  /* 0x000000c300b87220 */ /* 0x040fe20000410000 */
[C---:B------:R-:W-:Y:S01]  /*7730*/  FMUL.FTZ R15, R0.reuse, R192 ;  /* 0x000000c0000f7220 */ /* 0x040fe20000410000 */
[----:B------:R-:W-:Y:S01]  /*7740*/  IMAD.U32 R192, RZ, RZ, UR49 ;  /* 0x00000031ffc07e24 */ /* 0x000fe2000f8e00ff */
[----:B------:R-:W-:Y:S01]  /*7750*/  UIMAD UR11, UR56, 0x700, UR6 ;  /* 0x00000700380b78a4 */ /* 0x000fe2000f8e0206 */
[----:B------:R-:W0:Y:S01]  /*7760*/  MUFU.TANH R7, R7 ;  /* 0x0000000700077308 */ /* 0x000e220000002400 */
[C---:B------:R-:W-:Y:S01]  /*7770*/  FMUL.FTZ R168, R0.reuse, R168 ;  /* 0x000000a800a87220 */ /* 0x040fe20000410000 */
[C---:B------:R-:W-:Y:S01]  /*7780*/  FMUL.FTZ R20, R0.reuse, R193 ;  /* 0x000000c100147220 */ /* 0x040fe20000410000 */
[C---:B------:R-:W-:Y:S01]  /*7790*/  FMUL.FTZ R193, R0.reuse, R93 ;  /* 0x0000005d00c17220 */ /* 0x040fe20000410000 */
[C---:B------:R-:W-:Y:S01]  /*77a0*/  FMUL.FTZ R176, R0.reuse, R176 ;  /* 0x000000b000b07220 */ /* 0x040fe20000410000 */
[C---:B------:R-:W-:Y:S01]  /*77b0*/  FMUL.FTZ R152, R0.reuse, R152 ;  /* 0x0000009800987220 */ /* 0x040fe20000410000 */
[----:B------:R-:W-:Y:S01]  /*77c0*/  UMOV UR6, UR11 ;  /* 0x0000000b00067c82 */ /* 0x000fe20008000000 */
[C---:B------:R-:W-:Y:S01]  /*77d0*/  FMUL.FTZ R160, R0.reuse, R160 ;  /* 0x000000a000a07220 */ /* 0x040fe20000410000 */
[----:B------:R-:W-:Y:S01]  /*77e0*/  QGMMA.64x128x32.F32.E4M3.E4M3 R24, R224, gdesc[UR4], R24, gsb0 ;  /* 0x01e00004e0187df3 */ /* 0x000fe20008000818 */
[----:B------:R-:W-:Y:S01]  /*77f0*/  UIADD3 UR6, UR11, 0x100, URZ ;  /* 0x000001000b067890 */ /* 0x000fe2000fffe03f */
[----:B------:R-:W1:Y:S01]  /*7800*/  MUFU.TANH R15, R15 ;  /* 0x0000000f000f7308 */ /* 0x000e620000002400 */
[----:B------:R-:W-:Y:S01]  /*7810*/  UMOV UR7, 0xc0000010 ;  /* 0xc000001000077882 */ /* 0x000fe20000000000 */
[C---:B------:R-:W-:Y:S01]  /*7820*/  FMUL.FTZ R8, R0.reuse, R185 ;  /* 0x000000b900087220 */ /* 0x040fe20000410000 */
[C---:B------:R-:W-:Y:S01]  /*7830*/  FMUL.FTZ R11, R0.reuse, R188 ;  /* 0x000000bc000b7220 */ /* 0x040fe20000410000 */
[C---:B------:R-:W-:Y:S01]  /*7840*/  FMUL.FTZ R136, R0.reuse, R136 ;  /* 0x0000008800887220 */ /* 0x040fe20000410000 */
[C---:B------:R-:W-:Y:S01]  /*7850*/  FMUL.FTZ R9, R0.reuse, R186 ;  /* 0x000000ba00097220 */ /* 0x040fe20000410000 */
[C---:B------:R-:W-:Y:S01]  /*7860*/  FMUL.FTZ R185, R0.reuse, R196 ;  /* 0x000000c400b97220 */ /* 0x040fe20000410000 */
[C---:B------:R-:W-:Y:S01]  /*7870*/  FMUL.FTZ R186, R0.reuse, R197 ;  /* 0x000000c500ba7220 */ /* 0x040fe20000410000 */
[----:B------:R-:W2:Y:S01]  /*7880*/  MUFU.TANH R168, R168 ;  /* 0x000000a800a87308 */ /* 0x000ea20000002400 */
        /* <DEDUP_REMOVED lines=44> */
[----:B------:R-:W-:Y:S01]  /*7b50*/  UMOV UR10, UR50 ;  /* 0x00000032000a7c82 */ /* 0x000fe20008000000 */
        /* <DEDUP_REMOVED lines=47> */
[----:B------:R-:W-:Y:S01]  /*7e50*/  FMUL.FTZ R102, R0, R102 ;  /* 0x0000006600667220 */ /* 0x000fe20000410000 */
[----:B------:R-:W0:Y:S01]  /*7e60*/  S2R R235, SR_TID.X ;  /* 0x0000000000eb7919 */ /* 0x000e220000002100 */
[----:B------:R-:W-:Y:S01]  /*7e70*/  IMAD.U32 R196, RZ, RZ, UR55 ;  /* 0x00000037ffc47e24 */ /* 0x000fe2000f8e00ff */
[----:B------:R-:W5:Y:S04]  /*7e80*/  MUFU.TANH R169, R169 ;  /* 0x000000a900a97308 */ /* 0x000f680000002400 */
[----:B------:R-:W-:-:S04]  /*7e90*/  @!P1 LEA R196, R196, UR41, 0x3 ;  /* 0x00000029c4c49c11 */ /* 0x000fc8000f8e18ff */
        /* <DEDUP_REMOVED lines=13> */
[----:B------:R-:W0:Y:S01]  /*7f70*/  MUFU.TANH R181, R181 ;  /* 0x000000b500b57308 */ /* 0x000e220000002400 */
[----:B------:R-:W-:Y:S01]  /*7f80*/  IMAD.MOV.U32 R190, RZ, RZ, -0x2 ;  /* 0xfffffffeffbe7424 */ /* 0x000fe200078e00ff */
[----:B------:R-:W-:Y:S01]  /*7f90*/  @P2 SHF.R.U32.HI R116, RZ, UR6, R191 ;  /* 0x00000006ff742c19 */ /* 0x000fe200080116bf */
[----:B------:R-:W-:Y:S02]  /*7fa0*/  UMOV UR6, 0x1 ;  /* 0x0000000100067882 */ /* 0x000fe40000000000 */
[----:B------:R-:W-:Y:S02]  /*7fb0*/  UIMAD UR6, UR54, -0xe0, UR6 ;  /* 0xffffff20360678a4 */ /* 0x000fe4000f8e0206 */
[----:B------:R-:W1:Y:S01]  /*7fc0*/  SHFL.IDX PT, R195, R116, RZ, 0x1c1f ;  /* 0x001c1fff74c37589 */ /* 0x000e6200000e0000 */
[----:B------:R-:W0:Y:S03]  /*7fd0*/  MUFU.TANH R128, R128 ;  /* 0x0000008000807308 */ /* 0x000e260000002400 */
[----:B------:R-:W-:-:S02]  /*7fe0*/  IMAD R191, R17, R190, UR6 ;  /* 0x0000000611bf7e24 */ /* 0x000fc4000f8e02be */
[----:B------:R-:W-:Y:S01]  /*7ff0*/  FMUL.FTZ R190, R0, R92 ;  /* 0x0000005c00be7220 */ /* 0x000fe20000410000 */
[----:B------:R-:W-:Y:S02]  /*8000*/  UIADD3 UR6, UR11, 0x200, URZ ;  /* 0x000002000b067890 */ /* 0x000fe4000fffe03f */
[----:B------:R-:W-:Y:S01]  /*8010*/  IADD3 R92, -R192, UR48, R191 ;  /* 0x00000030c05c7c10 */ /* 0x000fe2000fffe1bf */
[----:B------:R-:W0:Y:S01]  /*8020*/  MUFU.TANH R153, R153 ;  /* 0x0000009900997308 */ /* 0x000e220000002400 */
[----:B------:R-:W-:-:S07]  /*8030*/  FMUL.FTZ R191, R0, R159 ;  /* 0x0000009f00bf7220 */ /* 0x000fce0000410000 */
[----:B------:R-:W0:Y:S01]  /*8040*/  MUFU.TANH R156, R156 ;  /* 0x0000009c009c7308 */ /* 0x000e220000002400 */
[----:B-1----:R-:W-:-:S07]  /*8050*/  IMAD.IADD R93, R92, 0x1, R195 ;  /* 0x000000015c5d7824 */ /* 0x002fce00078e02c3 */
[----:B------:R-:W1:Y:S01]  /*8060*/  MUFU.TANH R157, R157 ;  /* 0x0000009d009d7308 */ /* 0x000e620000002400 */
[C---:B------:R-:W-:Y:S02]  /*8070*/  ISETP.GT.AND P5, PT, R93.reuse, RZ, PT ;  /* 0x000000ff5d00720c */ /* 0x040fe40003fa4270 */
[----:B------:R-:W-:Y:S02]  /*8080*/  ISETP.GT.AND P6, PT, R93, 0x1, PT ;  /* 0x000000015d00780c */ /* 0x000fe40003fc4270 */
[----:B------:R-:W-:-:S03]  /*8090*/  FSEL R192, R7, -INF , P5 ;  /* 0xff80000007c07808 */ /* 0x000fc60002800000 */
[----:B------:R-:W1:Y:S01]  /*80a0*/  MUFU.TANH R104, R104 ;  /* 0x0000006800687308 */ /* 0x000e620000002400 */
[C---:B------:R-:W-:Y:S02]  /*80b0*/  ISETP.GT.AND P5, PT, R93.reuse, 0x10, PT ;  /* 0x000000105d00780c */ /* 0x040fe40003fa4270 */
[----:B------:R-:W-:Y:S02]  /*80c0*/  ISETP.GT.AND P3, PT, R93, 0x8, PT ;  /* 0x000000085d00780c */ /* 0x000fe40003f64270 */
[----:B------:R-:W-:Y:S02]  /*80d0*/  FSEL R15, R15, -INF , P5 ;  /* 0xff8000000f0f7808 */ /* 0x000fe40002800000 */
[C---:B------:R-:W-:Y:S01]  /*80e0*/  ISETP.GT.AND P5, PT, R93.reuse, 0x20, PT ;  /* 0x000000205d00780c */ /* 0x040fe20003fa4270 */
[----:B------:R-:W1:Y:S01]  /*80f0*/  MUFU.TANH R161, R161 ;  /* 0x000000a100a17308 */ /* 0x000e620000002400 */
[----:B------:R-:W-:Y:S02]  /*8100*/  ISETP.GT.AND P4, PT, R93, 0x9, PT ;  /* 0x000000095d00780c */ /* 0x000fe40003f84270 */
[----:B--2---:R-:W-:-:S02]  /*8110*/  FSEL R168, R168, -INF , P5 ;  /* 0xff800000a8a87808 */ /* 0x004fc40002800000 */
[C---:B------:R-:W-:Y:S02]  /*8120*/  ISETP.GT.AND P5, PT, R93.reuse, 0x30, PT ;  /* 0x000000305d00780c */ /* 0x040fe40003fa4270 */
[----:B---3--:R-:W-:Y:S01]  /*8130*/  FSEL R8, R8, -INF , P6 ;  /* 0xff80000008087808 */ /* 0x008fe20003000000 */
[----:B------:R-:W2:Y:S01]  /*8140*/  MUFU.TANH R164, R164 ;  /* 0x000000a400a47308 */ /* 0x000ea20000002400 */
[----:B------:R-:W-:Y:S02]  /*8150*/  FSEL R176, R176, -INF , P5 ;  /* 0xff800000b0b07808 */ /* 0x000fe40002800000 */
[----:B------:R-:W-:Y:S02]  /*8160*/  ISETP.GT.AND P5, PT, R93, 0x40, PT ;  /* 0x000000405d00780c */ /* 0x000fe40003fa4270 */
        /* <DEDUP_REMOVED lines=8> */
[C---:B------:R-:W-:Y:S02]  /*81f0*/  ISETP.GT.AND P6, PT, R93.reuse, 0x11, PT ;  /* 0x000000115d00780c */ /* 0x040fe40003fc4270 */
[C---:B------:R-:W-:Y:S02]  /*8200*/  ISETP.GT.AND P3, PT, R93.reuse, 0x18, PT ;  /* 0x000000185d00780c */ /* 0x040fe40003f64270 */
[----:B------:R-:W-:-:S02]  /*8210*/  ISETP.GT.AND P4, PT, R93, 0x19, PT ;  /* 0x000000195d00780c */ /* 0x000fc40003f84270 */
[----:B------:R-:W-:Y:S01]  /*8220*/  FSEL R136, R136, -INF , P5 ;  /* 0xff80000088887808 */ /* 0x000fe20002800000 */
[----:B------:R-:W5:Y:S01]  /*8230*/  MUFU.TANH R137, R137 ;  /* 0x0000008900897308 */ /* 0x000f620000002400 */
[----:B------:R-:W-:Y:S02]  /*8240*/  ISETP.GT.AND P5, PT, R93, 0x70, PT ;  /* 0x000000705d00780c */ /* 0x000fe40003fa4270 */
[----:B------:R-:W-:Y:S02]  /*8250*/  FSEL R20, R20, -INF , P6 ;  /* 0xff80000014147808 */ /* 0x000fe40003000000 */
[----:B------:R-:W-:Y:S02]  /*8260*/  FSEL R185, R185, -INF , P3 ;  /* 0xff800000b9b97808 */ /* 0x000fe40001800000 */
[----:B------:R-:W-:Y:S01]  /*8270*/  FSEL R186, R186, -INF , P4 ;  /* 0xff800000baba7808 */ /* 0x000fe20002000000 */
[----:B------:R-:W5:Y:S01]  /*8280*/  MUFU.TANH R140, R140 ;  /* 0x0000008c008c7308 */ /* 0x000f620000002400 */
[----:B------:R-:W-:-:S02]  /*8290*/  ISETP.GT.AND P6, PT, R93, 0x21, PT ;  /* 0x000000215d00780c */ /* 0x000fc40003fc4270 */
[C---:B------:R-:W-:Y:S02]  /*82a0*/  ISETP.GT.AND P3, PT, R93.reuse, 0x28, PT ;  /* 0x000000285d00780c */ /* 0x040fe40003f64270 */
[C---:B------:R-:W-:Y:S02]  /*82b0*/  ISETP.GT.AND P4, PT, R93.reuse, 0x29, PT ;  /* 0x000000295d00780c */ /* 0x040fe40003f84270 */
[----:B------:R-:W-:Y:S01]  /*82c0*/  FSEL R144, R144, -INF , P5 ;  /* 0xff80000090907808 */ /* 0x000fe20002800000 */
[----:B------:R-:W5:Y:S01]  /*82d0*/  MUFU.TANH R141, R141 ;  /* 0x0000008d008d7308 */ /* 0x000f620000002400 */
[----:B------:R-:W-:Y:S02]  /*82e0*/  ISETP.GT.AND P5, PT, R93, 0x80, PT ;  /* 0x000000805d00780c */ /* 0x000fe40003fa4270 */
[----:B------:R-:W-:Y:S02]  /*82f0*/  FSEL R169, R169, -INF , P6 ;  /* 0xff800000a9a97808 */ /* 0x000fe40003000000 */
[----:B------:R-:W-:-:S02]  /*8300*/  FSEL R172, R172, -INF , P3 ;  /* 0xff800000acac7808 */ /* 0x000fc40001800000 */
[----:B------:R-:W-:Y:S01]  /*8310*/  FSEL R173, R173, -INF , P4 ;  /* 0xff800000adad7808 */ /* 0x000fe20002000000 */
[----:B------:R-:W5:Y:S01]  /*8320*/  MUFU.TANH R88, R88 ;  /* 0x0000005800587308 */ /* 0x000f620000002400 */
[C---:B------:R-:W-:Y:S02]  /*8330*/  ISETP.GT.AND P6, PT, R93.reuse, 0x31, PT ;  /* 0x000000315d00780c */ /* 0x040fe40003fc4270 */
[C---:B------:R-:W-:Y:S02]  /*8340*/  ISETP.GT.AND P3, PT, R93.reuse, 0x38, PT ;  /* 0x000000385d00780c */ /* 0x040fe40003f64270 */
[C---:B------:R-:W-:Y:S02]  /*8350*/  ISETP.GT.AND P4, PT, R93.reuse, 0x39, PT ;  /* 0x000000395d00780c */ /* 0x040fe40003f84270 */
[----:B------:R-:W-:Y:S01]  /*8360*/  FSEL R120, R120, -INF , P5 ;  /* 0xff80000078787808 */ /* 0x000fe20002800000 */
[----:B------:R-:W5:Y:S01]  /*8370*/  MUFU.TANH R145, R145 ;  /* 0x0000009100917308 */ /* 0x000f620000002400 */
[----:B------:R-:W-:-:S02]  /*8380*/  ISETP.GT.AND P5, PT, R93, 0x90, PT ;  /* 0x000000905d00780c */ /* 0x000fc40003fa4270 */
[----:B0-----:R-:W-:Y:S02]  /*8390*/  FSEL R177, R177, -INF , P6 ;  /* 0xff800000b1b17808 */ /* 0x001fe40003000000 */
[----:B------:R-:W-:Y:S02]  /*83a0*/  FSEL R180, R180, -INF , P3 ;  /* 0xff800000b4b47808 */ /* 0x000fe40001800000 */
[----:B------:R-:W-:Y:S01]  /*83b0*/  FSEL R181, R181, -INF , P4 ;  /* 0xff800000b5b57808 */ /* 0x000fe20002000000 */
[----:B------:R-:W0:Y:S01]  /*83c0*/  MUFU.TANH R148, R148 ;  /* 0x0000009400947308 */ /* 0x000e220000002400 */
[C---:B------:R-:W-:Y:S02]  /*83d0*/  ISETP.GT.AND P6, PT, R93.reuse, 0x41, PT ;  /* 0x000000415d00780c */ /* 0x040fe40003fc4270 */
[C---:B------:R-:W-:Y:S02]  /*83e0*/  ISETP.GT.AND P3, PT, R93.reuse, 0x48, PT ;  /* 0x000000485d00780c */ /* 0x040fe40003f64270 */
[----:B------:R-:W-:-:S02]  /*83f0*/  ISETP.GT.AND P4, PT, R93, 0x49, PT ;  /* 0x000000495d00780c */ /* 0x000fc40003f84270 */
[----:B------:R-:W-:Y:S01]  /*8400*/  FSEL R128, R128, -INF , P5 ;  /* 0xff80000080807808 */ /* 0x000fe20002800000 */
[----:B------:R-:W0:Y:S01]  /*8410*/  MUFU.TANH R149, R149 ;  /* 0x0000009500957308 */ /* 0x000e220000002400 */
[----:B------:R-:W-:Y:S02]  /*8420*/  ISETP.GT.AND P5, PT, R93, 0xa0, PT ;  /* 0x000000a05d00780c */ /* 0x000fe40003fa4270 */
[----:B------:R-:W-:Y:S02]  /*8430*/  FSEL R153, R153, -INF , P6 ;  /* 0xff80000099997808 */ /* 0x000fe40003000000 */
[----:B------:R-:W-:Y:S02]  /*8440*/  FSEL R156, R156, -INF , P3 ;  /* 0xff8000009c9c7808 */ /* 0x000fe40001800000 */
[----:B-1----:R-:W-:Y:S01]  /*8450*/  FSEL R157, R157, -INF , P4 ;  /* 0xff8000009d9d7808 */ /* 0x002fe20002000000 */
[----:B------:R-:W1:Y:S01]  /*8460*/  MUFU.TANH R121, R121 ;  /* 0x0000007900797308 */ /* 0x000e620000002400 */
[----:B------:R-:W-:Y:S01]  /*8470*/  ISETP.GT.AND P6, PT, R93, 0x51, PT ;  /* 0x000000515d00780c */ /* 0x000fe20003fc4270 */
[----:B------:R-:W-:-:S02]  /*8480*/  WARPGROUP.DEPBAR.LE gsb0, 0x0 ;  /* 0x00008000000079c5 */ /* 0x000fc40000010000 */
[C---:B------:R-:W-:Y:S01]  /*8490*/  ISETP.GT.AND P3, PT, R93.reuse, 0x58, PT ;  /* 0x000000585d00780c */ /* 0x040fe20003f64270 */
[----:B------:R-:W-:Y:S01]  /*84a0*/  WARPGROUP.ARRIVE ;  /* 0x00000000000079c5 */ /* 0x000fe20000000000 */
[C---:B------:R-:W-:Y:S02]  /*84b0*/  ISETP.GT.AND P4, PT, R93.reuse, 0x59, PT ;  /* 0x000000595d00780c */ /* 0x040fe40003f84270 */
[----:B------:R-:W1:Y:S01]  /*84c0*/  MUFU.TANH R124, R124 ;  /* 0x0000007c007c7308 */ /* 0x000e620000002400 */
[----:B------:R-:W-:Y:S02]  /*84d0*/  FSEL R104, R104, -INF , P5 ;  /* 0xff80000068687808 */ /* 0x000fe40002800000 */
[----:B------:R-:W-:Y:S01]  /*84e0*/  ISETP.GT.AND P5, PT, R93, 0xb0, PT ;  /* 0x000000b05d00780c */ /* 0x000fe20003fa4270 */
[----:B------:R-:W-:Y:S01]  /*84f0*/  QGMMA.64x128x32.F32.E4M3.E4M3 R24, R216, gdesc[UR4], R24, gsb0 ;  /* 0x01e00004d8187df3 */ /* 0x000fe20008000818 */
[----:B------:R-:W-:Y:S01]  /*8500*/  FSEL R161, R161, -INF , P6 ;  /* 0xff800000a1a17808 */ /* 0x000fe20003000000 */
[----:B------:R-:W-:Y:S01]  /*8510*/  UIADD3 UR6, UR11, 0x300, URZ ;  /* 0x000003000b067890 */ /* 0x000fe2000fffe03f */
[----:B--2---:R-:W-:Y:S01]  /*8520*/  FSEL R164, R164, -INF , P3 ;  /* 0xff800000a4a47808 */ /* 0x004fe20001800000 */
[----:B------:R-:W2:Y:S01]  /*8530*/  MUFU.TANH R125, R125 ;  /* 0x0000007d007d7308 */ /* 0x000ea20000002400 */
[----:B---3--:R-:W-:Y:S01]  /*8540*/  FSEL R165, R165, -INF , P4 ;  /* 0xff800000a5a57808 */ /* 0x008fe20002000000 */
[----:B------:R-:W-:Y:S01]  /*8550*/  UMOV UR7, 0xc0000010 ;  /* 0xc000001000077882 */ /* 0x000fe20000000000 */
[----:B------:R-:W-:-:S02]  /*8560*/  ISETP.GT.AND P6, PT, R93, 0x61, PT ;  /* 0x000000615d00780c */ /* 0x000fc40003fc4270 */
[C---:B------:R-:W-:Y:S02]  /*8570*/  ISETP.GT.AND P3, PT, R93.reuse, 0x68, PT ;  /* 0x000000685d00780c */ /* 0x040fe40003f64270 */
[C---:B------:R-:W-:Y:S01]  /*8580*/  ISETP.GT.AND P4, PT, R93.reuse, 0x69, PT ;  /* 0x000000695d00780c */ /* 0x040fe20003f84270 */
[----:B------:R-:W3:Y:S01]  /*8590*/  MUFU.TANH R129, R129 ;  /* 0x0000008100817308 */ /* 0x000ee20000002400 */
[----:B----4-:R-:W-:Y:S02]  /*85a0*/  FSEL R112, R112, -INF , P5 ;  /* 0xff80000070707808 */ /* 0x010fe40002800000 */
[----:B------:R-:W-:Y:S02]  /*85b0*/  ISETP.GT.AND P5, PT, R93, 0xc0, PT ;  /* 0x000000c05d00780c */ /* 0x000fe40003fa4270 */
[----:B-----5:R-:W-:Y:S02]  /*85c0*/  FSEL R137, R137, -INF , P6 ;  /* 0xff80000089897808 */ /* 0x020fe40003000000 */
[----:B------:R-:W-:Y:S01]  /*85d0*/  FSEL R140, R140, -INF , P3 ;  /* 0xff8000008c8c7808 */ /* 0x000fe20001800000 */
[----:B------:R-:W4:Y:S01]  /*85e0*/  MUFU.TANH R132, R132 ;  /* 0x0000008400847308 */ /* 0x000f220000002400 */
[----:B------:R-:W-:-:S02]  /*85f0*/  FSEL R141, R141, -INF , P4 ;  /* 0xff8000008d8d7808 */ /* 0x000fc40002000000 */
[C---:B------:R-:W-:Y:S02]  /*8600*/  ISETP.GT.AND P6, PT, R93.reuse, 0x71, PT ;  /* 0x000000715d00780c */ /* 0x040fe40003fc4270 */
[C---:B------:R-:W-:Y:S02]  /*8610*/  ISETP.GT.AND P3, PT, R93.reuse, 0x78, PT ;  /* 0x000000785d00780c */ /* 0x040fe40003f64270 */
[----:B------:R-:W-:Y:S01]  /*8620*/  ISETP.GT.AND P4, PT, R93, 0x79, PT ;  /* 0x000000795d00780c */ /* 0x000fe20003f84270 */
[----:B------:R-:W5:Y:S01]  /*8630*/  MUFU.TANH R133, R133 ;  /* 0x0000008500857308 */ /* 0x000f620000002400 */
[----:B------:R-:W-:Y:S02]  /*8640*/  FSEL R7, R88, -INF , P5 ;  /* 0xff80000058077808 */ /* 0x000fe40002800000 */
[----:B------:R-:W-:Y:S02]  /*8650*/  FSEL R145, R145, -INF , P6 ;  /* 0xff80000091917808 */ /* 0x000fe40003000000 */
[----:B0-----:R-:W-:-:S02]  /*8660*/  FSEL R148, R148, -INF , P3 ;  /* 0xff80000094947808 */ /* 0x001fc40001800000 */
[----:B------:R-:W-:Y:S01]  /*8670*/  FSEL R149, R149, -INF , P4 ;  /* 0xff80000095957808 */ /* 0x000fe20002000000 */
[----:B------:R0:W-:Y:S01]  /*8680*/  MUFU.TANH R159, R193 ;  /* 0x000000c1009f7308 */ /* 0x0001e20000002400 */
[C---:B------:R-:W-:Y:S02]  /*8690*/  ISETP.GT.AND P6, PT, R93.reuse, 0x81, PT ;  /* 0x000000815d00780c */ /* 0x040fe40003fc4270 */
[C---:B------:R-:W-:Y:S02]  /*86a0*/  ISETP.GT.AND P3, PT, R93.reuse, 0x88, PT ;  /* 0x000000885d00780c */ /* 0x040fe40003f64270 */
[----:B------:R-:W-:Y:S02]  /*86b0*/  ISETP.GT.AND P4, PT, R93, 0x89, PT ;  /* 0x000000895d00780c */ /* 0x000fe40003f84270 */
[----:B-1----:R-:W-:Y:S01]  /*86c0*/  FSEL R121, R121, -INF , P6 ;  /* 0xff80000079797808 */ /* 0x002fe20003000000 */
[----:B------:R-:W1:Y:S01]  /*86d0*/  MUFU.TANH R105, R105 ;  /* 0x0000006900697308 */ /* 0x000e620000002400 */
[----:B0-----:R-:W-:-:S02]  /*86e0*/  FMNMX.FTZ R193, R192, R5, !PT ;  /* 0x00000005c0c17209 */ /* 0x001fc40007810000 */
[----:B------:R-:W-:Y:S02]  /*86f0*/  FSEL R124, R124, -INF , P3 ;  /* 0xff8000007c7c7808 */ /* 0x000fe40001800000 */
[----:B------:R-:W-:Y:S02]  /*8700*/  FMNMX.FTZ R88, R8, R193, !PT ;  /* 0x000000c108587209 */ /* 0x000fe40007810000 */
[----:B--2---:R-:W-:Y:S01]  /*8710*/  FSEL R125, R125, -INF , P4 ;  /* 0xff8000007d7d7808 */ /* 0x004fe20002000000 */
[----:B------:R-:W0:Y:S01]  /*8720*/  MUFU.TANH R108, R108 ;  /* 0x0000006c006c7308 */ /* 0x000e220000002400 */
[----:B------:R-:W-:Y:S02]  /*8730*/  FMNMX.FTZ R193, R11, R88, !PT ;  /* 0x000000580bc17209 */ /* 0x000fe40007810000 */
[C---:B------:R-:W-:Y:S02]  /*8740*/  ISETP.GT.AND P6, PT, R93.reuse, 0x91, PT ;  /* 0x000000915d00780c */ /* 0x040fe40003fc4270 */
[----:B------:R-:W-:-:S02]  /*8750*/  ISETP.GT.AND P3, PT, R93, 0x98, PT ;  /* 0x000000985d00780c */ /* 0x000fc40003f64270 */
[----:B------:R-:W-:Y:S01]  /*8760*/  ISETP.GT.AND P4, PT, R93, 0x99, PT ;  /* 0x000000995d00780c */ /* 0x000fe20003f84270 */
[----:B------:R-:W2:Y:S01]  /*8770*/  MUFU.TANH R109, R109 ;  /* 0x0000006d006d7308 */ /* 0x000ea20000002400 */
[----:B------:R-:W-:Y:S02]  /*8780*/  FMNMX.FTZ R88, R12, R193, !PT ;  /* 0x000000c10c587209 */ /* 0x000fe40007810000 */
[----:B---3--:R-:W-:Y:S02]  /*8790*/  FSEL R129, R129, -INF , P6 ;  /* 0xff80000081817808 */ /* 0x008fe40003000000 */
[----:B----4-:R-:W-:Y:S02]  /*87a0*/  FSEL R132, R132, -INF , P3 ;  /* 0xff80000084847808 */ /* 0x010fe40001800000 */
[----:B-----5:R-:W-:Y:S01]  /*87b0*/  FSEL R133, R133, -INF , P4 ;  /* 0xff80000085857808 */ /* 0x020fe20002000000 */
[----:B------:R-:W3:Y:S01]  /*87c0*/  MUFU.TANH R113, R113 ;  /* 0x0000007100717308 */ /* 0x000ee20000002400 */
[----:B------:R-:W-:-:S02]  /*87d0*/  ISETP.GT.AND P6, PT, R93, 0xa1, PT ;  /* 0x000000a15d00780c */ /* 0x000fc40003fc4270 */
[C---:B------:R-:W-:Y:S02]  /*87e0*/  ISETP.GT.AND P3, PT, R93.reuse, 0xa8, PT ;  /* 0x000000a85d00780c */ /* 0x040fe40003f64270 */
[----:B------:R-:W-:Y:S02]  /*87f0*/  ISETP.GT.AND P4, PT, R93, 0xa9, PT ;  /* 0x000000a95d00780c */ /* 0x000fe40003f84270 */
[----:B------:R-:W-:Y:S01]  /*8800*/  FMNMX.FTZ R193, R15, R88, !PT ;  /* 0x000000580fc17209 */ /* 0x000fe20007810000 */
[----:B------:R-:W4:Y:S01]  /*8810*/  MUFU.TANH R189, R189 ;  /* 0x000000bd00bd7308 */ /* 0x000f220000002400 */
[----:B-1----:R-:W-:Y:S02]  /*8820*/  FSEL R105, R105, -INF , P6 ;  /* 0xff80000069697808 */ /* 0x002fe40003000000 */
[----:B0-----:R-:W-:Y:S02]  /*8830*/  FSEL R108, R108, -INF , P3 ;  /* 0xff8000006c6c7808 */ /* 0x001fe40001800000 */
[----:B--2---:R-:W-:-:S02]  /*8840*/  FSEL R109, R109, -INF , P4 ;  /* 0xff8000006d6d7808 */ /* 0x004fc40002000000 */
[----:B------:R-:W-:Y:S01]  /*8850*/  FMNMX.FTZ R88, R20, R193, !PT ;  /* 0x000000c114587209 */ /* 0x000fe20007810000 */
[----:B------:R-:W0:Y:S01]  /*8860*/  MUFU.TANH R117, R117 ;  /* 0x0000007500757308 */ /* 0x000e220000002400 */
[C---:B------:R-:W-:Y:S02]  /*8870*/  ISETP.GT.AND P6, PT, R93.reuse, 0xb1, PT ;  /* 0x000000b15d00780c */ /* 0x040fe40003fc4270 */
[C---:B------:R-:W-:Y:S02]  /*8880*/  ISETP.GT.AND P3, PT, R93.reuse, 0xb8, PT ;  /* 0x000000b85d00780c */ /* 0x040fe40003f64270 */
[----:B------:R-:W-:Y:S02]  /*8890*/  ISETP.GT.AND P4, PT, R93, 0xb9, PT ;  /* 0x000000b95d00780c */ /* 0x000fe40003f84270 */
[----:B------:R-:W-:Y:S01]  /*88a0*/  FMNMX.FTZ R193, R185, R88, !PT ;  /* 0x00000058b9c17209 */ /* 0x000fe20007810000 */
[----:B------:R-:W1:Y:S01]  /*88b0*/  MUFU.TANH R89, R89 ;  /* 0x0000005900597308 */ /* 0x000e620000002400 */
[----:B---3--:R-:W-:-:S02]  /*88c0*/  FSEL R113, R113, -INF , P6 ;  /* 0xff80000071717808 */ /* 0x008fc40003000000 */
[----:B----4-:R-:W-:Y:S02]  /*88d0*/  FSEL R189, R189, -INF , P3 ;  /* 0xff800000bdbd7808 */ /* 0x010fe40001800000 */
[C---:B------:R-:W-:Y:S02]  /*88e0*/  ISETP.GT.AND P6, PT, R93.reuse, 0xc1, PT ;  /* 0x000000c15d00780c */ /* 0x040fe40003fc4270 */
[----:B------:R-:W-:Y:S01]  /*88f0*/  ISETP.GT.AND P3, PT, R93, 0xc8, PT ;  /* 0x000000c85d00780c */ /* 0x000fe20003f64270 */
[----:B------:R-:W2:Y:S01]  /*8900*/  MUFU.TANH R190, R190 ;  /* 0x000000be00be7308 */ /* 0x000ea20000002400 */
[----:B0-----:R-:W-:Y:S02]  /*8910*/  FSEL R117, R117, -INF , P4 ;  /* 0xff80000075757808 */ /* 0x001fe40002000000 */
[----:B------:R-:W-:Y:S02]  /*8920*/  ISETP.GT.AND P4, PT, R93, 0xc9, PT ;  /* 0x000000c95d00780c */ /* 0x000fe40003f84270 */
[----:B------:R-:W-:-:S02]  /*8930*/  FMNMX.FTZ R193, R186, R193, !PT ;  /* 0x000000c1bac17209 */ /* 0x000fc40007810000 */
[----:B------:R-:W-:Y:S01]  /*8940*/  FSEL R159, R159, -INF , P4 ;  /* 0xff8000009f9f7808 */ /* 0x000fe20002000000 */
[----:B------:R-:W0:Y:S01]  /*8950*/  MUFU.TANH R96, R96 ;  /* 0x0000006000607308 */ /* 0x000e220000002400 */
[----:B-1----:R-:W-:Y:S02]  /*8960*/  FSEL R89, R89, -INF , P6 ;  /* 0xff80000059597808 */ /* 0x002fe40003000000 */
[C---:B------:R-:W-:Y:S02]  /*8970*/  ISETP.GT.AND P5, PT, R93.reuse, 0xd0, PT ;  /* 0x000000d05d00780c */ /* 0x040fe40003fa4270 */
[C---:B------:R-:W-:Y:S02]  /*8980*/  ISETP.GT.AND P6, PT, R93.reuse, 0xd1, PT ;  /* 0x000000d15d00780c */ /* 0x040fe40003fc4270 */
[----:B------:R-:W-:Y:S01]  /*8990*/  ISETP.GT.AND P4, PT, R93, 0xd9, PT ;  /* 0x000000d95d00780c */ /* 0x000fe20003f84270 */
[----:B------:R-:W-:Y:S01]  /*89a0*/  MUFU.TANH R9, R9 ;  /* 0x0000000900097308 */ /* 0x000fe20000002400 */
[----:B--2---:R-:W-:-:S02]  /*89b0*/  FSEL R190, R190, -INF , P3 ;  /* 0xff800000bebe7808 */ /* 0x004fc40001800000 */
[----:B------:R-:W-:Y:S01]  /*89c0*/  ISETP.GT.AND P3, PT, R93, 0xd8, PT ;  /* 0x000000d85d00780c */ /* 0x000fe20003f64270 */
[----:B------:R-:W-:Y:S01]  /*89d0*/  FMUL.FTZ R93, R0, R162 ;  /* 0x000000a2005d7220 */ /* 0x000fe20000410000 */
[----:B------:R-:W-:Y:S01]  /*89e0*/  FMNMX.FTZ R88, R168, R193, !PT ;  /* 0x000000c1a8587209 */ /* 0x000fe20007810000 */
[C---:B------:R-:W-:Y:S01]  /*89f0*/  FMUL.FTZ R162, R0.reuse, R163 ;  /* 0x000000a300a27220 */ /* 0x040fe20000410000 */
[C---:B------:R-:W-:Y:S01]  /*8a00*/  FMUL.FTZ R163, R0.reuse, R166 ;  /* 0x000000a600a37220 */ /* 0x040fe20000410000 */
[C---:B------:R-:W-:Y:S01]  /*8a10*/  FMUL.FTZ R166, R0.reuse, R167 ;  /* 0x000000a700a67220 */ /* 0x040fe20000410000 */
[----:B------:R-:W-:Y:S01]  /*8a20*/  FMNMX.FTZ R167, R169, R88, !PT ;  /* 0x00000058a9a77209 */ /* 0x000fe20007810000 */
[----:B------:R-:W-:Y:S01]  /*8a30*/  FMUL.FTZ R193, R0, R101 ;  /* 0x0000006500c17220 */ /* 0x000fe20000410000 */
[----:B0-----:R-:W-:Y:S01]  /*8a40*/  FSEL R96, R96, -INF , P5 ;  /* 0xff80000060607808 */ /* 0x001fe20002800000 */
[----:B------:R-:W-:Y:S01]  /*8a50*/  MUFU.TANH R10, R10 ;  /* 0x0000000a000a7308 */ /* 0x000fe20000002400 */
[----:B------:R-:W-:-:S04]  /*8a60*/  FMNMX.FTZ R88, R172, R167, !PT ;  /* 0x000000a7ac587209 */ /* 0x000fc80007810000 */
[----:B------:R-:W-:-:S03]  /*8a70*/  FMNMX.FTZ R167, R173, R88, !PT ;  /* 0x00000058ada77209 */ /* 0x000fc60007810000 */
[----:B------:R-:W0:Y:S01]  /*8a80*/  MUFU.TANH R193, R193 ;  /* 0x000000c100c17308 */ /* 0x000e220000002400 */
[----:B------:R-:W-:-:S04]  /*8a90*/  FMNMX.FTZ R88, R176, R167, !PT ;  /* 0x000000a7b0587209 */ /* 0x000fc80007810000 */
[----:B------:R-:W-:Y:S01]  /*8aa0*/  FMNMX.FTZ R167, R177, R88, !PT ;  /* 0x00000058b1a77209 */ /* 0x000fe20007810000 */
[----:B------:R-:W-:Y:S02]  /*8ab0*/  WARPGROUP.DEPBAR.LE gsb0, 0x0 ;  /* 0x00008000000079c5 */ /* 0x000fe40000010000 */
[----:B------:R-:W-:Y:S01]  /*8ac0*/  MUFU.TANH R13, R13 ;  /* 0x0000000d000d7308 */ /* 0x000fe20000002400 */
[----:B------:R-:W-:Y:S01]  /*8ad0*/  FMNMX.FTZ R88, R180, R167, !PT ;  /* 0x000000a7b4587209 */ /* 0x000fe20007810000 */
[----:B------:R-:W-:-:S03]  /*8ae0*/  WARPGROUP.ARRIVE ;  /* 0x00000000000079c5 */ /* 0x000fc60000000000 */
[----:B------:R-:W-:-:S03]  /*8af0*/  FMNMX.FTZ R167, R181, R88, !PT ;  /* 0x00000058b5a77209 */ /* 0x000fc60007810000 */
[----:B------:R-:W-:Y:S01]  /*8b00*/  MUFU.TANH R14, R14 ;  /* 0x0000000e000e7308 */ /* 0x000fe20000002400 */
[----:B------:R-:W-:Y:S01]  /*8b10*/  FMNMX.FTZ R88, R152, R167, !PT ;  /* 0x000000a798587209 */ /* 0x000fe20007810000 */
[----:B------:R-:W-:Y:S01]  /*8b20*/  QGMMA.64x128x32.F32.E4M3.E4M3 R24, R212, gdesc[UR4], R24, gsb0 ;  /* 0x01e00004d4187df3 */ /* 0x000fe20008000818 */
[----:B------:R-:W-:Y:S02]  /*8b30*/  UIADD3 UR6, UR11, 0x400, URZ ;  /* 0x000004000b067890 */ /* 0x000fe4000fffe03f */
[----:B------:R-:W-:Y:S01]  /*8b40*/  FMNMX.FTZ R167, R153, R88, !PT ;  /* 0x0000005899a77209 */ /* 0x000fe20007810000 */
[----:B------:R-:W-:Y:S02]  /*8b50*/  UMOV UR7, 0xc0000010 ;  /* 0xc000001000077882 */ /* 0x000fe40000000000 */
[----:B------:R-:W-:Y:S01]  /*8b60*/  MUFU.TANH R21, R21 ;  /* 0x0000001500157308 */ /* 0x000fe20000002400 */
[----:B------:R-:W-:-:S04]  /*8b70*/  FMNMX.FTZ R88, R156, R167, !PT ;  /* 0x000000a79c587209 */ /* 0x000fc80007810000 */
[----:B------:R-:W-:-:S03]  /*8b80*/  FMNMX.FTZ R167, R157, R88, !PT ;  /* 0x000000589da77209 */ /* 0x000fc60007810000 */
        /* <DEDUP_REMOVED lines=35> */
[----:B------:R-:W-:Y:S01]  /*8dc0*/  FMNMX.FTZ R167, R109, R88, !PT ;  /* 0x000000586da77209 */ /* 0x000fe20007810000 */
[----:B------:R-:W-:Y:S02]  /*8dd0*/  FMUL.FTZ R88, R0, R97 ;  /* 0x0000006100587220 */ /* 0x000fe40000410000 */
[----:B------:R-:W-:Y:S01]  /*8de0*/  MUFU.TANH R155, R155 ;  /* 0x0000009b009b7308 */ /* 0x000fe20000002400 */
[----:B------:R-:W-:Y:S01]  /*8df0*/  FMNMX.FTZ R194, R112, R167, !PT ;  /* 0x000000a770c27209 */ /* 0x000fe20007810000 */
[----:B------:R-:W-:-:S03]  /*8e00*/  FMUL.FTZ R167, R0, R100 ;  /* 0x0000006400a77220 */ /* 0x000fc60000410000 */
[----:B------:R-:W-:-:S03]  /*8e10*/  FMNMX.FTZ R194, R113, R194, !PT ;  /* 0x000000c271c27209 */ /* 0x000fc60007810000 */
[----:B------:R-:W1:Y:S01]  /*8e20*/  MUFU.TANH R88, R88 ;  /* 0x0000005800587308 */ /* 0x000e620000002400 */
[----:B------:R-:W-:-:S04]  /*8e30*/  FMNMX.FTZ R194, R189, R194, !PT ;  /* 0x000000c2bdc27209 */ /* 0x000fc80007810000 */
[----:B------:R-:W-:-:S03]  /*8e40*/  FMNMX.FTZ R194, R117, R194, !PT ;  /* 0x000000c275c27209 */ /* 0x000fc60007810000 */
[----:B------:R2:W3:Y:S01]  /*8e50*/  MUFU.TANH R195, R167 ;  /* 0x000000a700c37308 */ /* 0x0004e20000002400 */
[----:B------:R-:W-:-:S04]  /*8e60*/  FMNMX.FTZ R194, R7, R194, !PT ;  /* 0x000000c207c27209 */ /* 0x000fc80007810000 */
[----:B------:R-:W-:-:S03]  /*8e70*/  FMNMX.FTZ R97, R89, R194, !PT ;  /* 0x000000c259617209 */ /* 0x000fc60007810000 */
[----:B------:R-:W4:Y:S01]  /*8e80*/  MUFU.TANH R158, R158 ;  /* 0x0000009e009e7308 */ /* 0x000f220000002400 */
[----:B------:R-:W-:Y:S01]  /*8e90*/  FMNMX.FTZ R100, R190, R97, !PT ;  /* 0x00000061be647209 */ /* 0x000fe20007810000 */
[C---:B------:R-:W-:Y:S01]  /*8ea0*/  FMUL.FTZ R97, R0.reuse, R107 ;  /* 0x0000006b00617220 */ /* 0x040fe20000410000 */
[----:B------:R-:W-:Y:S01]  /*8eb0*/  FMUL.FTZ R107, R0, R110 ;  /* 0x0000006e006b7220 */ /* 0x000fe20000410000 */
[----:B0-----:R-:W-:Y:S02]  /*8ec0*/  FSEL R110, R193, -INF , P4 ;  /* 0xff800000c16e7808 */ /* 0x001fe40002000000 */
[----:B------:R-:W-:Y:S02]  /*8ed0*/  FMNMX.FTZ R101, R159, R100, !PT ;  /* 0x000000649f657209 */ /* 0x000fe40007810000 */
[----:B-1----:R-:W-:Y:S01]  /*8ee0*/  FSEL R100, R88, -INF , P6 ;  /* 0xff80000058647808 */ /* 0x002fe20003000000 */
[----:B------:R-:W0:Y:S01]  /*8ef0*/  MUFU.TANH R191, R191 ;  /* 0x000000bf00bf7308 */ /* 0x000e220000002400 */
[----:B--2---:R-:W-:Y:S01]  /*8f00*/  FMNMX.FTZ R167, R96, R101, !PT ;  /* 0x0000006560a77209 */ /* 0x004fe20007810000 */
[----:B------:R-:W-:-:S02]  /*8f10*/  WARPGROUP.DEPBAR.LE gsb0, 0x0 ;  /* 0x00008000000079c5 */ /* 0x000fc40000010000 */
[----:B---3--:R-:W-:Y:S01]  /*8f20*/  FSEL R101, R195, -INF , P3 ;  /* 0xff800000c3657808 */ /* 0x008fe20001800000 */
[----:B------:R-:W-:Y:S01]  /*8f30*/  WARPGROUP.ARRIVE ;  /* 0x00000000000079c5 */ /* 0x000fe20000000000 */
[----:B------:R-:W-:Y:S01]  /*8f40*/  FMNMX.FTZ R88, R100, R167, !PT ;  /* 0x000000a764587209 */ /* 0x000fe20007810000 */
[----:B------:R-:W1:Y:S01]  /*8f50*/  SHFL.IDX PT, R195, R116, 0x1, 0x1c1f ;  /* 0x003c1f0074c37f89 */ /* 0x000e6200000e0000 */
[----:B------:R-:W2:Y:S02]  /*8f60*/  MUFU.TANH R93, R93 ;  /* 0x0000005d005d7308 */ /* 0x000ea40000002400 */
[----:B------:R-:W-:Y:S01]  /*8f70*/  FMNMX.FTZ R167, R101, R88, !PT ;  /* 0x0000005865a77209 */ /* 0x000fe20007810000 */
[----:B------:R-:W-:Y:S01]  /*8f80*/  QGMMA.64x128x32.F32.E4M3.E4M3 R24, R208, gdesc[UR4], R24, gsb0 ;  /* 0x01e00004d0187df3 */ /* 0x000fe20008000818 */
[----:B------:R-:W-:Y:S02]  /*8f90*/  UIADD3 UR6, UR11, 0x500, URZ ;  /* 0x000005000b067890 */ /* 0x000fe4000fffe03f */
[----:B------:R-:W-:Y:S01]  /*8fa0*/  FMNMX.FTZ R167, R110, R167, !PT ;  /* 0x000000a76ea77209 */ /* 0x000fe20007810000 */
[----:B------:R-:W-:Y:S01]  /*8fb0*/  UMOV UR7, 0xc0000010 ;  /* 0xc000001000077882 */ /* 0x000fe20000000000 */
[----:B------:R-:W3:Y:S03]  /*8fc0*/  MUFU.TANH R162, R162 ;  /* 0x000000a200a27308 */ /* 0x000ee60000002400 */
[----:B------:R-:W5:Y:S05]  /*8fd0*/  SHFL.BFLY PT, R88, R167, 0x2, 0x1f ;  /* 0x0c401f00a7587f89 */ /* 0x000f6a00000e0000 */
[----:B------:R-:W3:Y:S01]  /*8fe0*/  MUFU.TANH R163, R163 ;  /* 0x000000a300a37308 */ /* 0x000ee20000002400 */
[----:B-1----:R-:W-:-:S07]  /*8ff0*/  IMAD.IADD R92, R92, 0x1, R195 ;  /* 0x000000015c5c7824 */ /* 0x002fce00078e02c3 */
[----:B------:R-:W1:Y:S01]  /*9000*/  MUFU.TANH R166, R166 ;  /* 0x000000a600a67308 */ /* 0x000e620000002400 */
[C---:B------:R-:W-:Y:S02]  /*9010*/  ISETP.GT.AND P4, PT, R92.reuse, RZ, PT ;  /* 0x000000ff5c00720c */ /* 0x040fe40003f84270 */
[----:B------:R-:W-:Y:S02]  /*9020*/  ISETP.GT.AND P5, PT, R92, 0x1, PT ;  /* 0x000000015c00780c */ /* 0x000fe40003fa4270 */
[----:B------:R-:W-:-:S03]  /*9030*/  FSEL R9, R9, -INF , P4 ;  /* 0xff80000009097808 */ /* 0x000fc60002000000 */
[----:B------:R-:W1:Y:S01]  /*9040*/  MUFU.TANH R138, R138 ;  /* 0x0000008a008a7308 */ /* 0x000e620000002400 */
[----:B------:R-:W-:Y:S02]  /*9050*/  ISETP.GT.AND P4, PT, R92, 0x8, PT ;  /* 0x000000085c00780c */ /* 0x000fe40003f84270 */
[----:B-----5:R-:W-:Y:S01]  /*9060*/  FMNMX.FTZ R193, R167, R88, !PT ;  /* 0x00000058a7c17209 */ /* 0x020fe20007810000 */
[----:B------:R-:W-:Y:S01]  /*9070*/  FMUL.FTZ R167, R0, R103 ;  /* 0x0000006700a77220 */ /* 0x000fe20000410000 */
[----:B------:R-:W-:Y:S02]  /*9080*/  FSEL R10, R10, -INF , P5 ;  /* 0xff8000000a0a7808 */ /* 0x000fe40002800000 */
[----:B------:R-:W-:Y:S01]  /*9090*/  FMNMX.FTZ R195, R9, R6, !PT ;  /* 0x0000000609c37209 */ /* 0x000fe20007810000 */
[----:B------:R-:W5:Y:S01]  /*90a0*/  SHFL.BFLY PT, R88, R193, 0x1, 0x1f ;  /* 0x0c201f00c1587f89 */ /* 0x000f6200000e0000 */
[----:B------:R-:W-:Y:S01]  /*90b0*/  ISETP.GT.AND P5, PT, R92, 0x9, PT ;  /* 0x000000095c00780c */ /* 0x000fe20003fa4270 */
[----:B------:R-:W1:Y:S01]  /*90c0*/  MUFU.TANH R139, R139 ;  /* 0x0000008b008b7308 */ /* 0x000e620000002400 */
[----:B------:R-:W-:-:S02]  /*90d0*/  FSEL R13, R13, -INF , P4 ;  /* 0xff8000000d0d7808 */ /* 0x000fc40002000000 */
[----:B------:R-:W-:Y:S02]  /*90e0*/  ISETP.GT.AND P4, PT, R92, 0x10, PT ;  /* 0x000000105c00780c */ /* 0x000fe40003f84270 */
[----:B------:R-:W-:Y:S02]  /*90f0*/  FSEL R14, R14, -INF , P5 ;  /* 0xff8000000e0e7808 */ /* 0x000fe40002800000 */
[C---:B------:R-:W-:Y:S01]  /*9100*/  ISETP.GT.AND P5, PT, R92.reuse, 0x11, PT ;  /* 0x000000115c00780c */ /* 0x040fe20003fa4270 */
[----:B------:R-:W1:Y:S01]  /*9110*/  MUFU.TANH R142, R142 ;  /* 0x0000008e008e7308 */ /* 0x000e620000002400 */
[----:B------:R-:W-:Y:S02]  /*9120*/  FSEL R21, R21, -INF , P4 ;  /* 0xff80000015157808 */ /* 0x000fe40002000000 */
[----:B------:R-:W-:Y:S02]  /*9130*/  ISETP.GT.AND P4, PT, R92, 0x18, PT ;  /* 0x000000185c00780c */ /* 0x000fe40003f84270 */
[----:B------:R-:W-:-:S02]  /*9140*/  FSEL R184, R184, -INF , P5 ;  /* 0xff800000b8b87808 */ /* 0x000fc40002800000 */
[C---:B------:R-:W-:Y:S01]  /*9150*/  ISETP.GT.AND P5, PT, R92.reuse, 0x19, PT ;  /* 0x000000195c00780c */ /* 0x040fe20003fa4270 */
[----:B------:R-:W1:Y:S01]  /*9160*/  MUFU.TANH R143, R143 ;  /* 0x0000008f008f7308 */ /* 0x000e620000002400 */
[----:B------:R-:W-:Y:S02]  /*9170*/  FSEL R187, R187, -INF , P4 ;  /* 0xff800000bbbb7808 */ /* 0x000fe40002000000 */
[----:B------:R-:W-:Y:S02]  /*9180*/  ISETP.GT.AND P4, PT, R92, 0x20, PT ;  /* 0x000000205c00780c */ /* 0x000fe40003f84270 */
[----:B------:R-:W-:Y:S02]  /*9190*/  FSEL R188, R188, -INF , P5 ;  /* 0xff800000bcbc7808 */ /* 0x000fe40002800000 */
[----:B-----5:R-:W-:Y:S01]  /*91a0*/  FMNMX.FTZ R88, R193, R88, !PT ;  /* 0x00000058c1587209 */ /* 0x020fe20007810000 */
[----:B------:R-:W-:Y:S01]  /*91b0*/  IMAD.U32 R193, RZ, RZ, UR10 ;  /* 0x0000000affc17e24 */ /* 0x000fe2000f8e00ff */
[----:B------:R-:W-:Y:S01]  /*91c0*/  ISETP.GT.AND P5, PT, R92, 0x21, PT ;  /* 0x000000215c00780c */ /* 0x000fe20003fa4270 */
[----:B------:R-:W5:Y:S01]  /*91d0*/  MUFU.TANH R146, R146 ;  /* 0x0000009200927308 */ /* 0x000f620000002400 */
[C---:B------:R-:W-:Y:S01]  /*91e0*/  FSETP.NEU.FTZ.AND P3, PT, R88.reuse, -INF , PT ;  /* 0xff8000005800780b */ /* 0x040fe20003f7d000 */
[----:B------:R-:W-:-:S01]  /*91f0*/  FFMA.FTZ R193, R88, R193, -8 ;  /* 0xc100000058c17423 */ /* 0x000fc200000100c1 */
[----:B------:R-:W-:-:S02]  /*9200*/  FSEL R170, R170, -INF , P4 ;  /* 0xff800000aaaa7808 */ /* 0x000fc40002000000 */
[C---:B------:R-:W-:Y:S02]  /*9210*/  ISETP.GT.AND P4, PT, R92.reuse, 0x28, PT ;  /* 0x000000285c00780c */ /* 0x040fe40003f84270 */
[----:B------:R-:W-:Y:S01]  /*9220*/  FSEL R103, R193, RZ, P3 ;  /* 0x000000ffc1677208 */ /* 0x000fe20001800000 */
[----:B------:R-:W5:Y:S01]  /*9230*/  MUFU.TANH R147, R147 ;  /* 0x0000009300937308 */ /* 0x000f620000002400 */
[----:B------:R-:W-:Y:S02]  /*9240*/  FSEL R171, R171, -INF , P5 ;  /* 0xff800000abab7808 */ /* 0x000fe40002800000 */
[----:B------:R-:W-:Y:S01]  /*9250*/  ISETP.GT.AND P5, PT, R92, 0x29, PT ;  /* 0x000000295c00780c */ /* 0x000fe20003fa4270 */
[----:B------:R-:W-:-:S01]  /*9260*/  FFMA.FTZ R116, R180, UR10, -R103 ;  /* 0x0000000ab4747c23 */ /* 0x000fc20008010867 */
[----:B------:R-:W-:Y:S01]  /*9270*/  FMNMX.FTZ R180, R10, R195, !PT ;  /* 0x000000c30ab47209 */ /* 0x000fe20007810000 */
[----:B------:R-:W-:-:S01]  /*9280*/  FFMA.FTZ R193, R8, UR10, -R103 ;  /* 0x0000000a08c17c23 */ /* 0x000fc20008010867 */
[----:B------:R-:W-:Y:S01]  /*9290*/  FSEL R174, R174, -INF , P4 ;  /* 0xff800000aeae7808 */ /* 0x000fe20002000000 */
[----:B------:R-:W-:-:S01]  /*92a0*/  FFMA.FTZ R8, R11, UR10, -R103 ;  /* 0x0000000a0b087c23 */ /* 0x000fc20008010867 */
[----:B------:R-:W-:Y:S01]  /*92b0*/  FMNMX.FTZ R195, R13, R180, !PT ;  /* 0x000000b40dc37209 */ /* 0x000fe20007810000 */
        /* <DEDUP_REMOVED lines=14> */
[----:B------:R-:W5:Y:S01]  /*93a0*/  MUFU.TANH R150, R150 ;  /* 0x0000009600967308 */ /* 0x000f620000002400 */
[----:B------:R-:W-:Y:S01]  /*93b0*/  FMNMX.FTZ R195, R187, R180, !PT ;  /* 0x000000b4bbc37209 */ /* 0x000fe20007810000 */
[--C-:B------:R-:W-:Y:S01]  /*93c0*/  FFMA.FTZ R192, R192, UR10, -R103.reuse ;  /* 0x0000000ac0c07c23 */ /* 0x100fe20008010867 */
[----:B------:R-:W-:Y:S01]  /*93d0*/  ISETP.GT.AND P4, PT, R92, 0x38, PT ;  /* 0x000000385c00780c */ /* 0x000fe20003f84270 */
[--C-:B------:R-:W-:Y:S01]  /*93e0*/  FFMA.FTZ R168, R168, UR10, -R103.reuse ;  /* 0x0000000aa8a87c23 */ /* 0x100fe20008010867 */
[----:B------:R-:W-:Y:S01]  /*93f0*/  FMNMX.FTZ R195, R188, R195, !PT ;  /* 0x000000c3bcc37209 */ /* 0x000fe20007810000 */
[--C-:B------:R-:W-:Y:S01]  /*9400*/  FFMA.FTZ R169, R169, UR10, -R103.reuse ;  /* 0x0000000aa9a97c23 */ /* 0x100fe20008010867 */
        /* <DEDUP_REMOVED lines=33> */
[----:B------:R1:W-:Y:S01]  /*9620*/  MUFU.EX2 R154, R186 ;  /* 0x000000ba009a7308 */ /* 0x0003e20000000800 */
[----:B------:R-:W-:Y:S01]  /*9630*/  FMNMX.FTZ R180, R164, R195, !PT ;  /* 0x000000c3a4b47209 */ /* 0x000fe20007810000 */
[--C-:B------:R-:W-:Y:S01]  /*9640*/  FFMA.FTZ R120, R120, UR10, -R103.reuse ;  /* 0x0000000a78787c23 */ /* 0x100fe20008010867 */
[----:B------:R-:W-:Y:S01]  /*9650*/  ISETP.GT.AND P5, PT, R92, 0x49, PT ;  /* 0x000000495c00780c */ /* 0x000fe20003fa4270 */
[--C-:B------:R-:W-:Y:S01]  /*9660*/  FFMA.FTZ R121, R121, UR10, -R103.reuse ;  /* 0x0000000a79797c23 */ /* 0x100fe20008010867 */
[----:B----4-:R-:W-:Y:S01]  /*9670*/  FSEL R158, R158, -INF , P4 ;  /* 0xff8000009e9e7808 */ /* 0x010fe20002000000 */
[--C-:B------:R-:W-:Y:S01]  /*9680*/  FFMA.FTZ R124, R124, UR10, -R103.reuse ;  /* 0x0000000a7c7c7c23 */ /* 0x100fe20008010867 */
[----:B------:R-:W-:Y:S01]  /*9690*/  FMNMX.FTZ R195, R155, R180, !PT ;  /* 0x000000b49bc37209 */ /* 0x000fe20007810000 */
[----:B------:R-:W4:Y:S01]  /*96a0*/  MUFU.TANH R127, R127 ;  /* 0x0000007f007f7308 */ /* 0x000f220000002400 */
[----:B------:R-:W-:Y:S01]  /*96b0*/  ISETP.GT.AND P4, PT, R92, 0x50, PT ;  /* 0x000000505c00780c */ /* 0x000fe20003f84270 */
[--C-:B------:R-:W-:Y:S01]  /*96c0*/  FFMA.FTZ R129, R129, UR10, -R103.reuse ;  /* 0x0000000a81817c23 */ /* 0x100fe20008010867 */
[----:B0-----:R-:W-:Y:S01]  /*96d0*/  FSEL R191, R191, -INF , P5 ;  /* 0xff800000bfbf7808 */ /* 0x001fe20002800000 */
[--C-:B------:R-:W-:Y:S01]  /*96e0*/  FFMA.FTZ R133, R133, UR10, -R103.reuse ;  /* 0x0000000a85857c23 */ /* 0x100fe20008010867 */
[----:B------:R-:W-:Y:S01]  /*96f0*/  FMNMX.FTZ R180, R158, R195, !PT ;  /* 0x000000c39eb47209 */ /* 0x000fe20007810000 */
[--C-:B------:R-:W-:Y:S01]  /*9700*/  FFMA.FTZ R105, R105, UR10, -R103.reuse ;  /* 0x0000000a69697c23 */ /* 0x100fe20008010867 */
[C---:B------:R-:W-:Y:S01]  /*9710*/  ISETP.GT.AND P5, PT, R92.reuse, 0x51, PT ;  /* 0x000000515c00780c */ /* 0x040fe20003fa4270 */
[----:B------:R-:W0:Y:S01]  /*9720*/  MUFU.TANH R130, R130 ;  /* 0x0000008200827308 */ /* 0x000e220000002400 */
[----:B--2---:R-:W-:Y:S01]  /*9730*/  FSEL R136, R93, -INF , P4 ;  /* 0xff8000005d887808 */ /* 0x004fe20002000000 */
[--C-:B------:R-:W-:Y:S01]  /*9740*/  FFMA.FTZ R109, R109, UR10, -R103.reuse ;  /* 0x0000000a6d6d7c23 */ /* 0x100fe20008010867 */
[----:B------:R-:W-:Y:S01]  /*9750*/  FMNMX.FTZ R195, R191, R180, !PT ;  /* 0x000000b4bfc37209 */ /* 0x000fe20007810000 */
[--C-:B------:R-:W-:Y:S01]  /*9760*/  FFMA.FTZ R180, R137, UR10, -R103.reuse ;  /* 0x0000000a89b47c23 */ /* 0x100fe20008010867 */
[----:B------:R-:W-:Y:S01]  /*9770*/  ISETP.GT.AND P4, PT, R92, 0x58, PT ;  /* 0x000000585c00780c */ /* 0x000fe20003f84270 */
[--C-:B------:R-:W-:Y:S01]  /*9780*/  FFMA.FTZ R137, R140, UR10, -R103.reuse ;  /* 0x0000000a8c897c23 */ /* 0x100fe20008010867 */
[----:B---3--:R-:W-:Y:S01]  /*9790*/  FSEL R162, R162, -INF , P5 ;  /* 0xff800000a2a27808 */ /* 0x008fe20002800000 */
[--C-:B------:R-:W-:Y:S01]  /*97a0*/  FFMA.FTZ R140, R141, UR10, -R103.reuse ;  /* 0x0000000a8d8c7c23 */ /* 0x100fe20008010867 */
[----:B------:R-:W-:Y:S01]  /*97b0*/  FMNMX.FTZ R195, R136, R195, !PT ;  /* 0x000000c388c37209 */ /* 0x000fe20007810000 */
[----:B------:R2:W-:Y:S01]  /*97c0*/  MUFU.EX2 R93, R194 ;  /* 0x000000c2005d7308 */ /* 0x0005e20000000800 */
[----:B------:R-:W-:Y:S01]  /*97d0*/  ISETP.GT.AND P5, PT, R92, 0x59, PT ;  /* 0x000000595c00780c */ /* 0x000fe20003fa4270 */
[--C-:B------:R-:W-:Y:S01]  /*97e0*/  FFMA.FTZ R113, R113, UR10, -R103.reuse ;  /* 0x0000000a71717c23 */ /* 0x100fe20008010867 */
[----:B------:R-:W-:Y:S01]  /*97f0*/  FSEL R163, R163, -INF , P4 ;  /* 0xff800000a3a37808 */ /* 0x000fe20002000000 */
[--C-:B------:R-:W-:Y:S01]  /*9800*/  FFMA.FTZ R117, R117, UR10, -R103.reuse ;  /* 0x0000000a75757c23 */ /* 0x100fe20008010867 */
[----:B-1----:R-:W-:Y:S01]  /*9810*/  FMNMX.FTZ R186, R162, R195, !PT ;  /* 0x000000c3a2ba7209 */ /* 0x002fe20007810000 */
[--C-:B------:R-:W-:Y:S01]  /*9820*/  FFMA.FTZ R7, R7, UR10, -R103.reuse ;  /* 0x0000000a07077c23 */ /* 0x100fe20008010867 */
[----:B------:R-:W-:Y:S01]  /*9830*/  ISETP.GT.AND P4, PT, R92, 0x60, PT ;  /* 0x000000605c00780c */ /* 0x000fe20003f84270 */
[----:B------:R-:W1:Y:S01]  /*9840*/  MUFU.TANH R131, R131 ;  /* 0x0000008300837308 */ /* 0x000e620000002400 */
[----:B------:R-:W-:Y:S01]  /*9850*/  FSEL R166, R166, -INF , P5 ;  /* 0xff800000a6a67808 */ /* 0x000fe20002800000 */
[--C-:B--2---:R-:W-:Y:S01]  /*9860*/  FFMA.FTZ R194, R144, UR10, -R103.reuse ;  /* 0x0000000a90c27c23 */ /* 0x104fe20008010867 */
[----:B------:R-:W-:Y:S01]  /*9870*/  FMNMX.FTZ R195, R163, R186, !PT ;  /* 0x000000baa3c37209 */ /* 0x000fe20007810000 */
[----:B------:R-:W-:Y:S01]  /*9880*/  FFMA.FTZ R96, R96, UR10, -R103 ;  /* 0x0000000a60607c23 */ /* 0x000fe20008010867 */
[----:B------:R-:W-:Y:S01]  /*9890*/  ISETP.GT.AND P5, PT, R92, 0x61, PT ;  /* 0x000000615c00780c */ /* 0x000fe20003fa4270 */
[----:B------:R-:W-:-:S02]  /*98a0*/  WARPGROUP.DEPBAR.LE gsb0, 0x0 ;  /* 0x00008000000079c5 */ /* 0x000fc40000010000 */
[----:B------:R-:W-:Y:S01]  /*98b0*/  FSEL R138, R138, -INF , P4 ;  /* 0xff8000008a8a7808 */ /* 0x000fe20002000000 */
[----:B------:R-:W2:Y:S01]  /*98c0*/  MUFU.TANH R134, R134 ;  /* 0x0000008600867308 */ /* 0x000ea20000002400 */
[----:B------:R-:W-:Y:S01]  /*98d0*/  FMNMX.FTZ R195, R166, R195, !PT ;  /* 0x000000c3a6c37209 */ /* 0x000fe20007810000 */
[----:B------:R-:W-:Y:S01]  /*98e0*/  WARPGROUP.ARRIVE ;  /* 0x00000000000079c5 */ /* 0x000fe20000000000 */
[----:B------:R-:W-:Y:S02]  /*98f0*/  ISETP.GT.AND P4, PT, R92, 0x68, PT ;  /* 0x000000685c00780c */ /* 0x000fe40003f84270 */
[----:B------:R-:W-:Y:S02]  /*9900*/  FSEL R139, R139, -INF , P5 ;  /* 0xff8000008b8b7808 */ /* 0x000fe40002800000 */
[----:B------:R-:W-:Y:S01]  /*9910*/  FMNMX.FTZ R186, R138, R195, !PT ;  /* 0x000000c38aba7209 */ /* 0x000fe20007810000 */
[----:B------:R-:W3:Y:S01]  /*9920*/  MUFU.TANH R135, R135 ;  /* 0x0000008700877308 */ /* 0x000ee20000002400 */
[----:B------:R-:W-:Y:S01]  /*9930*/  ISETP.GT.AND P5, PT, R92, 0x69, PT ;  /* 0x000000695c00780c */ /* 0x000fe20003fa4270 */
[----:B------:R-:W-:Y:S01]  /*9940*/  QGMMA.64x128x32.F32.E4M3.E4M3 R24, R204, gdesc[UR4], R24, gsb0 ;  /* 0x01e00004cc187df3 */ /* 0x000fe20008000818 */
[----:B------:R-:W-:Y:S01]  /*9950*/  FSEL R142, R142, -INF , P4 ;  /* 0xff8000008e8e7808 */ /* 0x000fe20002000000 */
[----:B------:R-:W-:Y:S01]  /*9960*/  UIADD3 UR6, UR11, 0x600, URZ ;  /* 0x000006000b067890 */ /* 0x000fe2000fffe03f */
[----:B------:R-:W-:Y:S01]  /*9970*/  FMNMX.FTZ R141, R139, R186, !PT ;  /* 0x000000ba8b8d7209 */ /* 0x000fe20007810000 */
[----:B------:R-:W-:Y:S01]  /*9980*/  UMOV UR7, 0xc0000010 ;  /* 0xc000001000077882 */ /* 0x000fe20000000000 */
[----:B------:R-:W-:Y:S01]  /*9990*/  ISETP.GT.AND P4, PT, R92, 0x70, PT ;  /* 0x000000705c00780c */ /* 0x000fe20003f84270 */
[----:B------:R-:W3:Y:S01]  /*99a0*/  MUFU.TANH R106, R106 ;  /* 0x0000006a006a7308 */ /* 0x000ee20000002400 */
[----:B------:R-:W-:-:S02]  /*99b0*/  FSEL R143, R143, -INF , P5 ;  /* 0xff8000008f8f7808 */ /* 0x000fc40002800000 */
[----:B------:R-:W-:Y:S02]  /*99c0*/  FMNMX.FTZ R144, R142, R141, !PT ;  /* 0x0000008d8e907209 */ /* 0x000fe40007810000 */
[----:B------:R-:W-:Y:S02]  /*99d0*/  ISETP.GT.AND P5, PT, R92, 0x71, PT ;  /* 0x000000715c00780c */ /* 0x000fe40003fa4270 */
[----:B-----5:R-:W-:Y:S01]  /*99e0*/  FSEL R146, R146, -INF , P4 ;  /* 0xff80000092927808 */ /* 0x020fe20002000000 */
[----:B------:R5:W-:Y:S01]  /*99f0*/  MUFU.EX2 R141, R194 ;  /* 0x000000c2008d7308 */ /* 0x000be20000000800 */
[----:B------:R-:W-:Y:S01]  /*9a00*/  FMNMX.FTZ R195, R143, R144, !PT ;  /* 0x000000908fc37209 */ /* 0x000fe20007810000 */
[----:B------:R-:W-:Y:S01]  /*9a10*/  FFMA.FTZ R144, R145, UR10, -R103 ;  /* 0x0000000a91907c23 */ /* 0x000fe20008010867 */
[----:B------:R-:W-:Y:S02]  /*9a20*/  ISETP.GT.AND P4, PT, R92, 0x78, PT ;  /* 0x000000785c00780c */ /* 0x000fe40003f84270 */
[----:B------:R-:W-:-:S02]  /*9a30*/  FSEL R147, R147, -INF , P5 ;  /* 0xff80000093937808 */ /* 0x000fc40002800000 */
[----:B------:R-:W-:Y:S01]  /*9a40*/  FMNMX.FTZ R186, R146, R195, !PT ;  /* 0x000000c392ba7209 */ /* 0x000fe20007810000 */
[----:B------:R-:W3:Y:S01]  /*9a50*/  MUFU.TANH R97, R97 ;  /* 0x0000006100617308 */ /* 0x000ee20000002400 */
[----:B------:R-:W-:Y:S01]  /*9a60*/  ISETP.GT.AND P5, PT, R92, 0x79, PT ;  /* 0x000000795c00780c */ /* 0x000fe20003fa4270 */
[----:B-----5:R-:W-:Y:S01]  /*9a70*/  FFMA.FTZ R194, R148, UR10, -R103 ;  /* 0x0000000a94c27c23 */ /* 0x020fe20008010867 */
[----:B------:R-:W-:Y:S02]  /*9a80*/  FSEL R150, R150, -INF , P4 ;  /* 0xff80000096967808 */ /* 0x000fe40002000000 */
[----:B------:R-:W-:Y:S02]  /*9a90*/  FMNMX.FTZ R145, R147, R186, !PT ;  /* 0x000000ba93917209 */ /* 0x000fe40007810000 */
[----:B------:R-:W-:Y:S01]  /*9aa0*/  ISETP.GT.AND P4, PT, R92, 0x80, PT ;  /* 0x000000805c00780c */ /* 0x000fe20003f84270 */
[----:B------:R-:W5:Y:S01]  /*9ab0*/  MUFU.TANH R107, R107 ;  /* 0x0000006b006b7308 */ /* 0x000f620000002400 */
[----:B------:R-:W-:-:S02]  /*9ac0*/  FSEL R151, R151, -INF , P5 ;  /* 0xff80000097977808 */ /* 0x000fc40002800000 */
[----:B------:R-:W-:Y:S02]  /*9ad0*/  FMNMX.FTZ R148, R150, R145, !PT ;  /* 0x0000009196947209 */ /* 0x000fe40007810000 */
[----:B------:R-:W-:Y:S02]  /*9ae0*/  ISETP.GT.AND P5, PT, R92, 0x81, PT ;  /* 0x000000815c00780c */ /* 0x000fe40003fa4270 */
[----:B------:R-:W-:Y:S01]  /*9af0*/  FSEL R122, R122, -INF , P4 ;  /* 0xff8000007a7a7808 */ /* 0x000fe20002000000 */
[----:B------:R-:W5:Y:S01]  /*9b00*/  MUFU.TANH R111, R111 ;  /* 0x0000006f006f7308 */ /* 0x000f620000002400 */
[----:B------:R-:W-:Y:S01]  /*9b10*/  FMNMX.FTZ R195, R151, R148, !PT ;  /* 0x0000009497c37209 */ /* 0x000fe20007810000 */
[----:B------:R-:W-:Y:S01]  /*9b20*/  FFMA.FTZ R148, R149, UR10, -R103 ;  /* 0x0000000a95947c23 */ /* 0x000fe20008010867 */
[----:B------:R-:W-:Y:S02]  /*9b30*/  ISETP.GT.AND P4, PT, R92, 0x88, PT ;  /* 0x000000885c00780c */ /* 0x000fe40003f84270 */
[----:B------:R-:W-:-:S02]  /*9b40*/  FSEL R123, R123, -INF , P5 ;  /* 0xff8000007b7b7808 */ /* 0x000fc40002800000 */
[----:B------:R-:W-:Y:S01]  /*9b50*/  FMNMX.FTZ R186, R122, R195, !PT ;  /* 0x000000c37aba7209 */ /* 0x000fe20007810000 */
[----:B------:R-:W5:Y:S01]  /*9b60*/  MUFU.TANH R114, R114 ;  /* 0x0000007200727308 */ /* 0x000f620000002400 */
[----:B------:R-:W-:Y:S01]  /*9b70*/  ISETP.GT.AND P5, PT, R92, 0x89, PT ;  /* 0x000000895c00780c */ /* 0x000fe20003fa4270 */
[----:B------:R-:W-:Y:S01]  /*9b80*/  FFMA.FTZ R195, R128, UR10, -R103 ;  /* 0x0000000a80c37c23 */ /* 0x000fe20008010867 */
[----:B------:R-:W-:Y:S02]  /*9b90*/  FSEL R126, R126, -INF , P4 ;  /* 0xff8000007e7e7808 */ /* 0x000fe40002000000 */
[----:B------:R-:W-:Y:S02]  /*9ba0*/  FMNMX.FTZ R149, R123, R186, !PT ;  /* 0x000000ba7b957209 */ /* 0x000fe40007810000 */
[----:B------:R-:W-:Y:S01]  /*9bb0*/  ISETP.GT.AND P4, PT, R92, 0x90, PT ;  /* 0x000000905c00780c */ /* 0x000fe20003f84270 */
[----:B------:R-:W5:Y:S01]  /*9bc0*/  MUFU.TANH R115, R115 ;  /* 0x0000007300737308 */ /* 0x000f620000002400 */
[----:B----4-:R-:W-:-:S02]  /*9bd0*/  FSEL R127, R127, -INF , P5 ;  /* 0xff8000007f7f7808 */ /* 0x010fc40002800000 */
[----:B------:R-:W-:Y:S02]  /*9be0*/  FMNMX.FTZ R186, R126, R149, !PT ;  /* 0x000000957eba7209 */ /* 0x000fe40007810000 */
[----:B------:R-:W-:Y:S02]  /*9bf0*/  ISETP.GT.AND P5, PT, R92, 0x91, PT ;  /* 0x000000915c00780c */ /* 0x000fe40003fa4270 */
[----:B0-----:R-:W-:Y:S01]  /*9c00*/  FSEL R130, R130, -INF , P4 ;  /* 0xff80000082827808 */ /* 0x001fe20002000000 */
[----:B------:R0:W-:Y:S01]  /*9c10*/  MUFU.EX2 R145, R194 ;  /* 0x000000c200917308 */ /* 0x0001e20000000800 */
[----:B------:R-:W-:Y:S02]  /*9c20*/  FMNMX.FTZ R149, R127, R186, !PT ;  /* 0x000000ba7f957209 */ /* 0x000fe40007810000 */
[----:B------:R-:W-:Y:S02]  /*9c30*/  ISETP.GT.AND P4, PT, R92, 0x98, PT ;  /* 0x000000985c00780c */ /* 0x000fe40003f84270 */
[----:B-1----:R-:W-:-:S02]  /*9c40*/  FSEL R131, R131, -INF , P5 ;  /* 0xff80000083837808 */ /* 0x002fc40002800000 */
[----:B------:R-:W-:Y:S01]  /*9c50*/  FMNMX.FTZ R186, R130, R149, !PT ;  /* 0x0000009582ba7209 */ /* 0x000fe20007810000 */
[----:B------:R-:W1:Y:S01]  /*9c60*/  MUFU.TANH R118, R118 ;  /* 0x0000007600767308 */ /* 0x000e620000002400 */
[----:B------:R-:W-:Y:S01]  /*9c70*/  ISETP.GT.AND P5, PT, R92, 0x99, PT ;  /* 0x000000995c00780c */ /* 0x000fe20003fa4270 */
[----:B0-----:R-:W-:Y:S01]  /*9c80*/  FFMA.FTZ R194, R125, UR10, -R103 ;  /* 0x0000000a7dc27c23 */ /* 0x001fe20008010867 */
[----:B--2---:R-:W-:Y:S02]  /*9c90*/  FSEL R134, R134, -INF , P4 ;  /* 0xff80000086867808 */ /* 0x004fe40002000000 */
[----:B------:R-:W-:Y:S02]  /*9ca0*/  FMNMX.FTZ R149, R131, R186, !PT ;  /* 0x000000ba83957209 */ /* 0x000fe40007810000 */
[----:B------:R-:W-:Y:S01]  /*9cb0*/  ISETP.GT.AND P4, PT, R92, 0xa0, PT ;  /* 0x000000a05c00780c */ /* 0x000fe20003f84270 */
[----:B------:R-:W0:Y:S01]  /*9cc0*/  MUFU.TANH R119, R119 ;  /* 0x0000007700777308 */ /* 0x000e220000002400 */
[----:B---3--:R-:W-:-:S02]  /*9cd0*/  FSEL R135, R135, -INF , P5 ;  /* 0xff80000087877808 */ /* 0x008fc40002800000 */
[----:B------:R-:W-:Y:S02]  /*9ce0*/  FMNMX.FTZ R186, R134, R149, !PT ;  /* 0x0000009586ba7209 */ /* 0x000fe40007810000 */
[----:B------:R-:W-:Y:S02]  /*9cf0*/  ISETP.GT.AND P5, PT, R92, 0xa1, PT ;  /* 0x000000a15c00780c */ /* 0x000fe40003fa4270 */
[----:B------:R-:W-:Y:S01]  /*9d00*/  FSEL R106, R106, -INF , P4 ;  /* 0xff8000006a6a7808 */ /* 0x000fe20002000000 */
[----:B------:R-:W2:Y:S01]  /*9d10*/  MUFU.TANH R90, R90 ;  /* 0x0000005a005a7308 */ /* 0x000ea20000002400 */
[----:B------:R-:W-:Y:S02]  /*9d20*/  FMNMX.FTZ R149, R135, R186, !PT ;  /* 0x000000ba87957209 */ /* 0x000fe40007810000 */
[----:B------:R-:W-:Y:S02]  /*9d30*/  ISETP.GT.AND P4, PT, R92, 0xa8, PT ;  /* 0x000000a85c00780c */ /* 0x000fe40003f84270 */
[----:B------:R-:W-:-:S02]  /*9d40*/  FSEL R97, R97, -INF , P5 ;  /* 0xff80000061617808 */ /* 0x000fc40002800000 */
[----:B------:R-:W-:Y:S01]  /*9d50*/  FMNMX.FTZ R186, R106, R149, !PT ;  /* 0x000000956aba7209 */ /* 0x000fe20007810000 */
[----:B------:R-:W3:Y:S01]  /*9d60*/  MUFU.TANH R91, R91 ;  /* 0x0000005b005b7308 */ /* 0x000ee20000002400 */
[C---:B------:R-:W-:Y:S02]  /*9d70*/  ISETP.GT.AND P5, PT, R92.reuse, 0xa9, PT ;  /* 0x000000a95c00780c */ /* 0x040fe40003fa4270 */
[----:B-----5:R-:W-:Y:S02]  /*9d80*/  FSEL R125, R107, -INF , P4 ;  /* 0xff8000006b7d7808 */ /* 0x020fe40002000000 */
[----:B------:R-:W-:Y:S02]  /*9d90*/  FMNMX.FTZ R186, R97, R186, !PT ;  /* 0x000000ba61ba7209 */ /* 0x000fe40007810000 */
[----:B------:R-:W-:Y:S01]  /*9da0*/  ISETP.GT.AND P4, PT, R92, 0xb0, PT ;  /* 0x000000b05c00780c */ /* 0x000fe20003f84270 */
[----:B------:R-:W4:Y:S01]  /*9db0*/  MUFU.TANH R94, R94 ;  /* 0x0000005e005e7308 */ /* 0x000f220000002400 */
[----:B------:R-:W-:-:S02]  /*9dc0*/  FSEL R111, R111, -INF , P5 ;  /* 0xff8000006f6f7808 */ /* 0x000fc40002800000 */
[----:B------:R-:W-:Y:S02]  /*9dd0*/  FMNMX.FTZ R186, R125, R186, !PT ;  /* 0x000000ba7dba7209 */ /* 0x000fe40007810000 */
[----:B------:R-:W-:Y:S02]  /*9de0*/  ISETP.GT.AND P5, PT, R92, 0xb1, PT ;  /* 0x000000b15c00780c */ /* 0x000fe40003fa4270 */
[----:B------:R-:W-:Y:S01]  /*9df0*/  FSEL R128, R114, -INF , P4 ;  /* 0xff80000072807808 */ /* 0x000fe20002000000 */
[----:B------:R-:W5:Y:S01]  /*9e00*/  MUFU.TANH R95, R95 ;  /* 0x0000005f005f7308 */ /* 0x000f620000002400 */
[----:B------:R-:W-:Y:S02]  /*9e10*/  FMNMX.FTZ R149, R111, R186, !PT ;  /* 0x000000ba6f957209 */ /* 0x000fe40007810000 */
[----:B------:R-:W-:Y:S02]  /*9e20*/  ISETP.GT.AND P4, PT, R92, 0xb8, PT ;  /* 0x000000b85c00780c */ /* 0x000fe40003f84270 */
[----:B------:R-:W-:-:S02]  /*9e30*/  FSEL R115, R115, -INF , P5 ;  /* 0xff80000073737808 */ /* 0x000fc40002800000 */
[----:B------:R-:W-:Y:S01]  /*9e40*/  FMNMX.FTZ R186, R128, R149, !PT ;  /* 0x0000009580ba7209 */ /* 0x000fe20007810000 */
[----:B------:R2:W-:Y:S01]  /*9e50*/  MUFU.EX2 R107, R194 ;  /* 0x000000c2006b7308 */ /* 0x0005e20000000800 */
[----:B------:R-:W-:Y:S02]  /*9e60*/  ISETP.GT.AND P5, PT, R92, 0xb9, PT ;  /* 0x000000b95c00780c */ /* 0x000fe40003fa4270 */
[----:B-1----:R-:W-:Y:S02]  /*9e70*/  FSEL R118, R118, -INF , P4 ;  /* 0xff80000076767808 */ /* 0x002fe40002000000 */
[----:B------:R-:W-:Y:S02]  /*9e80*/  FMNMX.FTZ R149, R115, R186, !PT ;  /* 0x000000ba73957209 */ /* 0x000fe40007810000 */
[----:B------:R-:W-:Y:S01]  /*9e90*/  ISETP.GT.AND P4, PT, R92, 0xc0, PT ;  /* 0x000000c05c00780c */ /* 0x000fe20003f84270 */
[----:B------:R-:W-:Y:S01]  /*9ea0*/  MUFU.TANH R98, R98 ;  /* 0x0000006200627308 */ /* 0x000fe20000002400 */
[----:B0-----:R-:W-:Y:S01]  /*9eb0*/  FSEL R119, R119, -INF , P5 ;  /* 0xff80000077777808 */ /* 0x001fe20002800000 */
[----:B--2---:R-:W-:Y:S01]  /*9ec0*/  FFMA.FTZ R194, R132, UR10, -R103 ;  /* 0x0000000a84c27c23 */ /* 0x004fe20008010867 */
[----:B------:R-:W-:-:S02]  /*9ed0*/  FMNMX.FTZ R186, R118, R149, !PT ;  /* 0x0000009576ba7209 */ /* 0x000fc40007810000 */
[----:B------:R-:W-:Y:S02]  /*9ee0*/  ISETP.GT.AND P5, PT, R92, 0xc1, PT ;  /* 0x000000c15c00780c */ /* 0x000fe40003fa4270 */
[----:B------:R-:W-:Y:S01]  /*9ef0*/  FSEL R132, R90, -INF , P4 ;  /* 0xff8000005a847808 */ /* 0x000fe20002000000 */
[----:B------:R-:W0:Y:S01]  /*9f00*/  MUFU.TANH R99, R99 ;  /* 0x0000006300637308 */ /* 0x000e220000002400 */
[----:B------:R-:W-:Y:S02]  /*9f10*/  FMNMX.FTZ R149, R119, R186, !PT ;  /* 0x000000ba77957209 */ /* 0x000fe40007810000 */
[----:B------:R-:W-:Y:S02]  /*9f20*/  ISETP.GT.AND P4, PT, R92, 0xc8, PT ;  /* 0x000000c85c00780c */ /* 0x000fe40003f84270 */
[----:B---3--:R-:W-:Y:S02]  /*9f30*/  FSEL R91, R91, -INF , P5 ;  /* 0xff8000005b5b7808 */ /* 0x008fe40002800000 */
[----:B------:R-:W-:Y:S01]  /*9f40*/  FMNMX.FTZ R186, R132, R149, !PT ;  /* 0x0000009584ba7209 */ /* 0x000fe20007810000 */
[----:B------:R-:W1:Y:S01]  /*9f50*/  MUFU.TANH R102, R102 ;  /* 0x0000006600667308 */ /* 0x000e620000002400 */
[----:B------:R-:W-:Y:S01]  /*9f60*/  ISETP.GT.AND P5, PT, R92, 0xc9, PT ;  /* 0x000000c95c00780c */ /* 0x000fe20003fa4270 */
[----:B------:R-:W-:-:S02]  /*9f70*/  WARPGROUP.DEPBAR.LE gsb0, 0x0 ;  /* 0x00008000000079c5 */ /* 0x000fc40000010000 */
[----:B----4-:R-:W-:Y:S01]  /*9f80*/  FSEL R94, R94, -INF , P4 ;  /* 0xff8000005e5e7808 */ /* 0x010fe20002000000 */
[----:B------:R-:W-:Y:S01]  /*9f90*/  WARPGROUP.ARRIVE ;  /* 0x00000000000079c5 */ /* 0x000fe20000000000 */
[----:B------:R-:W-:Y:S02]  /*9fa0*/  FMNMX.FTZ R149, R91, R186, !PT ;  /* 0x000000ba5b957209 */ /* 0x000fe40007810000 */
[----:B------:R-:W2:Y:S01]  /*9fb0*/  MUFU.TANH R167, R167 ;  /* 0x000000a700a77308 */ /* 0x000ea20000002400 */
[----:B------:R-:W-:Y:S02]  /*9fc0*/  ISETP.GT.AND P4, PT, R92, 0xd0, PT ;  /* 0x000000d05c00780c */ /* 0x000fe40003f84270 */
[----:B-----5:R-:W-:Y:S01]  /*9fd0*/  FSEL R95, R95, -INF , P5 ;  /* 0xff8000005f5f7808 */ /* 0x020fe20002800000 */
[----:B------:R-:W-:Y:S01]  /*9fe0*/  QGMMA.64x128x32.F32.E4M3.E4M3 R24, R200, gdesc[UR4], R24, gsb0 ;  /* 0x01e00004c8187df3 */ /* 0x000fe20008000818 */
[----:B------:R-:W-:Y:S02]  /*9ff0*/  FMNMX.FTZ R186, R94, R149, !PT ;  /* 0x000000955eba7209 */ /* 0x000fe40007810000 */
[----:B------:R-:W-:Y:S01]  /*a000*/  ISETP.GT.AND P5, PT, R92, 0xd1, PT ;  /* 0x000000d15c00780c */ /* 0x000fe20003fa4270 */
[----:B------:R3:W-:Y:S01]  /*a010*/  MUFU.EX2 R90, R194 ;  /* 0x000000c2005a7308 */ /* 0x0007e20000000800 */
[----:B------:R-:W-:-:S02]  /*a020*/  FMNMX.FTZ R149, R95, R186, !PT ;  /* 0x000000ba5f957209 */ /* 0x000fc40007810000 */
[----:B0-----:R-:W-:Y:S02]  /*a030*/  FSEL R99, R99, -INF , P5 ;  /* 0xff80000063637808 */ /* 0x001fe40002800000 */
[----:B------:R-:W-:-:S03]  /*a040*/  ISETP.GT.AND P5, PT, R92, 0xd9, PT ;  /* 0x000000d95c00780c */ /* 0x000fc60003fa4270 */
[----:B------:R-:W-:Y:S01]  /*a050*/  MUFU.EX2 R114, R195 ;  /* 0x000000c300727308 */ /* 0x000fe20000000800 */
[----:B---3--:R-:W-:-:S01]  /*a060*/  FFMA.FTZ R194, R104, UR10, -R103 ;  /* 0x0000000a68c27c23 */ /* 0x008fc20008010867 */
[----:B------:R-:W-:Y:S02]  /*a070*/  FSEL R104, R98, -INF , P4 ;  /* 0xff80000062687808 */ /* 0x000fe40002000000 */
[----:B------:R-:W-:Y:S01]  /*a080*/  ISETP.GT.AND P4, PT, R92, 0xd8, PT ;  /* 0x000000d85c00780c */ /* 0x000fe20003f84270 */
[----:B------:R-:W-:Y:S01]  /*a090*/  FFMA.FTZ R92, R108, UR10, -R103 ;  /* 0x0000000a6c5c7c23 */ /* 0x000fe20008010867 */
[----:B------:R-:W-:Y:S02]  /*a0a0*/  FMNMX.FTZ R186, R104, R149, !PT ;  /* 0x0000009568ba7209 */ /* 0x000fe40007810000 */
[----:B-1----:R-:W-:Y:S01]  /*a0b0*/  FSEL R102, R102, -INF , P4 ;  /* 0xff80000066667808 */ /* 0x002fe20002000000 */
[----:B------:R0:W-:Y:S01]  /*a0c0*/  MUFU.EX2 R98, R194 ;  /* 0x000000c200627308 */ /* 0x0001e20000000800 */
[----:B------:R-:W-:-:S02]  /*a0d0*/  FMNMX.FTZ R149, R99, R186, !PT ;  /* 0x000000ba63957209 */ /* 0x000fc40007810000 */
[----:B--2---:R-:W-:Y:S02]  /*a0e0*/  FSEL R167, R167, -INF , P5 ;  /* 0xff800000a7a77808 */ /* 0x004fe40002800000 */
[----:B------:R-:W-:-:S03]  /*a0f0*/  FMNMX.FTZ R108, R102, R149, !PT ;  /* 0x00000095666c7209 */ /* 0x000fc60007810000 */
[----:B------:R-:W-:Y:S01]  /*a100*/  MUFU.EX2 R192, R192 ;  /* 0x000000c000c07308 */ /* 0x000fe20000000800 */
[----:B------:R-:W-:Y:S01]  /*a110*/  FMNMX.FTZ R149, R167, R108, !PT ;  /* 0x0000006ca7957209 */ /* 0x000fe20007810000 */
[--C-:B------:R-:W-:Y:S01]  /*a120*/  FFMA.FTZ R108, R112, UR10, -R103.reuse ;  /* 0x0000000a706c7c23 */ /* 0x100fe20008010867 */
[----:B------:R-:W-:-:S03]  /*a130*/  FFMA.FTZ R112, R189, UR10, -R103 ;  /* 0x0000000abd707c23 */ /* 0x000fc60008010867 */
[----:B------:R-:W1:Y:S02]  /*a140*/  SHFL.BFLY PT, R186, R149, 0x2, 0x1f ;  /* 0x0c401f0095ba7f89 */ /* 0x000e6400000e0000 */
[----:B------:R-:W-:Y:S08]  /*a150*/  MUFU.EX2 R193, R193 ;  /* 0x000000c100c17308 */ /* 0x000ff00000000800 */
[----:B------:R-:W-:Y:S08]  /*a160*/  MUFU.EX2 R8, R8 ;  /* 0x0000000800087308 */ /* 0x000ff00000000800 */
[----:B------:R-:W-:Y:S01]  /*a170*/  MUFU.EX2 R11, R11 ;  /* 0x0000000b000b7308 */ /* 0x000fe20000000800 */
[----:B-1----:R-:W-:Y:S01]  /*a180*/  FMNMX.FTZ R189, R149, R186, !PT ;  /* 0x000000ba95bd7209 */ /* 0x002fe20007810000 */
[--C-:B------:R-:W-:Y:S01]  /*a190*/  FFMA.FTZ R186, R89, UR10, -R103.reuse ;  /* 0x0000000a59ba7c23 */ /* 0x100fe20008010867 */
[----:B------:R-:W-:-:S01]  /*a1a0*/  FFMA.FTZ R149, R190, UR10, -R103 ;  /* 0x0000000abe957c23 */ /* 0x000fc20008010867 */
[--C-:B------:R-:W-:Y:S01]  /*a1b0*/  FFMA.FTZ R190, R159, UR10, -R103.reuse ;  /* 0x0000000a9fbe7c23 */ /* 0x100fe20008010867 */
[----:B------:R-:W-:-:S01]  /*a1c0*/  FFMA.FTZ R159, R100, UR10, -R103 ;  /* 0x0000000a649f7c23 */ /* 0x000fc20008010867 */
[----:B0-----:R-:W0:Y:S01]  /*a1d0*/  SHFL.BFLY PT, R194, R189, 0x1, 0x1f ;  /* 0x0c201f00bdc27f89 */ /* 0x001e2200000e0000 */
[----:B------:R-:W-:-:S01]  /*a1e0*/  FFMA.FTZ R100, R101, UR10, -R103 ;  /* 0x0000000a65647c23 */ /* 0x000fc20008010867 */
[----:B------:R-:W-:Y:S01]  /*a1f0*/  FFMA.FTZ R101, R110, UR10, -R103 ;  /* 0x0000000a6e657c23 */ /* 0x000fe20008010867 */
[----:B------:R-:W-:Y:S08]  /*a200*/  MUFU.EX2 R12, R12 ;  /* 0x0000000c000c7308 */ /* 0x000ff00000000800 */
[----:B------:R-:W-:Y:S08]  /*a210*/  MUFU.EX2 R15, R15 ;  /* 0x0000000f000f7308 */ /* 0x000ff00000000800 */
[----:B------:R-:W-:Y:S01]  /*a220*/  MUFU.EX2 R20, R20 ;  /* 0x0000001400147308 */ /* 0x000fe20000000800 */
[----:B0-----:R-:W-:Y:S01]  /*a230*/  FMNMX.FTZ R89, R189, R194, !PT ;  /* 0x000000c2bd597209 */ /* 0x001fe20007810000 */
[----:B------:R-:W-:-:S06]  /*a240*/  IMAD.U32 R194, RZ, RZ, UR10 ;  /* 0x0000000affc27e24 */ /* 0x000fcc000f8e00ff */
[----:B------:R-:W-:Y:S01]  /*a250*/  MUFU.EX2 R185, R185 ;  /* 0x000000b900b97308 */ /* 0x000fe20000000800 */
[C---:B------:R-:W-:Y:S01]  /*a260*/  FSETP.NEU.FTZ.AND P4, PT, R89.reuse, -INF , PT ;  /* 0xff8000005900780b */ /* 0x040fe20003f9d000 */
[----:B------:R-:W-:-:S03]  /*a270*/  FFMA.FTZ R189, R89, R194, -8 ;  /* 0xc100000059bd7423 */ /* 0x000fc600000100c2 */
[----:B------:R-:W-:Y:S02]  /*a280*/  FSEL R195, R89, RZ, P4 ;  /* 0x000000ff59c37208 */ /* 0x000fe40002000000 */
[----:B------:R-:W-:Y:S01]  /*a290*/  FSEL R103, R189, RZ, P4 ;  /* 0x000000ffbd677208 */ /* 0x000fe20002000000 */
[----:B------:R-:W-:Y:S02]  /*a2a0*/  MUFU.EX2 R168, R168 ;  /* 0x000000a800a87308 */ /* 0x000fe40000000800 */
[----:B------:R-:W-:-:S02]  /*a2b0*/  FADD.FTZ R6, -R195, R6 ;  /* 0x00000006c3067221 */ /* 0x000fc40000010100 */
[--C-:B------:R-:W-:Y:S01]  /*a2c0*/  FFMA.FTZ R189, R191, UR10, -R103.reuse ;  /* 0x0000000abfbd7c23 */ /* 0x100fe20008010867 */
[----:B------:R-:W-:-:S01]  /*a2d0*/  FFMA.FTZ R191, R162, UR10, -R103 ;  /* 0x0000000aa2bf7c23 */ /* 0x000fc20008010867 */
[--C-:B------:R-:W-:Y:S01]  /*a2e0*/  FFMA.FTZ R162, R163, UR10, -R103.reuse ;  /* 0x0000000aa3a27c23 */ /* 0x100fe20008010867 */
[----:B------:R-:W-:-:S01]  /*a2f0*/  FFMA.FTZ R163, R166, UR10, -R103 ;  /* 0x0000000aa6a37c23 */ /* 0x000fc20008010867 */
[----:B------:R-:W-:Y:S01]  /*a300*/  FSEL R166, R88, RZ, P3 ;  /* 0x000000ff58a67208 */ /* 0x000fe20001800000 */
[----:B------:R-:W-:-:S01]  /*a310*/  FFMA.FTZ R9, R9, UR10, -R103 ;  /* 0x0000000a09097c23 */ /* 0x000fc20008010867 */
[----:B------:R-:W-:Y:S01]  /*a320*/  FMUL.FTZ R6, R6, UR10 ;  /* 0x0000000a06067c20 */ /* 0x000fe20008410000 */
[----:B------:R-:W-:-:S01]  /*a330*/  FFMA.FTZ R10, R10, UR10, -R103 ;  /* 0x0000000a0a0a7c23 */ /* 0x000fc20008010867 */
[----:B------:R-:W-:Y:S01]  /*a340*/  FFMA.FTZ R13, R13, UR10, -R103 ;  /* 0x0000000a0d0d7c23 */ /* 0x000fe20008010867 */
[----:B------:R-:W-:-:S01]  /*a350*/  FADD.FTZ R166, -R166, R5 ;  /* 0x00000005a6a67221 */ /* 0x000fc20000010100 */
[--C-:B------:R-:W-:Y:S01]  /*a360*/  FFMA.FTZ R14, R14, UR10, -R103.reuse ;  /* 0x0000000a0e0e7c23 */ /* 0x100fe20008010867 */
        /* <DEDUP_REMOVED lines=218> */
[--C-:B------:R-:W-:Y:S01]  /*b110*/  FFMA.FTZ R104, R99, UR10, -R103.reuse ;  /* 0x0000000a63687c23 */ /* 0x100fe20008010867 */
[----:B------:R-:W-:-:S01]  /*b120*/  FFMA.FTZ R99, R102, UR10, -R103 ;  /* 0x0000000a66637c23 */ /* 0x000fc20008010867 */
[----:B0-----:R-:W-:Y:S01]  /*b130*/  FADD.FTZ R188, R128, R3 ;  /* 0x0000000380bc7221 */ /* 0x001fe20000010000 */
[----:B-1----:R-:W-:-:S02]  /*b140*/  @!P1 VIADD R2, R196, 0x2e840 ;  /* 0x0002e840c4029836 */ /* 0x002fc40000000000 */
[----:B------:R-:W-:Y:S01]  /*b150*/  FFMA.FTZ R103, R167, UR10, -R103 ;  /* 0x0000000aa7677c23 */ /* 0x000fe20008010867 */
[----:B------:R-:W0:Y:S02]  /*b160*/  MUFU.EX2 R115, R115 ;  /* 0x0000007300737308 */ /* 0x000e240000000800 */
[----:B------:R-:W-:-:S04]  /*b170*/  @!P1 PRMT R2, RZ, 0x654, R2 ;  /* 0x00000654ff029816 */ /* 0x000fc80000000002 */
[----:B------:R1:W-:Y:S02]  /*b180*/  @!P1 SYNCS.ARRIVE.TRANS64.RED.A1T0 RZ, [R2+URZ], RZ ;  /* 0x000000ff02ff99a7 */ /* 0x0003e4000810043f */
        /* <DEDUP_REMOVED lines=40> */
.L_x_2022:
        /* <DEDUP_REMOVED lines=135> */
.L_x_2013:
[----:B------:R-:W-:-:S13]  /*bc80*/  ISETP.LE.AND P2, PT, RZ, UR54, PT ;  /* 0x00000036ff007c0c */ /* 0x000fda000bf43270 */
[----:B------:R-:W-:Y:S05]  /*bc90*/  @!P2 BRA `(.L_x_2024) ;  /* 0x00000044000ca947 */ /* 0x000fea0003800000 */
[----:B------:R-:W-:Y:S01]  /*bca0*/  IMAD.MOV.U32 R6, RZ, RZ, R89 ;  /* 0x000000ffff067224 */ /* 0x000fe200078e0059 */
[----:B------:R-:W-:Y:S01]  /*bcb0*/  UMOV UR51, UR44 ;  /* 0x0000002c00337c82 */ /* 0x000fe20008000000 */
[----:B------:R-:W-:Y:S01]  /*bcc0*/  IMAD.MOV.U32 R5, RZ, RZ, R88 ;  /* 0x000000ffff057224 */ /* 0x000fe200078e0058 */
[----:B------:R-:W-:Y:S01]  /*bcd0*/  UMOV UR49, UR50 ;  /* 0x0000003200317c82 */ /* 0x000fe20008000000 */
[----:B------:R-:W-:-:S05]  /*bce0*/  ULDC UR48, c[0x0][0x988] ;  /* 0x0002620000307ab9 */ /* 0x000fca0000000800 */
.L_x_2034:
        /* <DEDUP_REMOVED lines=9> */
.L_x_2026:
[----:B------:R-:W-:Y:S01]  /*bd80*/  ULEA UR6, UR50, UR41, 0x3 ;  /* 0x0000002932067291 */ /* 0x000fe2000f8e183f */
[----:B------:R-:W-:-:S05]  /*bd90*/  IMAD.U32 R7, RZ, RZ, UR44 ;  /* 0x0000002cff077e24 */ /* 0x000fca000f8e00ff */
[----:B------:R-:W-:-:S04]  /*bda0*/  SHF.L.U32 R7, R7, 0x1f, RZ ;  /* 0x0000001f07077819 */ /* 0x000fc800000006ff */
[----:B------:R0:W1:Y:S01]  /*bdb0*/  SYNCS.PHASECHK.TRANS64.TRYWAIT P2, [UR6+0x2e830], R7 ;  /* 0x02e83007ff0075a7 */ /* 0x0000620008040146 */
[----:B------:R-:W-:Y:S05]  /*bdc0*/  @!P0 BRA `(.L_x_2027) ;  /* 0x0000000000048947 */ /* 0x000fea0003800000 */
[----:B------:R-:W-:Y:S01]  /*bdd0*/  BPT.TRAP 0x1 ;  /* 0x000000040000795c */ /* 0x000fe20000300000 */
.L_x_2027:
[----:B-1----:R-:W-:Y:S05]  /*bde0*/  @P2 BRA `(.L_x_2025) ;  /* 0x0000000000082947 */ /* 0x002fea0003800000 */
[----:B------:R-:W1:Y:S02]  /*bdf0*/  SYNCS.PHASECHK.TRANS64.TRYWAIT P2, [UR6+0x2e830], R7 ;  /* 0x02e83007ff0075a7 */ /* 0x000e640008040146 */
[----:B-1----:R-:W-:Y:S05]  /*be00*/  @!P2 BRA `(.L_x_2028) ;  /* 0x000000d0001ca947 */ /* 0x002fea0003800000 */
.L_x_2025:
        /* <DEDUP_REMOVED lines=185> */
.L_x_2030:
[----:B------:R-:W-:Y:S01]  /*c9a0*/  ULEA UR6, UR49, UR41, 0x3 ;  /* 0x0000002931067291 */ /* 0x000fe2000f8e183f */
[----:B------:R-:W-:-:S05]  /*c9b0*/  IMAD.U32 R7, RZ, RZ, UR51 ;  /* 0x00000033ff077e24 */ /* 0x000fca000f8e00ff */
[----:B------:R-:W-:-:S04]  /*c9c0*/  SHF.L.U32 R7, R7, 0x1f, RZ ;  /* 0x0000001f07077819 */ /* 0x000fc800000006ff */
[----:B------:R0:W1:Y:S01]  /*c9d0*/  SYNCS.PHASECHK.TRANS64.TRYWAIT P2, [UR6+0x2e850], R7 ;  /* 0x02e85007ff0075a7 */ /* 0x0000620008040146 */
[----:B------:R-:W-:Y:S05]  /*c9e0*/  @!P0 BRA `(.L_x_2031) ;  /* 0x0000000000048947 */ /* 0x000fea0003800000 */
[----:B------:R-:W-:Y:S01]  /*c9f0*/  BPT.TRAP 0x1 ;  /* 0x000000040000795c */ /* 0x000fe20000300000 */
.L_x_2031:
[----:B-1----:R-:W-:Y:S05]  /*ca00*/  @P2 BRA `(.L_x_2029) ;  /* 0x0000000000082947 */ /* 0x002fea0003800000 */
[----:B------:R-:W1:Y:S02]  /*ca10*/  SYNCS.PHASECHK.TRANS64.TRYWAIT P2, [UR6+0x2e850], R7 ;  /* 0x02e85007ff0075a7 */ /* 0x000e640008040146 */
[----:B-1----:R-:W-:Y:S05]  /*ca20*/  @!P2 BRA `(.L_x_2032) ;  /* 0x000000c4002ca947 */ /* 0x002fea0003800000 */
.L_x_2029:
        /* <DEDUP_REMOVED lines=742> */
.L_x_2033:
        /* <DEDUP_REMOVED lines=132> */
.L_x_2024:
[----:B------:R-:W-:Y:S06]  /*100d0*/  BAR.ARV 0x8, 0x180 ;  /* 0x0206000000007b1d */ /* 0x000fec0000002000 */
[----:B------:R-:W-:Y:S05]  /*100e0*/  @!P0 BRA `(.L_x_2035) ;  /* 0x0000000000048947 */ /* 0x000fea0003800000 */
[----:B------:R-:W-:Y:S01]  /*100f0*/  BPT.TRAP 0x1 ;  /* 0x000000040000795c */ /* 0x000fe20000300000 */
.L_x_2035:
[----:B------:R-:W-:Y:S01]  /*10100*/  ULEA UR4, UR50, UR41, 0x3 ;  /* 0x0000002932047291 */ /* 0x000fe2000f8e183f */
[----:B------:R-:W-:-:S05]  /*10110*/  IMAD.U32 R0, RZ, RZ, UR44 ;  /* 0x0000002cff007e24 */ /* 0x000fca000f8e00ff */
[----:B------:R-:W-:-:S04]  /*10120*/  SHF.L.U32 R0, R0, 0x1f, RZ ;  /* 0x0000001f00007819 */ /* 0x000fc800000006ff */
[----:B------:R0:W1:Y:S01]  /*10130*/  SYNCS.PHASECHK.TRANS64.TRYWAIT P1, [UR4+0x2e850], R0 ;  /* 0x02e85000ff0075a7 */ /* 0x0000620008020144 */
[----:B------:R-:W-:Y:S05]  /*10140*/  @!P0 BRA `(.L_x_2036) ;  /* 0x0000000000048947 */ /* 0x000fea0003800000 */
[----:B------:R-:W-:Y:S01]  /*10150*/  BPT.TRAP 0x1 ;  /* 0x000000040000795c */ /* 0x000fe20000300000 */
.L_x_2036:
[----:B-1----:R-:W-:Y:S05]  /*10160*/  @P1 BRA `(.L_x_2037) ;  /* 0x0000000000081947 */ /* 0x002fea0003800000 */
[----:B------:R-:W1:Y:S02]  /*10170*/  SYNCS.PHASECHK.TRANS64.TRYWAIT P1, [UR4+0x2e850], R0 ;  /* 0x02e85000ff0075a7 */ /* 0x000e640008020144 */
[----:B-1----:R-:W-:Y:S05]  /*10180*/  @!P1 BRA `(.L_x_2038) ;  /* 0x0000008c006c9947 */ /* 0x002fea0003800000 */
.L_x_2037:
        /* <DEDUP_REMOVED lines=12> */
[----:B------:R-:W-:Y:S01]  /*10250*/  @UP0 ULDC.64 UR14, c[0x0][0x9c8] ;  /* 0x00027200000e0ab9 */ /* 0x000fe20000000a00 */
[----:B------:R-:W-:Y:S01]  /*10260*/  @UP0 USHF.R.S32.HI UR9, URZ, 0x1f, UR47 ;  /* 0x0000001f3f090899 */ /* 0x000fe2000801142f */
[----:B------:R-:W-:Y:S01]  /*10270*/  UMOV UR6, UR5 ;  /* 0x0000000500067c82 */ /* 0x000fe20008000000 */
[----:B------:R-:W-:Y:S01]  /*10280*/  @UP0 UIMAD UR8, UR37, UR14, URZ ;  /* 0x0000000e250802a4 */ /* 0x000fe2000f8e023f */
[----:B------:R-:W-:Y:S01]  /*10290*/  QGMMA.64x128x32.F32.E4M3.E4M3 R24, R224, gdesc[UR4], R24, gsb0 ;  /* 0x01e00004e0187df3 */ /* 0x000fe20008000818 */
[----:B------:R-:W-:Y:S01]  /*102a0*/  UIADD3 UR6, UR5, 0x100, URZ ;  /* 0x0000010005067890 */ /* 0x000fe2000fffe03f */
[----:B------:R-:W-:Y:S01]  /*102b0*/  UMOV UR7, 0xc0000010 ;  /* 0xc000001000077882 */ /* 0x000fe20000000000 */
        /* <DEDUP_REMOVED lines=26> */
[----:B-1----:R-:W-:-:S05]  /*10460*/  IMAD.U32 R5, RZ, RZ, UR9 ;  /* 0x00000009ff057e24 */ /* 0x002fca000f8e00ff */
        /* <DEDUP_REMOVED lines=49> */
.L_x_2039:
        /* <DEDUP_REMOVED lines=74> */
.L_x_2006:
        /* <DEDUP_REMOVED lines=16> */
[----:B------:R-:W-:Y:S01]  /*10d20*/  F2FP.BF16.F32.PACK_AB R33, R52, R33 ;  /* 0x000000213421723e */ /* 0x000fe200000010ff */
[----:B------:R-:W-:-:S03]  /*10d30*/  ULDC.64 UR6, c[0x0][0xc00] ;  /* 0x0003000000067ab9 */ /* 0x000fc60000000a00 */
[----:B------:R0:W2:Y:S01]  /*10d40*/  LDG.E.CONSTANT R35, desc[UR52][R4.64] ;  /* 0x0000003404237981 */ /* 0x0000a2000c1e9900 */
[----:B------:R-:W-:Y:S01]  /*10d50*/  F2FP.BF16.F32.PACK_AB R86, R86, R7 ;  /* 0x000000075656723e */ /* 0x000fe200000010ff */
[----:B------:R-:W-:Y:S01]  /*10d60*/  UISETP.NE.U32.AND UP0, UPT, UR6, URZ, UPT ;  /* 0x0000003f0600728c */ /* 0x000fe2000bf05070 */
[----:B------:R-:W-:Y:S01]  /*10d70*/  F2FP.BF16.F32.PACK_AB R87, R87, R6 ;  /* 0x000000065757723e */ /* 0x000fe200000010ff */
[----:B------:R-:W1:Y:S01]  /*10d80*/  S2R R52, SR_SWINHI ;  /* 0x0000000000347919 */ /* 0x000e620000002f00 */
[----:B------:R-:W-:Y:S01]  /*10d90*/  F2FP.BF16.F32.PACK_AB R28, R61, R28 ;  /* 0x0000001c3d1c723e */ /* 0x000fe200000010ff */
[----:B------:R-:W-:Y:S01]  /*10da0*/  UISETP.NE.AND.EX UP0, UPT, UR7, URZ, UPT, UP0 ;  /* 0x0000003f0700728c */ /* 0x000fe2000bf05300 */
[----:B------:R-:W-:Y:S02]  /*10db0*/  F2FP.BF16.F32.PACK_AB R11, R78, R11 ;  /* 0x0000000b4e0b723e */ /* 0x000fe400000010ff */
[----:B------:R-:W-:Y:S01]  /*10dc0*/  F2FP.BF16.F32.PACK_AB R10, R79, R10 ;  /* 0x0000000a4f0a723e */ /* 0x000fe200000010ff */
[----:B------:R-:W-:Y:S01]  /*10dd0*/  ULDC.64 UR6, c[0x0][0xc00] ;  /* 0x0003000000067ab9 */ /* 0x000fe20000000a00 */
[----:B0-----:R-:W-:Y:S01]  /*10de0*/  LOP3.LUT P0, R4, R50, 0x3, RZ, 0xc0, !PT ;  /* 0x0000000332047812 */ /* 0x001fe2000780c0ff */
[----:B------:R-:W-:Y:S01]  /*10df0*/  UIMAD.WIDE UR6, UR36, 0x4, UR6 ;  /* 0x00000004240678a5 */ /* 0x000fe2000f8e0206 */
[----:B------:R-:W-:-:S02]  /*10e00*/  F2FP.BF16.F32.PACK_AB R26, R55, R26 ;  /* 0x0000001a371a723e */ /* 0x000fc400000010ff */
[----:B------:R-:W-:Y:S02]  /*10e10*/  ISETP.EQ.OR P0, PT, R4, 0x3, !P0 ;  /* 0x000000030400780c */ /* 0x000fe40004702670 */
[----:B------:R-:W-:Y:S02]  /*10e20*/  F2FP.BF16.F32.PACK_AB R9, R84, R9 ;  /* 0x000000095409723e */ /* 0x000fe400000010ff */
[----:B------:R-:W-:Y:S02]  /*10e30*/  SEL R58, R11, R10, P0 ;  /* 0x0000000a0b3a7207 */ /* 0x000fe40000000000 */
[----:B------:R-:W-:Y:S02]  /*10e40*/  SEL R55, R10, R11, P0 ;  /* 0x0000000b0a377207 */ /* 0x000fe40000000000 */
[----:B------:R-:W-:Y:S02]  /*10e50*/  F2FP.BF16.F32.PACK_AB R8, R85, R8 ;  /* 0x000000085508723e */ /* 0x000fe400000010ff */
[----:B------:R-:W-:-:S02]  /*10e60*/  F2FP.BF16.F32.PACK_AB R38, R38, R49 ;  /* 0x000000312626723e */ /* 0x000fc400000010ff */
[----:B------:R-:W-:Y:S02]  /*10e70*/  F2FP.BF16.F32.PACK_AB R39, R39, R34 ;  /* 0x000000222727723e */ /* 0x000fe400000010ff */
[----:B------:R-:W-:Y:S02]  /*10e80*/  F2FP.BF16.F32.PACK_AB R25, R62, R25 ;  /* 0x000000193e19723e */ /* 0x000fe400000010ff */
[----:B------:R-:W-:Y:S02]  /*10e90*/  F2FP.BF16.F32.PACK_AB R24, R63, R24 ;  /* 0x000000183f18723e */ /* 0x000fe400000010ff */
[----:B------:R-:W-:Y:S02]  /*10ea0*/  F2FP.BF16.F32.PACK_AB R13, R76, R13 ;  /* 0x0000000d4c0d723e */ /* 0x000fe400000010ff */
[----:B------:R-:W-:Y:S02]  /*10eb0*/  F2FP.BF16.F32.PACK_AB R12, R77, R12 ;  /* 0x0000000c4d0c723e */ /* 0x000fe400000010ff */
[----:B------:R-:W-:-:S02]  /*10ec0*/  MOV R4, R3 ;  /* 0x0000000300047202 */ /* 0x000fc40000000f00 */
[----:B-1----:R-:W-:Y:S02]  /*10ed0*/  MOV R5, R52 ;  /* 0x0000003400057202 */ /* 0x002fe40000000f00 */
[----:B------:R-:W-:Y:S02]  /*10ee0*/  F2FP.BF16.F32.PACK_AB R37, R37, R40 ;  /* 0x000000282525723e */ /* 0x000fe400000010ff */
[----:B------:R-:W-:Y:S01]  /*10ef0*/  F2FP.BF16.F32.PACK_AB R31, R31, R42 ;  /* 0x0000002a1f1f723e */ /* 0x000fe200000010ff */
[----:B------:R-:W-:Y:S01]  /*10f00*/  IMAD.WIDE R6, R231, 0x2, R4 ;  /* 0x00000002e7067825 */ /* 0x000fe200078e0204 */
[----:B------:R-:W-:Y:S02]  /*10f10*/  F2FP.BF16.F32.PACK_AB R36, R36, R41 ;  /* 0x000000292424723e */ /* 0x000fe400000010ff */
[----:B------:R-:W-:Y:S02]  /*10f20*/  F2FP.BF16.F32.PACK_AB R30, R30, R43 ;  /* 0x0000002b1e1e723e */ /* 0x000fe400000010ff */
[----:B------:R-:W-:-:S02]  /*10f30*/  IADD3 R61, P1, R6, 0x40, RZ ;  /* 0x00000040063d7810 */ /* 0x000fc40007f3e0ff */
[----:B------:R-:W-:Y:S02]  /*10f40*/  IADD3 R63, P2, R6, 0x60, RZ ;  /* 0x00000060063f7810 */ /* 0x000fe40007f5e0ff */
[----:B------:R-:W-:Y:S02]  /*10f50*/  LOP3.LUT R10, R61, 0x380, RZ, 0xc0, !PT ;  /* 0x000003803d0a7812 */ /* 0x000fe400078ec0ff */
[----:B------:R-:W-:Y:S02]  /*10f60*/  SEL R46, R9, R8, P0 ;  /* 0x00000008092e7207 */ /* 0x000fe40000000000 */
[----:B------:R-:W-:Y:S02]  /*10f70*/  SHF.R.U64 R10, R10, 0x3, RZ ;  /* 0x000000030a0a7819 */ /* 0x000fe400000012ff */
[----:B------:R-:W-:Y:S02]  /*10f80*/  SEL R45, R8, R9, P0 ;  /* 0x00000009082d7207 */ /* 0x000fe40000000000 */
[----:B------:R-:W-:-:S02]  /*10f90*/  IADD3 R67, P4, R6, 0x4020, RZ ;  /* 0x0000402006437810 */ /* 0x000fc40007f9e0ff */
[----:B------:R-:W-:Y:S02]  /*10fa0*/  F2FP.BF16.F32.PACK_AB R27, R54, R27 ;  /* 0x0000001b361b723e */ /* 0x000fe400000010ff */
[----:B------:R-:W-:Y:S02]  /*10fb0*/  LOP3.LUT R9, R6, 0x380, RZ, 0xc0, !PT ;  /* 0x0000038006097812 */ /* 0x000fe400078ec0ff */
[----:B------:R-:W-:Y:S02]  /*10fc0*/  F2FP.BF16.F32.PACK_AB R32, R53, R32 ;  /* 0x000000203520723e */ /* 0x000fe400000010ff */
[----:B------:R-:W-:Y:S02]  /*10fd0*/  SEL R44, R13, R12, P0 ;  /* 0x0000000c0d2c7207 */ /* 0x000fe40000000000 */
[----:B------:R-:W-:Y:S01]  /*10fe0*/  SEL R43, R12, R13, P0 ;  /* 0x0000000d0c2b7207 */ /* 0x000fe20000000000 */
[----:B------:R-:W-:Y:S01]  /*10ff0*/  IMAD.X R13, RZ, RZ, R7, P4 ;  /* 0x000000ffff0d7224 */ /* 0x000fe200020e0607 */
[----:B------:R-:W-:-:S02]  /*11000*/  SEL R50, R38, R39, P0 ;  /* 0x0000002726327207 */ /* 0x000fc40000000000 */
[----:B------:R-:W-:Y:S02]  /*11010*/  SEL R54, R25, R24, P0 ;  /* 0x0000001819367207 */ /* 0x000fe40000000000 */
[----:B------:R-:W-:Y:S01]  /*11020*/  SEL R51, R24, R25, P0 ;  /* 0x0000001918337207 */ /* 0x000fe20000000000 */
[----:B------:R-:W-:Y:S01]  /*11030*/  IMAD.X R25, RZ, RZ, R7, P1 ;  /* 0x000000ffff197224 */ /* 0x000fe200008e0607 */
[----:B------:R-:W-:Y:S02]  /*11040*/  IADD3 R59, P6, R6, 0x20, RZ ;  /* 0x00000020063b7810 */ /* 0x000fe40007fde0ff */
[----:B------:R-:W-:Y:S02]  /*11050*/  SEL R39, R39, R38, P0 ;  /* 0x0000002627277207 */ /* 0x000fe40000000000 */
[----:B------:R-:W-:Y:S02]  /*11060*/  LOP3.LUT R12, R63, 0x380, RZ, 0xc0, !PT ;  /* 0x000003803f0c7812 */ /* 0x000fe400078ec0ff */
[----:B------:R-:W-:-:S02]  /*11070*/  LOP3.LUT R24, R10, R61, RZ, 0x3c, !PT ;  /* 0x0000003d0a187212 */ /* 0x000fc400078e3cff */
[----:B------:R-:W-:Y:S02]  /*11080*/  F2FP.BF16.F32.PACK_AB R29, R60, R29 ;  /* 0x0000001d3c1d723e */ /* 0x000fe400000010ff */
[----:B------:R-:W-:Y:S02]  /*11090*/  SEL R42, R37, R36, P0 ;  /* 0x00000024252a7207 */ /* 0x000fe40000000000 */
[----:B------:R-:W-:Y:S02]  /*110a0*/  SEL R38, R31, R30, P0 ;  /* 0x0000001e1f267207 */ /* 0x000fe40000000000 */
[----:B------:R-:W-:Y:S02]  /*110b0*/  LOP3.LUT R10, R67, 0x380, RZ, 0xc0, !PT ;  /* 0x00000380430a7812 */ /* 0x000fe400078ec0ff */
[----:B------:R-:W-:Y:S02]  /*110c0*/  SEL R37, R36, R37, P0 ;  /* 0x0000002524257207 */ /* 0x000fe40000000000 */
[----:B------:R-:W-:-:S02]  /*110d0*/  SEL R31, R30, R31, P0 ;  /* 0x0000001f1e1f7207 */ /* 0x000fc40000000000 */
[----:B------:R-:W-:Y:S02]  /*110e0*/  SHF.R.U64 R9, R9, 0x3, RZ ;  /* 0x0000000309097819 */ /* 0x000fe400000012ff */
[----:B------:R-:W-:Y:S02]  /*110f0*/  F2FP.BF16.F32.PACK_AB R21, R68, R21 ;  /* 0x000000154415723e */ /* 0x000fe400000010ff */
[----:B------:R-:W-:Y:S02]  /*11100*/  F2FP.BF16.F32.PACK_AB R20, R69, R20 ;  /* 0x000000144514723e */ /* 0x000fe400000010ff */
[----:B------:R-:W-:Y:S02]  /*11110*/  SEL R36, R33, R32, P0 ;  /* 0x0000002021247207 */ /* 0x000fe40000000000 */
[----:B------:R-:W-:Y:S02]  /*11120*/  SEL R30, R27, R26, P0 ;  /* 0x0000001a1b1e7207 */ /* 0x000fe40000000000 */
[----:B------:R-:W-:Y:S01]  /*11130*/  SEL R49, R26, R27, P0 ;  /* 0x0000001b1a317207 */ /* 0x000fe20000000000 */
[----:B------:R-:W-:Y:S01]  /*11140*/  IMAD.X R27, RZ, RZ, R7, P6 ;  /* 0x000000ffff1b7224 */ /* 0x000fe200030e0607 */
[----:B------:R-:W-:-:S02]  /*11150*/  F2FP.BF16.F32.PACK_AB R56, R56, R65 ;  /* 0x000000413838723e */ /* 0x000fc400000010ff */
[----:B------:R-:W-:Y:S02]  /*11160*/  SEL R33, R32, R33, P0 ;  /* 0x0000002120217207 */ /* 0x000fe40000000000 */
[----:B------:R-:W-:Y:S02]  /*11170*/  SHF.R.U64 R12, R12, 0x3, RZ ;  /* 0x000000030c0c7819 */ /* 0x000fe400000012ff */
[----:B------:R-:W-:Y:S02]  /*11180*/  F2FP.BF16.F32.PACK_AB R94, R94, R95 ;  /* 0x0000005f5e5e723e */ /* 0x000fe400000010ff */
[----:B------:R-:W-:Y:S02]  /*11190*/  F2FP.BF16.F32.PACK_AB R93, R92, R93 ;  /* 0x0000005d5c5d723e */ /* 0x000fe400000010ff */
[----:B------:R-:W-:Y:S02]  /*111a0*/  F2FP.BF16.F32.PACK_AB R57, R48, R57 ;  /* 0x000000393039723e */ /* 0x000fe400000010ff */
[----:B------:R-:W-:-:S02]  /*111b0*/  SEL R32, R29, R28, P0 ;  /* 0x0000001c1d207207 */ /* 0x000fc40000000000 */
[C---:B------:R-:W-:Y:S02]  /*111c0*/  IADD3 R65, P3, R6.reuse, 0x4000, RZ ;  /* 0x0000400006417810 */ /* 0x040fe40007f7e0ff */
[C---:B------:R-:W-:Y:S02]  /*111d0*/  IADD3 R69, P5, R6.reuse, 0x4040, RZ ;  /* 0x0000404006457810 */ /* 0x040fe40007fbe0ff */
[----:B------:R-:W-:Y:S02]  /*111e0*/  IADD3 R62, P6, R6, 0x4060, RZ ;  /* 0x00004060063e7810 */ /* 0x000fe40007fde0ff */
[----:B------:R-:W-:Y:S01]  /*111f0*/  SHF.R.U64 R10, R10, 0x3, RZ ;  /* 0x000000030a0a7819 */ /* 0x000fe200000012ff */
[----:B------:R-:W-:Y:S01]  /*11200*/  IMAD.X R11, RZ, RZ, R7, P5 ;  /* 0x000000ffff0b7224 */ /* 0x000fe200028e0607 */
[----:B------:R-:W-:Y:S02]  /*11210*/  F2FP.BF16.F32.PACK_AB R90, R90, R91 ;  /* 0x0000005b5a5a723e */ /* 0x000fe400000010ff */
[----:B------:R-:W-:-:S02]  /*11220*/  F2FP.BF16.F32.PACK_AB R89, R88, R89 ;  /* 0x000000595859723e */ /* 0x000fc400000010ff */
[----:B------:R-:W-:Y:S02]  /*11230*/  SEL R29, R28, R29, P0 ;  /* 0x0000001d1c1d7207 */ /* 0x000fe40000000000 */
[----:B------:R-:W-:Y:S01]  /*11240*/  LOP3.LUT R6, R9, R6, RZ, 0x3c, !PT ;  /* 0x0000000609067212 */ /* 0x000fe200078e3cff */
[--C-:B------:R-:W-:Y:S01]  /*11250*/  IMAD.X R9, RZ, RZ, R7.reuse, P6 ;  /* 0x000000ffff097224 */ /* 0x100fe200030e0607 */
[----:B------:R-:W-:Y:S02]  /*11260*/  SEL R28, R21, R20, P0 ;  /* 0x00000014151c7207 */ /* 0x000fe40000000000 */
[----:B------:R-:W-:Y:S01]  /*11270*/  SEL R41, R20, R21, P0 ;  /* 0x0000001514297207 */ /* 0x000fe20000000000 */
[----:B------:R-:W-:Y:S01]  /*11280*/  IMAD.X R21, RZ, RZ, R7, P2 ;  /* 0x000000ffff157224 */ /* 0x000fe200010e0607 */
[----:B------:R-:W-:Y:S02]  /*11290*/  LOP3.LUT R20, R12, R63, RZ, 0x3c, !PT ;  /* 0x0000003f0c147212 */ /* 0x000fe400078e3cff */
[----:B------:R-:W-:-:S02]  /*112a0*/  SEL R34, R94, R93, P0 ;  /* 0x0000005d5e227207 */ /* 0x000fc40000000000 */
[----:B------:R-:W-:Y:S02]  /*112b0*/  SEL R48, R56, R57, P0 ;  /* 0x0000003938307207 */ /* 0x000fe40000000000 */
[----:B------:R-:W-:Y:S02]  /*112c0*/  LOP3.LUT R52, R69, 0x380, RZ, 0xc0, !PT ;  /* 0x0000038045347812 */ /* 0x000fe400078ec0ff */
[----:B------:R-:W-:Y:S02]  /*112d0*/  LOP3.LUT R12, R10, R67, RZ, 0x3c, !PT ;  /* 0x000000430a0c7212 */ /* 0x000fe400078e3cff */
[----:B------:R-:W-:Y:S02]  /*112e0*/  SEL R93, R93, R94, P0 ;  /* 0x0000005e5d5d7207 */ /* 0x000fe40000000000 */
[----:B------:R-:W-:Y:S02]  /*112f0*/  SEL R40, R90, R89, P0 ;  /* 0x000000595a287207 */ /* 0x000fe40000000000 */
[----:B------:R-:W-:-:S02]  /*11300*/  SEL R57, R57, R56, P0 ;  /* 0x0000003839397207 */ /* 0x000fc40000000000 */
[----:B------:R-:W-:Y:S02]  /*11310*/  MOV R67, R6 ;  /* 0x0000000600437202 */ /* 0x000fe40000000f00 */
[----:B------:R-:W-:Y:S02]  /*11320*/  F2FP.BF16.F32.PACK_AB R15, R70, R15 ;  /* 0x0000000f460f723e */ /* 0x000fe400000010ff */
[----:B------:R-:W-:Y:S02]  /*11330*/  F2FP.BF16.F32.PACK_AB R14, R71, R14 ;  /* 0x0000000e470e723e */ /* 0x000fe400000010ff */
[----:B------:R-:W-:Y:S02]  /*11340*/  SEL R89, R89, R90, P0 ;  /* 0x0000005a59597207 */ /* 0x000fe40000000000 */
[----:B------:R-:W-:Y:S02]  /*11350*/  SHF.R.U64 R52, R52, 0x3, RZ ;  /* 0x0000000334347819 */ /* 0x000fe400000012ff */
[----:B------:R-:W-:-:S02]  /*11360*/  SEL R56, R15, R14, P0 ;  /* 0x0000000e0f387207 */ /* 0x000fc40000000000 */
[----:B------:R-:W-:Y:S01]  /*11370*/  SEL R53, R14, R15, P0 ;  /* 0x0000000f0e357207 */ /* 0x000fe20000000000 */
[----:B------:R-:W-:Y:S01]  /*11380*/  IMAD.X R15, RZ, RZ, R7, P3 ;  /* 0x000000ffff0f7224 */ /* 0x000fe200018e0607 */
[----:B------:R-:W-:Y:S02]  /*11390*/  SEL R60, R86, R87, P0 ;  /* 0x00000057563c7207 */ /* 0x000fe40000000000 */
[----:B------:R-:W-:Y:S02]  /*113a0*/  SEL R87, R87, R86, P0 ;  /* 0x0000005657577207 */ /* 0x000fe40000000000 */
[----:B------:R-:W-:Y:S02]  /*113b0*/  LOP3.LUT R8, R59, 0x380, RZ, 0xc0, !PT ;  /* 0x000003803b087812 */ /* 0x000fe400078ec0ff */
[----:B------:R-:W-:Y:S02]  /*113c0*/  LOP3.LUT R10, R52, R69, RZ, 0x3c, !PT ;  /* 0x00000045340a7212 */ /* 0x000fe400078e3cff */
[----:B------:R-:W-:-:S02]  /*113d0*/  MOV R64, R20 ;  /* 0x0000001400407202 */ /* 0x000fc40000000f00 */
[----:B------:R-:W-:Y:S02]  /*113e0*/  SHF.R.U64 R8, R8, 0x3, RZ ;  /* 0x0000000308087819 */ /* 0x000fe400000012ff */
[----:B------:R-:W-:Y:S02]  /*113f0*/  MOV R61, R10 ;  /* 0x0000000a003d7202 */ /* 0x000fe40000000f00 */
[----:B------:R-:W-:Y:S02]  /*11400*/  LOP3.LUT R26, R8, R59, RZ, 0x3c, !PT ;  /* 0x0000003b081a7212 */ /* 0x000fe400078e3cff */
[----:B------:R-:W-:Y:S02]  /*11410*/  LOP3.LUT R8, R65, 0x380, RZ, 0xc0, !PT ;  /* 0x0000038041087812 */ /* 0x000fe400078ec0ff */
[----:B------:R-:W-:Y:S02]  /*11420*/  LOP3.LUT R59, R62, 0x380, RZ, 0xc0, !PT ;  /* 0x000003803e3b7812 */ /* 0x000fe400078ec0ff */
[----:B------:R-:W-:-:S02]  /*11430*/  SHF.R.U64 R8, R8, 0x3, RZ ;  /* 0x0000000308087819 */ /* 0x000fc400000012ff */
[----:B------:R-:W-:Y:S02]  /*11440*/  SHF.R.U64 R59, R59, 0x3, RZ ;  /* 0x000000033b3b7819 */ /* 0x000fe400000012ff */
[----:B------:R-:W-:Y:S02]  /*11450*/  LOP3.LUT R14, R8, R65, RZ, 0x3c, !PT ;  /* 0x00000041080e7212 */ /* 0x000fe400078e3cff */
[----:B------:R-:W-:Y:S02]  /*11460*/  LOP3.LUT R8, R59, R62, RZ, 0x3c, !PT ;  /* 0x0000003e3b087212 */ /* 0x000fe400078e3cff */
[----:B------:R-:W-:Y:S02]  /*11470*/  MOV R63, R14 ;  /* 0x0000000e003f7202 */ /* 0x000fe40000000f00 */
[----:B------:R-:W-:Y:S02]  /*11480*/  MOV R59, R8 ;  /* 0x00000008003b7202 */ /* 0x000fe40000000f00 */
[----:B------:R-:W-:-:S02]  /*11490*/  MOV R62, R12 ;  /* 0x0000000c003e7202 */ /* 0x000fc40000000f00 */
[----:B------:R-:W-:Y:S02]  /*114a0*/  MOV R66, R26 ;  /* 0x0000001a00427202 */ /* 0x000fe40000000f00 */
[----:B------:R-:W-:Y:S02]  /*114b0*/  MOV R65, R24 ;  /* 0x0000001800417202 */ /* 0x000fe40000000f00 */
[----:B------:R-:W-:Y:S01]  /*114c0*/  PLOP3.LUT P2, PT, PT, PT, UP0, 0x80, 0x0 ;  /* 0x000000000000781c */ /* 0x000fe20003f4f008 */
[----:B------:R-:W-:Y:S01]  /*114d0*/  ULDC UR8, c[0x0][0xa88] ;  /* 0x0002a20000087ab9 */ /* 0x000fe20000000800 */
[----:B--2---:R-:W-:Y:S01]  /*114e0*/  LOP3.LUT R6, R35, 0x2, RZ, 0x3c, !PT ;  /* 0x0000000223067812 */ /* 0x004fe200078e3cff */
[----:B------:R-:W-:Y:S04]  /*114f0*/  SHFL.IDX PT, R34, R34, R35, 0x1c1f ;  /* 0x001c1f2322227589 */ /* 0x000fe800000e0000 */
[----:B------:R-:W0:Y:S04]  /*11500*/  SHFL.IDX PT, R93, R93, R6, 0x1c1f ;  /* 0x001c1f065d5d7589 */ /* 0x000e2800000e0000 */
[----:B------:R-:W-:Y:S04]  /*11510*/  SHFL.IDX PT, R48, R48, R35, 0x1c1f ;  /* 0x001c1f2330307589 */ /* 0x000fe800000e0000 */
[----:B------:R-:W1:Y:S04]  /*11520*/  SHFL.IDX PT, R57, R57, R6, 0x1c1f ;  /* 0x001c1f0639397589 */ /* 0x000e6800000e0000 */
[----:B------:R-:W-:Y:S04]  /*11530*/  SHFL.IDX PT, R40, R40, R35, 0x1c1f ;  /* 0x001c1f2328287589 */ /* 0x000fe800000e0000 */
[----:B------:R-:W2:Y:S04]  /*11540*/  SHFL.IDX PT, R89, R89, R6, 0x1c1f ;  /* 0x001c1f0659597589 */ /* 0x000ea800000e0000 */
[----:B------:R-:W-:Y:S04]  /*11550*/  SHFL.IDX PT, R50, R50, R35, 0x1c1f ;  /* 0x001c1f2332327589 */ /* 0x000fe800000e0000 */
[----:B------:R-:W3:Y:S01]  /*11560*/  SHFL.IDX PT, R39, R39, R6, 0x1c1f ;  /* 0x001c1f0627277589 */ /* 0x000ee200000e0000 */
[----:B0-----:R-:W-:-:S02]  /*11570*/  SEL R8, R34, R93, P0 ;  /* 0x0000005d22087207 */ /* 0x001fc40000000000 */
[----:B------:R-:W-:Y:S01]  /*11580*/  SEL R10, R93, R34, P0 ;  /* 0x000000225d0a7207 */ /* 0x000fe20000000000 */
[----:B------:R-:W-:Y:S04]  /*11590*/  SHFL.IDX PT, R42, R42, R35, 0x1c1f ;  /* 0x001c1f232a2a7589 */ /* 0x000fe800000e0000 */
[----:B------:R-:W0:Y:S01]  /*115a0*/  SHFL.IDX PT, R37, R37, R6, 0x1c1f ;  /* 0x001c1f0625257589 */ /* 0x000e2200000e0000 */
[----:B-1----:R-:W-:Y:S02]  /*115b0*/  SEL R9, R48, R57, P0 ;  /* 0x0000003930097207 */ /* 0x002fe40000000000 */
[----:B------:R-:W-:Y:S01]  /*115c0*/  SEL R11, R57, R48, P0 ;  /* 0x00000030390b7207 */ /* 0x000fe20000000000 */
[----:B------:R-:W-:Y:S04]  /*115d0*/  SHFL.IDX PT, R38, R38, R35, 0x1c1f ;  /* 0x001c1f2326267589 */ /* 0x000fe800000e0000 */
[----:B------:R-:W1:Y:S01]  /*115e0*/  SHFL.IDX PT, R31, R31, R6, 0x1c1f ;  /* 0x001c1f061f1f7589 */ /* 0x000e6200000e0000 */
[----:B--2---:R-:W-:-:S02]  /*115f0*/  SEL R12, R40, R89, P0 ;  /* 0x00000059280c7207 */ /* 0x004fc40000000000 */
[----:B------:R-:W-:Y:S01]  /*11600*/  SEL R14, R89, R40, P0 ;  /* 0x00000028590e7207 */ /* 0x000fe20000000000 */
[----:B------:R-:W-:Y:S04]  /*11610*/  SHFL.IDX PT, R36, R36, R35, 0x1c1f ;  /* 0x001c1f2324247589 */ /* 0x000fe800000e0000 */
[----:B------:R-:W2:Y:S01]  /*11620*/  SHFL.IDX PT, R33, R33, R6, 0x1c1f ;  /* 0x001c1f0621217589 */ /* 0x000ea200000e0000 */
[----:B---3--:R-:W-:Y:S02]  /*11630*/  SEL R13, R50, R39, P0 ;  /* 0x00000027320d7207 */ /* 0x008fe40000000000 */
[----:B------:R-:W-:Y:S01]  /*11640*/  SEL R15, R39, R50, P0 ;  /* 0x00000032270f7207 */ /* 0x000fe20000000000 */
[----:B------:R2:W-:Y:S04]  /*11650*/  SHFL.IDX PT, R21, R30, R35, 0x1c1f ;  /* 0x001c1f231e157589 */ /* 0x0005e800000e0000 */
[----:B------:R-:W3:Y:S01]  /*11660*/  SHFL.IDX PT, R52, R49, R6, 0x1c1f ;  /* 0x001c1f0631347589 */ /* 0x000ee200000e0000 */
[----:B0-----:R-:W-:-:S02]  /*11670*/  SEL R24, R42, R37, P0 ;  /* 0x000000252a187207 */ /* 0x001fc40000000000 */
[----:B------:R-:W-:Y:S01]  /*11680*/  SEL R26, R37, R42, P0 ;  /* 0x0000002a251a7207 */ /* 0x000fe20000000000 */
[----:B------:R-:W-:Y:S04]  /*11690*/  SHFL.IDX PT, R32, R32, R35, 0x1c1f ;  /* 0x001c1f2320207589 */ /* 0x000fe800000e0000 */
[----:B------:R-:W-:Y:S01]  /*116a0*/  SHFL.IDX PT, R54, R54, R35, 0x1c1f ;  /* 0x001c1f2336367589 */ /* 0x000fe200000e0000 */
[----:B-1----:R-:W-:Y:S02]  /*116b0*/  SEL R25, R38, R31, P0 ;  /* 0x0000001f26197207 */ /* 0x002fe40000000000 */
[----:B------:R-:W-:Y:S01]  /*116c0*/  SEL R27, R31, R38, P0 ;  /* 0x000000261f1b7207 */ /* 0x000fe20000000000 */
[----:B------:R3:W0:Y:S04]  /*116d0*/  SHFL.IDX PT, R7, R29, R6, 0x1c1f ;  /* 0x001c1f061d077589 */ /* 0x00062800000e0000 */
[----:B------:R-:W1:Y:S01]  /*116e0*/  SHFL.IDX PT, R51, R51, R6, 0x1c1f ;  /* 0x001c1f0633337589 */ /* 0x000e6200000e0000 */
[----:B--2---:R-:W-:-:S03]  /*116f0*/  SEL R30, R33, R36, P0 ;  /* 0x00000024211e7207 */ /* 0x004fc60000000000 */
[----:B------:R2:W-:Y:S04]  /*11700*/  SHFL.IDX PT, R20, R28, R35, 0x1c1f ;  /* 0x001c1f231c147589 */ /* 0x0005e800000e0000 */
[----:B------:R-:W-:Y:S01]  /*11710*/  SHFL.IDX PT, R44, R44, R35, 0x1c1f ;  /* 0x001c1f232c2c7589 */ /* 0x000fe200000e0000 */
[----:B---3--:R-:W-:Y:S02]  /*11720*/  SEL R29, R21, R52, P0 ;  /* 0x00000034151d7207 */ /* 0x008fe40000000000 */
[----:B------:R-:W-:Y:S01]  /*11730*/  SEL R31, R52, R21, P0 ;  /* 0x00000015341f7207 */ /* 0x000fe20000000000 */
[----:B------:R-:W-:Y:S01]  /*11740*/  SHFL.IDX PT, R56, R56, R35, 0x1c1f ;  /* 0x001c1f2338387589 */ /* 0x000fe200000e0000 */
[----:B--2---:R-:W-:-:S03]  /*11750*/  SEL R28, R36, R33, P0 ;  /* 0x00000021241c7207 */ /* 0x004fc60000000000 */
[----:B------:R-:W2:Y:S04]  /*11760*/  SHFL.IDX PT, R41, R41, R6, 0x1c1f ;  /* 0x001c1f0629297589 */ /* 0x000ea800000e0000 */
[----:B------:R-:W3:Y:S01]  /*11770*/  SHFL.IDX PT, R43, R43, R6, 0x1c1f ;  /* 0x001c1f062b2b7589 */ /* 0x000ee200000e0000 */
[----:B0-----:R-:W-:Y:S02]  /*11780*/  SEL R36, R32, R7, P0 ;  /* 0x0000000720247207 */ /* 0x001fe40000000000 */
[----:B------:R-:W-:Y:S01]  /*11790*/  SEL R38, R7, R32, P0 ;  /* 0x0000002007267207 */ /* 0x000fe20000000000 */
[----:B------:R-:W0:Y:S01]  /*117a0*/  SHFL.IDX PT, R53, R53, R6, 0x1c1f ;  /* 0x001c1f0635357589 */ /* 0x000e2200000e0000 */
[----:B-1----:R-:W-:Y:S01]  /*117b0*/  SEL R37, R54, R51, P0 ;  /* 0x0000003336257207 */ /* 0x002fe20000000000 */
[----:B------:R-:W-:Y:S01]  /*117c0*/  IMAD.U32 R7, RZ, RZ, UR7 ;  /* 0x00000007ff077e24 */ /* 0x000fe2000f8e00ff */
[----:B------:R-:W-:Y:S01]  /*117d0*/  SEL R39, R51, R54, P0 ;  /* 0x0000003633277207 */ /* 0x000fe20000000000 */
[----:B------:R-:W-:Y:S06]  /*117e0*/  BAR.SYNC.DEFER_BLOCKING 0x1, 0x100 ;  /* 0x0044000000007b1d */ /* 0x000fec0000010000 */
[----:B------:R-:W-:Y:S04]  /*117f0*/  SHFL.IDX PT, R58, R58, R35, 0x1c1f ;  /* 0x001c1f233a3a7589 */ /* 0x000fe800000e0000 */
[----:B------:R-:W1:Y:S01]  /*11800*/  SHFL.IDX PT, R55, R55, R6, 0x1c1f ;  /* 0x001c1f0637377589 */ /* 0x000e6200000e0000 */
[----:B--2---:R-:W-:-:S02]  /*11810*/  SEL R32, R20, R41, P0 ;  /* 0x0000002914207207 */ /* 0x004fc40000000000 */
[----:B------:R-:W-:Y:S01]  /*11820*/  SEL R34, R41, R20, P0 ;  /* 0x0000001429227207 */ /* 0x000fe20000000000 */
[----:B------:R-:W-:Y:S01]  /*11830*/  SHFL.IDX PT, R46, R46, R35, 0x1c1f ;  /* 0x001c1f232e2e7589 */ /* 0x000fe200000e0000 */
[----:B---3--:R-:W-:Y:S02]  /*11840*/  SEL R40, R44, R43, P0 ;  /* 0x0000002b2c287207 */ /* 0x008fe40000000000 */
[----:B------:R-:W-:Y:S01]  /*11850*/  SEL R42, R43, R44, P0 ;  /* 0x0000002c2b2a7207 */ /* 0x000fe20000000000 */
[----:B------:R2:W-:Y:S01]  /*11860*/  SHFL.IDX PT, R60, R60, R35, 0x1c1f ;  /* 0x001c1f233c3c7589 */ /* 0x0005e200000e0000 */
[----:B0-----:R-:W-:-:S03]  /*11870*/  SEL R33, R56, R53, P0 ;  /* 0x0000003538217207 */ /* 0x001fc60000000000 */
[----:B------:R-:W0:Y:S04]  /*11880*/  SHFL.IDX PT, R45, R45, R6, 0x1c1f ;  /* 0x001c1f062d2d7589 */ /* 0x000e2800000e0000 */
[----:B------:R3:W4:Y:S01]  /*11890*/  SHFL.IDX PT, R87, R87, R6, 0x1c1f ;  /* 0x001c1f0657577589 */ /* 0x00072200000e0000 */
[----:B--2---:R-:W-:-:S03]  /*118a0*/  SEL R35, R53, R56, P0 ;  /* 0x0000003835237207 */ /* 0x004fc60000000000 */
[----:B------:R0:W-:Y:S04]  /*118b0*/  STSM.16.M88.4 [R67], R8 ;  /* 0x0000000843007844 */ /* 0x0001e80000000200 */
[----:B------:R-:W-:Y:S01]  /*118c0*/  STSM.16.M88.4 [R66], R12 ;  /* 0x0000000c42007844 */ /* 0x000fe20000000200 */
[----:B-1----:R-:W-:Y:S01]  /*118d0*/  SEL R41, R58, R55, P0 ;  /* 0x000000373a297207 */ /* 0x002fe20000000000 */
[----:B---3--:R-:W-:Y:S01]  /*118e0*/  IMAD.U32 R6, RZ, RZ, UR6 ;  /* 0x00000006ff067e24 */ /* 0x008fe2000f8e00ff */
[----:B------:R-:W-:Y:S01]  /*118f0*/  SEL R43, R55, R58, P0 ;  /* 0x0000003a372b7207 */ /* 0x000fe20000000000 */
[----:B------:R-:W-:Y:S01]  /*11900*/  STSM.16.M88.4 [R65], R24 ;  /* 0x0000001841007844 */ /* 0x000fe20000000200 */
[----:B------:R-:W-:-:S03]  /*11910*/  ULDC.64 UR6, c[0x0][0xc08] ;  /* 0x0003020000067ab9 */ /* 0x000fc60000000a00 */
[----:B------:R-:W-:Y:S01]  /*11920*/  STSM.16.M88.4 [R64], R28 ;  /* 0x0000001c40007844 */ /* 0x000fe20000000200 */
[----:B0-----:R-:W-:-:S03]  /*11930*/  SEL R8, R46, R45, P0 ;  /* 0x0000002d2e087207 */ /* 0x001fc60000000000 */
[----:B------:R-:W-:Y:S01]  /*11940*/  STSM.16.M88.4 [R63], R36 ;  /* 0x000000243f007844 */ /* 0x000fe20000000200 */
[----:B------:R-:W-:Y:S02]  /*11950*/  SEL R10, R45, R46, P0 ;  /* 0x0000002e2d0a7207 */ /* 0x000fe40000000000 */
[----:B----4-:R-:W-:Y:S01]  /*11960*/  SEL R9, R60, R87, P0 ;  /* 0x000000573c097207 */ /* 0x010fe20000000000 */
[----:B------:R-:W-:Y:S01]  /*11970*/  STSM.16.M88.4 [R62], R32 ;  /* 0x000000203e007844 */ /* 0x000fe20000000200 */
[----:B------:R-:W-:Y:S01]  /*11980*/  SEL R11, R87, R60, P0 ;  /* 0x0000003c570b7207 */ /* 0x000fe20000000000 */
[----:B------:R-:W-:Y:S01]  /*11990*/  UISETP.NE.U32.AND UP1, UPT, UR6, URZ, UPT ;  /* 0x0000003f0600728c */ /* 0x000fe2000bf25070 */
[----:B------:R-:W0:Y:S01]  /*119a0*/  LDC R46, c[0x0][0xbe8] ;  /* 0x0002fa00ff2e7b82 */ /* 0x000e220000000800 */
[----:B------:R-:W-:Y:S04]  /*119b0*/  STSM.16.M88.4 [R61], R40 ;  /* 0x000000283d007844 */ /* 0x000fe80000000200 */
[----:B------:R1:W-:Y:S03]  /*119c0*/  STSM.16.M88.4 [R59], R8 ;  /* 0x000000083b007844 */ /* 0x0003e60000000200 */
[----:B------:R-:W-:Y:S01]  /*119d0*/  BAR.SYNC.DEFER_BLOCKING 0x1, 0x100 ;  /* 0x0044000000007b1d */ /* 0x000fe20000010000 */
[----:B------:R-:W-:-:S06]  /*119e0*/  UISETP.NE.AND.EX UP1, UPT, UR7, URZ, UPT, UP1 ;  /* 0x0000003f0700728c */ /* 0x000fcc000bf25310 */
[----:B------:R-:W-:-:S05]  /*119f0*/  PLOP3.LUT P0, PT, PT, PT, UP1, 0x80, 0x0 ;  /* 0x000000000000781c */ /* 0x000fca0003f0f018 */
[----:B------:R-:W-:-:S04]  /*11a00*/  @UP1 ULEA UR6, UP2, UR36, UR6, 0x2 ;  /* 0x0000000624061291 */ /* 0x000fc8000f84103f */
[----:B------:R-:W-:Y:S01]  /*11a10*/  @UP1 ULEA.HI.X UR7, UR36, UR7, UR37, 0x2, UP2 ;  /* 0x0000000724071291 */ /* 0x000fe200090f1425 */
[----:B-1----:R-:W-:Y:S02]  /*11a20*/  IMAD.U32 R9, RZ, RZ, UR8 ;  /* 0x00000008ff097e24 */ /* 0x002fe4000f8e00ff */
[----:B------:R-:W-:-:S03]  /*11a30*/  IMAD.U32 R10, RZ, RZ, UR6 ;  /* 0x00000006ff0a7e24 */ /* 0x000fc6000f8e00ff */
[----:B------:R-:W-:Y:S01]  /*11a40*/  IMAD.U32 R11, RZ, RZ, UR7 ;  /* 0x00000007ff0b7e24 */ /* 0x000fe2000f8e00ff */
[----:B------:R-:W2:Y:S01]  /*11a50*/  @P2 LDG.E R12, desc[UR52][R6.64] ;  /* 0x00000034060c2981 */ /* 0x000ea2000c1e1900 */
[----:B0-----:R-:W-:Y:S01]  /*11a60*/  ISETP.NE.AND P1, PT, R46, 0x1, PT ;  /* 0x000000012e00780c */ /* 0x001fe20003f25270 */
[----:B------:R-:W-:Y:S02]  /*11a70*/  UMOV UR4, URZ ;  /* 0x0000003f00047c82 */ /* 0x000fe40008000000 */
[----:B------:R0:W5:Y:S10]  /*11a80*/  @P0 LDG.E R9, desc[UR52][R10.64] ;  /* 0x000000340a090981 */ /* 0x000174000c1e1900 */
[----:B------:R-:W1:Y:S08]  /*11a90*/  @P1 LDC R13, c[0x0][0xbec] ;  /* 0x0002fb00ff0d1b82 */ /* 0x000e700000000800 */
[----:B------:R-:W3:Y:S01]  /*11aa0*/  @P1 LDC R14, c[0x0][0xbf0] ;  /* 0x0002fc00ff0e1b82 */ /* 0x000ee20000000800 */
[----:B--2---:R-:W-:Y:S01]  /*11ab0*/  @P2 R2UR UR4, R12 ;  /* 0x000000000c0422ca */ /* 0x004fe200000e0000 */
[----:B01-3--:R-:W-:-:S14]  /*11ac0*/  @P0 BRA `(.L_x_2042) ;  /* 0x0000000000100947 */ /* 0x00bfdc0003800000 */
[----:B------:R-:W-:Y:S05]  /*11ad0*/  @!P2 BRA `(.L_x_2042) ;  /* 0x00000000000ca947 */ /* 0x000fea0003800000 */
[----:B------:R-:W2:Y:S04]  /*11ae0*/  LDG.E R8, desc[UR52][R6.64] ;  /* 0x0000003406087981 */ /* 0x000ea8000c1e1900 */
[----:B-----5:R-:W2:Y:S02]  /*11af0*/  LDG.E R9, desc[UR52][R6.64+0x4] ;  /* 0x0000043406097981 */ /* 0x020ea4000c1e1900 */
[----:B--2---:R-:W-:-:S07]  /*11b00*/  IMAD.IADD R9, R9, 0x1, -R8 ;  /* 0x0000000109097824 */ /* 0x004fce00078e0a08 */
.L_x_2042:
[----:B------:R-:W-:Y:S01]  /*11b10*/  USHF.R.S32.HI UR14, URZ, 0x1f, UR42 ;  /* 0x0000001f3f0e7899 */ /* 0x000fe2000801142a */
[----:B------:R-:W-:Y:S01]  /*11b20*/  VIADD R8, R18, UR39 ;  /* 0x0000002712087c36 */ /* 0x000fe20008000000 */
[----:B------:R-:W-:Y:S01]  /*11b30*/  ULDC.64 UR12, c[0x0][0xb90] ;  /* 0x0002e400000c7ab9 */ /* 0x000fe20000000a00 */
[----:B------:R-:W-:Y:S01]  /*11b40*/  USHF.R.S32.HI UR9, URZ, 0x1f, UR4 ;  /* 0x0000001f3f097899 */ /* 0x000fe20008011404 */
[----:B------:R-:W-:Y:S01]  /*11b50*/  VIADD R24, R230, UR39 ;  /* 0x00000027e6187c36 */ /* 0x000fe20008000000 */
        /* <DEDUP_REMOVED lines=21> */
[----:B-----5:R-:W-:Y:S01]  /*11cb0*/  IMAD R53, R9, R46, RZ ;  /* 0x0000002e09357224 */ /* 0x020fe200078e02ff */
[----:B------:R-:W-:Y:S01]  /*11cc0*/  IADD3 R6, P2, R6, UR6, RZ ;  /* 0x0000000606067c10 */ /* 0x000fe2000ff5e0ff */
[----:B------:R-:W-:Y:S01]  /*11cd0*/  ULDC.64 UR10, c[0x0][0xaa0] ;  /* 0x0002a800000a7ab9 */ /* 0x000fe20000000a00 */
[----:B------:R-:W-:Y:S01]  /*11ce0*/  IMAD.U32 R10, RZ, RZ, UR8 ;  /* 0x00000008ff0a7e24 */ /* 0x000fe2000f8e00ff */
[----:B------:R-:W-:Y:S01]  /*11cf0*/  SHF.R.S32.HI R8, RZ, 0x1f, R11 ;  /* 0x0000001fff087819 */ /* 0x000fe2000001140b */
[----:B------:R-:W-:Y:S01]  /*11d00*/  IMAD.X R9, RZ, RZ, R5, P3 ;  /* 0x000000ffff097224 */ /* 0x000fe200018e0605 */
[----:B------:R-:W-:-:S02]  /*11d10*/  IADD3 R15, P0, R4, 0x1000, RZ ;  /* 0x00001000040f7810 */ /* 0x000fc40007f1e0ff */
[----:B------:R-:W-:Y:S01]  /*11d20*/  IADD3.X R7, R7, UR7, R10, P2, !PT ;  /* 0x0000000707077c10 */ /* 0x000fe200097fe40a */
[----:B------:R-:W-:Y:S01]  /*11d30*/  ULDC.64 UR6, c[0x0][0xb88] ;  /* 0x0002e20000067ab9 */ /* 0x000fe20000000a00 */
[----:B------:R-:W-:Y:S01]  /*11d40*/  LOP3.LUT R10, R13, 0x380, RZ, 0xc0, !PT ;  /* 0x000003800d0a7812 */ /* 0x000fe200078ec0ff */
[----:B------:R-:W-:Y:S01]  /*11d50*/  IMAD R14, R8, UR6, RZ ;  /* 0x00000006080e7c24 */ /* 0x000fe2000f8e02ff */
[----:B------:R-:W-:Y:S01]  /*11d60*/  LOP3.LUT R12, R15, 0x380, RZ, 0xc0, !PT ;  /* 0x000003800f0c7812 */ /* 0x000fe200078ec0ff */
[C---:B------:R-:W-:Y:S01]  /*11d70*/  IMAD.WIDE.U32 R6, R11.reuse, UR6, R6 ;  /* 0x000000060b067c25 */ /* 0x040fe2000f8e0006 */
[----:B------:R-:W-:Y:S02]  /*11d80*/  SHF.R.U64 R8, R10, 0x3, RZ ;  /* 0x000000030a087819 */ /* 0x000fe400000012ff */
[----:B------:R-:W-:Y:S01]  /*11d90*/  SHF.R.U64 R12, R12, 0x3, RZ ;  /* 0x000000030c0c7819 */ /* 0x000fe200000012ff */
[----:B------:R-:W-:Y:S01]  /*11da0*/  IMAD R21, R11, UR7, R14 ;  /* 0x000000070b157c24 */ /* 0x000fe2000f8e020e */
[----:B------:R-:W-:Y:S01]  /*11db0*/  LOP3.LUT R8, R8, R13, RZ, 0x3c, !PT ;  /* 0x0000000d08087212 */ /* 0x000fe200078e3cff */
[----:B------:R-:W-:Y:S01]  /*11dc0*/  ULDC.64 UR6, c[0x0][0xb50] ;  /* 0x0002d40000067ab9 */ /* 0x000fe20000000a00 */
[----:B------:R-:W-:Y:S01]  /*11dd0*/  LOP3.LUT R12, R12, R15, RZ, 0x3c, !PT ;  /* 0x0000000f0c0c7212 */ /* 0x000fe200078e3cff */
[----:B------:R-:W-:Y:S01]  /*11de0*/  IMAD.IADD R13, R7, 0x1, R21 ;  /* 0x00000001070d7824 */ /* 0x000fe200078e0215 */
[----:B------:R-:W-:Y:S01]  /*11df0*/  LEA R14, P4, R6, UR6, 0x2 ;  /* 0x00000006060e7c11 */ /* 0x000fe2000f8810ff */
[----:B------:R-:W-:Y:S01]  /*11e00*/  VIADD R10, R24, 0x8 ;  /* 0x00000008180a7836 */ /* 0x000fe20000000000 */
[----:B------:R-:W-:-:S02]  /*11e10*/  IADD3 R11, P2, R4, 0x3000, RZ ;  /* 0x00003000040b7810 */ /* 0x000fc40007f5e0ff */
[----:B------:R-:W-:Y:S01]  /*11e20*/  LEA.HI.X R15, R6, UR7, R13, 0x2, P4 ;  /* 0x00000007060f7c11 */ /* 0x000fe2000a0f140d */
[----:B------:R-:W-:Y:S01]  /*11e30*/  SHFL.IDX PT, R20, R14, RZ, 0x1c1f ;  /* 0x001c1fff0e147589 */ /* 0x000fe200000e0000 */
[----:B------:R-:W-:Y:S01]  /*11e40*/  LOP3.LUT R7, R11, 0x380, RZ, 0xc0, !PT ;  /* 0x000003800b077812 */ /* 0x000fe200078ec0ff */
[--C-:B------:R-:W-:Y:S01]  /*11e50*/  IMAD.X R13, RZ, RZ, R5.reuse, P0 ;  /* 0x000000ffff0d7224 */ /* 0x100fe200000e0605 */
[----:B------:R-:W-:Y:S01]  /*11e60*/  LOP3.LUT P0, RZ, R228, 0x3, RZ, 0xc0, !PT ;  /* 0x00000003e4ff7812 */ /* 0x000fe2000780c0ff */
[----:B------:R-:W1:Y:S01]  /*11e70*/  SHFL.IDX PT, R21, R15, RZ, 0x1c1f ;  /* 0x001c1fff0f157589 */ /* 0x000e6200000e0000 */
[----:B------:R-:W-:Y:S01]  /*11e80*/  SHF.R.U64 R6, R7, 0x3, RZ ;  /* 0x0000000307067819 */ /* 0x000fe200000012ff */
[----:B------:R-:W-:Y:S01]  /*11e90*/  IMAD.X R7, RZ, RZ, R5, P2 ;  /* 0x000000ffff077224 */ /* 0x000fe200010e0605 */
[-C--:B------:R-:W-:Y:S01]  /*11ea0*/  ISETP.GE.OR P2, PT, R24, R53.reuse, P0 ;  /* 0x000000351800720c */ /* 0x080fe20000746670 */
[----:B------:R-:W-:Y:S01]  /*11eb0*/  SHFL.IDX PT, R44, R14, 0x1, 0x1c1f ;  /* 0x003c1f000e2c7f89 */ /* 0x000fe200000e0000 */
[----:B------:R-:W-:Y:S01]  /*11ec0*/  ISETP.GE.OR P0, PT, R10, R53, P0 ;  /* 0x000000350a00720c */ /* 0x000fe20000706670 */
[----:B------:R-:W-:Y:S01]  /*11ed0*/  UIMAD UR8, UR9, UR10, URZ ;  /* 0x0000000a090872a4 */ /* 0x000fe2000f8e023f */
[C---:B------:R-:W-:Y:S01]  /*11ee0*/  IADD3 R41, P6, R4.reuse, 0x4000, RZ ;  /* 0x0000400004297810 */ /* 0x040fe20007fde0ff */
[----:B------:R-:W2:Y:S01]  /*11ef0*/  SHFL.IDX PT, R45, R15, 0x1, 0x1c1f ;  /* 0x003c1f000f2d7f89 */ /* 0x000ea200000e0000 */
[----:B------:R-:W-:Y:S01]  /*11f00*/  UIMAD.WIDE.U32 UR6, UR4, UR10, URZ ;  /* 0x0000000a040672a5 */ /* 0x000fe2000f8e003f */
[----:B------:R-:W-:-:S02]  /*11f10*/  IADD3 R37, P5, R4, 0x5000, RZ ;  /* 0x0000500004257810 */ /* 0x000fc40007fbe0ff */
[----:B------:R-:W-:Y:S02]  /*11f20*/  IADD3 R33, P4, R4, 0x6000, RZ ;  /* 0x0000600004217810 */ /* 0x000fe40007f9e0ff */
[----:B------:R-:W-:Y:S02]  /*11f30*/  LOP3.LUT R6, R6, R11, RZ, 0x3c, !PT ;  /* 0x0000000b06067212 */ /* 0x000fe400078e3cff */
[C---:B------:R-:W-:Y:S01]  /*11f40*/  LOP3.LUT R29, R4.reuse, 0x380, RZ, 0xc0, !PT ;  /* 0x00000380041d7812 */ /* 0x040fe200078ec0ff */
[----:B-1----:R1:W-:Y:S01]  /*11f50*/  @!P2 ST.E desc[UR52][R20.64], R2 ;  /* 0x000000021400a985 */ /* 0x0023e2000c101934 */
[----:B------:R-:W-:Y:S01]  /*11f60*/  UIMAD UR8, UR4, UR11, UR8 ;  /* 0x0000000b040872a4 */ /* 0x000fe2000f8e0208 */
[----:B------:R-:W-:Y:S02]  /*11f70*/  IADD3 R11, P3, R4, 0x7000, RZ ;  /* 0x00007000040b7810 */ /* 0x000fe40007f7e0ff */
[----:B------:R-:W-:Y:S01]  /*11f80*/  ULDC.64 UR10, c[0x0][0xae8] ;  /* 0x0002ba00000a7ab9 */ /* 0x000fe20000000a00 */
[----:B------:R-:W-:-:S02]  /*11f90*/  LOP3.LUT R40, R41, 0x380, RZ, 0xc0, !PT ;  /* 0x0000038029287812 */ /* 0x000fc400078ec0ff */
[----:B------:R-:W-:Y:S01]  /*11fa0*/  LOP3.LUT R36, R37, 0x380, RZ, 0xc0, !PT ;  /* 0x0000038025247812 */ /* 0x000fe200078ec0ff */
[----:B--2---:R2:W-:Y:S01]  /*11fb0*/  @!P0 ST.E desc[UR52][R44.64], R0 ;  /* 0x000000002c008985 */ /* 0x0045e2000c101934 */
[----:B------:R-:W-:Y:S02]  /*11fc0*/  LOP3.LUT R32, R33, 0x380, RZ, 0xc0, !PT ;  /* 0x0000038021207812 */ /* 0x000fe400078ec0ff */
[----:B------:R-:W-:Y:S01]  /*11fd0*/  SHF.R.U64 R29, R29, 0x3, RZ ;  /* 0x000000031d1d7819 */ /* 0x000fe200000012ff */
[----:B-1----:R-:W1:Y:S01]  /*11fe0*/  @P1 LDC R21, c[0x0][0xbec] ;  /* 0x0002fb00ff151b82 */ /* 0x002e620000000800 */
[----:B------:R-:W-:Y:S01]  /*11ff0*/  UIADD3 UR7, UR7, UR8, URZ ;  /* 0x0000000807077290 */ /* 0x000fe2000fffe03f */
[----:B------:R-:W-:Y:S01]  /*12000*/  LOP3.LUT R10, R11, 0x380, RZ, 0xc0, !PT ;  /* 0x000003800b0a7812 */ /* 0x000fe200078ec0ff */
[----:B------:R-:W-:Y:S01]  /*12010*/  UIMAD UR4, UR14, UR10, URZ ;  /* 0x0000000a0e0472a4 */ /* 0x000fe2000f8e023f */
[----:B------:R-:W-:Y:S01]  /*12020*/  SHF.R.U64 R40, R40, 0x3, RZ ;  /* 0x0000000328287819 */ /* 0x000fe200000012ff */
[----:B------:R-:W-:Y:S01]  /*12030*/  IMAD.X R25, RZ, RZ, R5, P3 ;  /* 0x000000ffff197224 */ /* 0x000fe200018e0605 */
[----:B------:R-:W-:Y:S01]  /*12040*/  SHF.R.U64 R36, R36, 0x3, RZ ;  /* 0x0000000324247819 */ /* 0x000fe200000012ff */
[----:B--2---:R-:W-:Y:S01]  /*12050*/  IMAD R0, R22, 0x20, R23 ;  /* 0x0000002016007824 */ /* 0x004fe200078e0217 */
        /* <DEDUP_REMOVED lines=9> */
[----:B------:R-:W-:Y:S01]  /*120f0*/  SHF.R.U64 R4, R10, 0x3, RZ ;  /* 0x000000030a047819 */ /* 0x000fe200000012ff */
[----:B------:R-:W5:Y:S01]  /*12100*/  LD.E.128 R12, desc[UR52][R12.64] ;  /* 0x000000340c0c7980 */ /* 0x000f62000c101d00 */
[----:B------:R-:W-:-:S02]  /*12110*/  LOP3.LUT R40, R40, R41, RZ, 0x3c, !PT ;  /* 0x0000002928287212 */ /* 0x000fc400078e3cff */
[----:B------:R-:W-:Y:S01]  /*12120*/  LOP3.LUT R36, R36, R37, RZ, 0x3c, !PT ;  /* 0x0000002524247212 */ /* 0x000fe200078e3cff */
[----:B-1----:R-:W-:Y:S01]  /*12130*/  @P1 IMAD.HI.U32 R0, R2, R21, RZ ;  /* 0x0000001502001227 */ /* 0x002fe200078e00ff */
[----:B------:R-:W-:Y:S01]  /*12140*/  UIMAD UR4, UR36, UR9, UR4 ;  /* 0x00000009240472a4 */ /* 0x000fe2000f8e0204 */
[----:B------:R-:W-:Y:S01]  /*12150*/  LOP3.LUT R32, R32, R33, RZ, 0x3c, !PT ;  /* 0x0000002120207212 */ /* 0x000fe200078e3cff */
[----:B------:R-:W-:Y:S01]  /*12160*/  UIMAD.WIDE.U32 UR6, UR36, UR8, UR6 ;  /* 0x00000008240672a5 */ /* 0x000fe2000f8e0006 */
[--C-:B------:R-:W-:Y:S01]  /*12170*/  IMAD.X R41, RZ, RZ, R5.reuse, P6 ;  /* 0x000000ffff297224 */ /* 0x100fe200030e0605 */
[----:B0-----:R-:W-:Y:S01]  /*12180*/  @P1 SHF.R.U32.HI R45, RZ, R49, R0 ;  /* 0x00000031ff2d1219 */ /* 0x001fe20000011600 */
[--C-:B------:R-:W-:Y:S01]  /*12190*/  IMAD.X R37, RZ, RZ, R5.reuse, P5 ;  /* 0x000000ffff257224 */ /* 0x100fe200028e0605 */
[----:B------:R-:W-:Y:S01]  /*121a0*/  UIADD3 UR4, UR7, UR4, URZ ;  /* 0x0000000407047290 */ /* 0x000fe2000fffe03f */
[----:B------:R-:W-:Y:S01]  /*121b0*/  IMAD.X R33, RZ, RZ, R5, P4 ;  /* 0x000000ffff217224 */ /* 0x000fe200020e0605 */
[--C-:B------:R-:W-:Y:S01]  /*121c0*/  SHF.R.S32.HI R0, RZ, 0x1f, R45.reuse ;  /* 0x0000001fff007819 */ /* 0x100fe2000001142d */
[----:B------:R-:W-:Y:S01]  /*121d0*/  IMAD.MOV R49, RZ, RZ, -R45 ;  /* 0x000000ffff317224 */ /* 0x000fe200078e0a2d */
[----:B------:R-:W-:Y:S01]  /*121e0*/  LOP3.LUT R24, R4, R11, RZ, 0x3c, !PT ;  /* 0x0000000b04187212 */ /* 0x000fe200078e3cff */
[----:B------:R-:W-:Y:S01]  /*121f0*/  IMAD.MOV.U32 R29, RZ, RZ, R5 ;  /* 0x000000ffff1d7224 */ /* 0x000fe200078e0005 */
[----:B------:R-:W-:Y:S01]  /*12200*/  ULDC.64 UR8, c[0x0][0xae0] ;  /* 0x0002b80000087ab9 */ /* 0x000fe20000000a00 */
[----:B------:R-:W-:Y:S01]  /*12210*/  IMAD R49, R46, R49, R2 ;  /* 0x000000312e317224 */ /* 0x000fe200078e0202 */
[----:B------:R-:W5:Y:S01]  /*12220*/  LD.E.128 R8, desc[UR52][R8.64] ;  /* 0x0000003408087980 */ /* 0x000f62000c101d00 */
[----:B------:R-:W-:-:S02]  /*12230*/  IMAD R0, R0, UR8, RZ ;  /* 0x0000000800007c24 */ /* 0x000fc4000f8e02ff */
[----:B------:R-:W-:Y:S01]  /*12240*/  IMAD.U32 R21, RZ, RZ, UR7 ;  /* 0x00000007ff157e24 */ /* 0x000fe2000f8e00ff */
[----:B------:R-:W5:Y:S01]  /*12250*/  LD.E.128 R28, desc[UR52][R28.64] ;  /* 0x000000341c1c7980 */ /* 0x000f62000c101d00 */
[----:B------:R-:W-:Y:S01]  /*12260*/  IMAD.U32 R20, RZ, RZ, UR6 ;  /* 0x00000006ff147e24 */ /* 0x000fe2000f8e00ff */
[----:B------:R-:W-:Y:S01]  /*12270*/  ULDC.64 UR6, c[0x0][0xad8] ;  /* 0x0002b60000067ab9 */ /* 0x000fe20000000a00 */
[----:B------:R-:W-:Y:S01]  /*12280*/  IMAD.U32 R21, RZ, RZ, UR4 ;  /* 0x00000004ff157e24 */ /* 0x000fe2000f8e00ff */
[----:B------:R-:W5:Y:S01]  /*12290*/  LD.E.128 R4, desc[UR52][R6.64] ;  /* 0x0000003406047980 */ /* 0x000f62000c101d00 */
[C---:B------:R-:W-:Y:S01]  /*122a0*/  IMAD R51, R45.reuse, UR9, R0 ;  /* 0x000000092d337c24 */ /* 0x040fe2000f8e0200 */
[----:B------:R-:W-:Y:S02]  /*122b0*/  SHF.R.S32.HI R0, RZ, 0x1f, R49 ;  /* 0x0000001fff007819 */ /* 0x000fe40000011431 */
[----:B------:R-:W5:Y:S01]  /*122c0*/  LD.E.128 R40, desc[UR52][R40.64] ;  /* 0x0000003428287980 */ /* 0x000f62000c101d00 */
[----:B------:R-:W-:-:S03]  /*122d0*/  IMAD.WIDE.U32 R20, R45, UR8, R20 ;  /* 0x000000082d147c25 */ /* 0x000fc6000f8e0014 */
[----:B------:R-:W5:Y:S04]  /*122e0*/  LD.E.128 R36, desc[UR52][R36.64] ;  /* 0x0000003424247980 */ /* 0x000f68000c101d00 */
[----:B------:R-:W5:Y:S04]  /*122f0*/  LD.E.128 R32, desc[UR52][R32.64] ;  /* 0x0000003420207980 */ /* 0x000f68000c101d00 */
[----:B------:R-:W5:Y:S01]  /*12300*/  LD.E.128 R24, desc[UR52][R24.64] ;  /* 0x0000003418187980 */ /* 0x000f62000c101d00 */
        /* <DEDUP_REMOVED lines=36> */
.L_x_2044:
[----:B------:R-:W-:Y:S05]  /*12550*/  BSYNC B1 ;  /* 0x0000000000017941 */ /* 0x000fea0003800000 */
.L_x_2043:
        /* <DEDUP_REMOVED lines=13> */
.L_x_2046:
[----:B------:R-:W-:Y:S05]  /*12630*/  BSYNC B1 ;  /* 0x0000000000017941 */ /* 0x000fea0003800000 */
.L_x_2045:
        /* <DEDUP_REMOVED lines=13> */
.L_x_2048:
[----:B------:R-:W-:Y:S05]  /*12710*/  BSYNC B1 ;  /* 0x0000000000017941 */ /* 0x000fea0003800000 */
.L_x_2047:
        /* <DEDUP_REMOVED lines=16> */
.L_x_2041:
        /* <DEDUP_REMOVED lines=33> */
.L_x_2050:
[----:B------:R-:W-:Y:S01]  /*12a30*/  USEL UR36, UR36, URZ, !UP0 ;  /* 0x0000003f24247287 */ /* 0x000fe2000c000000 */
[----:B------:R-:W-:Y:S01]  /*12a40*/  BSSY B1, `(.L_x_2051) ;  /* 0x000002c000017945 */ /* 0x000fe20003800000 */
[----:B------:R-:W-:-:S03]  /*12a50*/  USEL UR37, UR37, URZ, !UP0 ;  /* 0x0000003f25257287 */ /* 0x000fc6000c000000 */
[----:B------:R-:W-:Y:S09]  /*12a60*/  @P1 BRA `(.L_x_2052) ;  /* 0x0000000000a41947 */ /* 0x000ff20003800000 */
        /* <DEDUP_REMOVED lines=41> */
.L_x_2052:
[----:B------:R-:W-:Y:S05]  /*12d00*/  BSYNC B1 ;  /* 0x0000000000017941 */ /* 0x000fea0003800000 */
.L_x_2051:
[----:B0-----:R-:W0:Y:S01]  /*12d10*/  @P0 LDC R3, c[0x0][0xbf0] ;  /* 0x0002fc00ff030b82 */ /* 0x001e220000000800 */
[----:B------:R-:W-:Y:S01]  /*12d20*/  ULDC.64 UR12, c[0x0][0xaa0] ;  /* 0x0002a800000c7ab9 */ /* 0x000fe20000000a00 */
[----:B------:R-:W-:Y:S01]  /*12d30*/  IMAD R2, R22, 0x20, R23 ;  /* 0x0000002016027824 */ /* 0x000fe200078e0217 */
        /* <DEDUP_REMOVED lines=58> */
.L_x_2054:
[----:B------:R-:W-:Y:S05]  /*130e0*/  BSYNC B1 ;  /* 0x0000000000017941 */ /* 0x000fea0003800000 */
.L_x_2053:
        /* <DEDUP_REMOVED lines=13> */
.L_x_2056:
[----:B------:R-:W-:Y:S05]  /*131c0*/  BSYNC B1 ;  /* 0x0000000000017941 */ /* 0x000fea0003800000 */
.L_x_2055:
        /* <DEDUP_REMOVED lines=13> */
.L_x_2058:
[----:B------:R-:W-:Y:S05]  /*132a0*/  BSYNC B1 ;  /* 0x0000000000017941 */ /* 0x000fea0003800000 */
.L_x_2057:
        /* <DEDUP_REMOVED lines=14> */
.L_x_2049:
[----:B------:R-:W-:Y:S05]  /*13390*/  BSYNC B0 ;  /* 0x0000000000007941 */ /* 0x000fea0003800000 */
.L_x_2040:
[----:B------:R-:W-:Y:S02]  /*133a0*/  ULDC UR4, c[0x0][0xc3c] ;  /* 0x00030f0000047ab9 */ /* 0x000fe40000000800 */
[----:B------:R-:W-:-:S13]  /*133b0*/  ISETP.GE.AND P0, PT, R47, UR4, PT ;  /* 0x000000042f007c0c */ /* 0x000fda000bf06270 */
[----:B------:R-:W-:Y:S05]  /*133c0*/  @!P0 BRA `(.L_x_2059) ;  /* 0xfffffed8008c8947 */ /* 0x000fea000383ffff */
[----:B------:R-:W-:Y:S05]  /*133d0*/  EXIT ;  /* 0x000000000000794d */ /* 0x000fea0003800000 */
.L_x_2001:
[----:B------:R-:W-:-:S08]  /*133e0*/  NOP ;  /* 0x0000000000007918 */ /* 0x000fd00000000000 */
[----:B------:R-:W0:-:S00]  /*133f0*/  USETMAXREG.DEALLOC.CTAPOOL 0x18 ;  /* 0x00000018000079c8 */ /* 0x000e0000080e0500 */
[----:B0-----:R-:W-:Y:S01]  /*13400*/  LOP3.LUT R0, R0, 0x3, RZ, 0xc0, !PT ;  /* 0x0000000300007812 */ /* 0x001fe200078ec0ff */
[----:B------:R-:W-:-:S05]  /*13410*/  IMAD.MOV.U32 R6, RZ, RZ, RZ ;  /* 0x000000ffff067224 */ /* 0x000fca00078e00ff */
[----:B------:R-:W0:Y:S02]  /*13420*/  SHFL.IDX PT, R0, R0, RZ, 0x1f ;  /* 0x00001fff00007589 */ /* 0x000e2400000e0000 */
[----:B0-----:R-:W-:-:S04]  /*13430*/  ISETP.NE.AND P0, PT, R0, RZ, PT ;  /* 0x000000ff0000720c */ /* 0x001fc80003f05270 */
[----:B------:R-:W-:-:S05]  /*13440*/  P2R R0, PR, RZ, 0x1 ;  /* 0x00000001ff007803 */ /* 0x000fca0000000000 */
[----:B------:R0:W-:Y:S04]  /*13450*/  STL [R1+0x30], R0 ;  /* 0x0000300001007387 */ /* 0x0001e80000100800 */
        /* <DEDUP_REMOVED lines=12> */
.L_x_2060:
[----:B0-----:R-:W0:Y:S01]  /*13520*/  S2R R0, SR_TID.X ;  /* 0x0000000000007919 */ /* 0x001e220000002100 */
        /* <DEDUP_REMOVED lines=40> */
.L_x_2066:
        /* <DEDUP_REMOVED lines=14> */
.L_x_2065:
[----:B------:R-:W-:Y:S05]  /*13890*/  BSYNC B0 ;  /* 0x0000000000007941 */ /* 0x000fea0003800000 */
.L_x_2064:
        /* <DEDUP_REMOVED lines=22> */
.L_x_2062:
        /* <DEDUP_REMOVED lines=25> */
.L_x_2067:
        /* <DEDUP_REMOVED lines=58> */
.L_x_2063:
[----:B------:R0:W-:Y:S01]  /*13f30*/  STL [R1+0x10], R0 ;  /* 0x0000100001007387 */ /* 0x0001e20000100800 */
[----:B------:R-:W-:-:S03]  /*13f40*/  UMOV UR36, URZ ;  /* 0x0000003f00247c82 */ /* 0x000fc60008000000 */
[----:B------:R0:W-:Y:S02]  /*13f50*/  STL [R1+0x14], RZ ;  /* 0x000014ff01007387 */ /* 0x0001e40000100800 */
.L_x_2068:
        /* <DEDUP_REMOVED lines=11> */
.L_x_2061:
[----:B0-2---:R-:W-:Y:S01]  /*14010*/  IMAD.MOV.U32 R0, RZ, RZ, 0x1 ;  /* 0x00000001ff007424 */ /* 0x005fe200078e00ff */
[----:B------:R-:W-:Y:S01]  /*14020*/  ULDC UR4, c[0x0][0xc3c] ;  /* 0x00030f0000047ab9 */ /* 0x000fe20000000800 */
[----:B------:R0:W-:Y:S01]  /*14030*/  STL [R1+0x2c], RZ ;  /* 0x00002cff01007387 */ /* 0x0001e20000100800 */
[----:B------:R-:W-:-:S03]  /*14040*/  UISETP.GE.AND UP0, UPT, UR42, UR4, UPT ;  /* 0x000000042a00728c */ /* 0x000fc6000bf06270 */
[----:B------:R0:W-:Y:S03]  /*14050*/  STL [R1+0x4], R0 ;  /* 0x0000040001007387 */ /* 0x0001e60000100800 */
[----:B------:R-:W-:Y:S01]  /*14060*/  PLOP3.LUT P0, PT, PT, PT, UP0, 0x80, 0x0 ;  /* 0x000000000000781c */ /* 0x000fe20003f0f008 */
[----:B------:R0:W-:-:S12]  /*14070*/  STL [R1], RZ ;  /* 0x000000ff01007387 */ /* 0x0001d80000100800 */
[----:B0-----:R-:W-:Y:S05]  /*14080*/  @P0 BRA `(.L_x_2069) ;  /* 0x0000004800100947 */ /* 0x001fea0003800000 */
[----:B------:R-:W1:Y:S01]  /*14090*/  S2R R6, SR_TID.X ;  /* 0x0000000000067919 */ /* 0x000e620000002100 */
[----:B------:R-:W0:Y:S01]  /*140a0*/  S2UR UR5, SR_CgaCtaId ;  /* 0x00000000000579c3 */ /* 0x000e220000008800 */
[----:B------:R-:W-:Y:S01]  /*140b0*/  UMOV UR4, 0x400 ;  /* 0x0000040000047882 */ /* 0x000fe20000000000 */
[----:B------:R-:W-:Y:S01]  /*140c0*/  ULDC UR40, c[0x0][0xc] ;  /* 0x0000030000287ab9 */ /* 0x000fe20000000800 */
[----:B------:R-:W-:Y:S02]  /*140d0*/  ULOP3.LUT UR39, UR38, 0x1, URZ, 0xfc, !UPT ;  /* 0x0000000126277892 */ /* 0x000fe4000f8efc3f */
[----:B------:R-:W-:Y:S01]  /*140e0*/  ULOP3.LUT UR41, UR38, 0x2, URZ, 0xfc, !UPT ;  /* 0x0000000226297892 */ /* 0x000fe2000f8efc3f */
[----:B------:R-:W-:Y:S01]  /*140f0*/  ULDC.64 UR44, c[0x0][0x198] ;  /* 0x00006600002c7ab9 */ /* 0x000fe20000000a00 */
[----:B0-----:R-:W-:-:S06]  /*14100*/  ULEA UR4, UR5, UR4, 0x18 ;  /* 0x0000000405047291 */ /* 0x001fcc000f8ec03f */
[----:B------:R-:W-:Y:S01]  /*14110*/  IMAD.U32 R18, RZ, RZ, UR4 ;  /* 0x00000004ff127e24 */ /* 0x000fe2000f8e00ff */
[C---:B-1----:R-:W-:Y:S01]  /*14120*/  LOP3.LUT R4, R6.reuse, 0x7f, RZ, 0xc0, !PT ;  /* 0x0000007f06047812 */ /* 0x042fe200078ec0ff */
[C---:B------:R-:W-:Y:S01]  /*14130*/  IMAD.SHL.U32 R0, R6.reuse, 0x20, RZ ;  /* 0x0000002006007824 */ /* 0x040fe200078e00ff */
        /* <DEDUP_REMOVED lines=33> */
.L_x_2136:
[----:B------:R-:W-:Y:S01]  /*14350*/  ULDC.64 UR4, c[0x0][0xc88] ;  /* 0x0003220000047ab9 */ /* 0x000fe20000000a00 */
[----:B0-----:R-:W-:Y:S01]  /*14360*/  IMAD.MOV.U32 R0, RZ, RZ, RZ ;  /* 0x000000ffff007224 */ /* 0x001fe200078e00ff */
[----:B------:R-:W-:Y:S01]  /*14370*/  UIMAD.WIDE UR4, UR42, 0x4, UR4 ;  /* 0x000000042a0478a5 */ /* 0x000fe2000f8e0204 */
[----:B------:R-:W-:Y:S01]  /*14380*/  ULDC.64 UR8, c[0x0][0xa18] ;  /* 0x0002860000087ab9 */ /* 0x000fe20000000a00 */
[----:B------:R-:W-:-:S04]  /*14390*/  ULDC.64 UR6, c[0x0][0xa08] ;  /* 0x0002820000067ab9 */ /* 0x000fc80000000a00 */
[----:B------:R-:W-:Y:S02]  /*143a0*/  IMAD.U32 R2, RZ, RZ, UR4 ;  /* 0x00000004ff027e24 */ /* 0x000fe4000f8e00ff */
[----:B------:R-:W-:Y:S01]  /*143b0*/  IMAD.U32 R3, RZ, RZ, UR5 ;  /* 0x00000005ff037e24 */ /* 0x000fe2000f8e00ff */
[----:B------:R-:W-:-:S04]  /*143c0*/  ULDC.64 UR4, c[0x0][0xa28] ;  /* 0x00028a0000047ab9 */ /* 0x000fc80000000a00 */
[----:B------:R-:W2:Y:S01]  /*143d0*/  LDG.E R2, desc[UR52][R2.64] ;  /* 0x0000003402027981 */ /* 0x000ea2000c1e1900 */
[----:B------:R-:W-:-:S04]  /*143e0*/  UISETP.NE.U32.AND UP0, UPT, UR4, URZ, UPT ;  /* 0x0000003f0400728c */ /* 0x000fc8000bf05070 */
[----:B------:R-:W-:-:S06]  /*143f0*/  UISETP.NE.AND.EX UP0, UPT, UR5, URZ, UPT, UP0 ;  /* 0x0000003f0500728c */ /* 0x000fcc000bf05300 */
[----:B------:R-:W-:Y:S02]  /*14400*/  PLOP3.LUT P0, PT, PT, PT, UP0, 0x80, 0x0 ;  /* 0x000000000000781c */ /* 0x000fe40003f0f008 */
[----:B------:R-:W-:-:S04]  /*14410*/  ISETP.NE.U32.AND P1, PT, RZ, UR6, PT ;  /* 0x00000006ff007c0c */ /* 0x000fc8000bf25070 */
[----:B------:R-:W-:Y:S01]  /*14420*/  ISETP.NE.AND.EX P1, PT, RZ, UR7, PT, P1 ;  /* 0x00000007ff007c0c */ /* 0x000fe2000bf25310 */
[----:B------:R-:W-:Y:S01]  /*14430*/  IMAD.MOV.U32 R8, RZ, RZ, RZ ;  /* 0x000000ffff087224 */ /* 0x000fe200078e00ff */
[----:B--2---:R-:W-:-:S13]  /*14440*/  R2UR UR46, R2 ;  /* 0x00000000022e72ca */ /* 0x004fda00000e0000 */
[----:B------:R-:W-:Y:S02]  /*14450*/  USHF.R.S32.HI UR43, URZ, 0x1f, UR46 ;  /* 0x0000001f3f2b7899 */ /* 0x000fe4000801142e */
[----:B------:R-:W-:-:S04]  /*14460*/  @UP0 ULEA UR4, UP1, UR46, UR4, 0x2 ;  /* 0x000000042e040291 */ /* 0x000fc8000f82103f */
[----:B------:R-:W-:Y:S02]  /*14470*/  @UP0 ULEA.HI.X UR5, UR46, UR5, UR43, 0x2, UP1 ;  /* 0x000000052e050291 */ /* 0x000fe400088f142b */
[----:B------:R-:W-:Y:S01]  /*14480*/  IMAD.U32 R2, RZ, RZ, UR4 ;  /* 0x00000004ff027e24 */ /* 0x000fe2000f8e00ff */
[----:B------:R-:W-:-:S03]  /*14490*/  USHF.L.U32 UR48, UR46, 0x2, URZ ;  /* 0x000000022e307899 */ /* 0x000fc6000800063f */
[----:B------:R-:W-:Y:S01]  /*144a0*/  IMAD.U32 R3, RZ, RZ, UR5 ;  /* 0x00000005ff037e24 */ /* 0x000fe2000f8e00ff */
[----:B------:R-:W-:Y:S01]  /*144b0*/  ULDC.64 UR4, c[0x0][0xa00] ;  /* 0x0002800000047ab9 */ /* 0x000fe20000000a00 */
[----:B------:R-:W-:-:S03]  /*144c0*/  USHF.L.U64.HI UR49, UR46, 0x2, UR43 ;  /* 0x000000022e317899 */ /* 0x000fc6000801022b */
[----:B------:R0:W5:Y:S01]  /*144d0*/  @P0 LDG.E R0, desc[UR52][R2.64] ;  /* 0x0000003402000981 */ /* 0x000162000c1e1900 */
[----:B------:R-:W-:Y:S01]  /*144e0*/  ISETP.NE.U32.AND P0, PT, RZ, UR4, PT ;  /* 0x00000004ff007c0c */ /* 0x000fe2000bf05070 */
[----:B------:R-:W-:Y:S02]  /*144f0*/  UIADD3 UR4, UP0, UR48, UR4, URZ ;  /* 0x0000000430047290 */ /* 0x000fe4000ff1e03f */
[----:B------:R-:W-:Y:S01]  /*14500*/  UIADD3 UR6, UP1, UR48, UR6, URZ ;  /* 0x0000000630067290 */ /* 0x000fe2000ff3e03f */
[----:B------:R-:W-:Y:S01]  /*14510*/  ISETP.NE.AND.EX P0, PT, RZ, UR5, PT, P0 ;  /* 0x00000005ff007c0c */ /* 0x000fe2000bf05300 */
[----:B------:R-:W-:Y:S02]  /*14520*/  UIADD3.X UR5, UR49, UR5, URZ, UP0, !UPT ;  /* 0x0000000531057290 */ /* 0x000fe400087fe43f */
[----:B------:R-:W-:Y:S02]  /*14530*/  UISETP.NE.U32.AND UP0, UPT, UR8, URZ, UPT ;  /* 0x0000003f0800728c */ /* 0x000fe4000bf05070 */
[----:B------:R-:W-:Y:S01]  /*14540*/  UIADD3.X UR7, UR49, UR7, URZ, UP1, !UPT ;  /* 0x0000000731077290 */ /* 0x000fe20008ffe43f */
[----:B0-----:R-:W-:Y:S01]  /*14550*/  IMAD.U32 R2, RZ, RZ, UR4 ;  /* 0x00000004ff027e24 */ /* 0x001fe2000f8e00ff */
[----:B------:R-:W-:Y:S01]  /*14560*/  UISETP.NE.AND.EX UP0, UPT, UR9, URZ, UPT, UP0 ;  /* 0x0000003f0900728c */ /* 0x000fe2000bf05300 */
[----:B------:R-:W-:-:S02]  /*14570*/  IMAD.U32 R3, RZ, RZ, UR5 ;  /* 0x00000005ff037e24 */ /* 0x000fc4000f8e00ff */
[----:B-1----:R-:W-:Y:S02]  /*14580*/  IMAD.U32 R4, RZ, RZ, UR6 ;  /* 0x00000006ff047e24 */ /* 0x002fe4000f8e00ff */
[----:B------:R-:W-:Y:S01]  /*14590*/  IMAD.U32 R5, RZ, RZ, UR7 ;  /* 0x00000007ff057e24 */ /* 0x000fe2000f8e00ff */
[----:B------:R-:W-:-:S05]  /*145a0*/  PLOP3.LUT P2, PT, PT, PT, UP0, 0x80, 0x0 ;  /* 0x000000000000781c */ /* 0x000fca0003f4f008 */
[----:B------:R-:W-:Y:S01]  /*145b0*/  @UP0 UIADD3 UR4, UP1, UR48, UR8, URZ ;  /* 0x0000000830040290 */ /* 0x000fe2000ff3e03f */
[----:B------:R0:W5:Y:S03]  /*145c0*/  @P1 LDG.E R8, desc[UR52][R4.64] ;  /* 0x0000003404081981 */ /* 0x000166000c1e1900 */
[----:B------:R-:W-:Y:S01]  /*145d0*/  @UP0 UIADD3.X UR5, UR49, UR9, URZ, UP1, !UPT ;  /* 0x0000000931050290 */ /* 0x000fe20008ffe43f */
[----:B------:R0:W5:Y:S01]  /*145e0*/  @P0 LDG.E R9, desc[UR52][R2.64] ;  /* 0x0000003402090981 */ /* 0x000162000c1e1900 */
[----:B------:R-:W-:Y:S01]  /*145f0*/  ULDC UR6, c[0x0][0x288] ;  /* 0x0000a20000067ab9 */ /* 0x000fe20000000800 */
[----:B------:R-:W-:Y:S02]  /*14600*/  IMAD.U32 R6, RZ, RZ, UR4 ;  /* 0x00000004ff067e24 */ /* 0x000fe4000f8e00ff */
[----:B------:R-:W-:Y:S02]  /*14610*/  IMAD.U32 R19, RZ, RZ, UR6 ;  /* 0x00000006ff137e24 */ /* 0x000fe4000f8e00ff */
[----:B------:R-:W-:-:S05]  /*14620*/  IMAD.U32 R7, RZ, RZ, UR5 ;  /* 0x00000005ff077e24 */ /* 0x000fca000f8e00ff */
[----:B------:R0:W5:Y:S01]  /*14630*/  @P2 LDG.E R19, desc[UR52][R6.64] ;  /* 0x0000003406132981 */ /* 0x000162000c1e1900 */
[----:B------:R-:W-:Y:S05]  /*14640*/  @P2 BRA `(.L_x_2070) ;  /* 0x0000000000102947 */ /* 0x000fea0003800000 */
[----:B------:R-:W-:Y:S05]  /*14650*/  @!P0 BRA `(.L_x_2070) ;  /* 0x00000000000c8947 */ /* 0x000fea0003800000 */
[----:B-----5:R-:W2:Y:S04]  /*14660*/  LDG.E R19, desc[UR52][R2.64] ;  /* 0x0000003402137981 */ /* 0x020ea8000c1e1900 */
[----:B0-----:R-:W2:Y:S02]  /*14670*/  LDG.E R2, desc[UR52][R2.64+0x4] ;  /* 0x0000043402027981 */ /* 0x001ea4000c1e1900 */
[----:B--2---:R-:W-:-:S07]  /*14680*/  IMAD.IADD R19, R2, 0x1, -R19 ;  /* 0x0000000102137824 */ /* 0x004fce00078e0a13 */
.L_x_2070:
[----:B0----5:R-:W-:Y:S01]  /*14690*/  IMAD.IADD R6, R8, 0x1, R0 ;  /* 0x0000000108067824 */ /* 0x021fe200078e0200 */
[----:B------:R-:W-:Y:S01]  /*146a0*/  ULDC.64 UR4, c[0x0][0x418] ;  /* 0x0001060000047ab9 */ /* 0x000fe20000000a00 */
[----:B------:R-:W-:Y:S01]  /*146b0*/  IMAD.U32 R3, RZ, RZ, UR46 ;  /* 0x0000002eff037e24 */ /* 0x000fe2000f8e00ff */
[----:B------:R-:W-:Y:S01]  /*146c0*/  UISETP.NE.U32.AND UP0, UPT, UR4, URZ, UPT ;  /* 0x0000003f0400728c */ /* 0x000fe2000bf05070 */
[----:B------:R-:W-:Y:S01]  /*146d0*/  UMOV UR47, URZ ;  /* 0x0000003f002f7c82 */ /* 0x000fe20008000000 */
[----:B------:R-:W-:Y:S01]  /*146e0*/  ULDC.64 UR6, c[0x0][0xa20] ;  /* 0x0002880000067ab9 */ /* 0x000fe20000000a00 */
[----:B------:R0:W-:Y:S01]  /*146f0*/  STL [R1+0x1c], R6 ;  /* 0x00001c0601007387 */ /* 0x0001e20000100800 */
[----:B------:R-:W-:Y:S01]  /*14700*/  @P0 R2UR UR47, R9 ;  /* 0x00000000092f02ca */ /* 0x000fe200000e0000 */
[----:B------:R-:W-:Y:S01]  /*14710*/  UISETP.NE.AND.EX UP0, UPT, UR5, URZ, UPT, UP0 ;  /* 0x0000003f0500728c */ /* 0x000fe2000bf05300 */
[----:B------:R-:W-:Y:S01]  /*14720*/  ISETP.NE.U32.AND P0, PT, RZ, UR6, PT ;  /* 0x00000006ff007c0c */ /* 0x000fe2000bf05070 */
[----:B------:R0:W-:Y:S01]  /*14730*/  STL [R1+0x8], R3 ;  /* 0x0000080301007387 */ /* 0x0001e20000100800 */
[----:B------:R-:W-:Y:S01]  /*14740*/  ULDC UR4, c[0x0][0x424] ;  /* 0x0001090000047ab9 */ /* 0x000fe20000000800 */
[----:B------:R-:W-:Y:S01]  /*14750*/  ULDC UR5, c[0x0][0x2f0] ;  /* 0x0000bc0000057ab9 */ /* 0x000fe20000000800 */
[----:B------:R-:W-:Y:S01]  /*14760*/  ISETP.NE.AND.EX P0, PT, RZ, UR7, PT, P0 ;  /* 0x00000007ff007c0c */ /* 0x000fe2000bf05300 */
[----:B------:R-:W-:-:S04]  /*14770*/  USEL UR4, UR4, 0x1, UP0 ;  /* 0x0000000104047887 */ /* 0x000fc80008000000 */
[----:B------:R-:W-:-:S06]  /*14780*/  UIMAD UR4, UR4, UR5, URZ ;  /* 0x00000005040472a4 */ /* 0x000fcc000f8e023f */
[----:B------:R-:W-:Y:S02]  /*14790*/  IMAD.U32 R2, RZ, RZ, UR4 ;  /* 0x00000004ff027e24 */ /* 0x000fe4000f8e00ff */
[----:B0-----:R-:W-:Y:S05]  /*147a0*/  @!P0 BRA `(.L_x_2071) ;  /* 0x0000000000188947 */ /* 0x001fea0003800000 */
[----:B------:R-:W-:-:S04]  /*147b0*/  UIADD3 UR4, UP0, UR48, UR6, URZ ;  /* 0x0000000630047290 */ /* 0x000fc8000ff1e03f */
[----:B------:R-:W-:Y:S02]  /*147c0*/  UIADD3.X UR5, UR49, UR7, URZ, UP0, !UPT ;  /* 0x0000000731057290 */ /* 0x000fe400087fe43f */
[----:B------:R-:W-:-:S04]  /*147d0*/  IMAD.U32 R2, RZ, RZ, UR4 ;  /* 0x00000004ff027e24 */ /* 0x000fc8000f8e00ff */
[----:B------:R-:W-:-:S05]  /*147e0*/  IMAD.U32 R3, RZ, RZ, UR5 ;  /* 0x00000005ff037e24 */ /* 0x000fca000f8e00ff */
[----:B------:R0:W5:Y:S01]  /*147f0*/  LDG.E R2, desc[UR52][R2.64] ;  /* 0x0000003402027981 */ /* 0x000162000c1e1900 */
[----:B------:R-:W-:Y:S05]  /*14800*/  BRA `(.L_x_2072) ;  /* 0x0000000000107947 */ /* 0x000fea0003800000 */
.L_x_2071:
[----:B------:R-:W-:Y:S05]  /*14810*/  @!P1 BRA `(.L_x_2072) ;  /* 0x00000000000c9947 */ /* 0x000fea0003800000 */
[----:B------:R-:W2:Y:S04]  /*14820*/  LDG.E R2, desc[UR52][R4.64] ;  /* 0x0000003404027981 */ /* 0x000ea8000c1e1900 */
[----:B------:R-:W2:Y:S02]  /*14830*/  LDG.E R4, desc[UR52][R4.64+0x4] ;  /* 0x0000043404047981 */ /* 0x000ea4000c1e1900 */
[----:B--2---:R-:W-:-:S07]  /*14840*/  IMAD.IADD R2, R4, 0x1, -R2 ;  /* 0x0000000104027824 */ /* 0x004fce00078e0a02 */
.L_x_2072:
[----:B------:R-:W2:Y:S01]  /*14850*/  LDL R5, [R1+0x14] ;  /* 0x0000140001057983 */ /* 0x000ea20000100800 */
[----:B-----5:R-:W-:Y:S01]  /*14860*/  IMAD.IADD R0, R2, 0x1, -R0 ;  /* 0x0000000102007824 */ /* 0x020fe200078e0a00 */
[----:B------:R-:W-:Y:S01]  /*14870*/  BSSY B7, `(.L_x_2073) ;  /* 0x000033d000077945 */ /* 0x000fe20003800000 */
[----:B------:R-:W1:Y:S02]  /*14880*/  LDC R2, c[0x0][0x448] ;  /* 0x00011200ff027b82 */ /* 0x000e640000000800 */
[----:B-1----:R-:W-:-:S13]  /*14890*/  ISETP.NE.AND P0, PT, R2, 0x1, PT ;  /* 0x000000010200780c */ /* 0x002fda0003f05270 */
[----:B------:R-:W1:Y:S08]  /*148a0*/  @P0 LDC R4, c[0x0][0x44c] ;  /* 0x00011300ff040b82 */ /* 0x000e700000000800 */
[----:B0-----:R-:W0:Y:S01]  /*148b0*/  @P0 LDC R3, c[0x0][0x450] ;  /* 0x00011400ff030b82 */ /* 0x001e220000000800 */
[----:B--2---:R-:W-:Y:S02]  /*148c0*/  IMAD.SHL.U32 R2, R5, 0x80, RZ ;  /* 0x0000008005027824 */ /* 0x004fe400078e00ff */
[C---:B------:R-:W-:Y:S01]  /*148d0*/  VIADD R5, R0.reuse, 0xdf ;  /* 0x000000df00057836 */ /* 0x040fe20000000000 */
[----:B------:R-:W-:Y:S01]  /*148e0*/  IADD3 R0, R0, 0xe0, -R19 ;  /* 0x000000e000007810 */ /* 0x000fe20007ffe813 */
[----:B------:R-:W-:-:S04]  /*148f0*/  VIADD R2, R2, 0x7f ;  /* 0x0000007f02027836 */ /* 0x000fc80000000000 */
[----:B-1----:R-:W-:-:S05]  /*14900*/  @P0 IMAD.HI.U32 R4, R2, R4, RZ ;  /* 0x0000000402040227 */ /* 0x002fca00078e00ff */
[----:B0-----:R-:W-:Y:S01]  /*14910*/  @P0 SHF.R.U32.HI R2, RZ, R3, R4 ;  /* 0x00000003ff020219 */ /* 0x001fe20000011604 */
[----:B------:R-:W-:-:S04]  /*14920*/  IMAD.MOV.U32 R4, RZ, RZ, RZ ;  /* 0x000000ffff047224 */ /* 0x000fc800078e00ff */
[----:B------:R-:W-:Y:S02]  /*14930*/  IMAD.IADD R3, R0, 0x1, R2 ;  /* 0x0000000100037824 */ /* 0x000fe400078e0202 */
[----:B------:R-:W-:Y:S02]  /*14940*/  IMAD.MOV.U32 R2, RZ, RZ, RZ ;  /* 0x000000ffff027224 */ /* 0x000fe400078e00ff */
[----:B------:R-:W-:-:S04]  /*14950*/  IMAD.HI R4, R5, -0x6db6db6d, R4 ;  /* 0x9249249305047827 */ /* 0x000fc800078e0204 */
[----:B------:R-:W-:Y:S01]  /*14960*/  IMAD.HI R2, R3, -0x6db6db6d, R2 ;  /* 0x9249249303027827 */ /* 0x000fe200078e0202 */
[----:B------:R-:W-:-:S04]  /*14970*/  SHF.R.U32.HI R0, RZ, 0x1f, R4 ;  /* 0x0000001fff007819 */ /* 0x000fc80000011604 */
[----:B------:R-:W-:Y:S02]  /*14980*/  SHF.R.U32.HI R3, RZ, 0x1f, R2 ;  /* 0x0000001fff037819 */ /* 0x000fe40000011602 */
[----:B------:R-:W-:Y:S02]  /*14990*/  LEA.HI.SX32 R0, R4, R0, 0x19 ;  /* 0x0000000004007211 */ /* 0x000fe400078fcaff */
[----:B------:R-:W-:-:S04]  /*149a0*/  LEA.HI.SX32 R3, R2, R3, 0x19 ;  /* 0x0000000302037211 */ /* 0x000fc800078fcaff */
[----:B------:R-:W-:-:S04]  /*149b0*/  VIMNMX R17, R0, R3, PT ;  /* 0x0000000300117248 */ /* 0x000fc80003fe0100 */
[----:B------:R-:W-:-:S13]  /*149c0*/  ISETP.GT.AND P0, PT, R17, RZ, PT ;  /* 0x000000ff1100720c */ /* 0x000fda0003f04270 */
        /* <DEDUP_REMOVED lines=19> */
.L_x_2074:
        /* <DEDUP_REMOVED lines=20> */
.L_x_2077:
[----:B------:R-:W-:Y:S05]  /*14c40*/  BSYNC B6 ;  /* 0x0000000000067941 */ /* 0x000fea0003800000 */
.L_x_2076:
[----:B------:R-:W-:Y:S01]  /*14c50*/  VIADD R0, R18, 0xe400 ;  /* 0x0000e40012007836 */ /* 0x000fe20000000000 */
[----:B------:R-:W-:Y:S04]  /*14c60*/  BSSY B6, `(.L_x_2078) ;  /* 0x0000014000067945 */ /* 0x000fe80003800000 */
[----:B------:R-:W-:-:S04]  /*14c70*/  LOP3.LUT P0, RZ, R0, 0x3ff, RZ, 0xc0, !PT ;  /* 0x000003ff00ff7812 */ /* 0x000fc8000780c0ff */
[----:B------:R-:W-:-:S09]  /*14c80*/  P2R R16, PR, RZ, 0x1 ;  /* 0x00000001ff107803 */ /* 0x000fd20000000000 */
        /* <DEDUP_REMOVED lines=17> */
.L_x_2079:
[----:B------:R-:W-:Y:S05]  /*14da0*/  BSYNC B6 ;  /* 0x0000000000067941 */ /* 0x000fea0003800000 */
.L_x_2078:
        /* <DEDUP_REMOVED lines=20> */
.L_x_2081:
[----:B------:R-:W-:Y:S05]  /*14ef0*/  BSYNC B6 ;  /* 0x0000000000067941 */ /* 0x000fea0003800000 */
.L_x_2080:
[----:B------:R-:W-:Y:S01]  /*14f00*/  ISETP.NE.AND P6, PT, R16, RZ, PT ;  /* 0x000000ff1000720c */ /* 0x000fe20003fc5270 */
        /* <DEDUP_REMOVED lines=18> */
.L_x_2083:
[----:B------:R-:W-:Y:S05]  /*15030*/  BSYNC B6 ;  /* 0x0000000000067941 */ /* 0x000fea0003800000 */
.L_x_2082:
        /* <DEDUP_REMOVED lines=9> */
[----:B------:R-:W0:Y:S01]  /*150d0*/  S2R R0, SR_TID.X ;  /* 0x0000000000007919 */ /* 0x000e220000002100 */
[----:B------:R-:W-:-:S03]  /*150e0*/  ULDC.64 UR4, c[0x0][0xa08] ;  /* 0x0002820000047ab9 */ /* 0x000fc60000000a00 */
[----:B--2---:R1:W2:Y:S01]  /*150f0*/  @P0 LDG.E R8, desc[UR52][R2.64] ;  /* 0x0000003402080981 */ /* 0x0042a2000c1e1900 */
[----:B0-----:R-:W-:-:S04]  /*15100*/  SHF.R.U32.HI R0, RZ, 0x5, R0 ;  /* 0x00000005ff007819 */ /* 0x001fc80000011600 */
[----:B------:R-:W-:Y:S01]  /*15110*/  LOP3.LUT R0, R0, 0x3, RZ, 0xc0, !PT ;  /* 0x0000000300007812 */ /* 0x000fe200078ec0ff */
[----:B-1----:R-:W0:Y:S01]  /*15120*/  LDC.64 R2, c[0x0][0x418] ;  /* 0x00010600ff027b82 */ /* 0x002e220000000a00 */
        /* <DEDUP_REMOVED lines=8> */
[----:B------:R0:W2:Y:S02]  /*151b0*/  SHFL.IDX PT, R14, R0, RZ, 0x1f ;  /* 0x00001fff000e7589 */ /* 0x0000a400000e0000 */
.L_x_2155:
[----:B------:R-:W-:Y:S02]  /*151c0*/  PLOP3.LUT P1, PT, PT, PT, PT, 0x8, 0x0 ;  /* 0x000000000000781c */ /* 0x000fe40003f2e170 */
[----:B--2---:R-:W-:Y:S02]  /*151d0*/  ISETP.NE.AND P0, PT, R14, RZ, PT ;  /* 0x000000ff0e00720c */ /* 0x004fe40003f05270 */
[----:B0-----:R-:W-:-:S05]  /*151e0*/  P2R R0, PR, RZ, 0x2 ;  /* 0x00000002ff007803 */ /* 0x001fca0000000000 */
[----:B------:R0:W-:Y:S06]  /*151f0*/  STL [R1+0x18], R0 ;  /* 0x0000180001007387 */ /* 0x0001ec0000100800 */
[----:B------:R-:W-:Y:S05]  /*15200*/  @P0 BRA `(.L_x_2085) ;  /* 0x0000000400540947 */ /* 0x000fea0003800000 */
[----:B------:R-:W-:Y:S01]  /*15210*/  UMOV UR4, 0xffffffff ;  /* 0xffffffff00047882 */ /* 0x000fe20000000000 */
[----:B0-----:R-:W-:Y:S02]  /*15220*/  VIADD R0, R17, 0xffffffff ;  /* 0xffffffff11007836 */ /* 0x001fe40000000000 */
[----:B------:R-:W-:Y:S05]  /*15230*/  BRA.DIV UR4, `(.L_x_2086) ;  /* 0x0000003e04787947 */ /* 0x000fea000b800000 */
[----:B------:R-:W-:-:S13]  /*15240*/  ELECT P6, URZ, PT ;  /* 0x00000000003f782f */ /* 0x000fda00038c0000 */
.L_x_2158:
        /* <DEDUP_REMOVED lines=21> */
.L_x_2087:
[----:B0-----:R-:W2:Y:S04]  /*153a0*/  LDL R3, [R1] ;  /* 0x0000000001037983 */ /* 0x001ea80000100800 */
[----:B------:R-:W3:Y:S01]  /*153b0*/  LDL R2, [R1+0x4] ;  /* 0x0000040001027983 */ /* 0x000ee20000100800 */
[----:B-1----:R-:W0:Y:S02]  /*153c0*/  S2R R8, SR_TID.X ;  /* 0x0000000000087919 */ /* 0x002e240000002100 */
[----:B0-----:R-:W-:-:S04]  /*153d0*/  LOP3.LUT R8, R8, 0x7f, RZ, 0xc0, !PT ;  /* 0x0000007f08087812 */ /* 0x001fc800078ec0ff */
[----:B------:R-:W-:Y:S01]  /*153e0*/  ISETP.NE.AND P1, PT, R8, RZ, PT ;  /* 0x000000ff0800720c */ /* 0x000fe20003f25270 */
[----:B--2---:R-:W-:Y:S01]  /*153f0*/  IMAD R4, R3, 0x8, R18 ;  /* 0x0000000803047824 */ /* 0x004fe200078e0212 */
[----:B---3--:R-:W-:-:S04]  /*15400*/  SHF.L.U32 R3, R2, 0x1f, RZ ;  /* 0x0000001f02037819 */ /* 0x008fc800000006ff */
[----:B------:R-:W0:Y:S02]  /*15410*/  SYNCS.PHASECHK.TRANS64.TRYWAIT P0, [R4+URZ+0x2e880], R3 ;  /* 0x02e88003040075a7 */ /* 0x000e24000800017f */
[----:B0-----:R-:W-:Y:S05]  /*15420*/  @!P0 BRA `(.L_x_2088) ;  /* 0x0000003c001c8947 */ /* 0x001fea0003800000 */
.L_x_2159:
        /* <DEDUP_REMOVED lines=8> */
.L_x_2089:
[----:B------:R-:W2:Y:S04]  /*154b0*/  LDL R2, [R1] ;  /* 0x0000000001027983 */ /* 0x000ea80000100800 */
        /* <DEDUP_REMOVED lines=17> */
.L_x_2160:
        /* <DEDUP_REMOVED lines=8> */
.L_x_2091:
        /* <DEDUP_REMOVED lines=8> */
[----:B------:R-:W-:Y:S01]  /*156d0*/  PLOP3.LUT P0, PT, PT, PT, PT, 0x80, 0x0 ;  /* 0x000000000000781c */ /* 0x000fe20003f0f070 */
[----:B------:R-:W-:Y:S01]  /*156e0*/  UMOV UR10, URZ ;  /* 0x0000003f000a7c82 */ /* 0x000fe20008000000 */
[----:B------:R-:W-:-:S02]  /*156f0*/  UMOV UR12, UR36 ;  /* 0x00000024000c7c82 */ /* 0x000fc40008000000 */
[----:B------:R-:W-:Y:S01]  /*15700*/  P2R R0, PR, RZ, 0x1 ;  /* 0x00000001ff007803 */ /* 0x000fe20000000000 */
[----:B------:R-:W-:Y:S02]  /*15710*/  UIADD3 UR8, UR8, 0x20400, URZ ;  /* 0x0002040008087890 */ /* 0x000fe4000fffe03f */
[----:B------:R-:W-:Y:S02]  /*15720*/  UIADD3 UR9, UR9, 0x2e830, URZ ;  /* 0x0002e83009097890 */ /* 0x000fe4000fffe03f */
[----:B------:R2:W-:Y:S07]  /*15730*/  STL [R1+0x18], R0 ;  /* 0x0000180001007387 */ /* 0x0005ee0000100800 */
[----:B------:R2:W-:Y:S01]  /*15740*/  UTMALDG.4D [UR8], [UR4], desc[UR6] ;  /* 0x00000608040075b4 */ /* 0x0005e20008019000 */
[----:B------:R-:W-:-:S02]  /*15750*/  NOP ;  /* 0x0000000000007918 */ /* 0x000fc40000000000 */
.L_x_2085:
[----:B------:R-:W-:Y:S05]  /*15760*/  WARPSYNC.ALL ;  /* 0x0000000000007948 */ /* 0x000fea0003800000 */
[----:B0-2---:R-:W-:Y:S01]  /*15770*/  VIADD R0, R18, 0x1c400 ;  /* 0x0001c40012007836 */ /* 0x005fe20000000000 */
[----:B------:R-:W-:Y:S01]  /*15780*/  USHF.R.S32.HI UR4, URZ, 0x1f, UR47 ;  /* 0x0000001f3f047899 */ /* 0x000fe2000801142f */
[----:B------:R-:W-:Y:S03]  /*15790*/  BAR.SYNC.DEFER_BLOCKING 0x8, 0x180 ;  /* 0x0206000000007b1d */ /* 0x000fe60000010000 */
        /* <DEDUP_REMOVED lines=9> */
[----:B------:R-:W-:Y:S02]  /*15830*/  USHF.R.S32.HI UR47, URZ, 0x1f, UR36 ;  /* 0x0000001f3f2f7899 */ /* 0x000fe40008011424 */
        /* <DEDUP_REMOVED lines=8> */
[----:B-1----:R-:W-:Y:S02]  /*158c0*/  IMAD.U32 R4, RZ, RZ, UR6 ;  /* 0x00000006ff047e24 */ /* 0x002fe4000f8e00ff */
        /* <DEDUP_REMOVED lines=11> */
.L_x_2093:
[----:B------:R-:W-:Y:S05]  /*15980*/  BSYNC B6 ;  /* 0x0000000000067941 */ /* 0x000fea0003800000 */
.L_x_2092:
[----:B------:R-:W2:Y:S01]  /*15990*/  LDL R7, [R1+0x14] ;  /* 0x0000140001077983 */ /* 0x000ea20000100800 */
[----:B------:R-:W0:Y:S01]  /*159a0*/  LDC R5, c[0x0][0x448] ;  /* 0x00011200ff057b82 */ /* 0x000e220000000800 */
[----:B------:R-:W-:Y:S02]  /*159b0*/  ULDC.64 UR8, c[0x0][0x2d8] ;  /* 0x0000b60000087ab9 */ /* 0x000fe40000000a00 */
[----:B-1----:R1:W5:Y:S01]  /*159c0*/  LDL R9, [R1+0x28] ;  /* 0x0000280001097983 */ /* 0x0023620000100800 */
[----:B------:R-:W3:Y:S01]  /*159d0*/  S2R R2, SR_TID.X ;  /* 0x0000000000027919 */ /* 0x000ee20000002100 */
[----:B0-----:R-:W-:-:S13]  /*159e0*/  ISETP.NE.AND P0, PT, R5, 0x1, PT ;  /* 0x000000010500780c */ /* 0x001fda0003f05270 */
[----:B------:R-:W0:Y:S01]  /*159f0*/  @P0 LDC R3, c[0x0][0x44c] ;  /* 0x00011300ff030b82 */ /* 0x000e220000000800 */
[C---:B---3--:R-:W-:Y:S01]  /*15a00*/  LOP3.LUT R0, R2.reuse, 0x7f, RZ, 0xc0, !PT ;  /* 0x0000007f02007812 */ /* 0x048fe200078ec0ff */
[----:B------:R-:W-:-:S03]  /*15a10*/  IMAD.SHL.U32 R2, R2, 0x10, RZ ;  /* 0x0000001002027824 */ /* 0x000fc600078e00ff */
[----:B------:R-:W-:-:S03]  /*15a20*/  SHF.R.U32.HI R0, RZ, 0x3, R0 ;  /* 0x00000003ff007819 */ /* 0x000fc60000011600 */
[----:B------:R-:W3:Y:S01]  /*15a30*/  @P0 LDC R4, c[0x0][0x450] ;  /* 0x00011400ff040b82 */ /* 0x000ee20000000800 */
[----:B------:R-:W-:Y:S01]  /*15a40*/  LOP3.LUT R2, R0, 0x70, R2, 0xf8, !PT ;  /* 0x0000007000027812 */ /* 0x000fe200078ef802 */
[----:B------:R-:W-:Y:S01]  /*15a50*/  UIMAD UR6, UR47, UR8, URZ ;  /* 0x000000082f0672a4 */ /* 0x000fe2000f8e023f */
[----:B------:R-:W-:Y:S01]  /*15a60*/  UMOV UR4, UR48 ;  /* 0x0000003000047c82 */ /* 0x000fe20008000000 */
[----:B------:R-:W-:Y:S02]  /*15a70*/  UMOV UR5, UR37 ;  /* 0x0000002500057c82 */ /* 0x000fe40008000000 */
[----:B------:R-:W-:Y:S01]  /*15a80*/  UIMAD UR6, UR36, UR9, UR6 ;  /* 0x00000009240672a4 */ /* 0x000fe2000f8e0206 */
[----:B------:R-:W4:Y:S01]  /*15a90*/  S2R R6, SR_TID.X ;  /* 0x0000000000067919 */ /* 0x000f220000002100 */
[----:B------:R-:W-:-:S03]  /*15aa0*/  UIMAD.WIDE.U32 UR4, UR36, UR8, UR4 ;  /* 0x00000008240472a5 */ /* 0x000fc6000f8e0004 */
[----:B------:R-:W-:Y:S01]  /*15ab0*/  ULDC.64 UR8, c[0x0][0x2e0] ;  /* 0x0000b80000087ab9 */ /* 0x000fe20000000a00 */
[----:B------:R-:W-:Y:S02]  /*15ac0*/  UIADD3 UR5, UR5, UR6, URZ ;  /* 0x0000000605057290 */ /* 0x000fe4000fffe03f */
[----:B------:R-:W-:Y:S02]  /*15ad0*/  UIMAD UR6, UR43, UR8, URZ ;  /* 0x000000082b0672a4 */ /* 0x000fe4000f8e023f */
[----:B------:R-:W-:Y:S02]  /*15ae0*/  UIMAD.WIDE.U32 UR4, UR46, UR8, UR4 ;  /* 0x000000082e0472a5 */ /* 0x000fe4000f8e0004 */
[----:B------:R-:W-:-:S03]  /*15af0*/  UIMAD UR6, UR46, UR9, UR6 ;  /* 0x000000092e0672a4 */ /* 0x000fc6000f8e0206 */
[----:B------:R-:W-:Y:S01]  /*15b00*/  ULDC.64 UR8, c[0x0][0x2d0] ;  /* 0x0000b40000087ab9 */ /* 0x000fe20000000a00 */
[----:B------:R-:W-:Y:S01]  /*15b10*/  UIADD3 UR5, UR5, UR6, URZ ;  /* 0x0000000605057290 */ /* 0x000fe2000fffe03f */
[----:B----4-:R-:W-:-:S05]  /*15b20*/  IMAD.SHL.U32 R10, R6, 0x10, RZ ;  /* 0x00000010060a7824 */ /* 0x010fca00078e00ff */
[----:B------:R-:W-:Y:S01]  /*15b30*/  LOP3.LUT R10, R10, 0x70, RZ, 0xc0, !PT ;  /* 0x000000700a0a7812 */ /* 0x000fe200078ec0ff */
[----:B--2---:R-:W-:-:S04]  /*15b40*/  IMAD R0, R7, 0x80, R2 ;  /* 0x0000008007007824 */ /* 0x004fc800078e0202 */
[----:B0-----:R-:W-:-:S04]  /*15b50*/  @P0 IMAD.HI.U32 R3, R0, R3, RZ ;  /* 0x0000000300030227 */ /* 0x001fc800078e00ff */
[----:B------:R-:W-:Y:S01]  /*15b60*/  IMAD.MOV.U32 R2, RZ, RZ, R0 ;  /* 0x000000ffff027224 */ /* 0x000fe200078e0000 */
[----:B---3--:R-:W-:-:S04]  /*15b70*/  @P0 SHF.R.U32.HI R2, RZ, R4, R3 ;  /* 0x00000004ff020219 */ /* 0x008fc80000011603 */
        /* <DEDUP_REMOVED lines=10> */
[----:B------:R-:W-:-:S04]  /*15c20*/  IMAD.WIDE.U32 R2, R0, UR4, R2 ;  /* 0x0000000400027c25 */ /* 0x000fc8000f8e0002 */
[----:B------:R-:W-:-:S04]  /*15c30*/  IMAD R4, R4, UR4, RZ ;  /* 0x0000000404047c24 */ /* 0x000fc8000f8e02ff */
[----:B------:R-:W-:Y:S01]  /*15c40*/  IMAD R0, R0, UR5, R4 ;  /* 0x0000000500007c24 */ /* 0x000fe2000f8e0204 */
[----:B------:R-:W-:Y:S02]  /*15c50*/  ULDC.64 UR4, c[0x0][0x280] ;  /* 0x0000a00000047ab9 */ /* 0x000fe40000000a00 */
[----:B------:R-:W-:Y:S01]  /*15c60*/  IADD3 R2, P0, R2, UR4, RZ ;  /* 0x0000000402027c10 */ /* 0x000fe2000ff1e0ff */
[----:B------:R-:W-:-:S03]  /*15c70*/  ULDC UR4, c[0x0][0x2b8] ;  /* 0x0000ae0000047ab9 */ /* 0x000fc60000000800 */
[----:B------:R-:W-:Y:S02]  /*15c80*/  IADD3.X R0, R3, UR5, R0, P0, !PT ;  /* 0x0000000503007c10 */ /* 0x000fe400087fe400 */
[----:B------:R-:W-:Y:S01]  /*15c90*/  ISETP.GE.AND P0, PT, R10, UR4, PT ;  /* 0x000000040a007c0c */ /* 0x000fe2000bf06270 */
[----:B------:R-:W-:-:S03]  /*15ca0*/  UMOV UR4, 0xffffffff ;  /* 0xffffffff00047882 */ /* 0x000fc60000000000 */
[----:B-1----:R-:W-:Y:S09]  /*15cb0*/  BRA.DIV UR4, `(.L_x_2094) ;  /* 0x0000003604207947 */ /* 0x002ff2000b800000 */
[----:B------:R-:W2:Y:S01]  /*15cc0*/  LDL.LU R7, [R1+0x14] ;  /* 0x0000140001077983 */ /* 0x000ea20000300800 */
[----:B------:R-:W0:Y:S01]  /*15cd0*/  S2R R6, SR_TID.X ;  /* 0x0000000000067919 */ /* 0x000e220000002100 */
[----:B------:R-:W-:Y:S02]  /*15ce0*/  IMAD R3, R19, R5, RZ ;  /* 0x0000000513037224 */ /* 0x000fe400078e02ff */
[----:B------:R-:W-:Y:S01]  /*15cf0*/  SHFL.IDX PT, R5, R0, RZ, 0x181f ;  /* 0x00181fff00057589 */ /* 0x000fe200000e0000 */
[----:B0-----:R-:W-:-:S04]  /*15d00*/  LOP3.LUT R6, R6, 0x7f, RZ, 0xc0, !PT ;  /* 0x0000007f06067812 */ /* 0x001fc800078ec0ff */
[----:B------:R-:W-:Y:S02]  /*15d10*/  SHF.R.U32.HI R8, RZ, 0x3, R6 ;  /* 0x00000003ff087819 */ /* 0x000fe40000011606 */
[----:B------:R-:W0:Y:S03]  /*15d20*/  SHFL.IDX PT, R6, R2, RZ, 0x181f ;  /* 0x00181fff02067589 */ /* 0x000e2600000e0000 */
[----:B--2---:R-:W-:-:S05]  /*15d30*/  IMAD R4, R7, 0x80, R8 ;  /* 0x0000008007047824 */ /* 0x004fca00078e0208 */
[----:B------:R-:W-:-:S13]  /*15d40*/  ISETP.GE.AND P1, PT, R4, R3, PT ;  /* 0x000000030400720c */ /* 0x000fda0003f26270 */
[----:B0-----:R-:W-:-:S05]  /*15d50*/  @!P1 IADD3 R6, P2, R10, R6, RZ ;  /* 0x000000060a069210 */ /* 0x001fca0007f5e0ff */
[----:B------:R-:W-:-:S04]  /*15d60*/  @!P1 IMAD.X R5, RZ, RZ, R5, P2 ;  /* 0x000000ffff059224 */ /* 0x000fc800010e0605 */
[----:B------:R-:W-:Y:S02]  /*15d70*/  @!P1 IMAD.MOV.U32 R7, RZ, RZ, R5 ;  /* 0x000000ffff079224 */ /* 0x000fe400078e0005 */
[----:B------:R-:W-:-:S03]  /*15d80*/  VIADD R5, R4, 0x10 ;  /* 0x0000001004057836 */ /* 0x000fc60000000000 */
[----:B------:R-:W-:Y:S01]  /*15d90*/  @!PT LDS RZ, [RZ] ;  /* 0x00000000fffff984 */ /* 0x000fe20000000800 */
[----:B-----5:R0:W-:Y:S02]  /*15da0*/  @!P1 LDGSTS.E.BYPASS.LTC128B.128 [R9+0x1c400], desc[UR52][R6.64], !P0 ;  /* 0x1c40000006099fae */ /* 0x0201e4000c101d74 */
        /* <DEDUP_REMOVED lines=43> */
[----:B------:R-:W1:Y:S04]  /*16060*/  SHFL.IDX PT, R0, R0, 0x7, 0x181f ;  /* 0x00f81f0000007f89 */ /* 0x000e6800000e0000 */
[----:B------:R-:W2:Y:S01]  /*16070*/  SHFL.IDX PT, R2, R2, 0x7, 0x181f ;  /* 0x00f81f0002027f89 */ /* 0x000ea200000e0000 */
[----:B0-----:R-:W-:-:S05]  /*16080*/  @!P1 IADD3 R6, P2, R10, R6, RZ ;  /* 0x000000060a069210 */ /* 0x001fca0007f5e0ff */
[----:B------:R-:W-:-:S04]  /*16090*/  @!P1 IMAD.X R5, RZ, RZ, R5, P2 ;  /* 0x000000ffff059224 */ /* 0x000fc800010e0605 */
[----:B------:R-:W-:-:S05]  /*160a0*/  @!P1 IMAD.MOV.U32 R7, RZ, RZ, R5 ;  /* 0x000000ffff079224 */ /* 0x000fca00078e0005 */
[----:B-12---:R0:W-:Y:S02]  /*160b0*/  @!P1 LDGSTS.E.BYPASS.LTC128B.128 [R9+0x1f400], desc[UR52][R6.64], !P0 ;  /* 0x1f40000006099fae */ /* 0x0061e4000c101d74 */
.L_x_2177:
        /* <DEDUP_REMOVED lines=10> */
.L_x_2095:
        /* <DEDUP_REMOVED lines=18> */
.L_x_2178:
[----:B------:R-:W-:Y:S05]  /*16280*/  BSYNC B0 ;  /* 0x0000000000007941 */ /* 0x000fea0003800000 */
.L_x_2096:
[----:B------:R-:W-:-:S13]  /*16290*/  ISETP.GE.AND P0, PT, R17, 0x2, PT ;  /* 0x000000021100780c */ /* 0x000fda0003f06270 */
[----:B------:R-:W-:Y:S05]  /*162a0*/  @!P0 BRA `(.L_x_2098) ;  /* 0x0000000c00ec8947 */ /* 0x000fea0003800000 */
[----:B-1----:R1:W5:Y:S01]  /*162b0*/  LDL.LU R0, [R1+0x4] ;  /* 0x0000040001007983 */ /* 0x0023620000300800 */
[----:B------:R-:W-:-:S03]  /*162c0*/  VIADD R17, R17, 0xfffffffe ;  /* 0xfffffffe11117836 */ /* 0x000fc60000000000 */
[----:B0-----:R1:W5:Y:S04]  /*162d0*/  LDL.LU R6, [R1] ;  /* 0x0000000001067983 */ /* 0x0013680000300800 */
.L_x_2118:
[----:B------:R-:W2:Y:S01]  /*162e0*/  LDL R2, [R1+0x18] ;  /* 0x0000180001027983 */ /* 0x000ea20000100800 */
[----:B-----5:R-:W-:Y:S01]  /*162f0*/  VIADD R3, R6, 0x1 ;  /* 0x0000000106037836 */ /* 0x020fe20000000000 */
[----:B------:R-:W-:Y:S05]  /*16300*/  YIELD ;  /* 0x0000000000007946 */ /* 0x000fea0003800000 */
[C---:B------:R-:W-:Y:S01]  /*16310*/  ISETP.NE.AND P0, PT, R3.reuse, 0x2, PT ;  /* 0x000000020300780c */ /* 0x040fe20003f05270 */
[----:B------:R-:W-:Y:S03]  /*16320*/  BSSY B0, `(.L_x_2099) ;  /* 0x000006c000007945 */ /* 0x000fe60003800000 */
[----:B------:R-:W-:-:S02]  /*16330*/  SEL R9, R3, RZ, P0 ;  /* 0x000000ff03097207 */ /* 0x000fc40000000000 */
[----:B--2---:R-:W-:Y:S02]  /*16340*/  ISETP.NE.AND P1, PT, R2, RZ, PT ;  /* 0x000000ff0200720c */ /* 0x004fe40003f25270 */
[----:B------:R-:W-:-:S04]  /*16350*/  SEL R2, RZ, 0x1, P0 ;  /* 0x00000001ff027807 */ /* 0x000fc80000000000 */
[----:B------:R-:W-:-:S05]  /*16360*/  LOP3.LUT R8, R0, R2, RZ, 0x3c, !PT ;  /* 0x0000000200087212 */ /* 0x000fca00078e3cff */
[----:B------:R0:W-:Y:S04]  /*16370*/  STL [R1+0x4], R8 ;  /* 0x0000040801007387 */ /* 0x0001e80000100800 */
[----:B------:R0:W-:Y:S01]  /*16380*/  STL [R1], R9 ;  /* 0x0000000901007387 */ /* 0x0001e20000100800 */
        /* <DEDUP_REMOVED lines=20> */
[----:B------:R-:W-:-:S04]  /*164d0*/  IMAD.WIDE.U32 R2, R5, UR6, R2 ;  /* 0x0000000605027c25 */ /* 0x000fc8000f8e0002 */
[----:B------:R-:W-:Y:S01]  /*164e0*/  IMAD.IADD R3, R4, 0x1, R3 ;  /* 0x0000000104037824 */ /* 0x000fe200078e0203 */
[----:B------:R-:W-:-:S04]  /*164f0*/  LEA R4, P0, R2, UR4, 0x2 ;  /* 0x0000000402047c11 */ /* 0x000fc8000f8010ff */
[----:B------:R-:W-:-:S05]  /*16500*/  LEA.HI.X R5, R2, UR5, R3, 0x2, P0 ;  /* 0x0000000502057c11 */ /* 0x000fca00080f1403 */
[----:B------:R2:W5:Y:S04]  /*16510*/  LDG.E R16, desc[UR52][R4.64] ;  /* 0x0000003404107981 */ /* 0x000568000c1e1900 */
.L_x_2101:
[----:B--2---:R-:W-:Y:S01]  /*16520*/  IMAD R4, R9, 0x8, R18 ;  /* 0x0000000809047824 */ /* 0x004fe200078e0212 */
[----:B------:R-:W-:Y:S01]  /*16530*/  SHF.L.U32 R3, R8, 0x1f, RZ ;  /* 0x0000001f08037819 */ /* 0x000fe200000006ff */
[----:B------:R-:W2:Y:S01]  /*16540*/  S2R R2, SR_TID.X ;  /* 0x0000000000027919 */ /* 0x000ea20000002100 */
[----:B------:R-:W-:Y:S02]  /*16550*/  BSSY B1, `(.L_x_2102) ;  /* 0x0000005000017945 */ /* 0x000fe40003800000 */
[----:B------:R-:W3:Y:S01]  /*16560*/  SYNCS.PHASECHK.TRANS64.TRYWAIT P0, [R4+URZ+0x2e880], R3 ;  /* 0x02e88003040075a7 */ /* 0x000ee2000800017f */
[----:B--2---:R-:W-:-:S04]  /*16570*/  LOP3.LUT R2, R2, 0x7f, RZ, 0xc0, !PT ;  /* 0x0000007f02027812 */ /* 0x004fc800078ec0ff */
[----:B------:R-:W-:Y:S01]  /*16580*/  ISETP.NE.AND P1, PT, R2, RZ, PT ;  /* 0x000000ff0200720c */ /* 0x000fe20003f25270 */
[----:B---3--:R-:W-:-:S12]  /*16590*/  @!P0 BRA `(.L_x_2103) ;  /* 0x0000003400708947 */ /* 0x008fd80003800000 */
.L_x_2179:
[----:B------:R-:W-:Y:S05]  /*165a0*/  BSYNC B1 ;  /* 0x0000000000017941 */ /* 0x000fea0003800000 */
.L_x_2102:
        /* <DEDUP_REMOVED lines=9> */
.L_x_2105:
[----:B------:R-:W-:Y:S05]  /*16640*/  BSYNC B1 ;  /* 0x0000000000017941 */ /* 0x000fea0003800000 */
.L_x_2104:
[----:B------:R-:W3:Y:S04]  /*16650*/  LDL R2, [R1] ;  /* 0x0000000001027983 */ /* 0x000ee80000100800 */
[----:B------:R-:W4:Y:S01]  /*16660*/  LDL R5, [R1+0x1c] ;  /* 0x00001c0001057983 */ /* 0x000f220000100800 */
[----:B0-----:R-:W-:Y:S01]  /*16670*/  IMAD.MOV.U32 R9, RZ, RZ, RZ ;  /* 0x000000ffff097224 */ /* 0x001fe200078e00ff */
        /* <DEDUP_REMOVED lines=10> */
.L_x_2106:
        /* <DEDUP_REMOVED lines=10> */
[----:B------:R-:W0:Y:S01]  /*167c0*/  SYNCS.PHASECHK.TRANS64.TRYWAIT P0, [R4+URZ+0x2e840], R3 ;  /* 0x02e84003040075a7 */ /* 0x000e22000800017f */
[----:B------:R-:W-:Y:S04]  /*167d0*/  BSSY B1, `(.L_x_2107) ;  /* 0x0000002000017945 */ /* 0x000fe80003800000 */
[----:B0-----:R-:W-:Y:S05]  /*167e0*/  @!P0 BRA `(.L_x_2108) ;  /* 0x0000003000f08947 */ /* 0x001fea0003800000 */
.L_x_2180:
[----:B------:R-:W-:Y:S05]  /*167f0*/  BSYNC B1 ;  /* 0x0000000000017941 */ /* 0x000fea0003800000 */
.L_x_2107:
[----:B------:R-:W-:Y:S01]  /*16800*/  BSSY B1, `(.L_x_2109) ;  /* 0x000000b000017945 */ /* 0x000fe20003800000 */
[----:B------:R-:W-:Y:S02]  /*16810*/  IMAD.MOV.U32 R10, RZ, RZ, 0x0 ;  /* 0x00000000ff0a7424 */ /* 0x000fe400078e00ff */
[----:B------:R-:W-:Y:S01]  /*16820*/  IMAD.MOV.U32 R11, RZ, RZ, 0x14f00000 ;  /* 0x14f00000ff0b7424 */ /* 0x000fe200078e00ff */
[----:B------:R-:W-:Y:S06]  /*16830*/  @P1 BRA `(.L_x_2110) ;  /* 0x00000000001c1947 */ /* 0x000fec0003800000 */
[----:B------:R-:W3:Y:S01]  /*16840*/  S2R R7, SR_TID.X ;  /* 0x0000000000077919 */ /* 0x000ee20000002100 */
[----:B0-2---:R-:W-:-:S04]  /*16850*/  IMAD.MOV.U32 R3, RZ, RZ, 0x7000 ;  /* 0x00007000ff037424 */ /* 0x005fc800078e00ff */
[----:B------:R4:W-:Y:S01]  /*16860*/  SYNCS.ARRIVE.TRANS64 RZ, [R4+URZ+0x2e830], R3 ;  /* 0x02e8300304ff79a7 */ /* 0x0009e2000800003f */
[----:B---3--:R-:W-:-:S04]  /*16870*/  LOP3.LUT R7, R7, 0x1f, RZ, 0xc0, !PT ;  /* 0x0000001f07077812 */ /* 0x008fc800078ec0ff */
[----:B------:R-:W-:-:S13]  /*16880*/  ISETP.NE.AND P0, PT, R7, RZ, PT ;  /* 0x000000ff0700720c */ /* 0x000fda0003f05270 */
[----:B----4-:R-:W-:Y:S05]  /*16890*/  @!P0 BRA `(.L_x_2110) ;  /* 0x0000000000048947 */ /* 0x010fea0003800000 */
[----:B------:R-:W-:Y:S01]  /*168a0*/  BPT.TRAP 0x1 ;  /* 0x000000040000795c */ /* 0x000fe20000300000 */
.L_x_2110:
[----:B------:R-:W-:Y:S05]  /*168b0*/  BSYNC B1 ;  /* 0x0000000000017941 */ /* 0x000fea0003800000 */
.L_x_2109:
[----:B------:R-:W-:Y:S01]  /*168c0*/  R2UR UR10, R9 ;  /* 0x00000000090a72ca */ /* 0x000fe200000e0000 */
[----:B------:R-:W-:Y:S01]  /*168d0*/  UIADD3 UR4, UP0, UR44, 0x370, URZ ;  /* 0x000003702c047890 */ /* 0x000fe2000ff1e03f */
[----:B------:R-:W-:Y:S01]  /*168e0*/  R2UR UR6, R10 ;  /* 0x000000000a0672ca */ /* 0x000fe200000e0000 */
[----:B------:R-:W-:Y:S01]  /*168f0*/  VIADD R2, R2, 0x20400 ;  /* 0x0002040002027836 */ /* 0x000fe20000000000 */
[----:B------:R-:W-:Y:S01]  /*16900*/  R2UR UR7, R11 ;  /* 0x000000000b0772ca */ /* 0x000fe200000e0000 */
[----:B0-2---:R-:W-:Y:S01]  /*16910*/  VIADD R4, R4, 0x2e830 ;  /* 0x0002e83004047836 */ /* 0x005fe20000000000 */
[----:B------:R-:W-:Y:S01]  /*16920*/  PLOP3.LUT P0, PT, PT, PT, PT, 0x80, 0x0 ;  /* 0x000000000000781c */ /* 0x000fe20003f0f070 */
[----:B------:R-:W-:-:S12]  /*16930*/  UIADD3.X UR5, URZ, UR45, URZ, UP0, !UPT ;  /* 0x0000002d3f057290 */ /* 0x000fd800087fe43f */
.L_x_2111:
        /* <DEDUP_REMOVED lines=10> */
.L_x_2100:
[----:B------:R-:W-:Y:S05]  /*169e0*/  BSYNC B0 ;  /* 0x0000000000007941 */ /* 0x000fea0003800000 */
.L_x_2099:
[----:B------:R-:W-:-:S06]  /*169f0*/  UISETP.NE.AND UP0, UPT, UR39, 0x3, UPT ;  /* 0x000000032700788c */ /* 0x000fcc000bf05270 */
[----:B------:R-:W-:-:S13]  /*16a00*/  PLOP3.LUT P0, PT, PT, PT, UP0, 0x80, 0x0 ;  /* 0x000000000000781c */ /* 0x000fda0003f0f008 */
[----:B------:R-:W-:Y:S05]  /*16a10*/  @!P0 BRA `(.L_x_2112) ;  /* 0x0000000000048947 */ /* 0x000fea0003800000 */
[----:B------:R-:W-:Y:S01]  /*16a20*/  BPT.TRAP 0x1 ;  /* 0x000000040000795c */ /* 0x000fe20000300000 */
.L_x_2112:
[----:B------:R-:W-:Y:S01]  /*16a30*/  IMAD.U32 R2, RZ, RZ, UR41 ;  /* 0x00000029ff027e24 */ /* 0x000fe2000f8e00ff */
[----:B------:R-:W-:Y:S01]  /*16a40*/  BSSY B0, `(.L_x_2113) ;  /* 0x0000007000007945 */ /* 0x000fe20003800000 */
[----:B------:R-:W-:-:S03]  /*16a50*/  IMAD R19, R6, 0x8, R18 ;  /* 0x0000000806137824 */ /* 0x000fc600078e0212 */
[----:B------:R-:W-:Y:S02]  /*16a60*/  ISETP.NE.AND P1, PT, R2, 0x3, PT ;  /* 0x000000030200780c */ /* 0x000fe40003f25270 */
[----:B------:R-:W-:-:S04]  /*16a70*/  LOP3.LUT R2, R0, 0x1, RZ, 0x3c, !PT ;  /* 0x0000000100027812 */ /* 0x000fc800078e3cff */
[----:B------:R-:W-:-:S04]  /*16a80*/  SHF.L.U32 R2, R2, 0x1f, RZ ;  /* 0x0000001f02027819 */ /* 0x000fc800000006ff */
[----:B------:R-:W2:Y:S02]  /*16a90*/  SYNCS.PHASECHK.TRANS64.TRYWAIT P0, [R19+URZ+0x2e870], R2 ;  /* 0x02e87002130075a7 */ /* 0x000ea4000800017f */
[----:B--2---:R-:W-:Y:S05]  /*16aa0*/  @!P0 BRA `(.L_x_2114) ;  /* 0x0000003000548947 */ /* 0x004fea0003800000 */
.L_x_2181:
[----:B------:R-:W-:Y:S05]  /*16ab0*/  BSYNC B0 ;  /* 0x0000000000007941 */ /* 0x000fea0003800000 */
.L_x_2113:
[----:B------:R-:W-:Y:S05]  /*16ac0*/  @!P1 BRA `(.L_x_2115) ;  /* 0x0000000000049947 */ /* 0x000fea0003800000 */
[----:B------:R-:W-:Y:S01]  /*16ad0*/  BPT.TRAP 0x1 ;  /* 0x000000040000795c */ /* 0x000fe20000300000 */
.L_x_2115:
[----:B--2---:R-:W-:Y:S01]  /*16ae0*/  SHF.L.U32 R2, R0, 0x1f, RZ ;  /* 0x0000001f00027819 */ /* 0x004fe200000006ff */
[----:B------:R-:W-:-:S03]  /*16af0*/  IMAD R0, R6, 0x7000, RZ ;  /* 0x0000700006007824 */ /* 0x000fc600078e02ff */
[----:B------:R-:W2:Y:S02]  /*16b00*/  SYNCS.PHASECHK.TRANS64.TRYWAIT P0, [R19+URZ+0x2e860], R2 ;  /* 0x02e86002130075a7 */ /* 0x000ea4000800017f */
[----:B--2---:R-:W-:Y:S05]  /*16b10*/  @!P0 BRA `(.L_x_2116) ;  /* 0x00000030004c8947 */ /* 0x004fea0003800000 */
.L_x_2182:
[----:B------:R-:W2:Y:S04]  /*16b20*/  LDL R3, [R1+0x24] ;  /* 0x0000240001037983 */ /* 0x000ea80000100800 */
[----:B------:R-:W3:Y:S01]  /*16b30*/  LDL R12, [R1+0x20] ;  /* 0x00002000010c7983 */ /* 0x000ee20000100800 */
[----:B------:R-:W-:Y:S05]  /*16b40*/  WARPSYNC.ALL ;  /* 0x0000000000007948 */ /* 0x000fea0003800000 */
[----:B--2---:R-:W-:-:S02]  /*16b50*/  LOP3.LUT R2, R0, R3, RZ, 0xfc, !PT ;  /* 0x0000000300027212 */ /* 0x004fc400078efcff */
[----:B------:R-:W2:Y:S01]  /*16b60*/  S2R R3, SR_TID.X ;  /* 0x0000000000037919 */ /* 0x000ea20000002100 */
[C---:B---3--:R-:W-:Y:S02]  /*16b70*/  IADD3 R0, R18.reuse, R0, R12 ;  /* 0x0000000012007210 */ /* 0x048fe40007ffe00c */
[----:B------:R-:W-:-:S05]  /*16b80*/  IMAD.IADD R2, R18, 0x1, R2 ;  /* 0x0000000112027824 */ /* 0x000fca00078e0202 */
[----:B------:R-:W0:Y:S01]  /*16b90*/  LDSM.16.MT88.4 R4, [R2+0xe400] ;  /* 0x00e400000204783b */ /* 0x000e220000004200 */
[----:B--2---:R-:W-:Y:S01]  /*16ba0*/  LOP3.LUT P0, RZ, R3, 0x4, RZ, 0xc0, !PT ;  /* 0x0000000403ff7812 */ /* 0x004fe2000780c0ff */
[----:B------:R-:W-:-:S05]  /*16bb0*/  IMAD.MOV.U32 R3, RZ, RZ, 0x40 ;  /* 0x00000040ff037424 */ /* 0x000fca00078e00ff */
[----:B------:R-:W-:-:S05]  /*16bc0*/  SEL R3, R3, 0xffffffc0, !P0 ;  /* 0xffffffc003037807 */ /* 0x000fca0004000000 */
[----:B------:R-:W-:Y:S01]  /*16bd0*/  IMAD.IADD R3, R3, 0x1, R2 ;  /* 0x0000000103037824 */ /* 0x000fe200078e0202 */
[C-C-:B0-----:R-:W-:Y:S02]  /*16be0*/  PRMT R8, R4.reuse, 0x6420, R5.reuse ;  /* 0x0000642004087816 */ /* 0x141fe40000000005 */
        /* <DEDUP_REMOVED lines=87> */
[----:B--2---:R-:W2:Y:S01]  /*17160*/  FENCE.VIEW.ASYNC.S ;  /* 0x00000000000073c6 */ /* 0x004ea20000000000 */
[----:B------:R-:W-:Y:S05]  /*17170*/  @!P1 BRA `(.L_x_2117) ;  /* 0x0000000000049947 */ /* 0x000fea0003800000 */
[----:B------:R-:W-:Y:S01]  /*17180*/  BPT.TRAP 0x1 ;  /* 0x000000040000795c */ /* 0x000fe20000300000 */
.L_x_2117:
[----:B0-----:R-:W0:Y:S01]  /*17190*/  S2R R0, SR_TID.X ;  /* 0x0000000000007919 */ /* 0x001e220000002100 */
[----:B--2---:R2:W-:Y:S01]  /*171a0*/  SYNCS.ARRIVE.TRANS64.A1T0 RZ, [R19+URZ+0x2e850], RZ ;  /* 0x02e850ff13ff79a7 */ /* 0x0045e2000810003f */
[----:B------:R3:W5:Y:S01]  /*171b0*/  LDL R6, [R1] ;  /* 0x0000000001067983 */ /* 0x0007620000100800 */
[----:B0-----:R-:W-:Y:S01]  /*171c0*/  LOP3.LUT R0, R0, 0x7f, RZ, 0xc0, !PT ;  /* 0x0000007f00007812 */ /* 0x001fe200078ec0ff */
[----:B------:R-:W-:Y:S03]  /*171d0*/  BAR.SYNC.DEFER_BLOCKING 0x2, 0x80 ;  /* 0x0082000000007b1d */ /* 0x000fe60000010000 */
[----:B------:R-:W-:-:S03]  /*171e0*/  ISETP.NE.AND P0, PT, R0, RZ, PT ;  /* 0x000000ff0000720c */ /* 0x000fc60003f05270 */
[----:B------:R3:W5:Y:S10]  /*171f0*/  LDL R0, [R1+0x4] ;  /* 0x0000040001007983 */ /* 0x0007740000100800 */
[----:B--2---:R-:W-:-:S05]  /*17200*/  @!P0 VIADD R19, R19, 0x2e880 ;  /* 0x0002e88013138836 */ /* 0x004fca0000000000 */
[----:B------:R-:W-:-:S04]  /*17210*/  @!P0 PRMT R19, RZ, 0x654, R19 ;  /* 0x00000654ff138816 */ /* 0x000fc80000000013 */
[----:B------:R3:W-:Y:S01]  /*17220*/  @!P0 SYNCS.ARRIVE.TRANS64.RED.A1T0 RZ, [R19+URZ], RZ ;  /* 0x000000ff13ff89a7 */ /* 0x0007e2000810043f */
[C---:B------:R-:W-:Y:S01]  /*17230*/  ISETP.GT.AND P0, PT, R17.reuse, RZ, PT ;  /* 0x000000ff1100720c */ /* 0x040fe20003f04270 */
[----:B------:R-:W-:-:S12]  /*17240*/  VIADD R17, R17, 0xffffffff ;  /* 0xffffffff11117836 */ /* 0x000fd80000000000 */
[----:B---3--:R-:W-:Y:S05]  /*17250*/  @P0 BRA `(.L_x_2118) ;  /* 0xfffffff000200947 */ /* 0x008fea000383ffff */
.L_x_2098:
[----:B------:R-:W2:Y:S01]  /*17260*/  S2R R2, SR_TID.X ;  /* 0x0000000000027919 */ /* 0x000ea20000002100 */
[----:B------:R-:W-:Y:S01]  /*17270*/  BSSY B0, `(.L_x_2119) ;  /* 0x0000011000007945 */ /* 0x000fe20003800000 */
[----:B--2---:R-:W-:-:S04]  /*17280*/  LOP3.LUT R2, R2, 0x7f, RZ, 0xc0, !PT ;  /* 0x0000007f02027812 */ /* 0x004fc800078ec0ff */
[----:B------:R-:W-:-:S13]  /*17290*/  ISETP.NE.AND P0, PT, R2, RZ, PT ;  /* 0x000000ff0200720c */ /* 0x000fda0003f05270 */
[----:B------:R-:W-:Y:S05]  /*172a0*/  @P0 BRA `(.L_x_2120) ;  /* 0x0000000000340947 */ /* 0x000fea0003800000 */
[----:B------:R-:W2:Y:S01]  /*172b0*/  S2R R5, SR_LANEID ;  /* 0x0000000000057919 */ /* 0x000ea20000000000 */
[----:B------:R-:W-:Y:S01]  /*172c0*/  VOTEU.ANY UR4, UPT, PT ;  /* 0x0000000000047886 */ /* 0x000fe200038e0100 */
[----:B------:R-:W3:Y:S01]  /*172d0*/  LDC.64 R2, c[0x0][0xc60] ;  /* 0x00031800ff027b82 */ /* 0x000ee20000000a00 */
[----:B-1---5:R-:W2:Y:S02]  /*172e0*/  FLO.U32 R0, UR4 ;  /* 0x0000000400007d00 */ /* 0x022ea400080e0000 */
[----:B--2---:R-:W-:-:S06]  /*172f0*/  ISETP.EQ.U32.AND P1, PT, R0, R5, PT ;  /* 0x000000050000720c */ /* 0x004fcc0003f22070 */
[----:B------:R-:W3:Y:S07]  /*17300*/  POPC R5, UR4 ;  /* 0x0000000400057d09 */ /* 0x000eee0008000000 */
[----:B---3--:R-:W2:Y:S01]  /*17310*/  @P1 ATOMG.E.ADD.STRONG.GPU PT, R3, desc[UR52][R2.64], R5 ;  /* 0x00000005020319a8 */ /* 0x008ea200081ee1f4 */
[----:B------:R-:W1:Y:S02]  /*17320*/  S2R R4, SR_LTMASK ;  /* 0x0000000000047919 */ /* 0x000e640000003900 */
[----:B-1----:R-:W-:-:S04]  /*17330*/  LOP3.LUT R4, R4, UR4, RZ, 0xc0, !PT ;  /* 0x0000000404047c12 */ /* 0x002fc8000f8ec0ff */
[----:B0-----:R-:W0:Y:S01]  /*17340*/  POPC R7, R4 ;  /* 0x0000000400077309 */ /* 0x001e220000000000 */
[----:B--2---:R-:W0:Y:S02]  /*17350*/  SHFL.IDX PT, R0, R3, R0, 0x1f ;  /* 0x00001f0003007589 */ /* 0x004e2400000e0000 */
[----:B0-----:R-:W-:-:S05]  /*17360*/  IADD3 R0, R0, UR40, R7 ;  /* 0x0000002800007c10 */ /* 0x001fca000fffe007 */
[----:B------:R2:W-:Y:S02]  /*17370*/  STL [R1+0x10], R0 ;  /* 0x0000100001007387 */ /* 0x0005e40000100800 */
.L_x_2120:
[----:B------:R-:W-:Y:S05]  /*17380*/  BSYNC B0 ;  /* 0x0000000000007941 */ /* 0x000fea0003800000 */
.L_x_2119:
[----:B------:R-:W-:-:S06]  /*17390*/  UISETP.NE.AND UP0, UPT, UR39, 0x3, UPT ;  /* 0x000000032700788c */ /* 0x000fcc000bf05270 */
[----:B------:R-:W-:-:S13]  /*173a0*/  PLOP3.LUT P1, PT, PT, PT, UP0, 0x80, 0x0 ;  /* 0x000000000000781c */ /* 0x000fda0003f2f008 */
[----:B------:R-:W-:Y:S05]  /*173b0*/  @!P1 BRA `(.L_x_2121) ;  /* 0x0000000000049947 */ /* 0x000fea0003800000 */
[----:B------:R-:W-:Y:S01]  /*173c0*/  BPT.TRAP 0x1 ;  /* 0x000000040000795c */ /* 0x000fe20000300000 */
.L_x_2121:
[----:B------:R-:W3:Y:S04]  /*173d0*/  LDL R2, [R1+0x4] ;  /* 0x0000040001027983 */ /* 0x000ee80000100800 */
[----:B-12--5:R-:W2:Y:S01]  /*173e0*/  LDL R0, [R1] ;  /* 0x0000000001007983 */ /* 0x026ea20000100800 */
[----:B------:R-:W-:Y:S01]  /*173f0*/  BSSY B0, `(.L_x_2122) ;  /* 0x0000008000007945 */ /* 0x000fe20003800000 */
[----:B---3--:R-:W-:-:S04]  /*17400*/  LOP3.LUT R3, R2, 0x1, RZ, 0x3c, !PT ;  /* 0x0000000102037812 */ /* 0x008fc800078e3cff */
[----:B------:R-:W-:Y:S01]  /*17410*/  SHF.L.U32 R3, R3, 0x1f, RZ ;  /* 0x0000001f03037819 */ /* 0x000fe200000006ff */
[----:B--2---:R-:W-:-:S04]  /*17420*/  IMAD R16, R0, 0x8, R18 ;  /* 0x0000000800107824 */ /* 0x004fc800078e0212 */
[----:B------:R-:W1:Y:S01]  /*17430*/  SYNCS.PHASECHK.TRANS64.TRYWAIT P1, [R16+URZ+0x2e870], R3 ;  /* 0x02e87003100075a7 */ /* 0x000e62000802017f */
[----:B------:R-:W-:-:S05]  /*17440*/  IMAD.U32 R0, RZ, RZ, UR41 ;  /* 0x00000029ff007e24 */ /* 0x000fca000f8e00ff */
[----:B------:R-:W-:Y:S01]  /*17450*/  ISETP.NE.AND P2, PT, R0, 0x3, PT ;  /* 0x000000030000780c */ /* 0x000fe20003f45270 */
[----:B-1----:R-:W-:-:S12]  /*17460*/  @!P1 BRA `(.L_x_2123) ;  /* 0x00000028000c9947 */ /* 0x002fd80003800000 */
.L_x_2183:
[----:B------:R-:W-:Y:S05]  /*17470*/  BSYNC B0 ;  /* 0x0000000000007941 */ /* 0x000fea0003800000 */
.L_x_2122:
[----:B------:R-:W-:Y:S05]  /*17480*/  @!P2 BRA `(.L_x_2124) ;  /* 0x000000000004a947 */ /* 0x000fea0003800000 */
[----:B------:R-:W-:Y:S01]  /*17490*/  BPT.TRAP 0x1 ;  /* 0x000000040000795c */ /* 0x000fe20000300000 */
.L_x_2124:
[----:B------:R-:W1:Y:S02]  /*174a0*/  LDL R0, [R1+0x4] ;  /* 0x0000040001007983 */ /* 0x000e640000100800 */
[----:B-1----:R-:W-:-:S04]  /*174b0*/  SHF.L.U32 R3, R0, 0x1f, RZ ;  /* 0x0000001f00037819 */ /* 0x002fc800000006ff */
[----:B------:R-:W1:Y:S02]  /*174c0*/  SYNCS.PHASECHK.TRANS64.TRYWAIT P1, [R16+URZ+0x2e860], R3 ;  /* 0x02e86003100075a7 */ /* 0x000e64000802017f */
[----:B-1----:R-:W-:Y:S05]  /*174d0*/  @!P1 BRA `(.L_x_2125) ;  /* 0x0000002800049947 */ /* 0x002fea0003800000 */
.L_x_2184:
[----:B------:R-:W2:Y:S04]  /*174e0*/  LDL R17, [R1] ;  /* 0x0000000001117983 */ /* 0x000ea80000100800 */
[----:B------:R-:W1:Y:S04]  /*174f0*/  LDL R2, [R1+0x24] ;  /* 0x0000240001027983 */ /* 0x000e680000100800 */
[----:B------:R-:W3:Y:S01]  /*17500*/  LDL R12, [R1+0x20] ;  /* 0x00002000010c7983 */ /* 0x000ee20000100800 */
[----:B0-----:R-:W0:Y:S01]  /*17510*/  S2R R9, SR_TID.X ;  /* 0x0000000000097919 */ /* 0x001e220000002100 */
[----:B------:R-:W-:Y:S05]  /*17520*/  WARPSYNC.ALL ;  /* 0x0000000000007948 */ /* 0x000fea0003800000 */
[----:B------:R-:W-:Y:S01]  /*17530*/  IMAD.MOV.U32 R13, RZ, RZ, 0x40 ;  /* 0x00000040ff0d7424 */ /* 0x000fe200078e00ff */
[----:B0-----:R-:W-:-:S04]  /*17540*/  LOP3.LUT P1, RZ, R9, 0x4, RZ, 0xc0, !PT ;  /* 0x0000000409ff7812 */ /* 0x001fc8000782c0ff */
[----:B------:R-:W-:Y:S01]  /*17550*/  SEL R13, R13, 0xffffffc0, !P1 ;  /* 0xffffffc00d0d7807 */ /* 0x000fe20004800000 */
[----:B--2---:R-:W-:-:S05]  /*17560*/  IMAD R0, R17, 0x7000, RZ ;  /* 0x0000700011007824 */ /* 0x004fca00078e02ff */
[----:B-1----:R-:W-:-:S05]  /*17570*/  LOP3.LUT R3, R0, R2, RZ, 0xfc, !PT ;  /* 0x0000000200037212 */ /* 0x002fca00078efcff */
[----:B------:R-:W-:-:S05]  /*17580*/  IMAD.IADD R2, R18, 0x1, R3 ;  /* 0x0000000112027824 */ /* 0x000fca00078e0203 */
[----:B------:R-:W0:Y:S01]  /*17590*/  LDSM.16.MT88.4 R4, [R2+0xe400] ;  /* 0x00e400000204783b */ /* 0x000e220000004200 */
[----:B------:R-:W-:Y:S01]  /*175a0*/  IMAD.IADD R3, R13, 0x1, R2 ;  /* 0x000000010d037824 */ /* 0x000fe200078e0202 */
[----:B---3--:R-:W-:Y:S02]  /*175b0*/  IADD3 R0, R18, R0, R12 ;  /* 0x0000000012007210 */ /* 0x008fe40007ffe00c */
        /* <DEDUP_REMOVED lines=91> */
.L_x_2126:
        /* <DEDUP_REMOVED lines=13> */
.L_x_2075:
[----:B------:R-:W-:Y:S05]  /*17c40*/  BSYNC B7 ;  /* 0x0000000000077941 */ /* 0x000fea0003800000 */
.L_x_2073:
[----:B01----:R-:W2:Y:S02]  /*17c50*/  LDL R0, [R1+0x30] ;  /* 0x0000300001007983 */ /* 0x003ea40000100800 */
[----:B--2---:R-:W-:-:S13]  /*17c60*/  ISETP.NE.AND P0, PT, R0, RZ, PT ;  /* 0x000000ff0000720c */ /* 0x004fda0003f05270 */
        /* <DEDUP_REMOVED lines=14> */
.L_x_2127:
[----:B------:R-:W0:Y:S01]  /*17d50*/  S2R R2, SR_TID.X ;  /* 0x0000000000027919 */ /* 0x000e220000002100 */
[----:B------:R-:W-:Y:S01]  /*17d60*/  ULDC UR4, c[0x0][0xc3c] ;  /* 0x00030f0000047ab9 */ /* 0x000fe20000000800 */
[----:B------:R-:W-:Y:S01]  /*17d70*/  IMAD.MOV.U32 R4, RZ, RZ, RZ ;  /* 0x000000ffff047224 */ /* 0x000fe200078e00ff */
[----:B------:R-:W1:Y:S01]  /*17d80*/  LDC R10, c[0x0][0xc38] ;  /* 0x00030e00ff0a7b82 */ /* 0x000e620000000800 */
[----:B------:R-:W2:Y:S01]  /*17d90*/  LDL.LU R0, [R1+0x10] ;  /* 0x0000100001007983 */ /* 0x000ea20000300800 */
[----:B0-----:R-:W-:-:S04]  /*17da0*/  LOP3.LUT R7, R2, 0x1f, RZ, 0xc0, !PT ;  /* 0x0000001f02077812 */ /* 0x001fc800078ec0ff */
[C---:B------:R-:W-:Y:S01]  /*17db0*/  ISETP.NE.AND P0, PT, R7.reuse, 0x1f, PT ;  /* 0x0000001f0700780c */ /* 0x040fe20003f05270 */
[----:B------:R-:W-:-:S05]  /*17dc0*/  VIADD R5, R7, UR42 ;  /* 0x0000002a07057c36 */ /* 0x000fca0008000000 */
[----:B------:R-:W-:Y:S01]  /*17dd0*/  ISETP.GE.OR P1, PT, R5, UR4, !P0 ;  /* 0x0000000405007c0c */ /* 0x000fe2000c726670 */
[----:B------:R-:W-:-:S12]  /*17de0*/  ULDC UR4, c[0x0][0xc3c] ;  /* 0x00030f0000047ab9 */ /* 0x000fd80000000800 */
[----:B------:R-:W0:Y:S02]  /*17df0*/  @!P1 LDC.64 R2, c[0x0][0xc80] ;  /* 0x00032000ff029b82 */ /* 0x000e240000000a00 */
[----:B0-----:R-:W-:-:S05]  /*17e00*/  @!P1 IMAD.WIDE R2, R5, 0x4, R2 ;  /* 0x0000000405029825 */ /* 0x001fca00078e0202 */
[----:B------:R-:W3:Y:S01]  /*17e10*/  @!P1 LDG.E R4, desc[UR52][R2.64] ;  /* 0x0000003402049981 */ /* 0x000ee2000c1e1900 */
[C---:B------:R-:W-:Y:S02]  /*17e20*/  ISETP.NE.AND P1, PT, R7.reuse, RZ, PT ;  /* 0x000000ff0700720c */ /* 0x040fe40003f25270 */
[C---:B------:R-:W-:Y:S02]  /*17e30*/  ISETP.GE.U32.AND P2, PT, R7.reuse, 0x2, PT ;  /* 0x000000020700780c */ /* 0x040fe40003f46070 */
[C---:B------:R-:W-:Y:S02]  /*17e40*/  ISETP.GE.U32.AND P3, PT, R7.reuse, 0x4, PT ;  /* 0x000000040700780c */ /* 0x040fe40003f66070 */
[C---:B------:R-:W-:Y:S02]  /*17e50*/  ISETP.GE.U32.AND P4, PT, R7.reuse, 0x8, PT ;  /* 0x000000080700780c */ /* 0x040fe40003f86070 */
[----:B------:R-:W-:Y:S01]  /*17e60*/  ISETP.GE.U32.AND P5, PT, R7, 0x10, PT ;  /* 0x000000100700780c */ /* 0x000fe20003fa6070 */
[----:B--2---:R-:W-:-:S02]  /*17e70*/  IMAD.MOV.U32 R8, RZ, RZ, R0 ;  /* 0x000000ffff087224 */ /* 0x004fc400078e0000 */
        /* <DEDUP_REMOVED lines=16> */
[----:B------:R-:W1:Y:S04]  /*17f80*/  SHFL.IDX PT, R2, R7, 0x1f, 0x1f ;  /* 0x03e01f0007027f89 */ /* 0x000e6800000e0000 */
[----:B------:R-:W0:Y:S01]  /*17f90*/  SHFL.IDX PT, R0, R8, RZ, 0x1f ;  /* 0x00001fff08007589 */ /* 0x000e2200000e0000 */
[----:B-1----:R-:W-:-:S04]  /*17fa0*/  IMAD R2, R2, R10, RZ ;  /* 0x0000000a02027224 */ /* 0x002fc800078e02ff */
[----:B------:R-:W-:-:S05]  /*17fb0*/  IMAD.IADD R6, R6, 0x1, R2 ;  /* 0x0000000106067824 */ /* 0x000fca00078e0202 */
[----:B0-----:R-:W-:-:S13]  /*17fc0*/  ISETP.GT.AND P6, PT, R6, R0, PT ;  /* 0x000000000600720c */ /* 0x001fda0003fc4270 */
[----:B------:R-:W-:Y:S05]  /*17fd0*/  @P6 BRA `(.L_x_2129) ;  /* 0x0000000000906947 */ /* 0x000fea0003800000 */
.L_x_2133:
        /* <DEDUP_REMOVED lines=14> */
.L_x_2132:
[----:B------:R-:W-:Y:S05]  /*180c0*/  BSYNC B0 ;  /* 0x0000000000007941 */ /* 0x000fea0003800000 */
.L_x_2131:
        /* <DEDUP_REMOVED lines=21> */
.L_x_2129:
        /* <DEDUP_REMOVED lines=21> */
.L_x_2134:
[----:B------:R-:W2:Y:S01]  /*18370*/  I2F.RP R3, R9 ;  /* 0x0000000900037306 */ /* 0x000ea20000209400 */
[----:B01----:R-:W-:-:S04]  /*18380*/  IMAD R7, R2, R10, R6 ;  /* 0x0000000a02077224 */ /* 0x003fc800078e0206 */
[----:B------:R-:W-:Y:S01]  /*18390*/  IMAD.IADD R0, R0, 0x1, -R7 ;  /* 0x0000000100007824 */ /* 0x000fe200078e0a07 */
[----:B------:R0:W-:Y:S02]  /*183a0*/  STL [R1+0x10], R7 ;  /* 0x0000100701007387 */ /* 0x0001e40000100800 */
[----:B--2---:R-:W1:Y:S02]  /*183b0*/  MUFU.RCP R3, R3 ;  /* 0x0000000300037308 */ /* 0x004e640000001000 */
        /* <DEDUP_REMOVED lines=26> */
[----:B0-----:R-:W-:-:S04]  /*18560*/  IABS R7, R8 ;  /* 0x0000000800077213 */ /* 0x001fc80000000000 */
        /* <DEDUP_REMOVED lines=31> */
.L_x_2130:
[----:B------:R1:W-:Y:S01]  /*18760*/  STL [R1+0x10], R0 ;  /* 0x0000100001007387 */ /* 0x0003e20000100800 */
[----:B------:R-:W-:Y:S01]  /*18770*/  ULDC UR42, c[0x0][0xc3c] ;  /* 0x00030f00002a7ab9 */ /* 0x000fe20000000800 */
[----:B------:R-:W-:Y:S02]  /*18780*/  UMOV UR36, URZ ;  /* 0x0000003f00247c82 */ /* 0x000fe40008000000 */
[----:B------:R1:W-:Y:S03]  /*18790*/  STL [R1+0x14], RZ ;  /* 0x000014ff01007387 */ /* 0x0003e60000100800 */
.L_x_2135:
[----:B------:R-:W2:Y:S04]  /*187a0*/  LDL R3, [R1+0x10] ;  /* 0x0000100001037983 */ /* 0x000ea80000100800 */
[----:B------:R-:W3:Y:S01]  /*187b0*/  LDL R2, [R1+0x14] ;  /* 0x0000140001027983 */ /* 0x000ee20000100800 */
        /* <DEDUP_REMOVED lines=9> */
[----:B---3--:R-:W-:Y:S01]  /*18850*/  IMAD.MOV.U32 R5, RZ, RZ, R2 ;  /* 0x000000ffff057224 */ /* 0x008fe200078e0002 */
[----:B0-----:R-:W-:-:S05]  /*18860*/  @!P0 LEA R18, R3, R0, 0x18 ;  /* 0x0000000003128211 */ /* 0x001fca00078ec0ff */
[----:B------:R1:W-:Y:S01]  /*18870*/  @!P0 STS.128 [R18+0x2e8d0], R4 ;  /* 0x02e8d00412008388 */ /* 0x0003e20000000c00 */
[----:B------:R-:W-:Y:S06]  /*18880*/  BAR.ARV 0x5, 0x180 ;  /* 0x0146000000007b1d */ /* 0x000fec0000002000 */
.L_x_2128:
[----:B------:R-:W-:Y:S02]  /*18890*/  ULDC UR4, c[0x0][0xc3c] ;  /* 0x00030f0000047ab9 */ /* 0x000fe40000000800 */
[----:B------:R-:W-:-:S06]  /*188a0*/  UISETP.GE.AND UP0, UPT, UR42, UR4, UPT ;  /* 0x000000042a00728c */ /* 0x000fcc000bf06270 */
[----:B------:R-:W-:-:S13]  /*188b0*/  PLOP3.LUT P0, PT, PT, PT, UP0, 0x80, 0x0 ;  /* 0x000000000000781c */ /* 0x000fda0003f0f008 */
[----:B------:R-:W-:Y:S05]  /*188c0*/  @!P0 BRA `(.L_x_2136) ;  /* 0xffffffb800a08947 */ /* 0x000fea000383ffff */
.L_x_2069:
        /* <DEDUP_REMOVED lines=12> */
.L_x_2185:
[----:B------:R-:W-:Y:S05]  /*18990*/  BSYNC B0 ;  /* 0x0000000000007941 */ /* 0x000fea0003800000 */
.L_x_2137:
[----:B------:R-:W-:-:S03]  /*189a0*/  UMOV UR4, 0xffffffff ;  /* 0xffffffff00047882 */ /* 0x000fc60000000000 */
[----:B------:R-:W-:Y:S05]  /*189b0*/  BRA.DIV UR4, `(.L_x_2139) ;  /* 0x0000001204f47947 */ /* 0x000fea000b800000 */
[----:B------:R-:W1:Y:S02]  /*189c0*/  S2R R2, SR_TID.X ;  /* 0x0000000000027919 */ /* 0x000e640000002100 */
[----:B-1----:R-:W-:-:S04]  /*189d0*/  SHF.R.U32.HI R2, RZ, 0x5, R2 ;  /* 0x00000005ff027819 */ /* 0x002fc80000011602 */
[----:B------:R-:W-:-:S05]  /*189e0*/  LOP3.LUT R2, R2, 0x3, RZ, 0xc0, !PT ;  /* 0x0000000302027812 */ /* 0x000fca00078ec0ff */
[----:B------:R1:W2:Y:S02]  /*189f0*/  SHFL.IDX PT, R14, R2, RZ, 0x1f ;  /* 0x00001fff020e7589 */ /* 0x0002a400000e0000 */
.L_x_2188:
[----:B--2---:R-:W-:Y:S01]  /*18a00*/  ISETP.NE.AND P0, PT, R14, RZ, PT ;  /* 0x000000ff0e00720c */ /* 0x004fe20003f05270 */
[----:B------:R-:W-:-:S12]  /*18a10*/  BSSY B0, `(.L_x_2140) ;  /* 0x000002e000007945 */ /* 0x000fd80003800000 */
[----:B------:R-:W-:Y:S05]  /*18a20*/  @P0 BRA `(.L_x_2141) ;  /* 0x0000000000b00947 */ /* 0x000fea0003800000 */
[----:B------:R-:W-:-:S03]  /*18a30*/  UMOV UR4, 0xffffffff ;  /* 0xffffffff00047882 */ /* 0x000fc60000000000 */
[----:B------:R-:W-:Y:S05]  /*18a40*/  BRA.DIV UR4, `(.L_x_2142) ;  /* 0x0000001604047947 */ /* 0x000fea000b800000 */
[----:B------:R-:W-:-:S13]  /*18a50*/  ELECT P6, URZ, PT ;  /* 0x00000000003f782f */ /* 0x000fda00038c0000 */
.L_x_2191:
[----:B------:R-:W-:Y:S05]  /*18a60*/  @!P6 BRA `(.L_x_2141) ;  /* 0x0000000000a0e947 */ /* 0x000fea0003800000 */
[----:B------:R-:W-:-:S06]  /*18a70*/  ULOP3.LUT UR4, UR38, 0x2, URZ, 0xfc, !UPT ;  /* 0x0000000226047892 */ /* 0x000fcc000f8efc3f */
[----:B-1----:R-:W-:-:S05]  /*18a80*/  IMAD.U32 R2, RZ, RZ, UR4 ;  /* 0x00000004ff027e24 */ /* 0x002fca000f8e00ff */
[----:B------:R-:W-:-:S13]  /*18a90*/  ISETP.NE.AND P0, PT, R2, 0x3, PT ;  /* 0x000000030200780c */ /* 0x000fda0003f05270 */
[----:B------:R-:W-:Y:S05]  /*18aa0*/  @!P0 BRA `(.L_x_2143) ;  /* 0x0000000000048947 */ /* 0x000fea0003800000 */
[----:B------:R-:W-:Y:S01]  /*18ab0*/  BPT.TRAP 0x1 ;  /* 0x000000040000795c */ /* 0x000fe20000300000 */
.L_x_2143:
[----:B0-----:R-:W2:Y:S04]  /*18ac0*/  LDL R3, [R1] ;  /* 0x0000000001037983 */ /* 0x001ea80000100800 */
        /* <DEDUP_REMOVED lines=13> */
.L_x_2192:
[----:B------:R-:W1:Y:S02]  /*18ba0*/  SYNCS.PHASECHK.TRANS64.TRYWAIT P1, [R7+URZ], R2 ;  /* 0x00000002070075a7 */ /* 0x000e64000802017f */
[----:B-1----:R-:W-:Y:S05]  /*18bb0*/  @!P1 BRA `(.L_x_2145) ;  /* 0x0000001000dc9947 */ /* 0x002fea0003800000 */
.L_x_2193:
[----:B------:R-:W-:Y:S05]  /*18bc0*/  @!P0 BRA `(.L_x_2146) ;  /* 0x0000000000048947 */ /* 0x000fea0003800000 */
[----:B------:R-:W-:Y:S01]  /*18bd0*/  BPT.TRAP 0x1 ;  /* 0x000000040000795c */ /* 0x000fe20000300000 */
.L_x_2146:
[----:B------:R-:W2:Y:S02]  /*18be0*/  LDL.LU R4, [R1] ;  /* 0x0000000001047983 */ /* 0x000ea40000300800 */
[----:B--2---:R-:W-:-:S04]  /*18bf0*/  IMAD R4, R4, 0x8, R0 ;  /* 0x0000000804047824 */ /* 0x004fc800078e0200 */
[----:B------:R-:W2:Y:S02]  /*18c00*/  SYNCS.PHASECHK.TRANS64.TRYWAIT P1, [R4+URZ+0x2e860], R5 ;  /* 0x02e86005040075a7 */ /* 0x000ea4000802017f */
[----:B--2---:R-:W-:Y:S05]  /*18c10*/  @!P1 BRA `(.L_x_2147) ;  /* 0x0000001000d89947 */ /* 0x004fea0003800000 */
.L_x_2194:
[----:B------:R-:W-:Y:S05]  /*18c20*/  @!P0 BRA `(.L_x_2148) ;  /* 0x0000000000048947 */ /* 0x000fea0003800000 */
[----:B------:R-:W-:Y:S01]  /*18c30*/  BPT.TRAP 0x1 ;  /* 0x000000040000795c */ /* 0x000fe20000300000 */
.L_x_2148:
[----:B------:R-:W-:-:S04]  /*18c40*/  IMAD R3, R3, 0x8, R0 ;  /* 0x0000000803037824 */ /* 0x000fc800078e0200 */
[----:B------:R-:W3:Y:S02]  /*18c50*/  SYNCS.PHASECHK.TRANS64.TRYWAIT P1, [R3+URZ+0x2e860], R2 ;  /* 0x02e86002030075a7 */ /* 0x000ee4000802017f */
[----:B---3--:R-:W-:Y:S05]  /*18c60*/  @!P1 BRA `(.L_x_2149) ;  /* 0x0000001000d89947 */ /* 0x008fea0003800000 */
.L_x_2195:
[----:B------:R-:W-:Y:S05]  /*18c70*/  @!P0 BRA `(.L_x_2150) ;  /* 0x0000000000048947 */ /* 0x000fea0003800000 */
[----:B------:R-:W-:Y:S01]  /*18c80*/  BPT.TRAP 0x1 ;  /* 0x000000040000795c */ /* 0x000fe20000300000 */
.L_x_2150:
[----:B------:R-:W4:Y:S02]  /*18c90*/  SYNCS.PHASECHK.TRANS64.TRYWAIT P0, [R4+URZ+0x2e880], R5 ;  /* 0x02e88005040075a7 */ /* 0x000f24000800017f */
[----:B----4-:R-:W-:Y:S05]  /*18ca0*/  @!P0 BRA `(.L_x_2151) ;  /* 0x0000001000dc8947 */ /* 0x010fea0003800000 */
.L_x_2152:
[----:B------:R0:W0:Y:S02]  /*18cb0*/  SYNCS.PHASECHK.TRANS64.TRYWAIT P0, [R3+URZ+0x2e880], R2 ;  /* 0x02e88002030075a7 */ /* 0x000024000800017f */
[----:B0-----:R-:W-:Y:S05]  /*18cc0*/  @!P0 NANOSLEEP.SYNCS 0x989680 ;  /* 0x009896800000895d */ /* 0x001fea0003900000 */
[----:B------:R-:W0:Y:S02]  /*18cd0*/  @!P0 SYNCS.PHASECHK.TRANS64 P0, [R3+URZ+0x2e880], R2 ;  /* 0x02e88002030085a7 */ /* 0x000e24000800007f */
[----:B0-----:R-:W-:Y:S05]  /*18ce0*/  @!P0 BRA `(.L_x_2152) ;  /* 0xfffffffc00f08947 */ /* 0x001fea000383ffff */
.L_x_2141:
[----:B------:R-:W-:Y:S05]  /*18cf0*/  BSYNC B0 ;  /* 0x0000000000007941 */ /* 0x000fea0003800000 */
.L_x_2140:
[----:B------:R-:W-:Y:S05]  /*18d00*/  EXIT ;  /* 0x000000000000794d */ /* 0x000fea0003800000 */
.L_x_2008:
[----:B0-----:R-:W-:-:S04]  /*18d10*/  IMAD.U32 R3, RZ, RZ, UR41 ;  /* 0x00000029ff037e24 */ /* 0x001fc8000f8e00ff */
[----:B------:R0:W1:Y:S03]  /*18d20*/  SYNCS.PHASECHK.TRANS64.TRYWAIT P1, [R3+URZ+0x2e800], R6 ;  /* 0x02e80006030075a7 */ /* 0x000066000802017f */
[----:B-1----:R-:W-:Y:S05]  /*18d30*/  @!P1 NANOSLEEP.SYNCS 0x989680 ;  /* 0x009896800000995d */ /* 0x002fea0003900000 */
[----:B------:R-:W1:Y:S02]  /*18d40*/  @!P1 SYNCS.PHASECHK.TRANS64 P1, [R3+URZ+0x2e800], R6 ;  /* 0x02e80006030095a7 */ /* 0x000e64000802007f */
[----:B-1----:R-:W-:Y:S05]  /*18d50*/  @!P1 BRA `(.L_x_2008) ;  /* 0xfffffffc00ec9947 */ /* 0x002fea000383ffff */
[----:B------:R-:W-:Y:S05]  /*18d60*/  BRA `(.L_x_2153) ;  /* 0xfffffe8c00907947 */ /* 0x000fea000383ffff */
.L_x_2012:
[----:B-1----:R1:W2:Y:S02]  /*18d70*/  SYNCS.PHASECHK.TRANS64.TRYWAIT P1, [R2+URZ+0x2e830], R3 ;  /* 0x02e83003020075a7 */ /* 0x0022a4000802017f */
[----:B--2---:R-:W-:Y:S05]  /*18d80*/  @!P1 NANOSLEEP.SYNCS 0x989680 ;  /* 0x009896800000995d */ /* 0x004fea0003900000 */
[----:B------:R-:W2:Y:S02]  /*18d90*/  @!P1 SYNCS.PHASECHK.TRANS64 P1, [R2+URZ+0x2e830], R3 ;  /* 0x02e83003020095a7 */ /* 0x000ea4000802007f */
[----:B--2---:R-:W-:Y:S05]  /*18da0*/  @!P1 BRA `(.L_x_2012) ;  /* 0xfffffffc00f09947 */ /* 0x004fea000383ffff */
[----:B------:R-:W-:Y:S05]  /*18db0*/  BRA `(.L_x_2011) ;  /* 0xfffffe8c00ac7947 */ /* 0x000fea000383ffff */
.L_x_2017:
[----:B-1----:R-:W-:-:S04]  /*18dc0*/  IMAD.U32 R8, RZ, RZ, UR6 ;  /* 0x00000006ff087e24 */ /* 0x002fc8000f8e00ff */
[----:B------:R1:W2:Y:S03]  /*18dd0*/  SYNCS.PHASECHK.TRANS64.TRYWAIT P3, [R8+URZ+0x2e830], R7 ;  /* 0x02e83007080075a7 */ /* 0x0002a6000806017f */
[----:B--2---:R-:W-:Y:S05]  /*18de0*/  @!P3 NANOSLEEP.SYNCS 0x989680 ;  /* 0x009896800000b95d */ /* 0x004fea0003900000 */
[----:B------:R-:W2:Y:S02]  /*18df0*/  @!P3 SYNCS.PHASECHK.TRANS64 P3, [R8+URZ+0x2e830], R7 ;  /* 0x02e830070800b5a7 */ /* 0x000ea4000806007f */
[----:B--2---:R-:W-:Y:S05]  /*18e00*/  @!P3 BRA `(.L_x_2017) ;  /* 0xfffffffc00ecb947 */ /* 0x004fea000383ffff */
[----:B------:R-:W-:Y:S05]  /*18e10*/  BRA `(.L_x_2014) ;  /* 0xfffffed800f87947 */ /* 0x000fea000383ffff */
.L_x_2021:
[----:B-1----:R-:W-:-:S04]  /*18e20*/  IMAD.U32 R8, RZ, RZ, UR6 ;  /* 0x00000006ff087e24 */ /* 0x002fc8000f8e00ff */
[----:B------:R1:W2:Y:S03]  /*18e30*/  SYNCS.PHASECHK.TRANS64.TRYWAIT P3, [R8+URZ+0x2e850], R7 ;  /* 0x02e85007080075a7 */ /* 0x0002a6000806017f */
[----:B--2---:R-:W-:Y:S05]  /*18e40*/  @!P3 NANOSLEEP.SYNCS 0x989680 ;  /* 0x009896800000b95d */ /* 0x004fea0003900000 */
[----:B------:R-:W2:Y:S02]  /*18e50*/  @!P3 SYNCS.PHASECHK.TRANS64 P3, [R8+URZ+0x2e850], R7 ;  /* 0x02e850070800b5a7 */ /* 0x000ea4000806007f */
[----:B--2---:R-:W-:Y:S05]  /*18e60*/  @!P3 BRA `(.L_x_2021) ;  /* 0xfffffffc00ecb947 */ /* 0x004fea000383ffff */
[----:B------:R-:W-:Y:S05]  /*18e70*/  BRA `(.L_x_2018) ;  /* 0xfffffee400f47947 */ /* 0x000fea000383ffff */
.L_x_2028:
[----:B-1----:R-:W-:-:S04]  /*18e80*/  IMAD.U32 R8, RZ, RZ, UR6 ;  /* 0x00000006ff087e24 */ /* 0x002fc8000f8e00ff */
[----:B------:R1:W2:Y:S03]  /*18e90*/  SYNCS.PHASECHK.TRANS64.TRYWAIT P2, [R8+URZ+0x2e830], R7 ;  /* 0x02e83007080075a7 */ /* 0x0002a6000804017f */
[----:B--2---:R-:W-:Y:S05]  /*18ea0*/  @!P2 NANOSLEEP.SYNCS 0x989680 ;  /* 0x009896800000a95d */ /* 0x004fea0003900000 */
[----:B------:R-:W2:Y:S02]  /*18eb0*/  @!P2 SYNCS.PHASECHK.TRANS64 P2, [R8+URZ+0x2e830], R7 ;  /* 0x02e830070800a5a7 */ /* 0x000ea4000804007f */
[----:B--2---:R-:W-:Y:S05]  /*18ec0*/  @!P2 BRA `(.L_x_2028) ;  /* 0xfffffffc00eca947 */ /* 0x004fea000383ffff */
[----:B------:R-:W-:Y:S05]  /*18ed0*/  BRA `(.L_x_2025) ;  /* 0xffffff2c00cc7947 */ /* 0x000fea000383ffff */
.L_x_2032:
[----:B-1----:R-:W-:-:S04]  /*18ee0*/  IMAD.U32 R8, RZ, RZ, UR6 ;  /* 0x00000006ff087e24 */ /* 0x002fc8000f8e00ff */
[----:B------:R1:W2:Y:S03]  /*18ef0*/  SYNCS.PHASECHK.TRANS64.TRYWAIT P2, [R8+URZ+0x2e850], R7 ;  /* 0x02e85007080075a7 */ /* 0x0002a6000804017f */
[----:B--2---:R-:W-:Y:S05]  /*18f00*/  @!P2 NANOSLEEP.SYNCS 0x989680 ;  /* 0x009896800000a95d */ /* 0x004fea0003900000 */
[----:B------:R-:W2:Y:S02]  /*18f10*/  @!P2 SYNCS.PHASECHK.TRANS64 P2, [R8+URZ+0x2e850], R7 ;  /* 0x02e850070800a5a7 */ /* 0x000ea4000804007f */
[----:B--2---:R-:W-:Y:S05]  /*18f20*/  @!P2 BRA `(.L_x_2032) ;  /* 0xfffffffc00eca947 */ /* 0x004fea000383ffff */
[----:B------:R-:W-:Y:S05]  /*18f30*/  BRA `(.L_x_2029) ;  /* 0xffffff3800bc7947 */ /* 0x000fea000383ffff */
.L_x_2038:
[----:B-1----:R-:W-:-:S04]  /*18f40*/  IMAD.U32 R5, RZ, RZ, UR4 ;  /* 0x00000004ff057e24 */ /* 0x002fc8000f8e00ff */
[----:B------:R1:W2:Y:S03]  /*18f50*/  SYNCS.PHASECHK.TRANS64.TRYWAIT P1, [R5+URZ+0x2e850], R0 ;  /* 0x02e85000050075a7 */ /* 0x0002a6000802017f */
[----:B--2---:R-:W-:Y:S05]  /*18f60*/  @!P1 NANOSLEEP.SYNCS 0x989680 ;  /* 0x009896800000995d */ /* 0x004fea0003900000 */
[----:B------:R-:W2:Y:S02]  /*18f70*/  @!P1 SYNCS.PHASECHK.TRANS64 P1, [R5+URZ+0x2e850], R0 ;  /* 0x02e85000050095a7 */ /* 0x000ea4000802007f */
[----:B--2---:R-:W-:Y:S05]  /*18f80*/  @!P1 BRA `(.L_x_2038) ;  /* 0xfffffffc00ec9947 */ /* 0x004fea000383ffff */
[----:B------:R-:W-:Y:S05]  /*18f90*/  BRA `(.L_x_2037) ;  /* 0xffffff70007c7947 */ /* 0x000fea000383ffff */
.L_x_2084:
[----:B------:R-:W-:Y:S02]  /*18fa0*/  IMAD.MOV.U32 R13, RZ, RZ, R0 ;  /* 0x000000ffff0d7224 */ /* 0x000fe400078e0000 */
[----:B------:R-:W-:Y:S02]  /*18fb0*/  IMAD.MOV.U32 R12, RZ, RZ, RZ ;  /* 0x000000ffff0c7224 */ /* 0x000fe400078e00ff */
[----:B------:R-:W-:Y:S02]  /*18fc0*/  IMAD.MOV.U32 R11, RZ, RZ, 0x1f ;  /* 0x0000001fff0b7424 */ /* 0x000fe400078e00ff */
[----:B------:R-:W-:-:S07]  /*18fd0*/  IMAD.MOV.U32 R15, RZ, RZ, -0x1 ;  /* 0xffffffffff0f7424 */ /* 0x000fce00078e00ff */
[----:B-1----:R-:W-:Y:S05]  /*18fe0*/  WARPSYNC.COLLECTIVE R15, `(.L_x_2154) ;  /* 0x000000000f087348 */ /* 0x002fea0003c00000 */
[----:B------:R0:W2:Y:S02]  /*18ff0*/  SHFL.IDX P6, R14, R13, R12, R11 ;  /* 0x0000000c0d0e7389 */ /* 0x0000a400000c000b */
[----:B012---:R-:W-:Y:S01]  /*19000*/  ENDCOLLECTIVE ;  /* 0x000000000000791b */ /* 0x007fe20003800000 */
.L_x_2154:
[----:B------:R-:W-:Y:S05]  /*19010*/  BRA `(.L_x_2155) ;  /* 0xffffffc000687947 */ /* 0x000fea000383ffff */
.L_x_2086:
[----:B------:R-:W-:Y:S01]  /*19020*/  BSSY B0, `(.L_x_2156) ;  /* 0x0000006000007945 */ /* 0x000fe20003800000 */
[----:B------:R-:W-:-:S07]  /*19030*/  IMAD.MOV.U32 R15, RZ, RZ, -0x1 ;  /* 0xffffffffff0f7424 */ /* 0x000fce00078e00ff */
[----:B-1----:R-:W-:Y:S05]  /*19040*/  WARPSYNC.COLLECTIVE R15, `(.L_x_2157) ;  /* 0x000000000f0c7348 */ /* 0x002fea0003c00000 */
[----:B------:R-:W-:Y:S02]  /*19050*/  ELECT P6, UR62, PT ;  /* 0x00000000003e782f */ /* 0x000fe400038c0000 */
[----:B------:R-:W-:Y:S01]  /*19060*/  MOV R14, UR62 ;  /* 0x0000003e000e7c02 */ /* 0x000fe20008000f00 */
[----:B-1----:R-:W-:Y:S10]  /*19070*/  ENDCOLLECTIVE ;  /* 0x000000000000791b */ /* 0x002ff40003800000 */
.L_x_2157:
[----:B------:R-:W-:Y:S05]  /*19080*/  BSYNC B0 ;  /* 0x0000000000007941 */ /* 0x000fea0003800000 */
.L_x_2156:
[----:B------:R-:W-:Y:S05]  /*19090*/  BRA `(.L_x_2158) ;  /* 0xffffffc0006c7947 */ /* 0x000fea000383ffff */
.L_x_2088:
[----:B0-----:R0:W1:Y:S02]  /*190a0*/  SYNCS.PHASECHK.TRANS64.TRYWAIT P0, [R4+URZ+0x2e880], R3 ;  /* 0x02e88003040075a7 */ /* 0x001064000800017f */
[----:B-1----:R-:W-:Y:S05]  /*190b0*/  @!P0 NANOSLEEP.SYNCS 0x989680 ;  /* 0x009896800000895d */ /* 0x002fea0003900000 */
[----:B------:R-:W1:Y:S02]  /*190c0*/  @!P0 SYNCS.PHASECHK.TRANS64 P0, [R4+URZ+0x2e880], R3 ;  /* 0x02e88003040085a7 */ /* 0x000e64000800007f */
[----:B-1----:R-:W-:Y:S05]  /*190d0*/  @!P0 BRA `(.L_x_2088) ;  /* 0xfffffffc00f08947 */ /* 0x002fea000383ffff */
[----:B------:R-:W-:Y:S05]  /*190e0*/  BRA `(.L_x_2159) ;  /* 0xffffffc000d07947 */ /* 0x000fea000383ffff */
.L_x_2090:
[----:B-1----:R1:W2:Y:S02]  /*190f0*/  SYNCS.PHASECHK.TRANS64.TRYWAIT P0, [R4+URZ+0x2e840], R3 ;  /* 0x02e84003040075a7 */ /* 0x0022a4000800017f */
[----:B--2---:R-:W-:Y:S05]  /*19100*/  @!P0 NANOSLEEP.SYNCS 0x989680 ;  /* 0x009896800000895d */ /* 0x004fea0003900000 */
[----:B------:R-:W2:Y:S02]  /*19110*/  @!P0 SYNCS.PHASECHK.TRANS64 P0, [R4+URZ+0x2e840], R3 ;  /* 0x02e84003040085a7 */ /* 0x000ea4000800007f */
[----:B--2---:R-:W-:Y:S05]  /*19120*/  @!P0 BRA `(.L_x_2090) ;  /* 0xfffffffc00f08947 */ /* 0x004fea000383ffff */
[----:B------:R-:W-:Y:S05]  /*19130*/  BRA `(.L_x_2160) ;  /* 0xffffffc400247947 */ /* 0x000fea000383ffff */
.L_x_2094:
[----:B------:R-:W-:Y:S01]  /*19140*/  IMAD.MOV.U32 R13, RZ, RZ, R0 ;  /* 0x000000ffff0d7224 */ /* 0x000fe200078e0000 */
[----:B------:R-:W-:Y:S01]  /*19150*/  LOP3.LUT R6, R6, 0x7f, RZ, 0xc0, !PT ;  /* 0x0000007f06067812 */ /* 0x000fe200078ec0ff */
[----:B------:R-:W-:Y:S02]  /*19160*/  IMAD.MOV.U32 R12, RZ, RZ, RZ ;  /* 0x000000ffff0c7224 */ /* 0x000fe400078e00ff */
[----:B------:R-:W-:Y:S01]  /*19170*/  IMAD.MOV.U32 R11, RZ, RZ, 0x181f ;  /* 0x0000181fff0b7424 */ /* 0x000fe200078e00ff */
[----:B------:R-:W-:Y:S01]  /*19180*/  SHF.R.U32.HI R8, RZ, 0x3, R6 ;  /* 0x00000003ff087819 */ /* 0x000fe20000011606 */
[----:B------:R-:W-:Y:S02]  /*19190*/  IMAD.MOV.U32 R15, RZ, RZ, -0x1 ;  /* 0xffffffffff0f7424 */ /* 0x000fe400078e00ff */
[----:B------:R-:W-:Y:S02]  /*191a0*/  IMAD R3, R19, R5, RZ ;  /* 0x0000000513037224 */ /* 0x000fe400078e02ff */
[----:B------:R-:W-:-:S07]  /*191b0*/  IMAD R4, R7, 0x80, R8 ;  /* 0x0000008007047824 */ /* 0x000fce00078e0208 */
[----:B-----5:R-:W-:Y:S05]  /*191c0*/  WARPSYNC.COLLECTIVE R15, `(.L_x_2161) ;  /* 0x000000000f087348 */ /* 0x020fea0003c00000 */
[----:B------:R0:W1:Y:S02]  /*191d0*/  SHFL.IDX P6, R14, R13, R12, R11 ;  /* 0x0000000c0d0e7389 */ /* 0x00006400000c000b */
[----:B01---5:R-:W-:Y:S01]  /*191e0*/  ENDCOLLECTIVE ;  /* 0x000000000000791b */ /* 0x023fe20003800000 */
.L_x_2161:
[C---:B------:R-:W-:Y:S01]  /*191f0*/  VIADD R8, R4.reuse, 0x60 ;  /* 0x0000006004087836 */ /* 0x040fe20000000000 */
[----:B------:R-:W-:Y:S01]  /*19200*/  ISETP.GE.AND P1, PT, R4, R3, PT ;  /* 0x000000030400720c */ /* 0x000fe20003f26270 */
[----:B------:R-:W-:Y:S02]  /*19210*/  IMAD.MOV.U32 R13, RZ, RZ, R2 ;  /* 0x000000ffff0d7224 */ /* 0x000fe400078e0002 */
[----:B------:R-:W-:-:S10]  /*19220*/  IMAD.MOV.U32 R5, RZ, RZ, R14 ;  /* 0x000000ffff057224 */ /* 0x000fd400078e000e */
[----:B------:R-:W-:Y:S05]  /*19230*/  WARPSYNC.COLLECTIVE R15, `(.L_x_2162) ;  /* 0x000000000f087348 */ /* 0x000fea0003c00000 */
[----:B------:R0:W1:Y:S02]  /*19240*/  SHFL.IDX P6, R14, R13, R12, R11 ;  /* 0x0000000c0d0e7389 */ /* 0x00006400000c000b */
[----:B01----:R-:W-:Y:S01]  /*19250*/  ENDCOLLECTIVE ;  /* 0x000000000000791b */ /* 0x003fe20003800000 */
.L_x_2162:
[----:B------:R-:W-:Y:S02]  /*19260*/  IMAD.MOV.U32 R13, RZ, RZ, R0 ;  /* 0x000000ffff0d7224 */ /* 0x000fe400078e0000 */
[----:B------:R-:W-:Y:S02]  /*19270*/  IMAD.MOV.U32 R12, RZ, RZ, 0x1 ;  /* 0x00000001ff0c7424 */ /* 0x000fe400078e00ff */
[----:B------:R-:W-:-:S07]  /*19280*/  IMAD.MOV.U32 R6, RZ, RZ, R14 ;  /* 0x000000ffff067224 */ /* 0x000fce00078e000e */
[----:B------:R-:W-:Y:S05]  /*19290*/  WARPSYNC.COLLECTIVE R15, `(.L_x_2163) ;  /* 0x000000000f087348 */ /* 0x000fea0003c00000 */
[----:B------:R0:W1:Y:S02]  /*192a0*/  SHFL.IDX P6, R14, R13, R12, R11 ;  /* 0x0000000c0d0e7389 */ /* 0x00006400000c000b */
[----:B01----:R-:W-:Y:S01]  /*192b0*/  ENDCOLLECTIVE ;  /* 0x000000000000791b */ /* 0x003fe20003800000 */
.L_x_2163:
        /* <DEDUP_REMOVED lines=14> */
.L_x_2164:
[----:B------:R-:W-:Y:S02]  /*193a0*/  IMAD.MOV.U32 R13, RZ, RZ, R0 ;  /* 0x000000ffff0d7224 */ /* 0x000fe400078e0000 */
[----:B------:R-:W-:Y:S02]  /*193b0*/  IMAD.MOV.U32 R12, RZ, RZ, 0x2 ;  /* 0x00000002ff0c7424 */ /* 0x000fe400078e00ff */
[----:B------:R-:W-:-:S07]  /*193c0*/  IMAD.MOV.U32 R6, RZ, RZ, R14 ;  /* 0x000000ffff067224 */ /* 0x000fce00078e000e */
[----:B------:R-:W-:Y:S05]  /*193d0*/  WARPSYNC.COLLECTIVE R15, `(.L_x_2165) ;  /* 0x000000000f087348 */ /* 0x000fea0003c00000 */
[----:B------:R0:W1:Y:S02]  /*193e0*/  SHFL.IDX P6, R14, R13, R12, R11 ;  /* 0x0000000c0d0e7389 */ /* 0x00006400000c000b */
[----:B01----:R-:W-:Y:S01]  /*193f0*/  ENDCOLLECTIVE ;  /* 0x000000000000791b */ /* 0x003fe20003800000 */
.L_x_2165:
        /* <DEDUP_REMOVED lines=14> */
.L_x_2166:
[----:B------:R-:W-:Y:S02]  /*194e0*/  IMAD.MOV.U32 R13, RZ, RZ, R0 ;  /* 0x000000ffff0d7224 */ /* 0x000fe400078e0000 */
[----:B------:R-:W-:Y:S02]  /*194f0*/  IMAD.MOV.U32 R12, RZ, RZ, 0x3 ;  /* 0x00000003ff0c7424 */ /* 0x000fe400078e00ff */
[----:B------:R-:W-:-:S07]  /*19500*/  IMAD.MOV.U32 R6, RZ, RZ, R14 ;  /* 0x000000ffff067224 */ /* 0x000fce00078e000e */
[----:B------:R-:W-:Y:S05]  /*19510*/  WARPSYNC.COLLECTIVE R15, `(.L_x_2167) ;  /* 0x000000000f087348 */ /* 0x000fea0003c00000 */
[----:B------:R0:W1:Y:S02]  /*19520*/  SHFL.IDX P6, R14, R13, R12, R11 ;  /* 0x0000000c0d0e7389 */ /* 0x00006400000c000b */
[----:B01----:R-:W-:Y:S01]  /*19530*/  ENDCOLLECTIVE ;  /* 0x000000000000791b */ /* 0x003fe20003800000 */
.L_x_2167:
        /* <DEDUP_REMOVED lines=14> */
.L_x_2168:
[----:B------:R-:W-:Y:S02]  /*19620*/  IMAD.MOV.U32 R13, RZ, RZ, R0 ;  /* 0x000000ffff0d7224 */ /* 0x000fe400078e0000 */
[----:B------:R-:W-:Y:S02]  /*19630*/  IMAD.MOV.U32 R12, RZ, RZ, 0x4 ;  /* 0x00000004ff0c7424 */ /* 0x000fe400078e00ff */
[----:B------:R-:W-:-:S07]  /*19640*/  IMAD.MOV.U32 R6, RZ, RZ, R14 ;  /* 0x000000ffff067224 */ /* 0x000fce00078e000e */
[----:B------:R-:W-:Y:S05]  /*19650*/  WARPSYNC.COLLECTIVE R15, `(.L_x_2169) ;  /* 0x000000000f087348 */ /* 0x000fea0003c00000 */
[----:B------:R0:W1:Y:S02]  /*19660*/  SHFL.IDX P6, R14, R13, R12, R11 ;  /* 0x0000000c0d0e7389 */ /* 0x00006400000c000b */
[----:B01----:R-:W-:Y:S01]  /*19670*/  ENDCOLLECTIVE ;  /* 0x000000000000791b */ /* 0x003fe20003800000 */
.L_x_2169:
        /* <DEDUP_REMOVED lines=14> */
.L_x_2170:
[----:B------:R-:W-:Y:S02]  /*19760*/  IMAD.MOV.U32 R13, RZ, RZ, R0 ;  /* 0x000000ffff0d7224 */ /* 0x000fe400078e0000 */
[----:B------:R-:W-:Y:S02]  /*19770*/  IMAD.MOV.U32 R12, RZ, RZ, 0x5 ;  /* 0x00000005ff0c7424 */ /* 0x000fe400078e00ff */
[----:B------:R-:W-:-:S07]  /*19780*/  IMAD.MOV.U32 R6, RZ, RZ, R14 ;  /* 0x000000ffff067224 */ /* 0x000fce00078e000e */
[----:B------:R-:W-:Y:S05]  /*19790*/  WARPSYNC.COLLECTIVE R15, `(.L_x_2171) ;  /* 0x000000000f087348 */ /* 0x000fea0003c00000 */
[----:B------:R0:W1:Y:S02]  /*197a0*/  SHFL.IDX P6, R14, R13, R12, R11 ;  /* 0x0000000c0d0e7389 */ /* 0x00006400000c000b */
[----:B01----:R-:W-:Y:S01]  /*197b0*/  ENDCOLLECTIVE ;  /* 0x000000000000791b */ /* 0x003fe20003800000 */
.L_x_2171:
        /* <DEDUP_REMOVED lines=14> */
.L_x_2172:
[----:B------:R-:W-:Y:S02]  /*198a0*/  IMAD.MOV.U32 R13, RZ, RZ, R0 ;  /* 0x000000ffff0d7224 */ /* 0x000fe400078e0000 */
[----:B------:R-:W-:Y:S02]  /*198b0*/  IMAD.MOV.U32 R12, RZ, RZ, 0x6 ;  /* 0x00000006ff0c7424 */ /* 0x000fe400078e00ff */
[----:B------:R-:W-:-:S07]  /*198c0*/  IMAD.MOV.U32 R6, RZ, RZ, R14 ;  /* 0x000000ffff067224 */ /* 0x000fce00078e000e */
[----:B------:R-:W-:Y:S05]  /*198d0*/  WARPSYNC.COLLECTIVE R15, `(.L_x_2173) ;  /* 0x000000000f087348 */ /* 0x000fea0003c00000 */
[----:B------:R0:W1:Y:S02]  /*198e0*/  SHFL.IDX P6, R14, R13, R12, R11 ;  /* 0x0000000c0d0e7389 */ /* 0x00006400000c000b */
[----:B01----:R-:W-:Y:S01]  /*198f0*/  ENDCOLLECTIVE ;  /* 0x000000000000791b */ /* 0x003fe20003800000 */
.L_x_2173:
        /* <DEDUP_REMOVED lines=13> */
.L_x_2174:
[----:B------:R-:W-:Y:S02]  /*199d0*/  IMAD.MOV.U32 R13, RZ, RZ, R0 ;  /* 0x000000ffff0d7224 */ /* 0x000fe400078e0000 */
[----:B------:R-:W-:Y:S02]  /*199e0*/  IMAD.MOV.U32 R12, RZ, RZ, 0x7 ;  /* 0x00000007ff0c7424 */ /* 0x000fe400078e00ff */
[----:B------:R-:W-:-:S07]  /*199f0*/  IMAD.MOV.U32 R6, RZ, RZ, R14 ;  /* 0x000000ffff067224 */ /* 0x000fce00078e000e */
[----:B------:R-:W-:Y:S05]  /*19a00*/  WARPSYNC.COLLECTIVE R15, `(.L_x_2175) ;  /* 0x000000000f087348 */ /* 0x000fea0003c00000 */
[----:B------:R0:W1:Y:S02]  /*19a10*/  SHFL.IDX P6, R14, R13, R12, R11 ;  /* 0x0000000c0d0e7389 */ /* 0x00006400000c000b */
[----:B01----:R-:W-:Y:S01]  /*19a20*/  ENDCOLLECTIVE ;  /* 0x000000000000791b */ /* 0x003fe20003800000 */
.L_x_2175:
        /* <DEDUP_REMOVED lines=12> */
.L_x_2176:
[----:B------:R-:W-:Y:S01]  /*19af0*/  IMAD.MOV.U32 R2, RZ, RZ, R14 ;  /* 0x000000ffff027224 */ /* 0x000fe200078e000e */
[----:B------:R-:W-:Y:S06]  /*19b00*/  BRA `(.L_x_2177) ;  /* 0xffffffc4006c7947 */ /* 0x000fec000383ffff */
.L_x_2097:
[----:B-1----:R1:W2:Y:S02]  /*19b10*/  SYNCS.PHASECHK.TRANS64.TRYWAIT P0, [R18+URZ+0x2e820], R0 ;  /* 0x02e82000120075a7 */ /* 0x0022a4000800017f */
[----:B--2---:R-:W-:Y:S05]  /*19b20*/  @!P0 NANOSLEEP.SYNCS 0x989680 ;  /* 0x009896800000895d */ /* 0x004fea0003900000 */
[----:B------:R-:W2:Y:S02]  /*19b30*/  @!P0 SYNCS.PHASECHK.TRANS64 P0, [R18+URZ+0x2e820], R0 ;  /* 0x02e82000120085a7 */ /* 0x000ea4000800007f */
[----:B--2---:R-:W-:Y:S05]  /*19b40*/  @!P0 BRA `(.L_x_2097) ;  /* 0xfffffffc00f08947 */ /* 0x004fea000383ffff */
[----:B------:R-:W-:Y:S05]  /*19b50*/  BRA `(.L_x_2178) ;  /* 0xffffffc400c87947 */ /* 0x000fea000383ffff */
.L_x_2103:
[----:B--2---:R2:W3:Y:S02]  /*19b60*/  SYNCS.PHASECHK.TRANS64.TRYWAIT P0, [R4+URZ+0x2e880], R3 ;  /* 0x02e88003040075a7 */ /* 0x0044e4000800017f */
[----:B---3--:R-:W-:Y:S05]  /*19b70*/  @!P0 NANOSLEEP.SYNCS 0x989680 ;  /* 0x009896800000895d */ /* 0x008fea0003900000 */
[----:B------:R-:W3:Y:S02]  /*19b80*/  @!P0 SYNCS.PHASECHK.TRANS64 P0, [R4+URZ+0x2e880], R3 ;  /* 0x02e88003040085a7 */ /* 0x000ee4000800007f */
[----:B---3--:R-:W-:Y:S05]  /*19b90*/  @!P0 BRA `(.L_x_2103) ;  /* 0xfffffffc00f08947 */ /* 0x008fea000383ffff */
[----:B------:R-:W-:Y:S05]  /*19ba0*/  BRA `(.L_x_2179) ;  /* 0xffffffc8007c7947 */ /* 0x000fea000383ffff */
.L_x_2108:
[----:B0-----:R0:W3:Y:S02]  /*19bb0*/  SYNCS.PHASECHK.TRANS64.TRYWAIT P0, [R4+URZ+0x2e840], R3 ;  /* 0x02e84003040075a7 */ /* 0x0010e4000800017f */
[----:B---3--:R-:W-:Y:S05]  /*19bc0*/  @!P0 NANOSLEEP.SYNCS 0x989680 ;  /* 0x009896800000895d */ /* 0x008fea0003900000 */
[----:B------:R-:W3:Y:S02]  /*19bd0*/  @!P0 SYNCS.PHASECHK.TRANS64 P0, [R4+URZ+0x2e840], R3 ;  /* 0x02e84003040085a7 */ /* 0x000ee4000800007f */
[----:B---3--:R-:W-:Y:S05]  /*19be0*/  @!P0 BRA `(.L_x_2108) ;  /* 0xfffffffc00f08947 */ /* 0x008fea000383ffff */
[----:B------:R-:W-:Y:S05]  /*19bf0*/  BRA `(.L_x_2180) ;  /* 0xffffffc800fc7947 */ /* 0x000fea000383ffff */
.L_x_2114:
[----:B--2---:R2:W3:Y:S02]  /*19c00*/  SYNCS.PHASECHK.TRANS64.TRYWAIT P0, [R19+URZ+0x2e870], R2 ;  /* 0x02e87002130075a7 */ /* 0x0044e4000800017f */
[----:B---3--:R-:W-:Y:S05]  /*19c10*/  @!P0 NANOSLEEP.SYNCS 0x989680 ;  /* 0x009896800000895d */ /* 0x008fea0003900000 */
[----:B------:R-:W3:Y:S02]  /*19c20*/  @!P0 SYNCS.PHASECHK.TRANS64 P0, [R19+URZ+0x2e870], R2 ;  /* 0x02e87002130085a7 */ /* 0x000ee4000800007f */
[----:B---3--:R-:W-:Y:S05]  /*19c30*/  @!P0 BRA `(.L_x_2114) ;  /* 0xfffffffc00f08947 */ /* 0x008fea000383ffff */
[----:B------:R-:W-:Y:S05]  /*19c40*/  BRA `(.L_x_2181) ;  /* 0xffffffcc00987947 */ /* 0x000fea000383ffff */
.L_x_2116:
[----:B--2---:R2:W3:Y:S02]  /*19c50*/  SYNCS.PHASECHK.TRANS64.TRYWAIT P0, [R19+URZ+0x2e860], R2 ;  /* 0x02e86002130075a7 */ /* 0x0044e4000800017f */
[----:B---3--:R-:W-:Y:S05]  /*19c60*/  @!P0 NANOSLEEP.SYNCS 0x989680 ;  /* 0x009896800000895d */ /* 0x008fea0003900000 */
[----:B------:R-:W3:Y:S02]  /*19c70*/  @!P0 SYNCS.PHASECHK.TRANS64 P0, [R19+URZ+0x2e860], R2 ;  /* 0x02e86002130085a7 */ /* 0x000ee4000800007f */
[----:B---3--:R-:W-:Y:S05]  /*19c80*/  @!P0 BRA `(.L_x_2116) ;  /* 0xfffffffc00f08947 */ /* 0x008fea000383ffff */
[----:B------:R-:W-:Y:S05]  /*19c90*/  BRA `(.L_x_2182) ;  /* 0xffffffcc00a07947 */ /* 0x000fea000383ffff */
.L_x_2123:
[----:B-1----:R1:W2:Y:S02]  /*19ca0*/  SYNCS.PHASECHK.TRANS64.TRYWAIT P1, [R16+URZ+0x2e870], R3 ;  /* 0x02e87003100075a7 */ /* 0x0022a4000802017f */
[----:B--2---:R-:W-:Y:S05]  /*19cb0*/  @!P1 NANOSLEEP.SYNCS 0x989680 ;  /* 0x009896800000995d */ /* 0x004fea0003900000 */
[----:B------:R-:W2:Y:S02]  /*19cc0*/  @!P1 SYNCS.PHASECHK.TRANS64 P1, [R16+URZ+0x2e870], R3 ;  /* 0x02e87003100095a7 */ /* 0x000ea4000802007f */
[----:B--2---:R-:W-:Y:S05]  /*19cd0*/  @!P1 BRA `(.L_x_2123) ;  /* 0xfffffffc00f09947 */ /* 0x004fea000383ffff */
[----:B------:R-:W-:Y:S05]  /*19ce0*/  BRA `(.L_x_2183) ;  /* 0xffffffd400e07947 */ /* 0x000fea000383ffff */
.L_x_2125:
[----:B-1----:R1:W2:Y:S02]  /*19cf0*/  SYNCS.PHASECHK.TRANS64.TRYWAIT P1, [R16+URZ+0x2e860], R3 ;  /* 0x02e86003100075a7 */ /* 0x0022a4000802017f */
[----:B--2---:R-:W-:Y:S05]  /*19d00*/  @!P1 NANOSLEEP.SYNCS 0x989680 ;  /* 0x009896800000995d */ /* 0x004fea0003900000 */
[----:B------:R-:W2:Y:S02]  /*19d10*/  @!P1 SYNCS.PHASECHK.TRANS64 P1, [R16+URZ+0x2e860], R3 ;  /* 0x02e86003100095a7 */ /* 0x000ea4000802007f */
[----:B--2---:R-:W-:Y:S05]  /*19d20*/  @!P1 BRA `(.L_x_2125) ;  /* 0xfffffffc00f09947 */ /* 0x004fea000383ffff */
[----:B------:R-:W-:Y:S05]  /*19d30*/  BRA `(.L_x_2184) ;  /* 0xffffffd400e87947 */ /* 0x000fea000383ffff */
.L_x_2138:
[----:B0-----:R0:W1:Y:S02]  /*19d40*/  SYNCS.PHASECHK.TRANS64.TRYWAIT P0, [R0+URZ+0x2e820], R3 ;  /* 0x02e82003000075a7 */ /* 0x001064000800017f */
[----:B-1----:R-:W-:Y:S05]  /*19d50*/  @!P0 NANOSLEEP.SYNCS 0x989680 ;  /* 0x009896800000895d */ /* 0x002fea0003900000 */
[----:B------:R-:W1:Y:S02]  /*19d60*/  @!P0 SYNCS.PHASECHK.TRANS64 P0, [R0+URZ+0x2e820], R3 ;  /* 0x02e82003000085a7 */ /* 0x000e64000800007f */
[----:B-1----:R-:W-:Y:S05]  /*19d70*/  @!P0 BRA `(.L_x_2138) ;  /* 0xfffffffc00f08947 */ /* 0x002fea000383ffff */
[----:B------:R-:W-:Y:S05]  /*19d80*/  BRA `(.L_x_2185) ;  /* 0xffffffec00007947 */ /* 0x000fea000383ffff */
.L_x_2139:
        /* <DEDUP_REMOVED lines=11> */
.L_x_2187:
[----:B------:R-:W-:Y:S05]  /*19e40*/  BSYNC B0 ;  /* 0x0000000000007941 */ /* 0x000fea0003800000 */
.L_x_2186:
[----:B------:R-:W-:Y:S05]  /*19e50*/  BRA `(.L_x_2188) ;  /* 0xffffffe800e87947 */ /* 0x000fea000383ffff */
.L_x_2142:
[----:B------:R-:W-:Y:S01]  /*19e60*/  BSSY B1, `(.L_x_2189) ;  /* 0x0000006000017945 */ /* 0x000fe20003800000 */
[----:B------:R-:W-:-:S07]  /*19e70*/  IMAD.MOV.U32 R15, RZ, RZ, -0x1 ;  /* 0xffffffffff0f7424 */ /* 0x000fce00078e00ff */
[----:B01----:R-:W-:Y:S05]  /*19e80*/  WARPSYNC.COLLECTIVE R15, `(.L_x_2190) ;  /* 0x000000000f0c7348 */ /* 0x003fea0003c00000 */
[----:B------:R-:W-:Y:S02]  /*19e90*/  ELECT P6, UR62, PT ;  /* 0x00000000003e782f */ /* 0x000fe400038c0000 */
[----:B------:R-:W-:Y:S01]  /*19ea0*/  MOV R14, UR62 ;  /* 0x0000003e000e7c02 */ /* 0x000fe20008000f00 */
[----:B01----:R-:W-:Y:S10]  /*19eb0*/  ENDCOLLECTIVE ;  /* 0x000000000000791b */ /* 0x003ff40003800000 */
.L_x_2190:
[----:B------:R-:W-:Y:S05]  /*19ec0*/  BSYNC B1 ;  /* 0x0000000000017941 */ /* 0x000fea0003800000 */
.L_x_2189:
[----:B------:R-:W-:Y:S05]  /*19ed0*/  BRA `(.L_x_2191) ;  /* 0xffffffe800e07947 */ /* 0x000fea000383ffff */
.L_x_2144:
[----:B0-----:R0:W1:Y:S02]  /*19ee0*/  SYNCS.PHASECHK.TRANS64.TRYWAIT P1, [R6+URZ], R5 ;  /* 0x00000005060075a7 */ /* 0x001064000802017f */
[----:B-1----:R-:W-:Y:S05]  /*19ef0*/  @!P1 NANOSLEEP.SYNCS 0x989680 ;  /* 0x009896800000995d */ /* 0x002fea0003900000 */
[----:B------:R-:W1:Y:S02]  /*19f00*/  @!P1 SYNCS.PHASECHK.TRANS64 P1, [R6+URZ], R5 ;  /* 0x00000005060095a7 */ /* 0x000e64000802007f */
[----:B-1----:R-:W-:Y:S05]  /*19f10*/  @!P1 BRA `(.L_x_2144) ;  /* 0xfffffffc00f09947 */ /* 0x002fea000383ffff */
[----:B------:R-:W-:Y:S05]  /*19f20*/  BRA `(.L_x_2192) ;  /* 0xffffffec001c7947 */ /* 0x000fea000383ffff */
.L_x_2145:
[----:B-1----:R1:W2:Y:S02]  /*19f30*/  SYNCS.PHASECHK.TRANS64.TRYWAIT P1, [R7+URZ], R2 ;  /* 0x00000002070075a7 */ /* 0x0022a4000802017f */
[----:B--2---:R-:W-:Y:S05]  /*19f40*/  @!P1 NANOSLEEP.SYNCS 0x989680 ;  /* 0x009896800000995d */ /* 0x004fea0003900000 */
[----:B------:R-:W2:Y:S02]  /*19f50*/  @!P1 SYNCS.PHASECHK.TRANS64 P1, [R7+URZ], R2 ;  /* 0x00000002070095a7 */ /* 0x000ea4000802007f */
[----:B--2---:R-:W-:Y:S05]  /*19f60*/  @!P1 BRA `(.L_x_2145) ;  /* 0xfffffffc00f09947 */ /* 0x004fea000383ffff */
[----:B------:R-:W-:Y:S05]  /*19f70*/  BRA `(.L_x_2193) ;  /* 0xffffffec00107947 */ /* 0x000fea000383ffff */
.L_x_2147:
[----:B--2---:R2:W3:Y:S02]  /*19f80*/  SYNCS.PHASECHK.TRANS64.TRYWAIT P1, [R4+URZ+0x2e860], R5 ;  /* 0x02e86005040075a7 */ /* 0x0044e4000802017f */
[----:B---3--:R-:W-:Y:S05]  /*19f90*/  @!P1 NANOSLEEP.SYNCS 0x989680 ;  /* 0x009896800000995d */ /* 0x008fea0003900000 */
[----:B------:R-:W3:Y:S02]  /*19fa0*/  @!P1 SYNCS.PHASECHK.TRANS64 P1, [R4+URZ+0x2e860], R5 ;  /* 0x02e86005040095a7 */ /* 0x000ee4000802007f */
[----:B---3--:R-:W-:Y:S05]  /*19fb0*/  @!P1 BRA `(.L_x_2147) ;  /* 0xfffffffc00f09947 */ /* 0x008fea000383ffff */
[----:B------:R-:W-:Y:S05]  /*19fc0*/  BRA `(.L_x_2194) ;  /* 0xffffffec00147947 */ /* 0x000fea000383ffff */
.L_x_2149:
[----:B---3--:R3:W4:Y:S02]  /*19fd0*/  SYNCS.PHASECHK.TRANS64.TRYWAIT P1, [R3+URZ+0x2e860], R2 ;  /* 0x02e86002030075a7 */ /* 0x008724000802017f */
[----:B----4-:R-:W-:Y:S05]  /*19fe0*/  @!P1 NANOSLEEP.SYNCS 0x989680 ;  /* 0x009896800000995d */ /* 0x010fea0003900000 */
[----:B------:R-:W4:Y:S02]  /*19ff0*/  @!P1 SYNCS.PHASECHK.TRANS64 P1, [R3+URZ+0x2e860], R2 ;  /* 0x02e86002030095a7 */ /* 0x000f24000802007f */
[----:B----4-:R-:W-:Y:S05]  /*1a000*/  @!P1 BRA `(.L_x_2149) ;  /* 0xfffffffc00f09947 */ /* 0x010fea000383ffff */
[----:B------:R-:W-:Y:S05]  /*1a010*/  BRA `(.L_x_2195) ;  /* 0xffffffec00147947 */ /* 0x000fea000383ffff */
.L_x_2151:
[----:B----4-:R4:W0:Y:S02]  /*1a020*/  SYNCS.PHASECHK.TRANS64.TRYWAIT P0, [R4+URZ+0x2e880], R5 ;  /* 0x02e88005040075a7 */ /* 0x010824000800017f */
[----:B0-----:R-:W-:Y:S05]  /*1a030*/  @!P0 NANOSLEEP.SYNCS 0x989680 ;  /* 0x009896800000895d */ /* 0x001fea0003900000 */
[----:B------:R-:W0:Y:S02]  /*1a040*/  @!P0 SYNCS.PHASECHK.TRANS64 P0, [R4+URZ+0x2e880], R5 ;  /* 0x02e88005040085a7 */ /* 0x000e24000800007f */
[----:B0-----:R-:W-:Y:S05]  /*1a050*/  @!P0 BRA `(.L_x_2151) ;  /* 0xfffffffc00f08947 */ /* 0x001fea000383ffff */
[----:B------:R-:W-:Y:S05]  /*1a060*/  BRA `(.L_x_2152) ;  /* 0xffffffec00107947 */ /* 0x000fea000383ffff */
.L_x_2196:
        /* <DEDUP_REMOVED lines=9> */
.L_x_2684:


//--------------------- .text._ZN7cutlass13device_kernelIN5flash11enable_sm90INS1_16FlashAttnFwdSm90INS1_25CollectiveMainloopFwdSm90ILi2EN4cute5tupleIJNS5_1CILi1EEES8_S8_EEENS6_IJNS7_ILi128EEENS7_ILi224EEESA_EEELi128ENS_12float_e4m3_tEfNS_4arch4Sm90ELb1ELb0ELb1ELb1ELb0ELb1ELb0ELb1ELb1ELb1ELb0ELb0EEENS1_21CollectiveEpilogueFwdINS6_IJSA_SA_SB_EEES9_NS_10bfloat16_tESF_Li256ELb1ELb1ELb0ELb1EEENS1_36VarlenDynamicPersistentTileSchedulerILi128ELi224ELi256ELi128ELb0ELb1ELb1ELb1ELb1ELb1EEEEEEEEEvNT_6ParamsE --------------------------
	.section	.text._ZN7cutlass13device_kernelIN5flash11enable_sm90INS1_16FlashAttnFwdSm90INS1_25CollectiveMainloopFwdSm90ILi2EN4cute5tupleIJNS5_1CILi1EEES8_S8_EEENS6_IJNS7_ILi128EEENS7_ILi224EEESA_EEELi128ENS_12float_e4m3_tEfNS_4arch4Sm90ELb1ELb0ELb1ELb1ELb0ELb1ELb0ELb1ELb1ELb1ELb0ELb0EEENS1_21CollectiveEpilogueFwdINS6_IJSA_SA_SB_EEES9_NS_10bfloat16_tESF_Li256ELb1ELb1ELb0ELb1EEENS1_36VarlenDynamicPersistentTileSchedulerILi128ELi224ELi256ELi128ELb0ELb1ELb1ELb1ELb1ELb1EEEEEEEEEvNT_6ParamsE,"ax",@progbits
	.align	128
.text._ZN7cutlass13device_kernelIN5flash11enable_sm90INS1_16FlashAttnFwdSm90INS1_25CollectiveMainloopFwdSm90ILi2EN4cute5tupleIJNS5_1CILi1EEES8_S8_EEENS6_IJNS7_ILi128EEENS7_ILi224EEESA_EEELi128ENS_12float_e4m3_tEfNS_4arch4Sm90ELb1ELb0ELb1ELb1ELb0ELb1ELb0ELb1ELb1ELb1ELb0ELb0EEENS1_21CollectiveEpilogueFwdINS6_IJSA_SA_SB_EEES9_NS_10bfloat16_tESF_Li256ELb1ELb1ELb0ELb1EEENS1_36VarlenDynamicPersistentTileSchedulerILi128ELi224ELi256ELi128ELb0ELb1ELb1ELb1ELb1ELb1EEEEEEEEEvNT_6ParamsE:
        .type           _ZN7cutlass13device_kernelIN5flash11enable_sm90INS1_16FlashAttnFwdSm90INS1_25CollectiveMainloopFwdSm90ILi2EN4cute5tupleIJNS5_1CILi1EEES8_S8_EEENS6_IJNS7_ILi128EEENS7_ILi224EEESA_EEELi128ENS_12float_e4m3_tEfNS_4arch4Sm90ELb1ELb0ELb1ELb1ELb0ELb1ELb0ELb1ELb1ELb1ELb0ELb0EEENS1_21CollectiveEpilogueFwdINS6_IJSA_SA_SB_EEES9_NS_10bfloat16_tESF_Li256ELb1ELb1ELb0ELb1EEENS1_36VarlenDynamicPersistentTileSchedulerILi128ELi224ELi256ELi128ELb0ELb1ELb1ELb1ELb1ELb1EEEEEEEEEvNT_6ParamsE,@function
        .size           _ZN7cutlass13device_kernelIN5flash11enable_sm90INS1_16FlashAttnFwdSm90INS1_25CollectiveMainloopFwdSm90ILi2EN4cute5tupleIJNS5_1CILi1EEES8_S8_EEENS6_IJNS7_ILi128EEENS7_ILi224EEESA_EEELi128ENS_12float_e4m3_tEfNS_4arch4Sm90ELb1ELb0ELb1ELb1ELb0ELb1ELb0ELb1ELb1ELb1ELb0ELb0EEENS1_21CollectiveEpilogueFwdINS6_IJSA_SA_SB_EEES9_NS_10bfloat16_tESF_Li256ELb1ELb1ELb0ELb1EEENS1_36VarlenDynamicPersistentTileSchedulerILi128ELi224ELi256ELi128ELb0ELb1ELb1ELb1ELb1ELb1EEEEEEEEEvNT_6ParamsE,(.L_x_2685 - _ZN7cutlass13device_kernelIN5flash11enable_sm90INS1_16FlashAttnFwdSm90INS1_25CollectiveMainloopFwdSm90ILi2EN4cute5tupleIJNS5_1CILi1EEES8_S8_EEENS6_IJNS7_ILi128EEENS7_ILi224EEESA_EEELi128ENS_12float_e4m3_tEfNS_4arch4Sm90ELb1ELb0ELb1ELb1ELb0ELb1ELb0ELb1ELb1ELb1ELb0ELb0EEENS1_21CollectiveEpilogueFwdINS6_IJSA_SA_SB_EEES9_NS_10bfloat16_tESF_Li256ELb1ELb1ELb0ELb1EEENS1_36VarlenDynamicPersistentTileSchedulerILi128ELi224ELi256ELi128ELb0ELb1ELb1ELb1ELb1ELb1EEEEEEEEEvNT_6ParamsE)
        .other          _ZN7cutlass13device_kernelIN5flash11enable_sm90INS1_16FlashAttnFwdSm90INS1_25CollectiveMainloopFwdSm90ILi2EN4cute5tupleIJNS5_1CILi1EEES8_S8_EEENS6_IJNS7_ILi128EEENS7_ILi224EEESA_EEELi128ENS_12float_e4m3_tEfNS_4arch4Sm90ELb1ELb0ELb1ELb1ELb0ELb1ELb0ELb1ELb1ELb1ELb0ELb0EEENS1_21CollectiveEpilogueFwdINS6_IJSA_SA_SB_EEES9_NS_10bfloat16_tESF_Li256ELb1ELb1ELb0ELb1EEENS1_36VarlenDynamicPersistentTileSchedulerILi128ELi224ELi256ELi128ELb0ELb1ELb1ELb1ELb1ELb1EEEEEEEEEvNT_6ParamsE,@"STO_CUDA_ENTRY STV_DEFAULT"
_ZN7cutlass13device_kernelIN5flash11enable_sm90INS1_16FlashAttnFwdSm90INS1_25CollectiveMainloopFwdSm90ILi2EN4cute5tupleIJNS5_1CILi1EEES8_S8_EEENS6_IJNS7_ILi128EEENS7_ILi224EEESA_EEELi128ENS_12float_e4m3_tEfNS_4arch4Sm90ELb1ELb0ELb1ELb1ELb0ELb1ELb0ELb1ELb1ELb1ELb0ELb0EEENS1_21CollectiveEpilogueFwdINS6_IJSA_SA_SB_EEES9_NS_10bfloat16_tESF_Li256ELb1ELb1ELb0ELb1EEENS1_36VarlenDynamicPersistentTileSchedulerILi128ELi224ELi256ELi128ELb0ELb1ELb1ELb1ELb1ELb1EEEEEEEEEvNT_6ParamsE:
        /* <DEDUP_REMOVED lines=24> */
.L_x_2198:
[----:B------:R-:W-:Y:S05]  /*0180*/  BSYNC B0 ;  /* 0x0000000000007941 */ /* 0x000fea0003800000 */
.L_x_2197:
        /* <DEDUP_REMOVED lines=41> */
.L_x_2199:
        /* <DEDUP_REMOVED lines=22> */
.L_x_2200:
        /* <DEDUP_REMOVED lines=18> */
.L_x_2201:
        /* <DEDUP_REMOVED lines=22> */
.L_x_2202:
        /* <DEDUP_REMOVED lines=22> */
.L_x_2203:
[----:B0-----:R-:W-:Y:S01]  /*0960*/  UMOV UR4, 0x1 ;  /* 0x0000000100047882 */ /* 0x001fe20000000000 */
[----:B------:R-:W-:Y:S01]  /*0970*/  PLOP3.LUT P0, PT, PT, PT, UP0, 0x80, 0x0 ;  /* 0x000000000000781c */ /* 0x000fe20003f0f008 */
[----:B------:R-:W-:Y:S01]  /*0980*/  USEL UR4, UR4, 0x2, !UP0 ;  /* 0x0000000204047887 */ /* 0x000fe2000c000000 */
[----:B------:R-:W-:Y:S01]  /*0990*/  NOP ;  /* 0x0000000000007918 */ /* 0x000fe20000000000 */
[----:B------:R-:W-:Y:S04]  /*09a0*/  BSSY B8, `(.L_x_2204) ;  /* 0x0002bcc000087945 */ /* 0x000fe80003800000 */
[----:B------:R-:W-:-:S05]  /*09b0*/  IMAD.U32 R2, RZ, RZ, UR4 ;  /* 0x00000004ff027e24 */ /* 0x000fca000f8e00ff */
[----:B------:R0:W-:Y:S01]  /*09c0*/  STL [R1+0xb4], R2 ;  /* 0x0000b40201007387 */ /* 0x0001e20000100800 */
[----:B-12-4-:R-:W-:Y:S06]  /*09d0*/  BAR.SYNC.DEFER_BLOCKING 0x0 ;  /* 0x0000000000007b1d */ /* 0x016fec0000010000 */
[----:B------:R-:W-:Y:S05]  /*09e0*/  @!P0 BRA `(.L_x_2205) ;  /* 0x0000024c00f08947 */ /* 0x000fea0003800000 */
.L_x_2206:
        /* <DEDUP_REMOVED lines=9> */
[----:B------:R-:W-:Y:S01]  /*0a80*/  IMAD.U32 R16, RZ, RZ, UR4 ;  /* 0x00000004ff107e24 */ /* 0x000fe2000f8e00ff */
[----:B-1----:R-:W-:Y:S01]  /*0a90*/  SHF.R.U32.HI R0, RZ, 0x7, R0 ;  /* 0x00000007ff007819 */ /* 0x002fe20000011600 */
[----:B------:R-:W-:-:S03]  /*0aa0*/  ULDC UR4, c[0x0][0xc3c] ;  /* 0x00030f0000047ab9 */ /* 0x000fc60000000800 */
        /* <DEDUP_REMOVED lines=10> */
[----:B------:R-:W-:Y:S01]  /*0b50*/  MOV R234, RZ ;  /* 0x000000ff00ea7202 */ /* 0x000fe20000000f00 */
[----:B------:R-:W-:Y:S01]  /*0b60*/  IMAD.MOV.U32 R231, RZ, RZ, RZ ;  /* 0x000000ffffe77224 */ /* 0x000fe200078e00ff */
[----:B------:R-:W0:Y:S01]  /*0b70*/  S2R R0, SR_TID.X ;  /* 0x0000000000007919 */ /* 0x000e220000002100 */
[----:B------:R-:W-:Y:S01]  /*0b80*/  STL [R1+0x64], R13 ;  /* 0x0000640d01007387 */ /* 0x000fe20000100800 */
        /* <DEDUP_REMOVED lines=8> */
[----:B------:R-:W-:-:S03]  /*0c10*/  ULOP3.LUT UR4, UR4, 0x1, URZ, 0xfc, !UPT ;  /* 0x0000000104047892 */ /* 0x000fc6000f8efc3f */
[----:B------:R-:W-:Y:S02]  /*0c20*/  SHF.R.S32.HI R6, RZ, 0x1f, R11 ;  /* 0x0000001fff067819 */ /* 0x000fe4000001140b */
[----:B------:R-:W-:Y:S02]  /*0c30*/  LOP3.LUT R2, R2, 0x3fffffe, RZ, 0xc0, !PT ;  /* 0x03fffffe02027812 */ /* 0x000fe400078ec0ff */
[CC--:B------:R-:W-:Y:S02]  /*0c40*/  LEA.HI R8, R6.reuse, R11.reuse, RZ, 0x2 ;  /* 0x0000000b06087211 */ /* 0x0c0fe400078f10ff */
[----:B------:R-:W-:Y:S01]  /*0c50*/  LEA.HI R6, R6, R11, RZ, 0x5 ;  /* 0x0000000b06067211 */ /* 0x000fe200078f28ff */
[----:B------:R-:W-:Y:S01]  /*0c60*/  IMAD.IADD R2, R17, 0x1, -R2 ;  /* 0x0000000111027824 */ /* 0x000fe200078e0a02 */
[--C-:B------:R-:W-:Y:S01]  /*0c70*/  SHF.R.S32.HI R5, RZ, 0x2, R8.reuse ;  /* 0x00000002ff057819 */ /* 0x100fe20000011408 */
[----:B------:R-:W-:Y:S01]  /*0c80*/  IMAD.MOV.U32 R17, RZ, RZ, RZ ;  /* 0x000000ffff117224 */ /* 0x000fe200078e00ff */
[----:B------:R-:W-:-:S02]  /*0c90*/  SHF.R.S32.HI R4, RZ, 0x1f, R8 ;  /* 0x0000001fff047819 */ /* 0x000fc40000011408 */
[----:B------:R-:W-:Y:S02]  /*0ca0*/  SHF.R.S32.HI R6, RZ, 0x5, R6 ;  /* 0x00000005ff067819 */ /* 0x000fe40000011406 */
[----:B------:R-:W-:Y:S02]  /*0cb0*/  LEA.HI R3, R4, R5, RZ, 0x3 ;  /* 0x0000000504037211 */ /* 0x000fe400078f18ff */
        /* <DEDUP_REMOVED lines=9> */
[----:B------:R-:W-:-:S02]  /*0d50*/  IADD3 R5, R12, -R5, RZ ;  /* 0x800000050c057210 */ /* 0x000fc40007ffe0ff */
[----:B------:R-:W-:Y:S01]  /*0d60*/  LOP3.LUT R18, R3, 0xfffffc00, RZ, 0xc0, !PT ;  /* 0xfffffc0003127812 */ /* 0x000fe200078ec0ff */
[----:B------:R-:W-:Y:S01]  /*0d70*/  IMAD R10, R2, 0x40, R9 ;  /* 0x00000040020a7824 */ /* 0x000fe200078e0209 */
[----:B------:R-:W-:Y:S02]  /*0d80*/  LOP3.LUT R4, R4, 0x1ffffffe, RZ, 0xc0, !PT ;  /* 0x1ffffffe04047812 */ /* 0x000fe400078ec0ff */
[----:B------:R-:W-:Y:S01]  /*0d90*/  LEA.HI R2, R0, R12, RZ, 0x3 ;  /* 0x0000000c00027211 */ /* 0x000fe200078f18ff */
[----:B------:R-:W-:Y:S01]  /*0da0*/  IMAD R5, R5, 0x40, R18 ;  /* 0x0000004005057824 */ /* 0x000fe200078e0212 */
[----:B------:R-:W-:Y:S01]  /*0db0*/  LOP3.LUT R8, R8, 0x7ffffffc, RZ, 0xc0, !PT ;  /* 0x7ffffffc08087812 */ /* 0x000fe200078ec0ff */
[----:B------:R-:W-:-:S04]  /*0dc0*/  IMAD.IADD R4, R7, 0x1, -R4 ;  /* 0x0000000107047824 */ /* 0x000fc800078e0a04 */
[----:B------:R-:W-:Y:S02]  /*0dd0*/  IMAD R3, R4, 0x8, R5 ;  /* 0x0000000804037824 */ /* 0x000fe400078e0205 */
[----:B------:R-:W-:Y:S01]  /*0de0*/  IMAD.U32 R4, RZ, RZ, UR4 ;  /* 0x00000004ff047e24 */ /* 0x000fe2000f8e00ff */
[----:B------:R-:W-:Y:S02]  /*0df0*/  UMOV UR4, URZ ;  /* 0x0000003f00047c82 */ /* 0x000fe40008000000 */
[----:B------:R0:W-:Y:S04]  /*0e00*/  STL [R1+0xb0], R3 ;  /* 0x0000b00301007387 */ /* 0x0001e80000100800 */
[----:B------:R1:W-:Y:S04]  /*0e10*/  STL [R1+0x68], R14 ;  /* 0x0000680e01007387 */ /* 0x0003e80000100800 */
[----:B------:R2:W-:Y:S01]  /*0e20*/  STL [R1+0x6c], R15 ;  /* 0x00006c0f01007387 */ /* 0x0005e20000100800 */
[----:B0-----:R-:W-:-:S03]  /*0e30*/  LEA.HI R3, R0, R12, RZ, 0x2 ;  /* 0x0000000c00037211 */ /* 0x001fc600078f10ff */
[----:B------:R-:W-:Y:S01]  /*0e40*/  STL [R1+0xac], R10 ;  /* 0x0000ac0a01007387 */ /* 0x000fe20000100800 */
[----:B------:R-:W-:Y:S02]  /*0e50*/  LOP3.LUT R0, R2, 0xfffffff8, RZ, 0xc0, !PT ;  /* 0xfffffff802007812 */ /* 0x000fe400078ec0ff */
[----:B------:R-:W-:Y:S01]  /*0e60*/  SHF.R.S32.HI R228, RZ, 0x2, R3 ;  /* 0x00000002ffe47819 */ /* 0x000fe20000011403 */
[----:B------:R-:W-:Y:S01]  /*0e70*/  STL [R1], RZ ;  /* 0x000000ff01007387 */ /* 0x000fe20000100800 */
[----:B------:R-:W-:Y:S01]  /*0e80*/  SHF.R.S32.HI R2, RZ, 0x3, R2 ;  /* 0x00000003ff027819 */ /* 0x000fe20000011402 */
[----:B------:R-:W-:Y:S01]  /*0e90*/  IMAD.IADD R13, R12, 0x1, -R0 ;  /* 0x000000010c0d7824 */ /* 0x000fe200078e0a00 */
[----:B------:R-:W-:Y:S01]  /*0ea0*/  SHF.R.S32.HI R0, RZ, 0x1f, R228 ;  /* 0x0000001fff007819 */ /* 0x000fe200000114e4 */
[----:B------:R0:W-:Y:S01]  /*0eb0*/  STL [R1+0x4c], R4 ;  /* 0x00004c0401007387 */ /* 0x0001e20000100800 */
[C---:B------:R-:W-:Y:S02]  /*0ec0*/  VIADD R20, R228.reuse, 0x40 ;  /* 0x00000040e4147836 */ /* 0x040fe40000000000 */
[----:B-1----:R-:W-:-:S02]  /*0ed0*/  VIADD R14, R228, 0xc0 ;  /* 0x000000c0e40e7836 */ /* 0x002fc40000000000 */
[----:B------:R-:W-:Y:S02]  /*0ee0*/  IMAD.SHL.U32 R13, R13, 0x8, RZ ;  /* 0x000000080d0d7824 */ /* 0x000fe400078e00ff */
[----:B------:R-:W-:Y:S01]  /*0ef0*/  IMAD.SHL.U32 R7, R14, 0x80, RZ ;  /* 0x000000800e077824 */ /* 0x000fe200078e00ff */
[----:B------:R-:W-:Y:S01]  /*0f00*/  SHF.R.S32.HI R9, RZ, 0x1f, R14 ;  /* 0x0000001fff097819 */ /* 0x000fe2000001140e */
[----:B--2---:R-:W-:Y:S01]  /*0f10*/  VIADD R15, R228, 0x80 ;  /* 0x00000080e40f7836 */ /* 0x004fe20000000000 */
[----:B0-----:R-:W-:Y:S01]  /*0f20*/  LOP3.LUT R4, R3, 0xfffffffc, RZ, 0xc0, !PT ;  /* 0xfffffffc03047812 */ /* 0x001fe200078ec0ff */
[----:B------:R-:W-:Y:S01]  /*0f30*/  IMAD.SHL.U32 R2, R20, 0x80, RZ ;  /* 0x0000008014027824 */ /* 0x000fe200078e00ff */
[----:B------:R-:W-:Y:S01]  /*0f40*/  SHF.R.S32.HI R3, RZ, 0x1f, R3 ;  /* 0x0000001fff037819 */ /* 0x000fe20000011403 */
[----:B------:R-:W-:Y:S01]  /*0f50*/  STL [R1+0x70], R13 ;  /* 0x0000700d01007387 */ /* 0x000fe20000100800 */
[----:B------:R-:W-:Y:S01]  /*0f60*/  SHF.R.S32.HI R6, RZ, 0x1f, R15 ;  /* 0x0000001fff067819 */ /* 0x000fe2000001140f */
[----:B------:R-:W-:Y:S01]  /*0f70*/  IMAD.IADD R12, R12, 0x1, -R4 ;  /* 0x000000010c0c7824 */ /* 0x000fe200078e0a04 */
[----:B------:R-:W-:-:S02]  /*0f80*/  LEA.HI R3, R3, R228, RZ, 0x3 ;  /* 0x000000e403037211 */ /* 0x000fc400078f18ff */
[----:B------:R-:W-:Y:S01]  /*0f90*/  SHF.R.S32.HI R4, RZ, 0x1f, R20 ;  /* 0x0000001fff047819 */ /* 0x000fe20000011414 */
[C---:B------:R-:W-:Y:S01]  /*0fa0*/  IMAD.SHL.U32 R18, R12.reuse, 0x10, RZ ;  /* 0x000000100c127824 */ /* 0x040fe200078e00ff */
[----:B------:R-:W-:Y:S01]  /*0fb0*/  LOP3.LUT R3, R3, 0xfffffff8, RZ, 0xc0, !PT ;  /* 0xfffffff803037812 */ /* 0x000fe200078ec0ff */
[----:B------:R-:W-:Y:S01]  /*0fc0*/  IMAD.SHL.U32 R22, R12, 0x8, RZ ;  /* 0x000000080c167824 */ /* 0x000fe200078e00ff */
[----:B------:R-:W-:Y:S02]  /*0fd0*/  LEA.HI R4, R4, R20, RZ, 0x3 ;  /* 0x0000001404047211 */ /* 0x000fe400078f18ff */
[----:B------:R-:W-:Y:S01]  /*0fe0*/  SHF.L.U32 R5, R15, 0x7, RZ ;  /* 0x000000070f057819 */ /* 0x000fe200000006ff */
[----:B------:R-:W-:Y:S01]  /*0ff0*/  IMAD.IADD R229, R228, 0x1, -R3 ;  /* 0x00000001e4e57824 */ /* 0x000fe200078e0a03 */
[----:B------:R-:W-:Y:S01]  /*1000*/  LOP3.LUT R3, R7, 0x380, RZ, 0xc0, !PT ;  /* 0x0000038007037812 */ /* 0x000fe200078ec0ff */
[----:B------:R-:W-:Y:S01]  /*1010*/  VIADD R3, R13, 0x40 ;  /* 0x000000400d037836 */ /* 0x000fe20000000000 */
[----:B------:R-:W-:Y:S01]  /*1020*/  LOP3.LUT R2, R2, 0x380, RZ, 0xc0, !PT ;  /* 0x0000038002027812 */ /* 0x000fe200078ec0ff */
[----:B------:R-:W-:Y:S01]  /*1030*/  IMAD.SHL.U32 R4, R4, 0x80, RZ ;  /* 0x0000008004047824 */ /* 0x000fe200078e00ff */
[----:B------:R-:W-:Y:S01]  /*1040*/  LEA.HI R6, R6, R15, RZ, 0x3 ;  /* 0x0000000f06067211 */ /* 0x000fe200078f18ff */
[----:B------:R-:W-:Y:S01]  /*1050*/  VIADD R230, R22, 0x20 ;  /* 0x0000002016e67836 */ /* 0x000fe20000000000 */
[----:B------:R0:W-:Y:S01]  /*1060*/  STL [R1+0x8c], R3 ;  /* 0x00008c0301007387 */ /* 0x0001e20000100800 */
[----:B------:R-:W-:-:S02]  /*1070*/  LOP3.LUT R5, R5, 0x380, RZ, 0xc0, !PT ;  /* 0x0000038005057812 */ /* 0x000fc400078ec0ff */
[----:B------:R-:W-:Y:S02]  /*1080*/  LEA.HI R0, R12, R12, RZ, 0x1 ;  /* 0x0000000c0c007211 */ /* 0x000fe400078f08ff */
[----:B------:R-:W-:Y:S02]  /*1090*/  SHF.R.U32.HI R5, RZ, 0x3, R2 ;  /* 0x00000003ff057819 */ /* 0x000fe40000011602 */
[----:B------:R-:W-:Y:S02]  /*10a0*/  LEA.HI R9, R9, R14, RZ, 0x3 ;  /* 0x0000000e09097211 */ /* 0x000fe400078f18ff */
[----:B------:R-:W-:Y:S02]  /*10b0*/  LOP3.LUT R2, R2, 0x70, R18, 0xf8, !PT ;  /* 0x0000007002027812 */ /* 0x000fe400078ef812 */
[----:B0-----:R-:W-:Y:S01]  /*10c0*/  LOP3.LUT R3, R4, 0xfffffc00, RZ, 0xc0, !PT ;  /* 0xfffffc0004037812 */ /* 0x001fe200078ec0ff */
[----:B------:R-:W-:Y:S01]  /*10d0*/  IMAD.SHL.U32 R9, R9, 0x80, RZ ;  /* 0x0000008009097824 */ /* 0x000fe200078e00ff */
[----:B------:R-:W-:-:S02]  /*10e0*/  SHF.L.U32 R6, R6, 0x7, RZ ;  /* 0x0000000706067819 */ /* 0x000fc400000006ff */
[----:B------:R-:W-:Y:S01]  /*10f0*/  LOP3.LUT R0, R0, 0x1ffffffe, RZ, 0xc0, !PT ;  /* 0x1ffffffe00007812 */ /* 0x000fe200078ec0ff */
[----:B------:R0:W-:Y:S01]  /*1100*/  STL [R1+0x74], R3 ;  /* 0x0000740301007387 */ /* 0x0001e20000100800 */
[----:B------:R-:W-:Y:S02]  /*1110*/  SHF.R.S32.HI R4, RZ, 0x1f, R230 ;  /* 0x0000001fff047819 */ /* 0x000fe400000114e6 */
[----:B------:R-:W-:Y:S01]  /*1120*/  SHF.R.S32.HI R19, RZ, 0x1f, R18 ;  /* 0x0000001fff137819 */ /* 0x000fe20000011412 */
[----:B------:R-:W-:Y:S01]  /*1130*/  IMAD.IADD R0, R12, 0x1, -R0 ;  /* 0x000000010c007824 */ /* 0x000fe200078e0a00 */
[----:B------:R-:W-:Y:S01]  /*1140*/  SHF.R.S32.HI R23, RZ, 0x1f, R22 ;  /* 0x0000001fff177819 */ /* 0x000fe20000011416 */
[----:B------:R1:W-:Y:S01]  /*1150*/  STL [R1+0xa4], R4 ;  /* 0x0000a40401007387 */ /* 0x0003e20000100800 */
[----:B0-----:R-:W-:Y:S01]  /*1160*/  LOP3.LUT R3, R3, R2, R5, 0xf6, !PT ;  /* 0x0000000203037212 */ /* 0x001fe200078ef605 */
[----:B------:R-:W-:Y:S01]  /*1170*/  IMAD.IADD R5, R11, 0x1, -R8 ;  /* 0x000000010b057824 */ /* 0x000fe200078e0a08 */
[----:B------:R-:W-:-:S03]  /*1180*/  LOP3.LUT R2, R6, 0xfffffc00, RZ, 0xc0, !PT ;  /* 0xfffffc0006027812 */ /* 0x000fc600078ec0ff */
[----:B------:R-:W-:Y:S01]  /*1190*/  IMAD.IADD R3, R16, 0x1, R3 ;  /* 0x0000000110037824 */ /* 0x000fe200078e0203 */
[----:B-1----:R-:W-:Y:S01]  /*11a0*/  LOP3.LUT R4, R9, 0xfffffc00, RZ, 0xc0, !PT ;  /* 0xfffffc0009047812 */ /* 0x002fe200078ec0ff */
[----:B------:R-:W-:Y:S04]  /*11b0*/  STL [R1+0x78], R5 ;  /* 0x0000780501007387 */ /* 0x000fe80000100800 */
[----:B------:R0:W-:Y:S04]  /*11c0*/  STL [R1+0x84], R2 ;  /* 0x0000840201007387 */ /* 0x0001e80000100800 */
[----:B------:R1:W-:Y:S04]  /*11d0*/  STL [R1+0x80], R4 ;  /* 0x0000800401007387 */ /* 0x0003e80000100800 */
[----:B------:R1:W-:Y:S01]  /*11e0*/  STL [R1+0xa8], R3 ;  /* 0x0000a80301007387 */ /* 0x0003e20000100800 */
[----:B0-----:R-:W-:-:S02]  /*11f0*/  IMAD R2, R0, 0x8, R10 ;  /* 0x0000000800027824 */ /* 0x001fc400078e020a */
[----:B------:R-:W-:-:S03]  /*1200*/  IMAD.U32 R0, RZ, RZ, UR4 ;  /* 0x00000004ff007e24 */ /* 0x000fc6000f8e00ff */
[----:B------:R1:W-:Y:S04]  /*1210*/  STL [R1+0x7c], R2 ;  /* 0x00007c0201007387 */ /* 0x0003e80000100800 */
[----:B------:R1:W-:Y:S02]  /*1220*/  STL [R1+0xa0], R0 ;  /* 0x0000a00001007387 */ /* 0x0003e40000100800 */
.L_x_2393:
[----:B-12---:R-:W2:Y:S01]  /*1230*/  LDL.LU R0, [R1+0x6c] ;  /* 0x00006c0001007983 */ /* 0x006ea20000300800 */
[----:B----4-:R-:W2:Y:S01]  /*1240*/  LDC.64 R2, c[0x0][0xc88] ;  /* 0x00032200ff027b82 */ /* 0x010ea20000000a00 */
[----:B------:R-:W-:Y:S01]  /*1250*/  ULDC.64 UR4, c[0x0][0x208] ;  /* 0x0000820000047ab9 */ /* 0x000fe20000000a00 */
[----:B--2---:R-:W-:-:S05]  /*1260*/  IMAD.WIDE R2, R0, 0x4, R2 ;  /* 0x0000000400027825 */ /* 0x004fca00078e0202 */
[----:B------:R0:W2:Y:S01]  /*1270*/  LDG.E R0, desc[UR4][R2.64] ;  /* 0x0000000402007981 */ /* 0x0000a2000c1e1900 */
[----:B------:R-:W-:Y:S05]  /*1280*/  YIELD ;  /* 0x0000000000007946 */ /* 0x000fea0003800000 */
[----:B------:R-:W-:Y:S01]  /*1290*/  ULDC.64 UR4, c[0x0][0xa28] ;  /* 0x00028a0000047ab9 */ /* 0x000fe20000000a00 */
[----:B------:R-:W-:Y:S01]  /*12a0*/  ULDC.64 UR8, c[0x0][0xa18] ;  /* 0x0002860000087ab9 */ /* 0x000fe20000000a00 */
[----:B------:R-:W-:Y:S01]  /*12b0*/  ISETP.NE.U32.AND P1, PT, RZ, UR4, PT ;  /* 0x00000004ff007c0c */ /* 0x000fe2000bf25070 */
[----:B------:R-:W-:Y:S01]  /*12c0*/  ULDC.64 UR10, c[0x0][0x208] ;  /* 0x00008200000a7ab9 */ /* 0x000fe20000000a00 */
[----:B0-----:R-:W-:Y:S01]  /*12d0*/  IMAD.MOV.U32 R3, RZ, RZ, RZ ;  /* 0x000000ffff037224 */ /* 0x001fe200078e00ff */
[----:B------:R-:W-:Y:S01]  /*12e0*/  ULDC.64 UR6, c[0x0][0xa08] ;  /* 0x0002820000067ab9 */ /* 0x000fe20000000a00 */
[----:B------:R-:W-:Y:S01]  /*12f0*/  ISETP.NE.AND.EX P1, PT, RZ, UR5, PT, P1 ;  /* 0x00000005ff007c0c */ /* 0x000fe2000bf25310 */
[----:B------:R-:W-:Y:S01]  /*1300*/  IMAD.MOV.U32 R29, RZ, RZ, RZ ;  /* 0x000000ffff1d7224 */ /* 0x000fe200078e00ff */
[----:B------:R-:W-:-:S04]  /*1310*/  ISETP.NE.U32.AND P0, PT, RZ, UR6, PT ;  /* 0x00000006ff007c0c */ /* 0x000fc8000bf05070 */
[----:B------:R-:W-:Y:S02]  /*1320*/  ISETP.NE.AND.EX P0, PT, RZ, UR7, PT, P0 ;  /* 0x00000007ff007c0c */ /* 0x000fe4000bf05300 */
[----:B--2---:R-:W-:Y:S01]  /*1330*/  SHF.R.S32.HI R6, RZ, 0x1f, R0 ;  /* 0x0000001fff067819 */ /* 0x004fe20000011400 */
[----:B------:R-:W-:-:S04]  /*1340*/  IMAD.SHL.U32 R30, R0, 0x4, RZ ;  /* 0x00000004001e7824 */ /* 0x000fc800078e00ff */
[C---:B------:R-:W-:Y:S01]  /*1350*/  @P1 LEA R4, P2, R0.reuse, UR4, 0x2 ;  /* 0x0000000400041c11 */ /* 0x040fe2000f8410ff */
[----:B------:R-:W-:Y:S01]  /*1360*/  STL [R1+0x88], R0 ;  /* 0x0000880001007387 */ /* 0x000fe20000100800 */
[C-C-:B------:R-:W-:Y:S02]  /*1370*/  SHF.L.U64.HI R28, R0.reuse, 0x2, R6.reuse ;  /* 0x00000002001c7819 */ /* 0x140fe40000010206 */
[----:B------:R-:W-:Y:S01]  /*1380*/  @P1 LEA.HI.X R5, R0, UR5, R6, 0x2, P2 ;  /* 0x0000000500051c11 */ /* 0x000fe200090f1406 */
[----:B------:R0:W-:Y:S01]  /*1390*/  STL [R1+0x9c], R6 ;  /* 0x00009c0601007387 */ /* 0x0001e20000100800 */
[----:B------:R-:W-:Y:S01]  /*13a0*/  ISETP.NE.U32.AND P2, PT, RZ, UR8, PT ;  /* 0x00000008ff007c0c */ /* 0x000fe2000bf45070 */
[----:B------:R-:W-:Y:S01]  /*13b0*/  ULDC UR4, c[0x0][0x288] ;  /* 0x0000a20000047ab9 */ /* 0x000fe20000000800 */
[----:B------:R-:W-:Y:S01]  /*13c0*/  IADD3 R8, P3, R30, UR6, RZ ;  /* 0x000000061e087c10 */ /* 0x000fe2000ff7e0ff */
[----:B------:R1:W5:Y:S01]  /*13d0*/  @P1 LDG.E R3, desc[UR10][R4.64] ;  /* 0x0000000a04031981 */ /* 0x000362000c1e1900 */
[----:B------:R-:W-:-:S02]  /*13e0*/  ISETP.NE.AND.EX P2, PT, RZ, UR9, PT, P2 ;  /* 0x00000009ff007c0c */ /* 0x000fc4000bf45320 */
[----:B------:R-:W-:Y:S01]  /*13f0*/  MOV R2, UR4 ;  /* 0x0000000400027c02 */ /* 0x000fe20008000f00 */
[----:B------:R-:W-:Y:S01]  /*1400*/  ULDC.64 UR4, c[0x0][0x418] ;  /* 0x0001060000047ab9 */ /* 0x000fe20000000a00 */
[----:B------:R-:W-:Y:S01]  /*1410*/  IADD3.X R9, R28, UR7, RZ, P3, !PT ;  /* 0x000000071c097c10 */ /* 0x000fe20009ffe4ff */
[----:B------:R-:W-:Y:S08]  /*1420*/  STL [R1+0x94], R30 ;  /* 0x0000941e01007387 */ /* 0x000ff00000100800 */
[----:B0-----:R-:W-:Y:S01]  /*1430*/  @P2 IADD3 R6, P1, R30, UR8, RZ ;  /* 0x000000081e062c10 */ /* 0x001fe2000ff3e0ff */
[----:B------:R-:W-:Y:S01]  /*1440*/  UISETP.NE.U32.AND UP0, UPT, UR4, URZ, UPT ;  /* 0x0000003f0400728c */ /* 0x000fe2000bf05070 */
[----:B------:R-:W-:Y:S02]  /*1450*/  STL [R1+0x98], R28 ;  /* 0x0000981c01007387 */ /* 0x000fe40000100800 */
[----:B------:R-:W-:Y:S01]  /*1460*/  @P2 IADD3.X R7, R28, UR9, RZ, P1, !PT ;  /* 0x000000091c072c10 */ /* 0x000fe20008ffe4ff */
[----:B------:R-:W-:Y:S01]  /*1470*/  ULDC UR4, c[0x0][0x424] ;  /* 0x0001090000047ab9 */ /* 0x000fe20000000800 */
[----:B------:R1:W5:Y:S04]  /*1480*/  @P0 LDG.E R29, desc[UR10][R8.64] ;  /* 0x0000000a081d0981 */ /* 0x000368000c1e1900 */
[----:B------:R-:W2:Y:S01]  /*1490*/  @P2 LDG.E R2, desc[UR10][R6.64] ;  /* 0x0000000a06022981 */ /* 0x000ea2000c1e1900 */
[----:B------:R-:W-:-:S03]  /*14a0*/  UISETP.NE.AND.EX UP0, UPT, UR5, URZ, UPT, UP0 ;  /* 0x0000003f0500728c */ /* 0x000fc6000bf05300 */
[----:B------:R-:W-:Y:S01]  /*14b0*/  ULDC UR5, c[0x0][0x2f0] ;  /* 0x0000bc0000057ab9 */ /* 0x000fe20000000800 */
[----:B------:R-:W-:-:S04]  /*14c0*/  USEL UR4, UR4, 0x1, UP0 ;  /* 0x0000000104047887 */ /* 0x000fc80008000000 */
[----:B------:R-:W-:-:S03]  /*14d0*/  UIMAD UR4, UR4, UR5, URZ ;  /* 0x00000005040472a4 */ /* 0x000fc6000f8e023f */
[----:B------:R-:W-:-:S03]  /*14e0*/  ULDC UR5, c[0x0][0x348] ;  /* 0x0000d20000057ab9 */ /* 0x000fc60000000800 */
[----:B------:R-:W-:Y:S02]  /*14f0*/  IMAD.U32 R26, RZ, RZ, UR4 ;  /* 0x00000004ff1a7e24 */ /* 0x000fe4000f8e00ff */
[----:B------:R-:W-:Y:S01]  /*1500*/  IMAD.MOV.U32 R27, RZ, RZ, R0 ;  /* 0x000000ffff1b7224 */ /* 0x000fe200078e0000 */
[----:B--2---:R0:W-:Y:S01]  /*1510*/  STL [R1+0x40], R2 ;  /* 0x0000400201007387 */ /* 0x0041e20000100800 */
[----:B------:R-:W-:Y:S02]  /*1520*/  IMAD.MOV.U32 R10, RZ, RZ, R2 ;  /* 0x000000ffff0a7224 */ /* 0x000fe400078e0002 */
[----:B0-----:R-:W-:Y:S01]  /*1530*/  IMAD.U32 R2, RZ, RZ, UR5 ;  /* 0x00000005ff027e24 */ /* 0x001fe2000f8e00ff */
[----:B-1-3--:R-:W-:Y:S06]  /*1540*/  @P2 BRA `(.L_x_2208) ;  /* 0x00000000002c2947 */ /* 0x00afec0003800000 */
[----:B------:R-:W-:Y:S02]  /*1550*/  ULDC.64 UR4, c[0x0][0xa00] ;  /* 0x0002800000047ab9 */ /* 0x000fe40000000a00 */
[----:B------:R-:W-:-:S04]  /*1560*/  ISETP.NE.U32.AND P1, PT, RZ, UR4, PT ;  /* 0x00000004ff007c0c */ /* 0x000fc8000bf25070 */
[----:B------:R-:W-:-:S13]  /*1570*/  ISETP.NE.AND.EX P1, PT, RZ, UR5, PT, P1 ;  /* 0x00000005ff007c0c */ /* 0x000fda000bf25310 */
[----:B------:R-:W-:Y:S05]  /*1580*/  @!P1 BRA `(.L_x_2208) ;  /* 0x00000000001c9947 */ /* 0x000fea0003800000 */
[----:B------:R-:W0:Y:S01]  /*1590*/  LDC.64 R4, c[0x0][0xa00] ;  /* 0x00028000ff047b82 */ /* 0x000e220000000a00 */
[----:B------:R-:W-:Y:S01]  /*15a0*/  ULDC.64 UR4, c[0x0][0x208] ;  /* 0x0000820000047ab9 */ /* 0x000fe20000000a00 */
[----:B0-----:R-:W-:-:S05]  /*15b0*/  IMAD.WIDE R4, R27, 0x4, R4 ;  /* 0x000000041b047825 */ /* 0x001fca00078e0204 */
[----:B------:R-:W2:Y:S04]  /*15c0*/  LDG.E R0, desc[UR4][R4.64] ;  /* 0x0000000404007981 */ /* 0x000ea8000c1e1900 */
[----:B------:R-:W2:Y:S02]  /*15d0*/  LDG.E R7, desc[UR4][R4.64+0x4] ;  /* 0x0000040404077981 */ /* 0x000ea4000c1e1900 */
[----:B--2---:R-:W-:-:S05]  /*15e0*/  IMAD.IADD R10, R7, 0x1, -R0 ;  /* 0x00000001070a7824 */ /* 0x004fca00078e0a00 */
[----:B------:R0:W-:Y:S02]  /*15f0*/  STL [R1+0x40], R10 ;  /* 0x0000400a01007387 */ /* 0x0001e40000100800 */
.L_x_2208:
[----:B------:R-:W2:Y:S01]  /*1600*/  LDL R31, [R1+0x68] ;  /* 0x00006800011f7983 */ /* 0x000ea20000100800 */
[----:B------:R-:W-:Y:S02]  /*1610*/  ULDC.64 UR4, c[0x0][0xa20] ;  /* 0x0002880000047ab9 */ /* 0x000fe40000000a00 */
[----:B------:R-:W-:-:S04]  /*1620*/  ISETP.NE.U32.AND P1, PT, RZ, UR4, PT ;  /* 0x00000004ff007c0c */ /* 0x000fc8000bf25070 */
[----:B------:R-:W-:Y:S01]  /*1630*/  ISETP.NE.AND.EX P1, PT, RZ, UR5, PT, P1 ;  /* 0x00000005ff007c0c */ /* 0x000fe2000bf25310 */
[----:B--2---:R1:W-:-:S12]  /*1640*/  STL [R1+0x90], R31 ;  /* 0x0000901f01007387 */ /* 0x0043d80000100800 */
[----:B------:R-:W-:Y:S05]  /*1650*/  @!P1 BRA `(.L_x_2209) ;  /* 0x0000000000149947 */ /* 0x000fea0003800000 */
[----:B------:R-:W-:Y:S01]  /*1660*/  IADD3 R4, P0, R30, UR4, RZ ;  /* 0x000000041e047c10 */ /* 0x000fe2000ff1e0ff */
[----:B------:R-:W-:-:S03]  /*1670*/  ULDC.64 UR6, c[0x0][0x208] ;  /* 0x0000820000067ab9 */ /* 0x000fc60000000a00 */
[----:B------:R-:W-:-:S05]  /*1680*/  IADD3.X R5, R28, UR5, RZ, P0, !PT ;  /* 0x000000051c057c10 */ /* 0x000fca00087fe4ff */
[----:B------:R2:W5:Y:S01]  /*1690*/  LDG.E R26, desc[UR6][R4.64] ;  /* 0x00000006041a7981 */ /* 0x000562000c1e1900 */
[----:B------:R-:W-:Y:S05]  /*16a0*/  BRA `(.L_x_2210) ;  /* 0x0000000000147947 */ /* 0x000fea0003800000 */
.L_x_2209:
[----:B------:R-:W-:Y:S05]  /*16b0*/  @!P0 BRA `(.L_x_2210) ;  /* 0x0000000000108947 */ /* 0x000fea0003800000 */
[----:B------:R-:W-:Y:S02]  /*16c0*/  ULDC.64 UR4, c[0x0][0x208] ;  /* 0x0000820000047ab9 */ /* 0x000fe40000000a00 */
[----:B------:R-:W2:Y:S04]  /*16d0*/  LDG.E R5, desc[UR4][R8.64] ;  /* 0x0000000408057981 */ /* 0x000ea8000c1e1900 */
[----:B------:R-:W2:Y:S02]  /*16e0*/  LDG.E R26, desc[UR4][R8.64+0x4] ;  /* 0x00000404081a7981 */ /* 0x000ea4000c1e1900 */
[----:B--2---:R-:W-:-:S07]  /*16f0*/  IMAD.IADD R26, R26, 0x1, -R5 ;  /* 0x000000011a1a7824 */ /* 0x004fce00078e0a05 */
.L_x_2210:
[----:B------:R-:W-:Y:S01]  /*1700*/  ULDC.64 UR4, c[0x0][0xa10] ;  /* 0x0002840000047ab9 */ /* 0x000fe20000000a00 */
[----:B------:R-:W3:Y:S01]  /*1710*/  LDL.LU R12, [R1+0x64] ;  /* 0x00006400010c7983 */ /* 0x000ee20000300800 */
[----:B------:R-:W-:Y:S01]  /*1720*/  ISETP.NE.U32.AND P0, PT, RZ, UR4, PT ;  /* 0x00000004ff007c0c */ /* 0x000fe2000bf05070 */
[----:B------:R-:W-:Y:S01]  /*1730*/  ULDC.64 UR6, c[0x0][0x208] ;  /* 0x0000820000067ab9 */ /* 0x000fe20000000a00 */
[----:B------:R-:W4:Y:S02]  /*1740*/  LDC R8, c[0x0][0x448] ;  /* 0x00011200ff087b82 */ /* 0x000f240000000800 */
[----:B------:R-:W-:Y:S01]  /*1750*/  ISETP.NE.AND.EX P0, PT, RZ, UR5, PT, P0 ;  /* 0x00000005ff007c0c */ /* 0x000fe2000bf05300 */
[----:B------:R-:W-:-:S12]  /*1760*/  ULDC.64 UR4, c[0x0][0xa30] ;  /* 0x00028c0000047ab9 */ /* 0x000fd80000000a00 */
[----:B--2---:R-:W2:Y:S02]  /*1770*/  @P0 LDC.64 R4, c[0x0][0xa10] ;  /* 0x00028400ff040b82 */ /* 0x004ea40000000a00 */
[----:B--2---:R-:W-:-:S05]  /*1780*/  @P0 IMAD.WIDE R4, R27, 0x4, R4 ;  /* 0x000000041b040825 */ /* 0x004fca00078e0204 */
[----:B------:R-:W2:Y:S04]  /*1790*/  @P0 LDG.E R0, desc[UR6][R4.64] ;  /* 0x0000000604000981 */ /* 0x000ea8000c1e1900 */
[----:B------:R-:W2:Y:S01]  /*17a0*/  @P0 LDG.E R9, desc[UR6][R4.64+0x4] ;  /* 0x0000040604090981 */ /* 0x000ea2000c1e1900 */
[----:B------:R-:W-:Y:S01]  /*17b0*/  ISETP.NE.U32.AND P1, PT, RZ, UR4, PT ;  /* 0x00000004ff007c0c */ /* 0x000fe2000bf25070 */
[----:B-----5:R-:W-:-:S03]  /*17c0*/  IMAD.MOV.U32 R121, RZ, RZ, R26 ;  /* 0x000000ffff797224 */ /* 0x020fc600078e001a */
[----:B------:R-:W-:-:S13]  /*17d0*/  ISETP.NE.AND.EX P1, PT, RZ, UR5, PT, P1 ;  /* 0x00000005ff007c0c */ /* 0x000fda000bf25310 */
[----:B------:R-:W-:-:S04]  /*17e0*/  @P1 IADD3 R6, P2, R30, UR4, RZ ;  /* 0x000000041e061c10 */ /* 0x000fc8000ff5e0ff */
[----:B------:R-:W-:-:S05]  /*17f0*/  @P1 IADD3.X R7, R28, UR5, RZ, P2, !PT ;  /* 0x000000051c071c10 */ /* 0x000fca00097fe4ff */
[----:B------:R0:W5:Y:S01]  /*1800*/  @P1 LDG.E R121, desc[UR6][R6.64] ;  /* 0x0000000606791981 */ /* 0x000162000c1e1900 */
[----:B----4-:R-:W-:Y:S01]  /*1810*/  ISETP.NE.AND P1, PT, R8, 0x1, PT ;  /* 0x000000010800780c */ /* 0x010fe20003f25270 */
[----:B------:R-:W-:Y:S02]  /*1820*/  IMAD.IADD R8, R26, 0x1, -R3 ;  /* 0x000000011a087824 */ /* 0x000fe400078e0a03 */
[----:B0-----:R-:W-:-:S10]  /*1830*/  IMAD.MOV.U32 R6, RZ, RZ, RZ ;  /* 0x000000ffff067224 */ /* 0x001fd400078e00ff */
[----:B------:R-:W0:Y:S08]  /*1840*/  @P1 LDC R11, c[0x0][0x44c] ;  /* 0x00011300ff0b1b82 */ /* 0x000e300000000800 */
[----:B------:R-:W4:Y:S01]  /*1850*/  @P1 LDC R5, c[0x0][0x450] ;  /* 0x00011400ff051b82 */ /* 0x000f220000000800 */
[----:B---3--:R-:W-:-:S05]  /*1860*/  IMAD.SHL.U32 R12, R12, 0x80, RZ ;  /* 0x000000800c0c7824 */ /* 0x008fca00078e00ff */
[----:B------:R-:W-:Y:S01]  /*1870*/  IADD3 R4, R12, 0x7f, RZ ;  /* 0x0000007f0c047810 */ /* 0x000fe20007ffe0ff */
[----:B------:R-:W-:Y:S01]  /*1880*/  STL [R1+0x50], R12 ;  /* 0x0000500c01007387 */ /* 0x000fe20000100800 */
[----:B--2---:R-:W-:-:S03]  /*1890*/  @P0 IMAD.IADD R2, R9, 0x1, -R0 ;  /* 0x0000000109020824 */ /* 0x004fc600078e0a00 */
[----:B0-----:R-:W-:-:S04]  /*18a0*/  @P1 IMAD.HI.U32 R0, R4, R11, RZ ;  /* 0x0000000b04001227 */ /* 0x001fc800078e00ff */
[----:B------:R-:W-:Y:S01]  /*18b0*/  IMAD.IADD R7, R8, 0x1, R2 ;  /* 0x0000000108077824 */ /* 0x000fe200078e0202 */
[----:B----4-:R-:W-:Y:S01]  /*18c0*/  @P1 SHF.R.U32.HI R4, RZ, R5, R0 ;  /* 0x00000005ff041219 */ /* 0x010fe20000011600 */
[----:B------:R-:W-:Y:S02]  /*18d0*/  IMAD.MOV R0, RZ, RZ, -R8 ;  /* 0x000000ffff007224 */ /* 0x000fe400078e0a08 */
[C---:B------:R-:W-:Y:S01]  /*18e0*/  VIADD R5, R7.reuse, 0xdf ;  /* 0x000000df07057836 */ /* 0x040fe20000000000 */
[----:B------:R-:W-:Y:S01]  /*18f0*/  IADD3 R137, R7, 0xe0, -R10 ;  /* 0x000000e007897810 */ /* 0x000fe20007ffe80a */
[----:B------:R0:W-:Y:S01]  /*1900*/  STL [R1+0x58], R7 ;  /* 0x0000580701007387 */ /* 0x0001e20000100800 */
[----:B------:R-:W-:-:S04]  /*1910*/  VIMNMX R0, RZ, R0, !PT ;  /* 0x00000000ff007248 */ /* 0x000fc80007fe0100 */
[----:B------:R-:W-:Y:S01]  /*1920*/  SHF.R.U32.HI R24, RZ, 0x5, R0 ;  /* 0x00000005ff187819 */ /* 0x000fe20000011600 */
[----:B0-----:R-:W-:Y:S02]  /*1930*/  IMAD.IADD R7, R137, 0x1, R4 ;  /* 0x0000000189077824 */ /* 0x001fe400078e0204 */
[----:B------:R-:W-:Y:S02]  /*1940*/  IMAD.MOV.U32 R4, RZ, RZ, RZ ;  /* 0x000000ffff047224 */ /* 0x000fe400078e00ff */
[----:B------:R-:W-:-:S04]  /*1950*/  IMAD.HI R6, R7, -0x6db6db6d, R6 ;  /* 0x9249249307067827 */ /* 0x000fc800078e0206 */
[----:B------:R-:W-:Y:S01]  /*1960*/  IMAD.HI R4, R5, -0x6db6db6d, R4 ;  /* 0x9249249305047827 */ /* 0x000fe200078e0204 */
[----:B------:R-:W-:-:S03]  /*1970*/  SHF.R.U32.HI R5, RZ, 0x1f, R6 ;  /* 0x0000001fff057819 */ /* 0x000fc60000011606 */
[----:B------:R-:W-:Y:S01]  /*1980*/  IMAD.WIDE.U32 R24, R24, 0x24924925, RZ ;  /* 0x2492492518187825 */ /* 0x000fe200078e00ff */
[----:B------:R-:W-:Y:S02]  /*1990*/  SHF.R.U32.HI R3, RZ, 0x1f, R4 ;  /* 0x0000001fff037819 */ /* 0x000fe40000011604 */
[----:B------:R-:W-:Y:S01]  /*19a0*/  LEA.HI.SX32 R5, R6, R5, 0x19 ;  /* 0x0000000506057211 */ /* 0x000fe200078fcaff */
[----:B------:R-:W-:Y:S01]  /*19b0*/  IMAD.MOV.U32 R24, RZ, RZ, R25 ;  /* 0x000000ffff187224 */ /* 0x000fe200078e0019 */
[----:B------:R-:W-:-:S03]  /*19c0*/  LEA.HI.SX32 R138, R4, R3, 0x19 ;  /* 0x00000003048a7211 */ /* 0x000fc600078fcaff */
[----:B------:R-:W-:Y:S01]  /*19d0*/  IMAD.MOV.U32 R25, RZ, RZ, R24 ;  /* 0x000000ffff197224 */ /* 0x000fe200078e0018 */
[----:B------:R-:W-:-:S05]  /*19e0*/  VIMNMX R5, R138, R5, PT ;  /* 0x000000058a057248 */ /* 0x000fca0003fe0100 */
        /* <DEDUP_REMOVED lines=19> */
[----:B------:R0:W2:Y:S01]  /*1b20*/  LDC.64 R14, c[0x4][R0] ;  /* 0x01000000000e7b82 */ /* 0x0000a20000000a00 */
[----:B------:R-:W-:Y:S01]  /*1b30*/  IMAD.U32 R5, RZ, RZ, UR5 ;  /* 0x00000005ff057e24 */ /* 0x000fe2000f8e00ff */
[----:B------:R-:W-:Y:S01]  /*1b40*/  ULDC.64 UR4, c[0x4][0xc8] ;  /* 0x0100320000047ab9 */ /* 0x000fe20000000a00 */
[----:B------:R-:W-:Y:S01]  /*1b50*/  MOV R10, UR6 ;  /* 0x00000006000a7c02 */ /* 0x000fe20008000f00 */
[----:B------:R-:W-:Y:S02]  /*1b60*/  IMAD.U32 R6, RZ, RZ, UR4 ;  /* 0x00000004ff067e24 */ /* 0x000fe4000f8e00ff */
[----:B------:R-:W-:-:S02]  /*1b70*/  IMAD.U32 R7, RZ, RZ, UR5 ;  /* 0x00000005ff077e24 */ /* 0x000fc4000f8e00ff */
[----:B------:R-:W-:Y:S02]  /*1b80*/  IMAD.U32 R11, RZ, RZ, UR7 ;  /* 0x00000007ff0b7e24 */ /* 0x000fe4000f8e00ff */
[----:B------:R-:W-:Y:S02]  /*1b90*/  IMAD.MOV.U32 R8, RZ, RZ, 0x70 ;  /* 0x00000070ff087424 */ /* 0x000fe400078e00ff */
[----:B------:R-:W-:Y:S02]  /*1ba0*/  IMAD.MOV.U32 R12, RZ, RZ, 0x1 ;  /* 0x00000001ff0c7424 */ /* 0x000fe400078e00ff */
[----:B0-----:R-:W-:-:S07]  /*1bb0*/  IMAD.MOV.U32 R13, RZ, RZ, RZ ;  /* 0x000000ffff0d7224 */ /* 0x001fce00078e00ff */
[----:B------:R-:W-:-:S07]  /*1bc0*/  LEPC R20, `(.L_x_2213) ;  /* 0x000000001014794e */ /* 0x000fce0000000000 */
[----:B-12--5:R-:W-:Y:S05]  /*1bd0*/  CALL.ABS.NOINC R14 ;  /* 0x000000000e007343 */ /* 0x026fea0003c00000 */
.L_x_2213:
[----:B------:R-:W-:Y:S05]  /*1be0*/  BSYNC B6 ;  /* 0x0000000000067941 */ /* 0x000fea0003800000 */
.L_x_2212:
        /* <DEDUP_REMOVED lines=19> */
[----:B-12--5:R-:W-:Y:S05]  /*1d20*/  CALL.ABS.NOINC R14 ;  /* 0x000000000e007343 */ /* 0x026fea0003c00000 */
.L_x_2215:
[----:B------:R-:W-:Y:S05]  /*1d30*/  BSYNC B6 ;  /* 0x0000000000067941 */ /* 0x000fea0003800000 */
.L_x_2214:
[----:B------:R-:W-:Y:S01]  /*1d40*/  ULDC.64 UR4, c[0x0][0x9f8] ;  /* 0x00027e0000047ab9 */ /* 0x000fe20000000a00 */
[----:B------:R-:W-:Y:S01]  /*1d50*/  ULDC.64 UR6, c[0x0][0x208] ;  /* 0x0000820000067ab9 */ /* 0x000fe20000000a00 */
[----:B------:R-:W-:Y:S01]  /*1d60*/  ISETP.NE.U32.AND P0, PT, RZ, UR4, PT ;  /* 0x00000004ff007c0c */ /* 0x000fe2000bf05070 */
[----:B------:R-:W2:Y:S01]  /*1d70*/  LDL R51, [R1+0x74] ;  /* 0x0000740001337983 */ /* 0x000ea20000100800 */
[----:B------:R-:W0:Y:S02]  /*1d80*/  LDC.64 R40, c[0x0][0x300] ;  /* 0x0000c000ff287b82 */ /* 0x000e240000000a00 */
[----:B------:R-:W-:Y:S01]  /*1d90*/  ISETP.NE.AND.EX P0, PT, RZ, UR5, PT, P0 ;  /* 0x00000005ff007c0c */ /* 0x000fe2000bf05300 */
[----:B------:R-:W3:Y:S04]  /*1da0*/  LDL R50, [R1+0x84] ;  /* 0x0000840001327983 */ /* 0x000ee80000100800 */
[----:B------:R-:W4:Y:S01]  /*1db0*/  LDL R48, [R1+0x80] ;  /* 0x0000800001307983 */ /* 0x000f220000100800 */
[----:B------:R-:W-:Y:S01]  /*1dc0*/  IMAD.IADD R99, R29, 0x1, R26 ;  /* 0x000000011d637824 */ /* 0x000fe200078e021a */
[----:B------:R-:W-:Y:S01]  /*1dd0*/  SHF.R.S32.HI R8, RZ, 0x1f, R31 ;  /* 0x0000001fff087819 */ /* 0x000fe2000001141f */
[----:B------:R-:W1:Y:S05]  /*1de0*/  LDC R15, c[0x0][0x3f4] ;  /* 0x0000fd00ff0f7b82 */ /* 0x000e6a0000000800 */
[----:B------:R-:W-:Y:S01]  /*1df0*/  @P0 IADD3 R4, P1, R30, UR4, RZ ;  /* 0x000000041e040c10 */ /* 0x000fe2000ff3e0ff */
[----:B------:R-:W1:Y:S02]  /*1e00*/  S2R R20, SR_TID.X ;  /* 0x0000000000147919 */ /* 0x000e640000002100 */
[----:B------:R-:W1:Y:S01]  /*1e10*/  LDC.64 R96, c[0x0][0x408] ;  /* 0x00010200ff607b82 */ /* 0x000e620000000a00 */
[----:B------:R-:W-:Y:S01]  /*1e20*/  @P0 IADD3.X R5, R28, UR5, RZ, P1, !PT ;  /* 0x000000051c050c10 */ /* 0x000fe20008ffe4ff */
[----:B------:R-:W-:-:S04]  /*1e30*/  ULDC.64 UR4, c[0x0][0x308] ;  /* 0x0000c20000047ab9 */ /* 0x000fc80000000a00 */
[----:B------:R1:W2:Y:S01]  /*1e40*/  @P0 LDG.E R27, desc[UR6][R4.64] ;  /* 0x00000006041b0981 */ /* 0x0002a2000c1e1900 */
[----:B------:R-:W-:Y:S01]  /*1e50*/  SHF.R.S32.HI R21, RZ, 0x1f, R99 ;  /* 0x0000001fff157819 */ /* 0x000fe20000011463 */
[-C--:B0-----:R-:W-:Y:S01]  /*1e60*/  IMAD.WIDE.U32 R6, R99, R40.reuse, RZ ;  /* 0x0000002863067225 */ /* 0x081fe200078e00ff */
[----:B------:R-:W-:Y:S01]  /*1e70*/  ULDC.64 UR6, c[0x0][0xa08] ;  /* 0x0002820000067ab9 */ /* 0x000fe20000000a00 */
[----:B------:R-:W0:Y:S01]  /*1e80*/  LDC.64 R28, c[0x0][0x3f8] ;  /* 0x0000fe00ff1c7b82 */ /* 0x000e220000000a00 */
[----:B------:R-:W-:Y:S01]  /*1e90*/  ISETP.NE.U32.AND P0, PT, RZ, UR6, PT ;  /* 0x00000006ff007c0c */ /* 0x000fe2000bf05070 */
[----:B------:R-:W-:Y:S01]  /*1ea0*/  IMAD R0, R21, R40, RZ ;  /* 0x0000002815007224 */ /* 0x000fe200078e02ff */
[----:B------:R-:W-:Y:S01]  /*1eb0*/  SHF.L.U64.HI R103, R40, 0x6, R41 ;  /* 0x0000000628677819 */ /* 0x000fe20000010229 */
[----:B------:R-:W-:Y:S01]  /*1ec0*/  VIADD R14, R228, 0x80 ;  /* 0x00000080e40e7836 */ /* 0x000fe20000000000 */
[----:B------:R-:W-:Y:S01]  /*1ed0*/  ISETP.NE.AND.EX P0, PT, RZ, UR7, PT, P0 ;  /* 0x00000007ff007c0c */ /* 0x000fe2000bf05300 */
[----:B------:R-:W-:Y:S01]  /*1ee0*/  IMAD R3, R99, R41, R0 ;  /* 0x0000002963037224 */ /* 0x000fe200078e0200 */
[----:B-1----:R-:W-:Y:S01]  /*1ef0*/  ISETP.GE.AND P2, PT, R18, R15, PT ;  /* 0x0000000f1200720c */ /* 0x002fe20003f46270 */
[----:B------:R-:W-:Y:S01]  /*1f00*/  IMAD R0, R8, UR4, RZ ;  /* 0x0000000408007c24 */ /* 0x000fe2000f8e02ff */
[----:B------:R-:W-:Y:S01]  /*1f10*/  SHF.R.S32.HI R123, RZ, 0x1f, R14 ;  /* 0x0000001fff7b7819 */ /* 0x000fe2000001140e */
[----:B------:R-:W-:-:S02]  /*1f20*/  IMAD.IADD R7, R7, 0x1, R3 ;  /* 0x0000000107077824 */ /* 0x000fc400078e0203 */
[C---:B------:R-:W-:Y:S02]  /*1f30*/  IMAD R3, R31.reuse, UR5, R0 ;  /* 0x000000051f037c24 */ /* 0x040fe4000f8e0200 */
[----:B------:R-:W-:Y:S01]  /*1f40*/  IMAD.WIDE.U32 R4, R31, UR4, R6 ;  /* 0x000000041f047c25 */ /* 0x000fe2000f8e0006 */
[----:B------:R-:W-:-:S03]  /*1f50*/  ULDC.64 UR4, c[0x0][0x310] ;  /* 0x0000c40000047ab9 */ /* 0x000fc60000000a00 */
[----:B------:R-:W-:Y:S01]  /*1f60*/  IMAD.IADD R5, R5, 0x1, R3 ;  /* 0x0000000105057824 */ /* 0x000fe200078e0203 */
[----:B------:R-:W-:Y:S01]  /*1f70*/  SHF.R.U32.HI R30, RZ, 0x7, R20 ;  /* 0x00000007ff1e7819 */ /* 0x000fe20000011614 */
[C---:B------:R-:W-:Y:S01]  /*1f80*/  VIADD R26, R228.reuse, 0x40 ;  /* 0x00000040e41a7836 */ /* 0x040fe20000000000 */
[----:B------:R-:W-:Y:S01]  /*1f90*/  SHF.R.S32.HI R20, RZ, 0x1f, R228 ;  /* 0x0000001fff147819 */ /* 0x000fe200000114e4 */
[----:B------:R-:W-:Y:S01]  /*1fa0*/  VIADD R13, R228, 0xc0 ;  /* 0x000000c0e40d7836 */ /* 0x000fe20000000000 */
[C---:B------:R-:W-:Y:S01]  /*1fb0*/  ISETP.NE.AND P6, PT, R30.reuse, 0x1, PT ;  /* 0x000000011e00780c */ /* 0x040fe20003fc5270 */
[----:B------:R-:W-:Y:S01]  /*1fc0*/  VIADD R136, R30, 0x8 ;  /* 0x000000081e887836 */ /* 0x000fe20000000000 */
[----:B------:R-:W-:Y:S01]  /*1fd0*/  SHF.R.S32.HI R128, RZ, 0x1f, R26 ;  /* 0x0000001fff807819 */ /* 0x000fe2000001141a */
[----:B------:R-:W1:Y:S01]  /*1fe0*/  S2R R30, SR_TID.X ;  /* 0x00000000001e7919 */ /* 0x000e620000002100 */
[----:B------:R-:W-:Y:S01]  /*1ff0*/  IMAD R14, R20, R40, RZ ;  /* 0x00000028140e7224 */ /* 0x000fe200078e02ff */
[----:B------:R-:W-:Y:S01]  /*2000*/  SHF.R.S32.HI R122, RZ, 0x1f, R13 ;  /* 0x0000001fff7a7819 */ /* 0x000fe2000001140d */
[C---:B------:R-:W-:Y:S01]  /*2010*/  IMAD.SHL.U32 R102, R40.reuse, 0x40, RZ ;  /* 0x0000004028667824 */ /* 0x040fe200078e00ff */
[----:B------:R-:W-:Y:S01]  /*2020*/  SHF.L.U64.HI R26, R40, 0x7, R41 ;  /* 0x00000007281a7819 */ /* 0x000fe20000010229 */
[----:B------:R-:W-:Y:S01]  /*2030*/  IMAD R13, R41, 0xe0, RZ ;  /* 0x000000e0290d7824 */ /* 0x000fe200078e02ff */
[----:B0-----:R-:W-:Y:S01]  /*2040*/  SHF.L.U64.HI R12, R28, 0x6, R29 ;  /* 0x000000061c0c7819 */ /* 0x001fe2000001021d */
[----:B------:R-:W-:-:S02]  /*2050*/  VIADD R35, R228, 0x40 ;  /* 0x00000040e4237836 */ /* 0x000fc40000000000 */
[----:B------:R-:W-:-:S04]  /*2060*/  IMAD.WIDE.U32 R134, R228, R40, R102 ;  /* 0x00000028e4867225 */ /* 0x000fc800078e0066 */
[C---:B------:R-:W-:Y:S02]  /*2070*/  VIADD R34, R228.reuse, 0x80 ;  /* 0x00000080e4227836 */ /* 0x040fe40000000000 */
[----:B------:R-:W-:Y:S02]  /*2080*/  IMAD.SHL.U32 R35, R35, 0x80, RZ ;  /* 0x0000008023237824 */ /* 0x000fe400078e00ff */
[C---:B------:R-:W-:Y:S02]  /*2090*/  VIADD R53, R228.reuse, 0xc0 ;  /* 0x000000c0e4357836 */ /* 0x040fe40000000000 */
[----:B------:R-:W-:-:S04]  /*20a0*/  IMAD.WIDE.U32 R10, R228, R96, R18 ;  /* 0x00000060e40a7225 */ /* 0x000fc800078e0012 */
[----:B------:R-:W-:Y:S02]  /*20b0*/  IMAD.SHL.U32 R120, R15, 0x2, RZ ;  /* 0x000000020f787824 */ /* 0x000fe400078e00ff */
[----:B------:R-:W-:Y:S02]  /*20c0*/  IMAD.SHL.U32 R34, R34, 0x80, RZ ;  /* 0x0000008022227824 */ /* 0x000fe400078e00ff */
[----:B------:R-:W-:-:S04]  /*20d0*/  IMAD.WIDE.U32 R130, R40, 0xe0, RZ ;  /* 0x000000e028827825 */ /* 0x000fc800078e00ff */
[----:B------:R-:W-:-:S04]  /*20e0*/  IMAD.WIDE.U32 R90, R28, 0xe0, RZ ;  /* 0x000000e01c5a7825 */ /* 0x000fc800078e00ff */
[----:B-1----:R-:W-:Y:S01]  /*20f0*/  VIADD R30, R30, 0xffffff80 ;  /* 0xffffff801e1e7836 */ /* 0x002fe20000000000 */
[----:B------:R-:W-:Y:S01]  /*2100*/  LOP3.LUT R35, R35, 0x380, RZ, 0xc0, !PT ;  /* 0x0000038023237812 */ /* 0x000fe200078ec0ff */
[----:B------:R-:W-:Y:S01]  /*2110*/  IMAD.SHL.U32 R53, R53, 0x80, RZ ;  /* 0x0000008035357824 */ /* 0x000fe200078e00ff */
[----:B------:R-:W-:Y:S01]  /*2120*/  LOP3.LUT R34, R34, 0x380, RZ, 0xc0, !PT ;  /* 0x0000038022227812 */ /* 0x000fe200078ec0ff */
[----:B------:R-:W-:Y:S01]  /*2130*/  IMAD.WIDE.U32 R100, R228, R40, R18 ;  /* 0x00000028e4647225 */ /* 0x000fe200078e0012 */
[----:B------:R-:W-:Y:S02]  /*2140*/  SHF.R.S32.HI R52, RZ, 0x1f, R30 ;  /* 0x0000001fff347819 */ /* 0x000fe4000001141e */
[----:B------:R-:W-:Y:S01]  /*2150*/  LOP3.LUT R53, R53, 0x380, RZ, 0xc0, !PT ;  /* 0x0000038035357812 */ /* 0x000fe200078ec0ff */
[----:B------:R-:W-:Y:S01]  /*2160*/  IMAD R111, R97, 0xe0, RZ ;  /* 0x000000e0616f7824 */ /* 0x000fe200078e02ff */
[----:B------:R-:W-:Y:S02]  /*2170*/  LEA.HI R52, R52, R30, RZ, 0x5 ;  /* 0x0000001e34347211 */ /* 0x000fe400078f28ff */
[----:B------:R-:W-:Y:S01]  /*2180*/  MOV R94, R10 ;  /* 0x0000000a005e7202 */ /* 0x000fe20000000f00 */
[----:B------:R-:W-:Y:S01]  /*2190*/  IMAD.SHL.U32 R10, R28, 0x40, RZ ;  /* 0x000000401c0a7824 */ /* 0x000fe200078e00ff */
[----:B------:R-:W-:Y:S01]  /*21a0*/  SHF.R.U32.HI R140, RZ, 0x3, R34 ;  /* 0x00000003ff8c7819 */ /* 0x000fe20000011622 */
[----:B------:R-:W-:Y:S01]  /*21b0*/  IMAD.SHL.U32 R52, R52, 0x20, RZ ;  /* 0x0000002034347824 */ /* 0x000fe200078e00ff */
[----:B------:R-:W-:-:S04]  /*21c0*/  SHF.R.U32.HI R139, RZ, 0x3, R53 ;  /* 0x00000003ff8b7819 */ /* 0x000fc80000011635 */
[----:B------:R-:W-:Y:S02]  /*21d0*/  LOP3.LUT R52, R52, 0xfffffc00, RZ, 0xc0, !PT ;  /* 0xfffffc0034347812 */ /* 0x000fe400078ec0ff */
[----:B--2---:R-:W-:Y:S02]  /*21e0*/  SHF.R.S32.HI R0, RZ, 0x1f, R27 ;  /* 0x0000001fff007819 */ /* 0x004fe4000001141b */
[----:B------:R-:W-:Y:S01]  /*21f0*/  SEL R7, R27, RZ, !P0 ;  /* 0x000000ff1b077207 */ /* 0x000fe20004000000 */
[----:B------:R-:W-:Y:S01]  /*2200*/  IMAD R27, R228, R41, R14 ;  /* 0x00000029e41b7224 */ /* 0x000fe200078e020e */
[----:B------:R-:W-:-:S03]  /*2210*/  SEL R6, R0, RZ, !P0 ;  /* 0x000000ff00067207 */ /* 0x000fc60004000000 */
[----:B------:R-:W-:Y:S01]  /*2220*/  IMAD.WIDE.U32 R42, R7, UR4, R4 ;  /* 0x00000004072a7c25 */ /* 0x000fe2000f8e0004 */
[----:B------:R-:W-:-:S03]  /*2230*/  IADD3 R98, P0, R228, R99, RZ ;  /* 0x00000063e4627210 */ /* 0x000fc60007f1e0ff */
[----:B------:R-:W-:Y:S02]  /*2240*/  IMAD R0, R6, UR4, RZ ;  /* 0x0000000406007c24 */ /* 0x000fe4000f8e02ff */
[----:B------:R-:W-:Y:S02]  /*2250*/  VIADD R41, R228, 0x40 ;  /* 0x00000040e4297836 */ /* 0x000fe40000000000 */
[----:B------:R-:W-:Y:S01]  /*2260*/  IMAD R49, R7, UR5, R0 ;  /* 0x0000000507317c24 */ /* 0x000fe2000f8e0200 */
[----:B------:R-:W-:Y:S05]  /*2270*/  @!P6 WARPSYNC.ALL ;  /* 0x000000000000e948 */ /* 0x000fea0003800000 */
[----:B------:R-:W-:Y:S01]  /*2280*/  ULDC.64 UR4, c[0x0][0x330] ;  /* 0x0000cc0000047ab9 */ /* 0x000fe20000000a00 */
[----:B------:R-:W-:-:S02]  /*2290*/  IMAD.X R99, R20, 0x1, R21, P0 ;  /* 0x0000000114637824 */ /* 0x000fc400000e0615 */
[----:B------:R-:W-:Y:S02]  /*22a0*/  IMAD R0, R8, UR4, RZ ;  /* 0x0000000408007c24 */ /* 0x000fe4000f8e02ff */
[----:B------:R-:W-:-:S04]  /*22b0*/  IMAD.WIDE.U32 R4, R31, UR4, R18 ;  /* 0x000000041f047c25 */ /* 0x000fc8000f8e0012 */
[----:B------:R-:W-:Y:S01]  /*22c0*/  IMAD R45, R31, UR5, R0 ;  /* 0x000000051f2d7c24 */ /* 0x000fe2000f8e0200 */
[----:B------:R-:W-:Y:S01]  /*22d0*/  ULDC.64 UR4, c[0x0][0x338] ;  /* 0x0000ce0000047ab9 */ /* 0x000fe20000000a00 */
[----:B------:R-:W-:Y:S02]  /*22e0*/  IMAD R0, R20, R28, RZ ;  /* 0x0000001c14007224 */ /* 0x000fe400078e02ff */
[----:B------:R-:W-:Y:S01]  /*22f0*/  IMAD R3, R6, UR4, RZ ;  /* 0x0000000406037c24 */ /* 0x000fe2000f8e02ff */
[----:B------:R-:W-:Y:S01]  /*2300*/  IADD3 R45, R5, R45, RZ ;  /* 0x0000002d052d7210 */ /* 0x000fe20007ffe0ff */
[----:B------:R-:W-:Y:S02]  /*2310*/  IMAD.MOV.U32 R44, RZ, RZ, R4 ;  /* 0x000000ffff2c7224 */ /* 0x000fe400078e0004 */
[----:B------:R-:W-:Y:S01]  /*2320*/  IMAD R107, R7, UR5, R3 ;  /* 0x00000005076b7c24 */ /* 0x000fe2000f8e0203 */
[----:B------:R-:W-:Y:S01]  /*2330*/  SEL R3, R15, RZ, P2 ;  /* 0x000000ff0f037207 */ /* 0x000fe20001000000 */
[----:B------:R-:W-:-:S02]  /*2340*/  IMAD R89, R228, R29, R0 ;  /* 0x0000001de4597224 */ /* 0x000fc400078e0200 */
[----:B------:R-:W-:-:S04]  /*2350*/  IMAD.WIDE.U32 R8, R228, R28, R18 ;  /* 0x0000001ce4087225 */ /* 0x000fc800078e0012 */
[----:B------:R-:W-:Y:S02]  /*2360*/  IMAD.IADD R3, R18, 0x1, R3 ;  /* 0x0000000112037824 */ /* 0x000fe400078e0203 */
[----:B------:R-:W-:Y:S02]  /*2370*/  IMAD R0, R20, R96, RZ ;  /* 0x0000006014007224 */ /* 0x000fe400078e02ff */
[----:B------:R-:W-:-:S04]  /*2380*/  IMAD.WIDE.U32 R44, R7, UR4, R44 ;  /* 0x00000004072c7c25 */ /* 0x000fc8000f8e002c */
[----:B------:R-:W-:Y:S01]  /*2390*/  IMAD.MOV.U32 R88, RZ, RZ, R8 ;  /* 0x000000ffff587224 */ /* 0x000fe200078e0008 */
[----:B------:R-:W-:Y:S01]  /*23a0*/  SHF.R.S32.HI R8, RZ, 0x1f, R3 ;  /* 0x0000001fff087819 */ /* 0x000fe20000011403 */
[----:B------:R-:W-:Y:S01]  /*23b0*/  IMAD.WIDE.U32 R6, R228, R96, R22 ;  /* 0x00000060e4067225 */ /* 0x000fe200078e0016 */
[----:B------:R-:W-:Y:S01]  /*23c0*/  IADD3 R20, R27, R135, RZ ;  /* 0x000000871b147210 */ /* 0x000fe20007ffe0ff */
[----:B------:R-:W-:Y:S01]  /*23d0*/  ULDC UR4, c[0x0][0x2f4] ;  /* 0x0000bd0000047ab9 */ /* 0x000fe20000000800 */
[----:B------:R-:W-:Y:S01]  /*23e0*/  LEA.HI R36, R8, R3, RZ, 0x4 ;  /* 0x0000000308247211 */ /* 0x000fe200078f20ff */
[----:B------:R-:W-:Y:S01]  /*23f0*/  IMAD R95, R228, R97, R0 ;  /* 0x00000061e45f7224 */ /* 0x000fe200078e0200 */
[----:B------:R-:W-:Y:S01]  /*2400*/  SHF.L.U32 R3, R229, 0x7, RZ ;  /* 0x00000007e5037819 */ /* 0x000fe200000006ff */
[----:B------:R-:W-:Y:S01]  /*2410*/  IMAD.SHL.U32 R41, R41, 0x80, RZ ;  /* 0x0000008029297824 */ /* 0x000fe200078e00ff */
[----:B------:R-:W-:Y:S01]  /*2420*/  IADD3 R15, P0, R102, R134, RZ ;  /* 0x00000086660f7210 */ /* 0x000fe20007f1e0ff */
[----:B------:R-:W-:Y:S01]  /*2430*/  IMAD.IADD R93, R7, 0x1, R95 ;  /* 0x00000001075d7824 */ /* 0x000fe200078e025f */
[----:B-----5:R-:W-:Y:S01]  /*2440*/  SHF.R.S32.HI R7, RZ, 0x1f, R121 ;  /* 0x0000001fff077819 */ /* 0x020fe20000011479 */
[----:B------:R-:W-:Y:S01]  /*2450*/  IMAD.MOV.U32 R92, RZ, RZ, R6 ;  /* 0x000000ffff5c7224 */ /* 0x000fe200078e0006 */
[----:B------:R-:W-:Y:S01]  /*2460*/  LOP3.LUT R3, R3, 0x380, RZ, 0xc0, !PT ;  /* 0x0000038003037812 */ /* 0x000fe200078ec0ff */
[----:B------:R-:W-:Y:S01]  /*2470*/  IMAD.WIDE.U32 R4, R228, R28, R22 ;  /* 0x0000001ce4047225 */ /* 0x000fe200078e0016 */
[----:B------:R-:W-:-:S03]  /*2480*/  LOP3.LUT R41, R41, 0x380, RZ, 0xc0, !PT ;  /* 0x0000038029297812 */ /* 0x000fc600078ec0ff */
[----:B------:R-:W-:Y:S01]  /*2490*/  IMAD.IADD R14, R131, 0x1, R13 ;  /* 0x00000001830e7824 */ /* 0x000fe200078e020d */
[--C-:B------:R-:W-:Y:S01]  /*24a0*/  LOP3.LUT R37, R35, 0x70, R36.reuse, 0xf8, !PT ;  /* 0x0000007023257812 */ /* 0x100fe200078ef824 */
[----:B------:R-:W-:Y:S01]  /*24b0*/  IMAD R6, R7, R28, RZ ;  /* 0x0000001c07067224 */ /* 0x000fe200078e02ff */
[----:B------:R-:W-:Y:S01]  /*24c0*/  SHF.R.U32.HI R21, RZ, 0x3, R3 ;  /* 0x00000003ff157819 */ /* 0x000fe20000011603 */
[----:B------:R-:W-:Y:S01]  /*24d0*/  IMAD.IADD R95, R95, 0x1, R11 ;  /* 0x000000015f5f7824 */ /* 0x000fe200078e020b */
[----:B------:R-:W-:Y:S01]  /*24e0*/  LOP3.LUT R38, R3, 0x70, R36, 0xf8, !PT ;  /* 0x0000007003267812 */ /* 0x000fe200078ef824 */
[----:B------:R-:W-:Y:S01]  /*24f0*/  IMAD R31, R121, R29, R6 ;  /* 0x0000001d791f7224 */ /* 0x000fe200078e0206 */
[----:B------:R-:W-:Y:S01]  /*2500*/  SHF.L.U64.HI R11, R28, 0x7, R29 ;  /* 0x000000071c0b7819 */ /* 0x000fe2000001021d */
[----:B------:R-:W-:Y:S01]  /*2510*/  IMAD.IADD R5, R5, 0x1, R89 ;  /* 0x0000000105057824 */ /* 0x000fe200078e0259 */
[----:B------:R-:W-:Y:S01]  /*2520*/  SHF.R.U32.HI R41, RZ, 0x3, R41 ;  /* 0x00000003ff297819 */ /* 0x000fe20000011629 */
[----:B------:R-:W-:Y:S01]  /*2530*/  IMAD R29, R29, 0xe0, RZ ;  /* 0x000000e01d1d7824 */ /* 0x000fe200078e02ff */
[--C-:B------:R-:W-:Y:S01]  /*2540*/  LOP3.LUT R39, R34, 0x70, R36.reuse, 0xf8, !PT ;  /* 0x0000007022277812 */ /* 0x100fe200078ef824 */
[----:B------:R-:W-:Y:S01]  /*2550*/  IMAD.X R13, R20, 0x1, R103, P0 ;  /* 0x00000001140d7824 */ /* 0x000fe200000e0667 */
[----:B------:R-:W-:Y:S01]  /*2560*/  IADD3 R110, P0, R15, R102, RZ ;  /* 0x000000660f6e7210 */ /* 0x000fe20007f1e0ff */
[----:B------:R-:W-:Y:S01]  /*2570*/  IMAD.IADD R89, R89, 0x1, R9 ;  /* 0x0000000159597824 */ /* 0x000fe200078e0209 */
[----:B------:R-:W-:Y:S01]  /*2580*/  LOP3.LUT R38, R38, R21, RZ, 0x3c, !PT ;  /* 0x0000001526267212 */ /* 0x000fe200078e3cff */
[----:B------:R-:W-:Y:S01]  /*2590*/  IMAD.IADD R112, R91, 0x1, R29 ;  /* 0x000000015b707824 */ /* 0x000fe200078e021d */
[----:B------:R-:W-:Y:S01]  /*25a0*/  IADD3.X R29, R13, R103, RZ, P0, !PT ;  /* 0x000000670d1d7210 */ /* 0x000fe200007fe4ff */
[----:B------:R-:W-:Y:S01]  /*25b0*/  IMAD.SHL.U32 R9, R28, 0x80, RZ ;  /* 0x000000801c097824 */ /* 0x000fe200078e00ff */
[----:B------:R-:W-:Y:S01]  /*25c0*/  SHF.R.S32.HI R34, RZ, 0x4, R36 ;  /* 0x00000004ff227819 */ /* 0x000fe20000011424 */
[----:B------:R-:W-:Y:S01]  /*25d0*/  IMAD R6, R7, R96, RZ ;  /* 0x0000006007067224 */ /* 0x000fe200078e02ff */
[----:B------:R-:W-:Y:S01]  /*25e0*/  LOP3.LUT R35, R36, 0xfffffff0, RZ, 0xc0, !PT ;  /* 0xfffffff024237812 */ /* 0x000fe200078ec0ff */
[----:B------:R-:W-:Y:S01]  /*25f0*/  IMAD.WIDE.U32 R46, R121, R28, R4 ;  /* 0x0000001c792e7225 */ /* 0x000fe200078e0004 */
[----:B------:R-:W-:-:S02]  /*2600*/  LOP3.LUT R118, R37, R41, RZ, 0x3c, !PT ;  /* 0x0000002925767212 */ /* 0x000fc400078e3cff */
[----:B------:R-:W-:Y:S01]  /*2610*/  LOP3.LUT R36, R53, 0x70, R36, 0xf8, !PT ;  /* 0x0000007035247812 */ /* 0x000fe200078ef824 */
[----:B------:R-:W-:Y:S01]  /*2620*/  IMAD.WIDE.U32 R88, R121, R28, R88 ;  /* 0x0000001c79587225 */ /* 0x000fe200078e0058 */
[----:B------:R-:W-:Y:S02]  /*2630*/  LOP3.LUT R28, R3, 0x30, R18, 0xf8, !PT ;  /* 0x00000030031c7812 */ /* 0x000fe400078ef812 */
[----:B------:R-:W-:Y:S01]  /*2640*/  IADD3 R37, P0, R42, R100, RZ ;  /* 0x000000642a257210 */ /* 0x000fe20007f1e0ff */
[----:B------:R-:W-:Y:S01]  /*2650*/  IMAD.IADD R27, R101, 0x1, R27 ;  /* 0x00000001651b7824 */ /* 0x000fe200078e021b */
[----:B------:R-:W-:Y:S01]  /*2660*/  IADD3 R119, R52, R38, RZ ;  /* 0x0000002634777210 */ /* 0x000fe20007ffe0ff */
[----:B------:R-:W-:Y:S01]  /*2670*/  IMAD.IADD R38, R43, 0x1, R49 ;  /* 0x000000012b267824 */ /* 0x000fe200078e0231 */
[----:B------:R-:W-:Y:S01]  /*2680*/  P2R R0, PR, RZ, 0x4 ;  /* 0x00000004ff007803 */ /* 0x000fe20000000000 */
[----:B------:R-:W-:Y:S01]  /*2690*/  IMAD R33, R121, R97, R6 ;  /* 0x0000006179217224 */ /* 0x000fe200078e0206 */
[----:B------:R-:W-:Y:S01]  /*26a0*/  LOP3.LUT R114, R39, R140, RZ, 0x3c, !PT ;  /* 0x0000008c27727212 */ /* 0x000fe200078e3cff */
[C---:B------:R-:W-:Y:S01]  /*26b0*/  IMAD.SHL.U32 R6, R96.reuse, 0x40, RZ ;  /* 0x0000004060067824 */ /* 0x040fe200078e00ff */
[C-C-:B------:R-:W-:Y:S01]  /*26c0*/  SHF.L.U64.HI R8, R96.reuse, 0x6, R97.reuse ;  /* 0x0000000660087819 */ /* 0x140fe20000010261 */
[C---:B------:R-:W-:Y:S01]  /*26d0*/  IMAD.SHL.U32 R5, R96.reuse, 0x80, RZ ;  /* 0x0000008060057824 */ /* 0x040fe200078e00ff */
[----:B------:R-:W-:Y:S01]  /*26e0*/  SHF.L.U64.HI R7, R96, 0x7, R97 ;  /* 0x0000000760077819 */ /* 0x000fe20000010261 */
[----:B------:R-:W-:Y:S01]  /*26f0*/  IMAD.WIDE.U32 R92, R121, R96, R92 ;  /* 0x00000060795c7225 */ /* 0x000fe200078e005c */
[----:B------:R-:W-:-:S02]  /*2700*/  LOP3.LUT R28, R28, R21, RZ, 0x3c, !PT ;  /* 0x000000151c1c7212 */ /* 0x000fc400078e3cff */
[----:B------:R-:W-:Y:S01]  /*2710*/  LOP3.LUT R113, R36, R139, RZ, 0x3c, !PT ;  /* 0x0000008b24717212 */ /* 0x000fe200078e3cff */
[----:B------:R-:W-:Y:S01]  /*2720*/  IMAD.WIDE.U32 R94, R121, R96, R94 ;  /* 0x00000060795e7225 */ /* 0x000fe200078e005e */
[----:B------:R-:W-:Y:S02]  /*2730*/  IADD3 R39, P3, R42, 0x40, RZ ;  /* 0x000000402a277810 */ /* 0x000fe40007f7e0ff */
[----:B------:R-:W-:Y:S01]  /*2740*/  IADD3 R41, P2, R37, 0x40, RZ ;  /* 0x0000004025297810 */ /* 0x000fe20007f5e0ff */
[----:B------:R-:W-:Y:S02]  /*2750*/  VIADD R4, R18, 0x40 ;  /* 0x0000004012047836 */ /* 0x000fe40000000000 */
[----:B------:R-:W-:-:S04]  /*2760*/  IMAD.WIDE.U32 R96, R96, 0xe0, RZ ;  /* 0x000000e060607825 */ /* 0x000fc800078e00ff */
[----:B------:R-:W-:Y:S01]  /*2770*/  IMAD.X R104, R27, 0x1, R38, P0 ;  /* 0x000000011b687824 */ /* 0x000fe200000e0626 */
[----:B------:R-:W-:Y:S01]  /*2780*/  SHF.R.S32.HI R36, RZ, 0x1f, R35 ;  /* 0x0000001fff247819 */ /* 0x000fe20000011423 */
[----:B------:R-:W-:Y:S01]  /*2790*/  IMAD.IADD R30, R47, 0x1, R31 ;  /* 0x000000012f1e7824 */ /* 0x000fe200078e021f */
[----:B------:R-:W-:Y:S01]  /*27a0*/  ISETP.GE.AND P0, PT, R18, UR4, PT ;  /* 0x0000000412007c0c */ /* 0x000fe2000bf06270 */
[----:B------:R-:W-:Y:S01]  /*27b0*/  IMAD.IADD R32, R93, 0x1, R33 ;  /* 0x000000015d207824 */ /* 0x000fe200078e0221 */
[----:B------:R-:W-:Y:S01]  /*27c0*/  ISETP.GE.AND P1, PT, R4, UR4, PT ;  /* 0x0000000404007c0c */ /* 0x000fe2000bf26270 */
[----:B------:R-:W-:Y:S02]  /*27d0*/  IMAD.IADD R111, R97, 0x1, R111 ;  /* 0x00000001616f7824 */ /* 0x000fe400078e026f */
[----:B------:R-:W-:Y:S02]  /*27e0*/  IMAD.IADD R28, R52, 0x1, R28 ;  /* 0x00000001341c7824 */ /* 0x000fe400078e021c */
[----:B------:R-:W-:-:S02]  /*27f0*/  IMAD.IADD R31, R31, 0x1, R89 ;  /* 0x000000011f1f7824 */ /* 0x000fc400078e0259 */
[----:B------:R-:W-:Y:S02]  /*2800*/  IMAD.IADD R33, R33, 0x1, R95 ;  /* 0x0000000121217824 */ /* 0x000fe400078e025f */
[----:B------:R-:W-:Y:S02]  /*2810*/  IMAD.IADD R118, R51, 0x1, R118 ;  /* 0x0000000133767824 */ /* 0x000fe400078e0276 */
[----:B---3--:R-:W-:Y:S02]  /*2820*/  IMAD.IADD R114, R50, 0x1, R114 ;  /* 0x0000000132727824 */ /* 0x008fe400078e0272 */
[----:B----4-:R-:W-:Y:S02]  /*2830*/  IMAD.IADD R113, R48, 0x1, R113 ;  /* 0x0000000130717824 */ /* 0x010fe400078e0271 */
[----:B------:R-:W-:Y:S02]  /*2840*/  IMAD.X R105, RZ, RZ, R38, P3 ;  /* 0x000000ffff697224 */ /* 0x000fe400018e0626 */
[----:B------:R-:W-:-:S02]  /*2850*/  IMAD.X R106, RZ, RZ, R104, P2 ;  /* 0x000000ffff6a7224 */ /* 0x000fc400010e0668 */
[----:B------:R-:W-:Y:S01]  /*2860*/  IMAD.IADD R107, R45, 0x1, R107 ;  /* 0x000000012d6b7824 */ /* 0x000fe200078e026b */
[----:B------:R-:W-:Y:S06]  /*2870*/  @!P6 BAR.SYNC.DEFER_BLOCKING 0x9, 0x100 ;  /* 0x024400000000eb1d */ /* 0x000fec0000010000 */
.L_x_2299:
[----:B0-----:R-:W0:Y:S01]  /*2880*/  LDC R126, c[0x0][0x3f4] ;  /* 0x0000fd00ff7e7b82 */ /* 0x001e220000000800 */
[----:B------:R-:W-:Y:S01]  /*2890*/  IADD3 R25, R25, -0x1, RZ ;  /* 0xffffffff19197810 */ /* 0x000fe20007ffe0ff */
[----:B------:R-:W-:Y:S01]  /*28a0*/  IMAD R115, R17, 0x7000, R28 ;  /* 0x0000700011737824 */ /* 0x000fe200078e021c */
[----:B------:R-:W-:Y:S05]  /*28b0*/  YIELD ;  /* 0x0000000000007946 */ /* 0x000fea0003800000 */
[----:B------:R-:W-:Y:S01]  /*28c0*/  ISETP.GT.AND P3, PT, R25, R24, PT ;  /* 0x000000181900720c */ /* 0x000fe20003f64270 */
[----:B------:R-:W-:Y:S01]  /*28d0*/  BSSY B0, `(.L_x_2216) ;  /* 0x0000959000007945 */ /* 0x000fe20003800000 */
[----:B------:R-:W-:-:S02]  /*28e0*/  IMAD.IADD R116, R16, 0x1, R115 ;  /* 0x0000000110747824 */ /* 0x000fc400078e0273 */
[----:B------:R-:W-:Y:S02]  /*28f0*/  P2R R109, PR, RZ, 0x8 ;  /* 0x00000008ff6d7803 */ /* 0x000fe40000000000 */
        /* <DEDUP_REMOVED lines=31> */
[----:B------:R-:W-:Y:S01]  /*2af0*/  CS2R R82, SRZ ;  /* 0x0000000000527805 */ /* 0x000fe2000001ff00 */
[----:B------:R-:W-:Y:S01]  /*2b00*/  ULDC.64 UR6, c[0x0][0x208] ;  /* 0x0000820000067ab9 */ /* 0x000fe20000000a00 */
        /* <DEDUP_REMOVED lines=12> */
.L_x_2220:
[----:B------:R-:W-:Y:S05]  /*2bd0*/  BSYNC B1 ;  /* 0x0000000000017941 */ /* 0x000fea0003800000 */
.L_x_2219:
        /* <DEDUP_REMOVED lines=14> */
[----:B------:R-:W-:Y:S01]  /*2cc0*/  CS2R R74, SRZ ;  /* 0x00000000004a7805 */ /* 0x000fe2000001ff00 */
[----:B------:R-:W-:Y:S01]  /*2cd0*/  IMAD.MOV.U32 R150, RZ, RZ, R80 ;  /* 0x000000ffff967224 */ /* 0x000fe200078e0050 */
[----:B------:R-:W-:Y:S06]  /*2ce0*/  @P3 BRA `(.L_x_2222) ;  /* 0x0000000000543947 */ /* 0x000fec0003800000 */
[----:B------:R-:W-:Y:S01]  /*2cf0*/  IADD3 R84, P4, P5, R46, R48, R10 ;  /* 0x000000302e547210 */ /* 0x000fe20007d9e00a */
[----:B------:R-:W-:Y:S01]  /*2d00*/  ULDC.64 UR4, c[0x0][0x3e8] ;  /* 0x0000fa0000047ab9 */ /* 0x000fe20000000a00 */
[----:B------:R-:W-:Y:S02]  /*2d10*/  CS2R R72, SRZ ;  /* 0x0000000000487805 */ /* 0x000fe4000001ff00 */
[----:B------:R-:W-:Y:S02]  /*2d20*/  CS2R R74, SRZ ;  /* 0x00000000004a7805 */ /* 0x000fe4000001ff00 */
[----:B------:R-:W-:Y:S01]  /*2d30*/  IADD3.X R69, R30, R133, R12, P4, P5 ;  /* 0x000000851e457210 */ /* 0x000fe200027ea40c */
[----:B------:R-:W-:Y:S01]  /*2d40*/  ULDC.64 UR6, c[0x0][0x208] ;  /* 0x0000820000067ab9 */ /* 0x000fe20000000a00 */
        /* <DEDUP_REMOVED lines=15> */
.L_x_2222:
[----:B------:R-:W-:Y:S05]  /*2e40*/  BSYNC B1 ;  /* 0x0000000000017941 */ /* 0x000fea0003800000 */
.L_x_2221:
        /* <DEDUP_REMOVED lines=26> */
.L_x_2224:
[----:B------:R-:W-:Y:S05]  /*2ff0*/  BSYNC B1 ;  /* 0x0000000000017941 */ /* 0x000fea0003800000 */
.L_x_2223:
[----:B0-----:R-:W-:Y:S01]  /*3000*/  IADD3 R84, R228, 0xc0, RZ ;  /* 0x000000c0e4547810 */ /* 0x001fe20007ffe0ff */
[----:B------:R-:W-:Y:S03]  /*3010*/  BSSY B1, `(.L_x_2225) ;  /* 0x000001e000017945 */ /* 0x000fe60003800000 */
        /* <DEDUP_REMOVED lines=8> */
[----:B------:R-:W-:Y:S01]  /*30a0*/  ULDC.64 UR6, c[0x0][0x208] ;  /* 0x0000820000067ab9 */ /* 0x000fe20000000a00 */
[----:B0-----:R-:W-:Y:S02]  /*30b0*/  IMAD R53, R53, 0xc0, RZ ;  /* 0x000000c035357824 */ /* 0x001fe400078e02ff */
[----:B------:R-:W-:-:S04]  /*30c0*/  IMAD.WIDE.U32 R48, R52, 0xc0, R48 ;  /* 0x000000c034307825 */ /* 0x000fc800078e0030 */
[----:B------:R-:W-:Y:S01]  /*30d0*/  IMAD.IADD R49, R49, 0x1, R53 ;  /* 0x0000000131317824 */ /* 0x000fe200078e0235 */
[----:B------:R-:W-:Y:S01]  /*30e0*/  IADD3 R48, P5, P6, R46, UR4, R48 ;  /* 0x000000042e307c10 */ /* 0x000fe2000febe030 */
[----:B------:R-:W0:Y:S03]  /*30f0*/  LDC.64 R52, c[0x0][0x408] ;  /* 0x00010200ff347b82 */ /* 0x000e260000000a00 */
        /* <DEDUP_REMOVED lines=15> */
.L_x_2226:
[----:B------:R-:W-:Y:S05]  /*31f0*/  BSYNC B1 ;  /* 0x0000000000017941 */ /* 0x000fea0003800000 */
.L_x_2225:
[----:B0-----:R-:W2:Y:S01]  /*3200*/  LDL R48, [R1+0x4c] ;  /* 0x00004c0001307983 */ /* 0x001ea20000100800 */
[----:B------:R-:W-:Y:S01]  /*3210*/  IMAD.MOV.U32 R153, RZ, RZ, R78 ;  /* 0x000000ffff997224 */ /* 0x000fe200078e004e */
[----:B-----5:R-:W-:Y:S01]  /*3220*/  MOV R146, R70 ;  /* 0x0000004600927202 */ /* 0x020fe20000000f00 */
[----:B------:R-:W-:Y:S01]  /*3230*/  IMAD.MOV.U32 R154, RZ, RZ, R82 ;  /* 0x000000ffff9a7224 */ /* 0x000fe200078e0052 */
[----:B------:R-:W-:Y:S01]  /*3240*/  MOV R86, R58 ;  /* 0x0000003a00567202 */ /* 0x000fe20000000f00 */
[----:B------:R-:W-:Y:S02]  /*3250*/  IMAD.MOV.U32 R145, RZ, RZ, R68 ;  /* 0x000000ffff917224 */ /* 0x000fe400078e0044 */
[----:B------:R-:W-:Y:S02]  /*3260*/  IMAD.MOV.U32 R148, RZ, RZ, R72 ;  /* 0x000000ffff947224 */ /* 0x000fe400078e0048 */
[----:B------:R-:W-:Y:S02]  /*3270*/  IMAD.MOV.U32 R147, RZ, RZ, R74 ;  /* 0x000000ffff937224 */ /* 0x000fe400078e004a */
[----:B------:R-:W-:-:S02]  /*3280*/  IMAD.MOV.U32 R133, RZ, RZ, R60 ;  /* 0x000000ffff857224 */ /* 0x000fc400078e003c */
[----:B------:R-:W-:Y:S02]  /*3290*/  IMAD.MOV.U32 R142, RZ, RZ, R64 ;  /* 0x000000ffff8e7224 */ /* 0x000fe400078e0040 */
[----:B------:R-:W-:Y:S02]  /*32a0*/  IMAD.MOV.U32 R141, RZ, RZ, R62 ;  /* 0x000000ffff8d7224 */ /* 0x000fe400078e003e */
        /* <DEDUP_REMOVED lines=9> */
.L_x_2227:
[----:B------:R-:W2:Y:S01]  /*3340*/  LDL R48, [R1] ;  /* 0x0000000001307983 */ /* 0x000ea20000100800 */
[----:B------:R-:W-:Y:S01]  /*3350*/  IMAD R108, R17, 0x8, R16 ;  /* 0x00000008116c7824 */ /* 0x000fe200078e0210 */
[----:B------:R-:W-:Y:S01]  /*3360*/  BSSY B1, `(.L_x_2228) ;  /* 0x0000004000017945 */ /* 0x000fe20003800000 */
[----:B--2---:R-:W-:-:S04]  /*3370*/  SHF.L.U32 R129, R48, 0x1f, RZ ;  /* 0x0000001f30817819 */ /* 0x004fc800000006ff */
[----:B------:R-:W0:Y:S02]  /*3380*/  SYNCS.PHASECHK.TRANS64.TRYWAIT P6, [R108+URZ+0x2e890], R129 ;  /* 0x02e890816c0075a7 */ /* 0x000e2400080c017f */
[----:B0-----:R-:W-:Y:S05]  /*3390*/  @!P6 BRA `(.L_x_2229) ;  /* 0x0000029000b8e947 */ /* 0x001fea0003800000 */
.L_x_2520:
[----:B------:R-:W-:Y:S05]  /*33a0*/  BSYNC B1 ;  /* 0x0000000000017941 */ /* 0x000fea0003800000 */
.L_x_2228:
        /* <DEDUP_REMOVED lines=15> */
[----:B------:R-:W-:Y:S02]  /*34a0*/  SHF.R.U32.HI R155, RZ, 0x10, R83 ;  /* 0x00000010ff9b7819 */ /* 0x000fe40000011653 */
[----:B------:R-:W-:Y:S01]  /*34b0*/  LOP3.LUT R156, R83, 0xff0000ff, RZ, 0xc0, !PT ;  /* 0xff0000ff539c7812 */ /* 0x000fe200078ec0ff */
[----:B------:R-:W-:Y:S01]  /*34c0*/  IMAD.SHL.U32 R83, R82, 0x100, RZ ;  /* 0x0000010052537824 */ /* 0x000fe200078e00ff */
[----:B------:R-:W-:Y:S01]  /*34d0*/  LOP3.LUT R81, R81, 0xff0000ff, RZ, 0xc0, !PT ;  /* 0xff0000ff51517812 */ /* 0x000fe200078ec0ff */
[----:B--2---:R-:W-:Y:S01]  /*34e0*/  IMAD.MOV.U32 R82, RZ, RZ, R48 ;  /* 0x000000ffff527224 */ /* 0x004fe200078e0030 */
[----:B------:R-:W-:-:S02]  /*34f0*/  F2FP.F16.E4M3.UNPACK_B R48, R49 ;  /* 0x00000031ff30723e */ /* 0x000fc400020006ff */
[----:B------:R-:W-:Y:S01]  /*3500*/  LOP3.LUT R81, R81, 0xff00, R80, 0xf8, !PT ;  /* 0x0000ff0051517812 */ /* 0x000fe200078ef850 */
[----:B------:R-:W-:Y:S01]  /*3510*/  IMAD.U32 R80, R157, 0x10000, RZ ;  /* 0x000100009d507824 */ /* 0x000fe200078e00ff */
[----:B------:R-:W-:Y:S01]  /*3520*/  LOP3.LUT R156, R156, 0xff00, R83, 0xf8, !PT ;  /* 0x0000ff009c9c7812 */ /* 0x000fe200078ef853 */
[----:B------:R-:W-:Y:S01]  /*3530*/  IMAD.U32 R83, R155, 0x10000, RZ ;  /* 0x000100009b537824 */ /* 0x000fe200078e00ff */
[----:B------:R-:W-:Y:S02]  /*3540*/  F2FP.F16.E4M3.UNPACK_B R155, R154.H1 ;  /* 0x0000009aff9b723e */ /* 0x000fe400030006ff */
[----:B------:R-:W-:Y:S02]  /*3550*/  LOP3.LUT R80, R81, 0xff0000, R80, 0xf8, !PT ;  /* 0x00ff000051507812 */ /* 0x000fe400078ef850 */
[----:B------:R-:W-:Y:S01]  /*3560*/  LOP3.LUT R81, R156, 0xff0000, R83, 0xf8, !PT ;  /* 0x00ff00009c517812 */ /* 0x000fe200078ef853 */
[--C-:B------:R-:W-:Y:S01]  /*3570*/  HADD2.F32 R83, -RZ, R48.reuse.H1_H1 ;  /* 0x30000030ff537230 */ /* 0x100fe20000004100 */
[----:B------:R-:W-:Y:S01]  /*3580*/  F2FP.F16.E4M3.UNPACK_B R157, R150.H1 ;  /* 0x00000096ff9d723e */ /* 0x000fe200030006ff */
[--C-:B------:R-:W-:Y:S01]  /*3590*/  HADD2.F32 R159, -RZ, R155.reuse.H0_H0 ;  /* 0x2000009bff9f7230 */ /* 0x100fe20000004100 */
[----:B------:R-:W-:Y:S01]  /*35a0*/  F2FP.F16.E4M3.UNPACK_B R49, R49.H1 ;  /* 0x00000031ff31723e */ /* 0x000fe200030006ff */
[----:B------:R-:W-:Y:S01]  /*35b0*/  HADD2.F32 R48, -RZ, R48.H0_H0 ;  /* 0x20000030ff307230 */ /* 0x000fe20000004100 */
[----:B------:R-:W-:Y:S01]  /*35c0*/  F2FP.F16.E4M3.UNPACK_B R154, R154 ;  /* 0x0000009aff9a723e */ /* 0x000fe200020006ff */
[----:B------:R-:W-:-:S02]  /*35d0*/  HADD2.F32 R160, -RZ, R155.H1_H1 ;  /* 0x3000009bffa07230 */ /* 0x000fc40000004100 */
[CC--:B------:R-:W-:Y:S01]  /*35e0*/  FMUL.FTZ R161, R83.reuse, R159.reuse ;  /* 0x0000009f53a17220 */ /* 0x0c0fe20000410000 */
[----:B------:R-:W-:Y:S02]  /*35f0*/  HADD2.F32 R158, -RZ, R157.H0_H0 ;  /* 0x2000009dff9e7230 */ /* 0x000fe40000004100 */
[----:B------:R-:W-:Y:S01]  /*3600*/  FMUL.FTZ R162, R48, R159 ;  /* 0x0000009f30a27220 */ /* 0x000fe20000410000 */
[--C-:B------:R-:W-:Y:S01]  /*3610*/  HADD2.F32 R156, -RZ, R49.reuse.H1_H1 ;  /* 0x30000031ff9c7230 */ /* 0x100fe20000004100 */
[----:B------:R-:W-:Y:S01]  /*3620*/  F2FP.F16.E4M3.UNPACK_B R163, R81.H1 ;  /* 0x00000051ffa3723e */ /* 0x000fe200030006ff */
[----:B------:R-:W-:Y:S02]  /*3630*/  HADD2.F32 R155, -RZ, R49.H0_H0 ;  /* 0x20000031ff9b7230 */ /* 0x000fe40000004100 */
[----:B------:R-:W-:Y:S01]  /*3640*/  FFMA.FTZ R49, R83, R158, R162 ;  /* 0x0000009e53317223 */ /* 0x000fe200000100a2 */
[----:B------:R-:W-:Y:S02]  /*3650*/  HADD2.F32 R157, -RZ, R157.H1_H1 ;  /* 0x3000009dff9d7230 */ /* 0x000fe40000004100 */
[----:B------:R-:W-:Y:S01]  /*3660*/  FMUL.FTZ R164, R156, R160 ;  /* 0x000000a09ca47220 */ /* 0x000fe20000410000 */
[----:B------:R-:W-:Y:S01]  /*3670*/  F2FP.F16.E4M3.UNPACK_B R83, R82.H1 ;  /* 0x00000052ff53723e */ /* 0x000fe200030006ff */
[C---:B------:R-:W-:Y:S01]  /*3680*/  FMUL.FTZ R159, R155.reuse, R160 ;  /* 0x000000a09b9f7220 */ /* 0x040fe20000410000 */
[----:B------:R-:W-:Y:S01]  /*3690*/  FFMA.FTZ R48, R48, R158, -R161 ;  /* 0x0000009e30307223 */ /* 0x000fe200000108a1 */
[----:B------:R-:W-:Y:S01]  /*36a0*/  F2FP.F16.E4M3.UNPACK_B R82, R82 ;  /* 0x00000052ff52723e */ /* 0x000fe200020006ff */
[-C--:B------:R-:W-:Y:S01]  /*36b0*/  FFMA.FTZ R164, R155, R157.reuse, -R164 ;  /* 0x0000009d9ba47223 */ /* 0x080fe200000108a4 */
[----:B------:R-:W-:Y:S01]  /*36c0*/  FFMA.FTZ R161, R156, R157, R159 ;  /* 0x0000009d9ca17223 */ /* 0x000fe2000001009f */
[--C-:B------:R-:W-:Y:S01]  /*36d0*/  HADD2.F32 R158, -RZ, R154.reuse.H1_H1 ;  /* 0x3000009aff9e7230 */ /* 0x100fe20000004100 */
[----:B------:R-:W-:Y:S01]  /*36e0*/  F2FP.F16.E4M3.UNPACK_B R156, R150 ;  /* 0x00000096ff9c723e */ /* 0x000fe200020006ff */
[----:B------:R-:W-:Y:S01]  /*36f0*/  HADD2.F32 R157, -RZ, R154.H0_H0 ;  /* 0x2000009aff9d7230 */ /* 0x000fe20000004100 */
[----:B------:R-:W-:Y:S01]  /*3700*/  F2FP.F16.E4M3.UNPACK_B R162, R81 ;  /* 0x00000051ffa2723e */ /* 0x000fe200020006ff */
[----:B------:R-:W-:-:S02]  /*3710*/  HADD2.F32 R154, -RZ, R83.H0_H0 ;  /* 0x20000053ff9a7230 */ /* 0x000fc40000004100 */
[----:B------:R-:W-:Y:S02]  /*3720*/  HADD2.F32 R155, -RZ, R83.H1_H1 ;  /* 0x30000053ff9b7230 */ /* 0x000fe40000004100 */
[--C-:B------:R-:W-:Y:S02]  /*3730*/  HADD2.F32 R150, -RZ, R82.reuse.H1_H1 ;  /* 0x30000052ff967230 */ /* 0x100fe40000004100 */
[-C--:B------:R-:W-:Y:S01]  /*3740*/  FMUL.FTZ R160, R154, R158.reuse ;  /* 0x0000009e9aa07220 */ /* 0x080fe20000410000 */
[----:B------:R-:W-:Y:S02]  /*3750*/  HADD2.F32 R83, -RZ, R82.H0_H0 ;  /* 0x20000052ff537230 */ /* 0x000fe40000004100 */
[----:B------:R-:W-:Y:S01]  /*3760*/  FMUL.FTZ R159, R155, R158 ;  /* 0x0000009e9b9f7220 */ /* 0x000fe20000410000 */
[--C-:B------:R-:W-:Y:S02]  /*3770*/  HADD2.F32 R82, -RZ, R156.reuse.H1_H1 ;  /* 0x3000009cff527230 */ /* 0x100fe40000004100 */
[----:B------:R-:W-:Y:S01]  /*3780*/  FMUL.FTZ R158, R150, R157 ;  /* 0x0000009d969e7220 */ /* 0x000fe20000410000 */
[----:B------:R-:W-:-:S02]  /*3790*/  HADD2.F32 R156, -RZ, R156.H0_H0 ;  /* 0x2000009cff9c7230 */ /* 0x000fc40000004100 */
[----:B------:R-:W-:Y:S01]  /*37a0*/  FMUL.FTZ R157, R83, R157 ;  /* 0x0000009d539d7220 */ /* 0x000fe20000410000 */
[-C--:B------:R-:W-:Y:S01]  /*37b0*/  FFMA.FTZ R154, R154, R82.reuse, -R159 ;  /* 0x000000529a9a7223 */ /* 0x080fe2000001089f */
[----:B------:R-:W-:Y:S01]  /*37c0*/  FFMA.FTZ R155, R155, R82, R160 ;  /* 0x000000529b9b7223 */ /* 0x000fe200000100a0 */
[-C--:B------:R-:W-:Y:S01]  /*37d0*/  FFMA.FTZ R82, R83, R156.reuse, -R158 ;  /* 0x0000009c53527223 */ /* 0x080fe2000001089e */
[----:B------:R-:W-:Y:S01]  /*37e0*/  FFMA.FTZ R83, R150, R156, R157 ;  /* 0x0000009c96537223 */ /* 0x000fe2000001009d */
[----:B------:R-:W-:Y:S01]  /*37f0*/  F2FP.F16.E4M3.UNPACK_B R156, R51.H1 ;  /* 0x00000033ff9c723e */ /* 0x000fe200030006ff */
[----:B------:R-:W-:Y:S01]  /*3800*/  HADD2.F32 R160, -RZ, R163.H1_H1 ;  /* 0x300000a3ffa07230 */ /* 0x000fe20000004100 */
[----:B------:R-:W-:Y:S02]  /*3810*/  F2FP.SATFINITE.E4M3.F32.PACK_AB_MERGE_C R154, R155, R154, RZ ;  /* 0x0000009a9b9a723e */ /* 0x000fe400048070ff */
[----:B------:R-:W-:Y:S01]  /*3820*/  F2FP.F16.E4M3.UNPACK_B R155, R50.H1 ;  /* 0x00000032ff9b723e */ /* 0x000fe200030006ff */
[--C-:B------:R-:W-:Y:S01]  /*3830*/  HADD2.F32 R157, -RZ, R156.reuse.H0_H0 ;  /* 0x2000009cff9d7230 */ /* 0x100fe20000004100 */
[----:B------:R-:W-:Y:S01]  /*3840*/  F2FP.SATFINITE.E4M3.F32.PACK_AB_MERGE_C R150, R161, R164, RZ ;  /* 0x000000a4a196723e */ /* 0x000fe200048070ff */
[----:B------:R-:W-:Y:S01]  /*3850*/  HADD2.F32 R156, -RZ, R156.H1_H1 ;  /* 0x3000009cff9c7230 */ /* 0x000fe20000004100 */
[-C--:B------:R-:W-:Y:S01]  /*3860*/  F2FP.F16.E4M3.UNPACK_B R159, R80.reuse.H1 ;  /* 0x00000050ff9f723e */ /* 0x080fe200030006ff */
[----:B------:R-:W-:Y:S01]  /*3870*/  HADD2.F32 R81, -RZ, R155.H1_H1 ;  /* 0x3000009bff517230 */ /* 0x000fe20000004100 */
[----:B------:R-:W-:Y:S01]  /*3880*/  F2FP.F16.E4M3.UNPACK_B R158, R80 ;  /* 0x00000050ff9e723e */ /* 0x000fe200020006ff */
[----:B------:R-:W-:-:S02]  /*3890*/  HADD2.F32 R164, -RZ, R162.H1_H1 ;  /* 0x300000a2ffa47230 */ /* 0x000fc40000004100 */
[CC--:B------:R-:W-:Y:S01]  /*38a0*/  FMUL.FTZ R80, R156.reuse, R160.reuse ;  /* 0x000000a09c507220 */ /* 0x0c0fe20000410000 */
[----:B------:R-:W-:Y:S02]  /*38b0*/  HADD2.F32 R155, -RZ, R155.H0_H0 ;  /* 0x2000009bff9b7230 */ /* 0x000fe40000004100 */
[----:B------:R-:W-:Y:S01]  /*38c0*/  FMUL.FTZ R165, R157, R160 ;  /* 0x000000a09da57220 */ /* 0x000fe20000410000 */
[----:B------:R-:W-:Y:S02]  /*38d0*/  HADD2.F32 R161, -RZ, R159.H1_H1 ;  /* 0x3000009fffa17230 */ /* 0x000fe40000004100 */
[-C--:B------:R-:W-:Y:S01]  /*38e0*/  FMUL.FTZ R166, R81, R164.reuse ;  /* 0x000000a451a67220 */ /* 0x080fe20000410000 */
[----:B------:R-:W-:Y:S01]  /*38f0*/  HADD2.F32 R160, -RZ, R158.H1_H1 ;  /* 0x3000009effa07230 */ /* 0x000fe20000004100 */
[----:B------:R-:W-:Y:S01]  /*3900*/  F2FP.F16.E4M3.UNPACK_B R51, R51 ;  /* 0x00000033ff33723e */ /* 0x000fe200020006ff */
[----:B------:R-:W-:Y:S01]  /*3910*/  FMUL.FTZ R164, R155, R164 ;  /* 0x000000a49ba47220 */ /* 0x000fe20000410000 */
[----:B------:R-:W-:Y:S01]  /*3920*/  F2FP.F16.E4M3.UNPACK_B R50, R50 ;  /* 0x00000032ff32723e */ /* 0x000fe200020006ff */
[-C--:B------:R-:W-:Y:S01]  /*3930*/  FFMA.FTZ R80, R157, R161.reuse, -R80 ;  /* 0x000000a19d507223 */ /* 0x080fe20000010850 */
[----:B------:R-:W-:Y:S01]  /*3940*/  FFMA.FTZ R165, R156, R161, R165 ;  /* 0x000000a19ca57223 */ /* 0x000fe200000100a5 */
[-C--:B------:R-:W-:Y:S01]  /*3950*/  FFMA.FTZ R166, R155, R160.reuse, -R166 ;  /* 0x000000a09ba67223 */ /* 0x080fe200000108a6 */
[----:B------:R-:W-:Y:S01]  /*3960*/  FFMA.FTZ R161, R81, R160, R164 ;  /* 0x000000a051a17223 */ /* 0x000fe200000100a4 */
[--C-:B------:R-:W-:Y:S01]  /*3970*/  HADD2.F32 R81, -RZ, R51.reuse.H0_H0 ;  /* 0x20000033ff517230 */ /* 0x100fe20000004100 */
[----:B------:R-:W-:Y:S01]  /*3980*/  F2FP.SATFINITE.E4M3.F32.PACK_AB_MERGE_C R49, R49, R48, R150 ;  /* 0x000000303131723e */ /* 0x000fe20004807096 */
[----:B------:R-:W-:Y:S01]  /*3990*/  HADD2.F32 R155, -RZ, R51.H1_H1 ;  /* 0x30000033ff9b7230 */ /* 0x000fe20000004100 */
[----:B------:R-:W-:Y:S01]  /*39a0*/  F2FP.SATFINITE.E4M3.F32.PACK_AB_MERGE_C R80, R165, R80, RZ ;  /* 0x00000050a550723e */ /* 0x000fe200048070ff */
[----:B------:R-:W-:Y:S01]  /*39b0*/  HADD2.F32 R160, -RZ, R163.H0_H0 ;  /* 0x200000a3ffa07230 */ /* 0x000fe20000004100 */
[----:B------:R-:W-:Y:S01]  /*39c0*/  F2FP.SATFINITE.E4M3.F32.PACK_AB_MERGE_C R161, R161, R166, RZ ;  /* 0x000000a6a1a1723e */ /* 0x000fe200048070ff */
[--C-:B------:R-:W-:Y:S01]  /*39d0*/  HADD2.F32 R51, -RZ, R50.reuse.H0_H0 ;  /* 0x20000032ff337230 */ /* 0x100fe20000004100 */
[----:B------:R-:W-:Y:S01]  /*39e0*/  F2FP.SATFINITE.E4M3.F32.PACK_AB_MERGE_C R48, R83, R82, R154 ;  /* 0x000000525330723e */ /* 0x000fe2000480709a */
[----:B------:R-:W-:-:S02]  /*39f0*/  HADD2.F32 R50, -RZ, R50.H1_H1 ;  /* 0x30000032ff327230 */ /* 0x000fc40000004100 */
[-C--:B------:R-:W-:Y:S01]  /*3a00*/  FMUL.FTZ R164, R155, R160.reuse ;  /* 0x000000a09ba47220 */ /* 0x080fe20000410000 */
[----:B------:R-:W-:Y:S02]  /*3a10*/  HADD2.F32 R162, -RZ, R162.H0_H0 ;  /* 0x200000a2ffa27230 */ /* 0x000fe40000004100 */
[----:B------:R-:W-:Y:S01]  /*3a20*/  FMUL.FTZ R168, R81, R160 ;  /* 0x000000a051a87220 */ /* 0x000fe20000410000 */
[----:B------:R-:W-:Y:S02]  /*3a30*/  HADD2.F32 R156, -RZ, R159.H0_H0 ;  /* 0x2000009fff9c7230 */ /* 0x000fe40000004100 */
[----:B------:R-:W-:Y:S02]  /*3a40*/  HADD2.F32 R158, -RZ, R158.H0_H0 ;  /* 0x2000009eff9e7230 */ /* 0x000fe40000004100 */
[CC--:B------:R-:W-:Y:S01]  /*3a50*/  FMUL.FTZ R160, R50.reuse, R162.reuse ;  /* 0x000000a232a07220 */ /* 0x0c0fe20000410000 */
[----:B------:R-:W-:Y:S01]  /*3a60*/  FMUL.FTZ R157, R51, R162 ;  /* 0x000000a2339d7220 */ /* 0x000fe20000410000 */
[-C--:B------:R-:W-:Y:S01]  /*3a70*/  FFMA.FTZ R164, R81, R156.reuse, -R164 ;  /* 0x0000009c51a47223 */ /* 0x080fe200000108a4 */
[----:B------:R-:W-:Y:S01]  /*3a80*/  FFMA.FTZ R155, R155, R156, R168 ;  /* 0x0000009c9b9b7223 */ /* 0x000fe200000100a8 */
[-C--:B------:R-:W-:Y:S01]  /*3a90*/  FFMA.FTZ R160, R51, R158.reuse, -R160 ;  /* 0x0000009e33a07223 */ /* 0x080fe200000108a0 */
[----:B------:R-:W-:-:S03]  /*3aa0*/  FFMA.FTZ R157, R50, R158, R157 ;  /* 0x0000009e329d7223 */ /* 0x000fc6000001009d */
[----:B------:R-:W-:Y:S02]  /*3ab0*/  F2FP.SATFINITE.E4M3.F32.PACK_AB_MERGE_C R51, R155, R164, R80 ;  /* 0x000000a49b33723e */ /* 0x000fe40004807050 */
[----:B------:R-:W-:-:S07]  /*3ac0*/  F2FP.SATFINITE.E4M3.F32.PACK_AB_MERGE_C R50, R157, R160, R161 ;  /* 0x000000a09d32723e */ /* 0x000fce00048070a1 */
.L_x_2235:
[----:B------:R-:W-:Y:S05]  /*3ad0*/  BSYNC B3 ;  /* 0x0000000000037941 */ /* 0x000fea0003800000 */
.L_x_2234:
[----:B------:R-:W-:Y:S01]  /*3ae0*/  ULDC.64 UR4, c[0x0][0x2e8] ;  /* 0x0000ba0000047ab9 */ /* 0x000fe20000000a00 */
[----:B------:R-:W-:Y:S01]  /*3af0*/  ULDC.64 UR6, c[0x0][0x208] ;  /* 0x0000820000067ab9 */ /* 0x000fe20000000a00 */
[----:B------:R-:W-:-:S04]  /*3b00*/  IADD3 R80, P2, P6, R152, UR4, R42 ;  /* 0x0000000498507c10 */ /* 0x000fc8000fe5e02a */
[----:B------:R-:W-:-:S05]  /*3b10*/  IADD3.X R81, R151, UR5, R38, P2, P6 ;  /* 0x0000000597517c10 */ /* 0x000fca00097ec426 */
[----:B--2---:R1:W-:Y:S04]  /*3b20*/  STG.E.128 desc[UR6][R80.64], R48 ;  /* 0x0000003050007986 */ /* 0x0043e8000c101d06 */
.L_x_2233:
[----:B------:R-:W-:Y:S05]  /*3b30*/  BSYNC B2 ;  /* 0x0000000000027941 */ /* 0x000fea0003800000 */
.L_x_2232:
[----:B------:R-:W-:Y:S05]  /*3b40*/  @P1 BRA `(.L_x_2231) ;  /* 0x0000000400d41947 */ /* 0x000fea0003800000 */
[----:B------:R-:W-:Y:S01]  /*3b50*/  LOP3.LUT P2, RZ, R229, 0x4, RZ, 0xc0, !PT ;  /* 0x00000004e5ff7812 */ /* 0x000fe2000784c0ff */
[C---:B-1----:R-:W-:Y:S01]  /*3b60*/  VIADD R49, R149.reuse, 0x40 ;  /* 0x0000004095317836 */ /* 0x042fe20000000000 */
        /* <DEDUP_REMOVED lines=15> */
[----:B------:R-:W-:-:S02]  /*3c60*/  IMAD.U32 R77, R81, 0x10000, RZ ;  /* 0x00010000514d7824 */ /* 0x000fc400078e00ff */
[----:B------:R-:W-:Y:S01]  /*3c70*/  IMAD.U32 R82, R82, 0x10000, RZ ;  /* 0x0001000052527824 */ /* 0x000fe200078e00ff */
[----:B------:R-:W-:Y:S01]  /*3c80*/  LOP3.LUT R79, R80, 0xff00, R79, 0xf8, !PT ;  /* 0x0000ff00504f7812 */ /* 0x000fe200078ef84f */
[----:B-1----:R-:W-:Y:S01]  /*3c90*/  IMAD.MOV.U32 R78, RZ, RZ, R48 ;  /* 0x000000ffff4e7224 */ /* 0x002fe200078e0030 */
        /* <DEDUP_REMOVED lines=16> */
[-C--:B------:R-:W-:Y:S01]  /*3da0*/  FFMA.FTZ R48, R48, R83.reuse, -R155 ;  /* 0x0000005330307223 */ /* 0x080fe2000001089b */
[----:B------:R-:W-:Y:S02]  /*3db0*/  HADD2.F32 R82, -RZ, R82.H1_H1 ;  /* 0x30000052ff527230 */ /* 0x000fe40000004100 */
[-C--:B------:R-:W-:Y:S01]  /*3dc0*/  FMUL.FTZ R155, R81, R154.reuse ;  /* 0x0000009a519b7220 */ /* 0x080fe20000410000 */
[----:B------:R-:W-:Y:S01]  /*3dd0*/  FFMA.FTZ R49, R79, R83, R150 ;  /* 0x000000534f317223 */ /* 0x000fe20000010096 */
[C---:B------:R-:W-:Y:S01]  /*3de0*/  FMUL.FTZ R154, R80.reuse, R154 ;  /* 0x0000009a509a7220 */ /* 0x040fe20000410000 */
[----:B------:R-:W-:Y:S01]  /*3df0*/  F2FP.F16.E4M3.UNPACK_B R79, R78.H1 ;  /* 0x0000004eff4f723e */ /* 0x000fe200030006ff */
[----:B------:R-:W-:Y:S01]  /*3e00*/  FFMA.FTZ R155, R80, R82, -R155 ;  /* 0x00000052509b7223 */ /* 0x000fe2000001089b */
[----:B------:R-:W-:Y:S01]  /*3e10*/  F2FP.F16.E4M3.UNPACK_B R78, R78 ;  /* 0x0000004eff4e723e */ /* 0x000fe200020006ff */
[----:B------:R-:W-:Y:S01]  /*3e20*/  FFMA.FTZ R156, R81, R82, R154 ;  /* 0x00000052519c7223 */ /* 0x000fe2000001009a */
[----:B------:R-:W-:Y:S01]  /*3e30*/  HADD2.F32 R83, -RZ, R153.H1_H1 ;  /* 0x30000099ff537230 */ /* 0x000fe20000004100 */
[----:B------:R-:W-:Y:S01]  /*3e40*/  F2FP.F16.E4M3.UNPACK_B R132, R132 ;  /* 0x00000084ff84723e */ /* 0x000fe200020006ff */
[----:B------:R-:W-:-:S02]  /*3e50*/  HADD2.F32 R82, -RZ, R79.H1_H1 ;  /* 0x3000004fff527230 */ /* 0x000fc40000004100 */
[----:B------:R-:W-:Y:S02]  /*3e60*/  HADD2.F32 R81, -RZ, R79.H0_H0 ;  /* 0x2000004fff517230 */ /* 0x000fe40000004100 */
        /* <DEDUP_REMOVED lines=15> */
[----:B------:R-:W-:Y:S01]  /*3f60*/  F2FP.F16.E4M3.UNPACK_B R156, R77.H1 ;  /* 0x0000004dff9c723e */ /* 0x000fe200030006ff */
[--C-:B------:R-:W-:Y:S01]  /*3f70*/  HADD2.F32 R132, -RZ, R83.reuse.H0_H0 ;  /* 0x20000053ff847230 */ /* 0x100fe20000004100 */
[----:B------:R-:W-:Y:S01]  /*3f80*/  F2FP.SATFINITE.E4M3.F32.PACK_AB_MERGE_C R81, R82, R81, RZ ;  /* 0x000000515251723e */ /* 0x000fe200048070ff */
[----:B------:R-:W-:Y:S01]  /*3f90*/  HADD2.F32 R83, -RZ, R83.H1_H1 ;  /* 0x30000053ff537230 */ /* 0x000fe20000004100 */
[----:B------:R-:W-:Y:S01]  /*3fa0*/  F2FP.F16.E4M3.UNPACK_B R82, R50.H1 ;  /* 0x00000032ff52723e */ /* 0x000fe200030006ff */
[--C-:B------:R-:W-:Y:S01]  /*3fb0*/  HADD2.F32 R158, -RZ, R156.reuse.H1_H1 ;  /* 0x3000009cff9e7230 */ /* 0x100fe20000004100 */
[-C--:B------:R-:W-:Y:S01]  /*3fc0*/  F2FP.F16.E4M3.UNPACK_B R153, R76.reuse.H1 ;  /* 0x0000004cff99723e */ /* 0x080fe200030006ff */
[----:B------:R-:W-:Y:S01]  /*3fd0*/  HADD2.F32 R156, -RZ, R156.H0_H0 ;  /* 0x2000009cff9c7230 */ /* 0x000fe20000004100 */
[----:B------:R-:W-:Y:S01]  /*3fe0*/  F2FP.F16.E4M3.UNPACK_B R155, R77 ;  /* 0x0000004dff9b723e */ /* 0x000fe200020006ff */
[----:B------:R-:W-:Y:S01]  /*3ff0*/  HADD2.F32 R77, -RZ, R82.H1_H1 ;  /* 0x30000052ff4d7230 */ /* 0x000fe20000004100 */
        /* <DEDUP_REMOVED lines=32> */
[----:B------:R-:W-:Y:S02]  /*4200*/  F2FP.SATFINITE.E4M3.F32.PACK_AB_MERGE_C R157, R157, R158, RZ ;  /* 0x0000009e9d9d723e */ /* 0x000fe400048070ff */
[----:B------:R-:W-:-:S02]  /*4210*/  F2FP.SATFINITE.E4M3.F32.PACK_AB_MERGE_C R48, R79, R78, R81 ;  /* 0x0000004e4f30723e */ /* 0x000fc40004807051 */
[----:B------:R-:W-:Y:S02]  /*4220*/  F2FP.SATFINITE.E4M3.F32.PACK_AB_MERGE_C R50, R155, R82, R132 ;  /* 0x000000529b32723e */ /* 0x000fe40004807084 */
[----:B------:R-:W-:-:S07]  /*4230*/  F2FP.SATFINITE.E4M3.F32.PACK_AB_MERGE_C R51, R156, R83, R157 ;  /* 0x000000539c33723e */ /* 0x000fce000480709d */
.L_x_2237:
[----:B------:R-:W-:Y:S05]  /*4240*/  BSYNC B2 ;  /* 0x0000000000027941 */ /* 0x000fea0003800000 */
.L_x_2236:
[----:B------:R-:W-:Y:S01]  /*4250*/  ULDC.64 UR4, c[0x0][0x2e8] ;  /* 0x0000ba0000047ab9 */ /* 0x000fe20000000a00 */
[----:B------:R-:W-:Y:S01]  /*4260*/  ULDC.64 UR6, c[0x0][0x208] ;  /* 0x0000820000067ab9 */ /* 0x000fe20000000a00 */
[----:B------:R-:W-:-:S04]  /*4270*/  IADD3 R76, P2, P6, R39, UR4, R152 ;  /* 0x00000004274c7c10 */ /* 0x000fc8000fe5e098 */
[----:B------:R-:W-:-:S05]  /*4280*/  IADD3.X R77, R105, UR5, R151, P2, P6 ;  /* 0x00000005694d7c10 */ /* 0x000fca00097ec497 */
[----:B-1----:R2:W-:Y:S04]  /*4290*/  STG.E.128 desc[UR6][R76.64], R48 ;  /* 0x000000304c007986 */ /* 0x0025e8000c101d06 */
.L_x_2231:
[----:B------:R-:W-:Y:S05]  /*42a0*/  BSYNC B1 ;  /* 0x0000000000017941 */ /* 0x000fea0003800000 */
.L_x_2230:
        /* <DEDUP_REMOVED lines=11> */
[--C-:B------:R-:W-:Y:S02]  /*4360*/  SHF.R.U32.HI R79, RZ, 0x8, R75.reuse ;  /* 0x00000008ff4f7819 */ /* 0x100fe4000001164b */
[----:B------:R-:W-:Y:S02]  /*4370*/  LOP3.LUT R78, R75, 0xff0000ff, RZ, 0xc0, !PT ;  /* 0xff0000ff4b4e7812 */ /* 0x000fe400078ec0ff */
[----:B------:R-:W-:Y:S01]  /*4380*/  SHF.R.U32.HI R80, RZ, 0x10, R75 ;  /* 0x00000010ff507819 */ /* 0x000fe2000001164b */
[----:B------:R-:W-:Y:S01]  /*4390*/  IMAD.SHL.U32 R75, R74, 0x100, RZ ;  /* 0x000001004a4b7824 */ /* 0x000fe200078e00ff */
[----:B------:R-:W-:Y:S01]  /*43a0*/  LOP3.LUT R72, R73, 0xff0000ff, RZ, 0xc0, !PT ;  /* 0xff0000ff49487812 */ /* 0x000fe200078ec0ff */
[----:B------:R-:W-:Y:S01]  /*43b0*/  IMAD.SHL.U32 R79, R79, 0x100, RZ ;  /* 0x000001004f4f7824 */ /* 0x000fe200078e00ff */
[----:B------:R-:W-:Y:S01]  /*43c0*/  SHF.R.U32.HI R81, RZ, 0x10, R73 ;  /* 0x00000010ff517819 */ /* 0x000fe20000011649 */
[----:B--2---:R-:W-:Y:S01]  /*43d0*/  IMAD.MOV.U32 R74, RZ, RZ, R48 ;  /* 0x000000ffff4a7224 */ /* 0x004fe200078e0030 */
[----:B------:R-:W-:Y:S01]  /*43e0*/  MOV R73, R49 ;  /* 0x0000003100497202 */ /* 0x000fe20000000f00 */
[----:B------:R-:W-:Y:S01]  /*43f0*/  IMAD.U32 R80, R80, 0x10000, RZ ;  /* 0x0001000050507824 */ /* 0x000fe200078e00ff */
[----:B------:R-:W-:Y:S01]  /*4400*/  LOP3.LUT R49, R72, 0xff00, R75, 0xf8, !PT ;  /* 0x0000ff0048317812 */ /* 0x000fe200078ef84b */
[----:B------:R-:W-:Y:S01]  /*4410*/  IMAD.U32 R72, R81, 0x10000, RZ ;  /* 0x0001000051487824 */ /* 0x000fe200078e00ff */
[----:B------:R-:W-:-:S02]  /*4420*/  LOP3.LUT R79, R78, 0xff00, R79, 0xf8, !PT ;  /* 0x0000ff004e4f7812 */ /* 0x000fc400078ef84f */
        /* <DEDUP_REMOVED lines=44> */
[----:B------:R-:W-:-:S02]  /*46f0*/  F2FP.F16.E4M3.UNPACK_B R147, R72.H1 ;  /* 0x00000048ff93723e */ /* 0x000fc400030006ff */
        /* <DEDUP_REMOVED lines=9> */
[----:B------:R-:W-:Y:S02]  /*4790*/  HADD2.F32 R72, -RZ, R78.H1_H1 ;  /* 0x3000004eff487230 */ /* 0x000fe40000004100 */
[----:B------:R-:W-:Y:S01]  /*47a0*/  FMUL.FTZ R49, R79, R148 ;  /* 0x000000944f317220 */ /* 0x000fe20000410000 */
[----:B------:R-:W-:Y:S01]  /*47b0*/  HADD2.F32 R151, -RZ, R132.H1_H1 ;  /* 0x30000084ff977230 */ /* 0x000fe20000004100 */
[----:B------:R-:W-:Y:S01]  /*47c0*/  F2FP.F16.E4M3.UNPACK_B R51, R51 ;  /* 0x00000033ff33723e */ /* 0x000fe200020006ff */
[----:B------:R-:W-:-:S02]  /*47d0*/  HADD2.F32 R78, -RZ, R78.H0_H0 ;  /* 0x2000004eff4e7230 */ /* 0x000fc40000004100 */
[----:B------:R-:W-:Y:S01]  /*47e0*/  FFMA.FTZ R150, R80, R83, -R49 ;  /* 0x0000005350967223 */ /* 0x000fe20000010831 */
[----:B------:R-:W-:Y:S02]  /*47f0*/  HADD2.F32 R49, -RZ, R81.H1_H1 ;  /* 0x30000051ff317230 */ /* 0x000fe40000004100 */
[-C--:B------:R-:W-:Y:S01]  /*4800*/  FMUL.FTZ R153, R72, R151.reuse ;  /* 0x0000009748997220 */ /* 0x080fe20000410000 */
[----:B------:R-:W-:Y:S01]  /*4810*/  F2FP.F16.E4M3.UNPACK_B R50, R50 ;  /* 0x00000032ff32723e */ /* 0x000fe200020006ff */
[----:B------:R-:W-:Y:S01]  /*4820*/  FMUL.FTZ R151, R78, R151 ;  /* 0x000000974e977220 */ /* 0x000fe20000410000 */
[----:B------:R-:W-:Y:S01]  /*4830*/  FMUL.FTZ R148, R80, R148 ;  /* 0x0000009450947220 */ /* 0x000fe20000410000 */
[-C--:B------:R-:W-:Y:S01]  /*4840*/  FFMA.FTZ R153, R78, R49.reuse, -R153 ;  /* 0x000000314e997223 */ /* 0x080fe20000010899 */
[----:B------:R-:W-:Y:S02]  /*4850*/  HADD2.F32 R147, -RZ, R147.H0_H0 ;  /* 0x20000093ff937230 */ /* 0x000fe40000004100 */
[----:B------:R-:W-:Y:S01]  /*4860*/  FFMA.FTZ R80, R72, R49, R151 ;  /* 0x0000003148507223 */ /* 0x000fe20000010097 */
[----:B------:R-:W-:-:S02]  /*4870*/  HADD2.F32 R72, -RZ, R51.H0_H0 ;  /* 0x20000033ff487230 */ /* 0x000fc40000004100 */
[----:B------:R-:W-:Y:S01]  /*4880*/  FFMA.FTZ R155, R79, R83, R148 ;  /* 0x000000534f9b7223 */ /* 0x000fe20000010094 */
[--C-:B------:R-:W-:Y:S02]  /*4890*/  HADD2.F32 R49, -RZ, R50.reuse.H0_H0 ;  /* 0x20000032ff317230 */ /* 0x100fe40000004100 */
[----:B------:R-:W-:Y:S02]  /*48a0*/  HADD2.F32 R51, -RZ, R51.H1_H1 ;  /* 0x30000033ff337230 */ /* 0x000fe40000004100 */
[----:B------:R-:W-:Y:S01]  /*48b0*/  FMUL.FTZ R148, R72, R147 ;  /* 0x0000009348947220 */ /* 0x000fe20000410000 */
[----:B------:R-:W-:Y:S01]  /*48c0*/  HADD2.F32 R50, -RZ, R50.H1_H1 ;  /* 0x30000032ff327230 */ /* 0x000fe20000004100 */
[----:B------:R-:W-:Y:S01]  /*48d0*/  F2FP.SATFINITE.E4M3.F32.PACK_AB_MERGE_C R80, R80, R153, RZ ;  /* 0x000000995050723e */ /* 0x000fe200048070ff */
[----:B------:R-:W-:Y:S02]  /*48e0*/  HADD2.F32 R132, -RZ, R132.H0_H0 ;  /* 0x20000084ff847230 */ /* 0x000fe40000004100 */
[----:B------:R-:W-:Y:S01]  /*48f0*/  FMUL.FTZ R83, R51, R147 ;  /* 0x0000009333537220 */ /* 0x000fe20000410000 */
[----:B------:R-:W-:Y:S01]  /*4900*/  HADD2.F32 R82, -RZ, R82.H0_H0 ;  /* 0x20000052ff527230 */ /* 0x000fe20000004100 */
[----:B------:R-:W-:Y:S01]  /*4910*/  F2FP.SATFINITE.E4M3.F32.PACK_AB_MERGE_C R150, R155, R150, RZ ;  /* 0x000000969b96723e */ /* 0x000fe200048070ff */
[----:B------:R-:W-:-:S02]  /*4920*/  HADD2.F32 R81, -RZ, R81.H0_H0 ;  /* 0x20000051ff517230 */ /* 0x000fc40000004100 */
[-C--:B------:R-:W-:Y:S01]  /*4930*/  FMUL.FTZ R78, R50, R132.reuse ;  /* 0x00000084324e7220 */ /* 0x080fe20000410000 */
[----:B------:R-:W-:Y:S01]  /*4940*/  FMUL.FTZ R79, R49, R132 ;  /* 0x00000084314f7220 */ /* 0x000fe20000410000 */
[-C--:B------:R-:W-:Y:S01]  /*4950*/  FFMA.FTZ R83, R72, R82.reuse, -R83 ;  /* 0x0000005248537223 */ /* 0x080fe20000010853 */
[----:B------:R-:W-:Y:S01]  /*4960*/  FFMA.FTZ R148, R51, R82, R148 ;  /* 0x0000005233947223 */ /* 0x000fe20000010094 */
[-C--:B------:R-:W-:Y:S01]  /*4970*/  FFMA.FTZ R78, R49, R81.reuse, -R78 ;  /* 0x00000051314e7223 */ /* 0x080fe2000001084e */
[----:B------:R-:W-:Y:S01]  /*4980*/  FFMA.FTZ R79, R50, R81, R79 ;  /* 0x00000051324f7223 */ /* 0x000fe2000001004f */
[----:B------:R-:W-:Y:S02]  /*4990*/  F2FP.SATFINITE.E4M3.F32.PACK_AB_MERGE_C R49, R73, R48, R154 ;  /* 0x000000304931723e */ /* 0x000fe4000480709a */
[----:B------:R-:W-:Y:S02]  /*49a0*/  F2FP.SATFINITE.E4M3.F32.PACK_AB_MERGE_C R48, R75, R74, R152 ;  /* 0x0000004a4b30723e */ /* 0x000fe40004807098 */
[----:B------:R-:W-:-:S02]  /*49b0*/  F2FP.SATFINITE.E4M3.F32.PACK_AB_MERGE_C R50, R79, R78, R80 ;  /* 0x0000004e4f32723e */ /* 0x000fc40004807050 */
[----:B------:R-:W-:-:S07]  /*49c0*/  F2FP.SATFINITE.E4M3.F32.PACK_AB_MERGE_C R51, R148, R83, R150 ;  /* 0x000000539433723e */ /* 0x000fce0004807096 */
.L_x_2243:
[----:B------:R-:W-:Y:S05]  /*49d0*/  BSYNC B3 ;  /* 0x0000000000037941 */ /* 0x000fea0003800000 */
.L_x_2242:
[----:B------:R-:W-:Y:S01]  /*49e0*/  ULDC.64 UR4, c[0x0][0x2e8] ;  /* 0x0000ba0000047ab9 */ /* 0x000fe20000000a00 */
[----:B------:R-:W-:Y:S01]  /*49f0*/  ULDC.64 UR6, c[0x0][0x208] ;  /* 0x0000820000067ab9 */ /* 0x000fe20000000a00 */
[----:B------:R-:W-:-:S04]  /*4a00*/  IADD3 R72, P2, P3, R77, UR4, R42 ;  /* 0x000000044d487c10 */ /* 0x000fc8000fb5e02a */
[----:B------:R-:W-:-:S05]  /*4a10*/  IADD3.X R73, R76, UR5, R38, P2, P3 ;  /* 0x000000054c497c10 */ /* 0x000fca00097e6426 */
[----:B--2---:R2:W-:Y:S04]  /*4a20*/  STG.E.128 desc[UR6][R72.64], R48 ;  /* 0x0000003048007986 */ /* 0x0045e8000c101d06 */
.L_x_2241:
[----:B------:R-:W-:Y:S05]  /*4a30*/  BSYNC B2 ;  /* 0x0000000000027941 */ /* 0x000fea0003800000 */
.L_x_2240:
[----:B------:R-:W-:Y:S05]  /*4a40*/  @P1 BRA `(.L_x_2239) ;  /* 0x0000000400d41947 */ /* 0x000fea0003800000 */
[----:B------:R-:W-:Y:S01]  /*4a50*/  LOP3.LUT P2, RZ, R229, 0x4, RZ, 0xc0, !PT ;  /* 0x00000004e5ff7812 */ /* 0x000fe2000784c0ff */
[C---:B-12---:R-:W-:Y:S01]  /*4a60*/  VIADD R49, R149.reuse, 0x40 ;  /* 0x0000004095317836 */ /* 0x046fe20000000000 */
        /* <DEDUP_REMOVED lines=16> */
[----:B-1----:R-:W-:-:S02]  /*4b70*/  MOV R68, R48 ;  /* 0x0000003000447202 */ /* 0x002fc40000000f00 */
        /* <DEDUP_REMOVED lines=23> */
[----:B------:R-:W-:Y:S01]  /*4cf0*/  F2FP.F16.E4M3.UNPACK_B R68, R68 ;  /* 0x00000044ff44723e */ /* 0x000fe200020006ff */
[----:B------:R-:W-:Y:S01]  /*4d00*/  FFMA.FTZ R48, R48, R73, -R81 ;  /* 0x0000004930307223 */ /* 0x000fe20000010851 */
[-C--:B------:R-:W-:Y:S01]  /*4d10*/  FFMA.FTZ R83, R70, R72.reuse, -R75 ;  /* 0x0000004846537223 */ /* 0x080fe2000001084b */
[----:B------:R-:W-:Y:S01]  /*4d20*/  FFMA.FTZ R132, R71, R72, R78 ;  /* 0x0000004847847223 */ /* 0x000fe2000001004e */
[----:B------:R-:W-:Y:S01]  /*4d30*/  F2FP.F16.E4M3.UNPACK_B R145, R145 ;  /* 0x00000091ff91723e */ /* 0x000fe200020006ff */
[----:B------:R-:W-:-:S02]  /*4d40*/  HADD2.F32 R73, -RZ, R146.H1_H1 ;  /* 0x30000092ff497230 */ /* 0x000fc40000004100 */
[--C-:B------:R-:W-:Y:S02]  /*4d50*/  HADD2.F32 R70, -RZ, R69.reuse.H0_H0 ;  /* 0x20000045ff467230 */ /* 0x100fe40000004100 */
        /* <DEDUP_REMOVED lines=10> */
[----:B------:R-:W-:Y:S01]  /*4e00*/  F2FP.SATFINITE.E4M3.F32.PACK_AB_MERGE_C R146, R132, R83, RZ ;  /* 0x000000538492723e */ /* 0x000fe200048070ff */
[-C--:B------:R-:W-:Y:S01]  /*4e10*/  FFMA.FTZ R75, R70, R72.reuse, -R75 ;  /* 0x00000048464b7223 */ /* 0x080fe2000001084b */
[----:B------:R-:W-:Y:S01]  /*4e20*/  FFMA.FTZ R80, R71, R72, R80 ;  /* 0x0000004847507223 */ /* 0x000fe20000010050 */
[-C--:B------:R-:W-:Y:S01]  /*4e30*/  FFMA.FTZ R81, R69, R145.reuse, -R78 ;  /* 0x0000009145517223 */ /* 0x080fe2000001084e */
[----:B------:R-:W-:Y:S01]  /*4e40*/  FFMA.FTZ R82, R68, R145, R73 ;  /* 0x0000009144527223 */ /* 0x000fe20000010049 */
[----:B------:R-:W-:-:S02]  /*4e50*/  F2FP.F16.E4M3.UNPACK_B R69, R51.H1 ;  /* 0x00000033ff45723e */ /* 0x000fc400030006ff */
[----:B------:R-:W-:Y:S02]  /*4e60*/  F2FP.SATFINITE.E4M3.F32.PACK_AB_MERGE_C R145, R80, R75, RZ ;  /* 0x0000004b5091723e */ /* 0x000fe400048070ff */
[-C--:B------:R-:W-:Y:S01]  /*4e70*/  F2FP.F16.E4M3.UNPACK_B R75, R79.reuse.H1 ;  /* 0x0000004fff4b723e */ /* 0x080fe200030006ff */
[--C-:B------:R-:W-:Y:S01]  /*4e80*/  HADD2.F32 R71, -RZ, R69.reuse.H1_H1 ;  /* 0x30000045ff477230 */ /* 0x100fe20000004100 */
[----:B------:R-:W-:Y:S01]  /*4e90*/  F2FP.F16.E4M3.UNPACK_B R72, R74.H1 ;  /* 0x0000004aff48723e */ /* 0x000fe200030006ff */
[----:B------:R-:W-:Y:S01]  /*4ea0*/  HADD2.F32 R70, -RZ, R69.H0_H0 ;  /* 0x20000045ff467230 */ /* 0x000fe20000004100 */
[----:B------:R-:W-:Y:S01]  /*4eb0*/  F2FP.F16.E4M3.UNPACK_B R68, R50.H1 ;  /* 0x00000032ff44723e */ /* 0x000fe200030006ff */
[----:B------:R-:W-:Y:S01]  /*4ec0*/  HADD2.F32 R80, -RZ, R75.H1_H1 ;  /* 0x3000004bff507230 */ /* 0x000fe20000004100 */
        /* <DEDUP_REMOVED lines=23> */
[----:B------:R-:W-:Y:S01]  /*5040*/  HADD2.F32 R50, -RZ, R50.H1_H1 ;  /* 0x30000032ff327230 */ /* 0x000fe20000004100 */
[----:B------:R-:W-:Y:S01]  /*5050*/  F2FP.SATFINITE.E4M3.F32.PACK_AB_MERGE_C R73, R73, R132, RZ ;  /* 0x000000844949723e */ /* 0x000fe200048070ff */
[----:B------:R-:W-:Y:S01]  /*5060*/  HADD2.F32 R75, -RZ, R75.H0_H0 ;  /* 0x2000004bff4b7230 */ /* 0x000fe20000004100 */
[----:B------:R-:W-:Y:S01]  /*5070*/  F2FP.SATFINITE.E4M3.F32.PACK_AB_MERGE_C R48, R82, R81, R145 ;  /* 0x000000515230723e */ /* 0x000fe20004807091 */
        /* <DEDUP_REMOVED lines=12> */
.L_x_2245:
[----:B------:R-:W-:Y:S05]  /*5140*/  BSYNC B2 ;  /* 0x0000000000027941 */ /* 0x000fea0003800000 */
.L_x_2244:
[----:B------:R-:W-:Y:S01]  /*5150*/  ULDC.64 UR4, c[0x0][0x2e8] ;  /* 0x0000ba0000047ab9 */ /* 0x000fe20000000a00 */
[----:B------:R-:W-:Y:S01]  /*5160*/  ULDC.64 UR6, c[0x0][0x208] ;  /* 0x0000820000067ab9 */ /* 0x000fe20000000a00 */
[----:B------:R-:W-:-:S04]  /*5170*/  IADD3 R68, P2, P3, R39, UR4, R77 ;  /* 0x0000000427447c10 */ /* 0x000fc8000fb5e04d */
[----:B------:R-:W-:-:S05]  /*5180*/  IADD3.X R69, R105, UR5, R76, P2, P3 ;  /* 0x0000000569457c10 */ /* 0x000fca00097e644c */
[----:B-1----:R3:W-:Y:S04]  /*5190*/  STG.E.128 desc[UR6][R68.64], R48 ;  /* 0x0000003044007986 */ /* 0x0027e8000c101d06 */
.L_x_2239:
[----:B------:R-:W-:Y:S05]  /*51a0*/  BSYNC B1 ;  /* 0x0000000000017941 */ /* 0x000fea0003800000 */
.L_x_2238:
        /* <DEDUP_REMOVED lines=68> */
[-C--:B------:R-:W-:Y:S01]  /*55f0*/  FFMA.FTZ R77, R65, R142.reuse, -R74 ;  /* 0x0000008e414d7223 */ /* 0x080fe2000001084a */
        /* <DEDUP_REMOVED lines=45> */
.L_x_2251:
[----:B------:R-:W-:Y:S05]  /*58d0*/  BSYNC B3 ;  /* 0x0000000000037941 */ /* 0x000fea0003800000 */
.L_x_2250:
[----:B------:R-:W-:Y:S01]  /*58e0*/  ULDC.64 UR4, c[0x0][0x2e8] ;  /* 0x0000ba0000047ab9 */ /* 0x000fe20000000a00 */
[----:B------:R-:W-:Y:S01]  /*58f0*/  ULDC.64 UR6, c[0x0][0x208] ;  /* 0x0000820000067ab9 */ /* 0x000fe20000000a00 */
[----:B------:R-:W-:-:S04]  /*5900*/  IADD3 R64, P2, P3, R69, UR4, R42 ;  /* 0x0000000445407c10 */ /* 0x000fc8000fb5e02a */
[----:B------:R-:W-:-:S05]  /*5910*/  IADD3.X R65, R68, UR5, R38, P2, P3 ;  /* 0x0000000544417c10 */ /* 0x000fca00097e6426 */
[----:B--2---:R3:W-:Y:S04]  /*5920*/  STG.E.128 desc[UR6][R64.64], R48 ;  /* 0x0000003040007986 */ /* 0x0047e8000c101d06 */
.L_x_2249:
[----:B------:R-:W-:Y:S05]  /*5930*/  BSYNC B2 ;  /* 0x0000000000027941 */ /* 0x000fea0003800000 */
.L_x_2248:
        /* <DEDUP_REMOVED lines=18> */
[----:B-1----:R-:W-:Y:S01]  /*5a60*/  IMAD.MOV.U32 R60, RZ, RZ, R48 ;  /* 0x000000ffff3c7224 */ /* 0x002fe200078e0030 */
        /* <DEDUP_REMOVED lines=43> */
[-C--:B------:R-:W-:Y:S01]  /*5d20*/  F2FP.F16.E4M3.UNPACK_B R64, R66.reuse.H1 ;  /* 0x00000042ff40723e */ /* 0x080fe200030006ff */
[-C--:B------:R-:W-:Y:S01]  /*5d30*/  FMUL.FTZ R70, R60, R141.reuse ;  /* 0x0000008d3c467220 */ /* 0x080fe20000410000 */
[C---:B------:R-:W-:Y:S01]  /*5d40*/  FMUL.FTZ R141, R61.reuse, R141 ;  /* 0x0000008d3d8d7220 */ /* 0x040fe20000410000 */
[----:B------:R-:W-:Y:S02]  /*5d50*/  F2FP.F16.E4M3.UNPACK_B R66, R66 ;  /* 0x00000042ff42723e */ /* 0x000fe400020006ff */
[----:B------:R-:W-:Y:S01]  /*5d60*/  FFMA.FTZ R73, R61, R133, -R70 ;  /* 0x000000853d497223 */ /* 0x000fe20000010846 */
[----:B------:R-:W-:Y:S01]  /*5d70*/  F2FP.SATFINITE.E4M3.F32.PACK_AB_MERGE_C R77, R72, R67, RZ ;  /* 0x00000043484d723e */ /* 0x000fe200048070ff */
[----:B------:R-:W-:Y:S01]  /*5d80*/  FFMA.FTZ R74, R60, R133, R141 ;  /* 0x000000853c4a7223 */ /* 0x000fe2000001008d */
[----:B------:R-:W-:Y:S01]  /*5d90*/  F2FP.F16.E4M3.UNPACK_B R61, R51.H1 ;  /* 0x00000033ff3d723e */ /* 0x000fe200030006ff */
[--C-:B------:R-:W-:Y:S01]  /*5da0*/  HADD2.F32 R65, -RZ, R64.reuse.H1_H1 ;  /* 0x30000040ff417230 */ /* 0x100fe20000004100 */
[-C--:B------:R-:W-:Y:S01]  /*5db0*/  F2FP.F16.E4M3.UNPACK_B R67, R71.reuse.H1 ;  /* 0x00000047ff43723e */ /* 0x080fe200030006ff */
[----:B------:R-:W-:Y:S01]  /*5dc0*/  HADD2.F32 R64, -RZ, R64.H0_H0 ;  /* 0x20000040ff407230 */ /* 0x000fe20000004100 */
[-C--:B------:R-:W-:Y:S01]  /*5dd0*/  F2FP.F16.E4M3.UNPACK_B R60, R50.reuse.H1 ;  /* 0x00000032ff3c723e */ /* 0x080fe200030006ff */
        /* <DEDUP_REMOVED lines=14> */
[----:B------:R-:W-:-:S02]  /*5ec0*/  HADD2.F32 R71, -RZ, R71.H0_H0 ;  /* 0x20000047ff477230 */ /* 0x000fc40000004100 */
[C---:B------:R-:W-:Y:S01]  /*5ed0*/  FMUL.FTZ R70, R60.reuse, R70 ;  /* 0x000000463c467220 */ /* 0x040fe20000410000 */
[----:B------:R-:W-:Y:S02]  /*5ee0*/  HADD2.F32 R67, -RZ, R67.H0_H0 ;  /* 0x20000043ff437230 */ /* 0x000fe40000004100 */
[-C--:B------:R-:W-:Y:S01]  /*5ef0*/  FFMA.FTZ R75, R60, R62.reuse, -R75 ;  /* 0x0000003e3c4b7223 */ /* 0x080fe2000001084b */
[--C-:B------:R-:W-:Y:S02]  /*5f00*/  HADD2.F32 R60, -RZ, R51.reuse.H0_H0 ;  /* 0x20000033ff3c7230 */ /* 0x100fe40000004100 */
[----:B------:R-:W-:Y:S01]  /*5f10*/  FFMA.FTZ R70, R61, R62, R70 ;  /* 0x0000003e3d467223 */ /* 0x000fe20000010046 */
[----:B------:R-:W-:Y:S02]  /*5f20*/  HADD2.F32 R61, -RZ, R51.H1_H1 ;  /* 0x30000033ff3d7230 */ /* 0x000fe40000004100 */
[----:B------:R-:W-:Y:S01]  /*5f30*/  FFMA.FTZ R65, R63, R65, R72 ;  /* 0x000000413f417223 */ /* 0x000fe20000010048 */
[----:B------:R-:W-:-:S02]  /*5f40*/  HADD2.F32 R51, -RZ, R50.H0_H0 ;  /* 0x20000032ff337230 */ /* 0x000fc40000004100 */
[-C--:B------:R-:W-:Y:S01]  /*5f50*/  FMUL.FTZ R72, R60, R67.reuse ;  /* 0x000000433c487220 */ /* 0x080fe20000410000 */
[----:B------:R-:W-:Y:S02]  /*5f60*/  HADD2.F32 R50, -RZ, R50.H1_H1 ;  /* 0x30000032ff327230 */ /* 0x000fe40000004100 */
[C---:B------:R-:W-:Y:S01]  /*5f70*/  FMUL.FTZ R63, R61.reuse, R67 ;  /* 0x000000433d3f7220 */ /* 0x040fe20000410000 */
[----:B------:R-:W-:Y:S02]  /*5f80*/  HADD2.F32 R66, -RZ, R66.H0_H0 ;  /* 0x20000042ff427230 */ /* 0x000fe40000004100 */
[-C--:B------:R-:W-:Y:S01]  /*5f90*/  FFMA.FTZ R72, R61, R64.reuse, R72 ;  /* 0x000000403d487223 */ /* 0x080fe20000010048 */
[----:B------:R-:W-:Y:S01]  /*5fa0*/  F2FP.SATFINITE.E4M3.F32.PACK_AB_MERGE_C R70, R70, R75, RZ ;  /* 0x0000004b4646723e */ /* 0x000fe200048070ff */
[-C--:B------:R-:W-:Y:S01]  /*5fb0*/  FMUL.FTZ R62, R50, R71.reuse ;  /* 0x00000047323e7220 */ /* 0x080fe20000410000 */
[----:B------:R-:W-:Y:S01]  /*5fc0*/  FMUL.FTZ R71, R51, R71 ;  /* 0x0000004733477220 */ /* 0x000fe20000410000 */
[----:B------:R-:W-:Y:S01]  /*5fd0*/  FFMA.FTZ R63, R60, R64, -R63 ;  /* 0x000000403c3f7223 */ /* 0x000fe2000001083f */
[----:B------:R-:W-:Y:S01]  /*5fe0*/  F2FP.SATFINITE.E4M3.F32.PACK_AB_MERGE_C R65, R65, R76, RZ ;  /* 0x0000004c4141723e */ /* 0x000fe200048070ff */
[-C--:B------:R-:W-:Y:S01]  /*5ff0*/  FFMA.FTZ R62, R51, R66.reuse, -R62 ;  /* 0x00000042333e7223 */ /* 0x080fe2000001083e */
[----:B------:R-:W-:Y:S01]  /*6000*/  FFMA.FTZ R71, R50, R66, R71 ;  /* 0x0000004232477223 */ /* 0x000fe20000010047 */
[----:B------:R-:W-:-:S02]  /*6010*/  F2FP.SATFINITE.E4M3.F32.PACK_AB_MERGE_C R48, R74, R73, R77 ;  /* 0x000000494a30723e */ /* 0x000fc4000480704d */
[----:B------:R-:W-:Y:S02]  /*6020*/  F2FP.SATFINITE.E4M3.F32.PACK_AB_MERGE_C R51, R72, R63, R65 ;  /* 0x0000003f4833723e */ /* 0x000fe40004807041 */
[----:B------:R-:W-:-:S07]  /*6030*/  F2FP.SATFINITE.E4M3.F32.PACK_AB_MERGE_C R50, R71, R62, R70 ;  /* 0x0000003e4732723e */ /* 0x000fce0004807046 */
.L_x_2253:
[----:B------:R-:W-:Y:S05]  /*6040*/  BSYNC B2 ;  /* 0x0000000000027941 */ /* 0x000fea0003800000 */
.L_x_2252:
[----:B------:R-:W-:Y:S01]  /*6050*/  ULDC.64 UR4, c[0x0][0x2e8] ;  /* 0x0000ba0000047ab9 */ /* 0x000fe20000000a00 */
[----:B------:R-:W-:Y:S01]  /*6060*/  ULDC.64 UR6, c[0x0][0x208] ;  /* 0x0000820000067ab9 */ /* 0x000fe20000000a00 */
[----:B------:R-:W-:-:S04]  /*6070*/  IADD3 R60, P2, P3, R39, UR4, R69 ;  /* 0x00000004273c7c10 */ /* 0x000fc8000fb5e045 */
[----:B------:R-:W-:-:S05]  /*6080*/  IADD3.X R61, R105, UR5, R68, P2, P3 ;  /* 0x00000005693d7c10 */ /* 0x000fca00097e6444 */
[----:B-1----:R4:W-:Y:S04]  /*6090*/  STG.E.128 desc[UR6][R60.64], R48 ;  /* 0x000000303c007986 */ /* 0x0029e8000c101d06 */
.L_x_2247:
[----:B------:R-:W-:Y:S05]  /*60a0*/  BSYNC B1 ;  /* 0x0000000000017941 */ /* 0x000fea0003800000 */
.L_x_2246:
        /* <DEDUP_REMOVED lines=17> */
[----:B--2---:R-:W-:-:S02]  /*61c0*/  MOV R56, R48 ;  /* 0x0000003000387202 */ /* 0x004fc40000000f00 */
[----:B------:R-:W-:Y:S01]  /*61d0*/  LOP3.LUT R57, R58, 0xff00, R57, 0xf8, !PT ;  /* 0x0000ff003a397812 */ /* 0x000fe200078ef839 */
[----:B------:R-:W-:Y:S01]  /*61e0*/  IMAD.U32 R62, R62, 0x10000, RZ ;  /* 0x000100003e3e7824 */ /* 0x000fe200078e00ff */
[----:B------:R-:W-:Y:S01]  /*61f0*/  LOP3.LUT R59, R60, 0xff00, R59, 0xf8, !PT ;  /* 0x0000ff003c3b7812 */ /* 0x000fe200078ef83b */
[----:B------:R-:W-:Y:S01]  /*6200*/  IMAD.U32 R58, R61, 0x10000, RZ ;  /* 0x000100003d3a7824 */ /* 0x000fe200078e00ff */
[-C--:B------:R-:W-:Y:S02]  /*6210*/  F2FP.F16.E4M3.UNPACK_B R48, R49.reuse ;  /* 0x00000031ff30723e */ /* 0x080fe400020006ff */
[-C--:B------:R-:W-:Y:S02]  /*6220*/  F2FP.F16.E4M3.UNPACK_B R60, R86.reuse.H1 ;  /* 0x00000056ff3c723e */ /* 0x080fe400030006ff */
[----:B------:R-:W-:Y:S02]  /*6230*/  F2FP.F16.E4M3.UNPACK_B R49, R49.H1 ;  /* 0x00000031ff31723e */ /* 0x000fe400030006ff */
[----:B------:R-:W-:Y:S01]  /*6240*/  LOP3.LUT R64, R59, 0xff0000, R62, 0xf8, !PT ;  /* 0x00ff00003b407812 */ /* 0x000fe200078ef83e */
[--C-:B------:R-:W-:Y:S01]  /*6250*/  HADD2.F32 R63, -RZ, R60.reuse.H1_H1 ;  /* 0x3000003cff3f7230 */ /* 0x100fe20000004100 */
[-C--:B------:R-:W-:Y:S01]  /*6260*/  F2FP.F16.E4M3.UNPACK_B R59, R87.reuse.H1 ;  /* 0x00000057ff3b723e */ /* 0x080fe200030006ff */
        /* <DEDUP_REMOVED lines=16> */
[----:B------:R-:W-:Y:S01]  /*6370*/  F2FP.F16.E4M3.UNPACK_B R56, R56 ;  /* 0x00000038ff38723e */ /* 0x000fe200020006ff */
[-C--:B------:R-:W-:Y:S01]  /*6380*/  FFMA.FTZ R48, R48, R60.reuse, -R65 ;  /* 0x0000003c30307223 */ /* 0x080fe20000010841 */
[----:B------:R-:W-:Y:S01]  /*6390*/  FFMA.FTZ R69, R58, R59, R63 ;  /* 0x0000003b3a457223 */ /* 0x000fe2000001003f */
[----:B------:R-:W-:Y:S01]  /*63a0*/  FFMA.FTZ R67, R57, R60, R62 ;  /* 0x0000003c39437223 */ /* 0x000fe2000001003e */
        /* <DEDUP_REMOVED lines=15> */
[-C--:B------:R-:W-:Y:S01]  /*64a0*/  FFMA.FTZ R66, R49, R87.reuse, -R60 ;  /* 0x0000005731427223 */ /* 0x080fe2000001083c */
[----:B------:R-:W-:Y:S01]  /*64b0*/  FFMA.FTZ R87, R56, R87, R63 ;  /* 0x0000005738577223 */ /* 0x000fe2000001003f */
[----:B------:R-:W-:-:S02]  /*64c0*/  F2FP.F16.E4M3.UNPACK_B R56, R51.H1 ;  /* 0x00000033ff38723e */ /* 0x000fc400030006ff */
[----:B------:R-:W-:Y:S02]  /*64d0*/  F2FP.SATFINITE.E4M3.F32.PACK_AB_MERGE_C R70, R65, R62, RZ ;  /* 0x0000003e4146723e */ /* 0x000fe400048070ff */
        /* <DEDUP_REMOVED lines=45> */
.L_x_2258:
[----:B------:R-:W-:Y:S05]  /*67b0*/  BSYNC B2 ;  /* 0x0000000000027941 */ /* 0x000fea0003800000 */
.L_x_2257:
[----:B------:R-:W-:Y:S01]  /*67c0*/  ULDC.64 UR4, c[0x0][0x2e8] ;  /* 0x0000ba0000047ab9 */ /* 0x000fe20000000a00 */
[----:B------:R-:W-:Y:S01]  /*67d0*/  ULDC.64 UR6, c[0x0][0x208] ;  /* 0x0000820000067ab9 */ /* 0x000fe20000000a00 */
[----:B------:R-:W-:-:S04]  /*67e0*/  IADD3 R56, P2, P3, R124, UR4, R42 ;  /* 0x000000047c387c10 */ /* 0x000fc8000fb5e02a */
[----:B------:R-:W-:-:S05]  /*67f0*/  IADD3.X R57, R127, UR5, R38, P2, P3 ;  /* 0x000000057f397c10 */ /* 0x000fca00097e6426 */
[----:B--2---:R1:W-:Y:S04]  /*6800*/  STG.E.128 desc[UR6][R56.64], R48 ;  /* 0x0000003038007986 */ /* 0x0043e8000c101d06 */
.L_x_2256:
[----:B------:R-:W-:Y:S05]  /*6810*/  BSYNC B1 ;  /* 0x0000000000017941 */ /* 0x000fea0003800000 */
.L_x_2255:
        /* <DEDUP_REMOVED lines=9> */
[----:B------:R-:W-:Y:S01]  /*68b0*/  SHF.R.U32.HI R58, RZ, 0x8, R53 ;  /* 0x00000008ff3a7819 */ /* 0x000fe20000011635 */
[----:B-1----:R-:W-:Y:S01]  /*68c0*/  IMAD.MOV.U32 R54, RZ, RZ, R51 ;  /* 0x000000ffff367224 */ /* 0x002fe200078e0033 */
[----:B------:R-:W-:Y:S02]  /*68d0*/  SHF.R.U32.HI R52, RZ, 0x8, R55 ;  /* 0x00000008ff347819 */ /* 0x000fe40000011637 */
[----:B------:R-:W-:Y:S02]  /*68e0*/  SHF.R.U32.HI R60, RZ, 0x10, R53 ;  /* 0x00000010ff3c7819 */ /* 0x000fe40000011635 */
[----:B------:R-:W-:Y:S01]  /*68f0*/  LOP3.LUT R57, R53, 0xff0000ff, RZ, 0xc0, !PT ;  /* 0xff0000ff35397812 */ /* 0x000fe200078ec0ff */
[----:B------:R-:W-:Y:S01]  /*6900*/  IMAD.MOV.U32 R53, RZ, RZ, R50 ;  /* 0x000000ffff357224 */ /* 0x000fe200078e0032 */
[----:B------:R-:W-:Y:S01]  /*6910*/  SHF.R.U32.HI R59, RZ, 0x10, R55 ;  /* 0x00000010ff3b7819 */ /* 0x000fe20000011637 */
[----:B------:R-:W-:Y:S01]  /*6920*/  IMAD.SHL.U32 R50, R58, 0x100, RZ ;  /* 0x000001003a327824 */ /* 0x000fe200078e00ff */
[----:B------:R-:W-:-:S02]  /*6930*/  LOP3.LUT R56, R55, 0xff0000ff, RZ, 0xc0, !PT ;  /* 0xff0000ff37387812 */ /* 0x000fc400078ec0ff */
[----:B------:R-:W-:Y:S01]  /*6940*/  SHF.L.U32 R51, R52, 0x8, RZ ;  /* 0x0000000834337819 */ /* 0x000fe200000006ff */
[----:B------:R-:W-:Y:S01]  /*6950*/  IMAD.U32 R55, R59, 0x10000, RZ ;  /* 0x000100003b377824 */ /* 0x000fe200078e00ff */
[----:B------:R-:W-:Y:S02]  /*6960*/  LOP3.LUT R52, R57, 0xff00, R50, 0xf8, !PT ;  /* 0x0000ff0039347812 */ /* 0x000fe400078ef832 */
[----:B------:R-:W-:Y:S01]  /*6970*/  LOP3.LUT R58, R56, 0xff00, R51, 0xf8, !PT ;  /* 0x0000ff00383a7812 */ /* 0x000fe200078ef833 */
[----:B------:R-:W-:Y:S01]  /*6980*/  IMAD.U32 R51, R60, 0x10000, RZ ;  /* 0x000100003c337824 */ /* 0x000fe200078e00ff */
        /* <DEDUP_REMOVED lines=91> */
.L_x_2260:
[----:B------:R-:W-:Y:S05]  /*6f40*/  BSYNC B1 ;  /* 0x0000000000017941 */ /* 0x000fea0003800000 */
.L_x_2259:
[----:B------:R-:W-:Y:S01]  /*6f50*/  ULDC.64 UR4, c[0x0][0x2e8] ;  /* 0x0000ba0000047ab9 */ /* 0x000fe20000000a00 */
[----:B------:R-:W-:Y:S01]  /*6f60*/  ULDC.64 UR6, c[0x0][0x208] ;  /* 0x0000820000067ab9 */ /* 0x000fe20000000a00 */
[----:B------:R-:W-:-:S04]  /*6f70*/  IADD3 R52, P2, P3, R39, UR4, R124 ;  /* 0x0000000427347c10 */ /* 0x000fc8000fb5e07c */
[----:B------:R-:W-:-:S05]  /*6f80*/  IADD3.X R53, R105, UR5, R127, P2, P3 ;  /* 0x0000000569357c10 */ /* 0x000fca00097e647f */
[----:B-1----:R1:W-:Y:S01]  /*6f90*/  STG.E.128 desc[UR6][R52.64], R48 ;  /* 0x0000003034007986 */ /* 0x0023e2000c101d06 */
[----:B------:R-:W-:Y:S05]  /*6fa0*/  BRA `(.L_x_2254) ;  /* 0x0000004c00ac7947 */ /* 0x000fea0003800000 */
.L_x_2218:
[----:B------:R-:W2:Y:S01]  /*6fb0*/  LDL R52, [R1+0x4c] ;  /* 0x00004c0001347983 */ /* 0x000ea20000100800 */
[C---:B------:R-:W-:Y:S01]  /*6fc0*/  ISETP.GE.AND P5, PT, R228.reuse, R117, PT ;  /* 0x00000075e400720c */ /* 0x040fe20003fa6270 */
[C---:B------:R-:W-:Y:S01]  /*6fd0*/  VIADD R62, R228.reuse, 0x80 ;  /* 0x00000080e43e7836 */ /* 0x040fe20000000000 */
[----:B------:R-:W-:Y:S01]  /*6fe0*/  IADD3 R60, R228, 0x40, RZ ;  /* 0x00000040e43c7810 */ /* 0x000fe20007ffe0ff */
[----:B------:R-:W-:Y:S01]  /*6ff0*/  ULDC.64 UR6, c[0x0][0x208] ;  /* 0x0000820000067ab9 */ /* 0x000fe20000000a00 */
        /* <DEDUP_REMOVED lines=16> */
[----:B------:R-:W-:Y:S02]  /*7100*/  @!P2 IMAD.MOV.U32 R49, RZ, RZ, R133 ;  /* 0x000000ffff31a224 */ /* 0x000fe400078e0085 */
[----:B------:R-:W-:-:S05]  /*7110*/  @!P2 IMAD.MOV.U32 R51, RZ, RZ, R129 ;  /* 0x000000ffff33a224 */ /* 0x000fca00078e0081 */
        /* <DEDUP_REMOVED lines=40> */
[----:B------:R-:W-:-:S03]  /*73a0*/  CS2R R54, SRZ ;  /* 0x0000000000367805 */ /* 0x000fc6000001ff00 */
[----:B------:R-:W-:Y:S01]  /*73b0*/  @!P3 IMAD.X R69, R52, 0x1, R69, P6 ;  /* 0x000000013445b824 */ /* 0x000fe200030e0645 */
[----:B-----5:R-:W-:Y:S02]  /*73c0*/  @!P3 IADD3 R84, P6, R51, R84, RZ ;  /* 0x000000543354b210 */ /* 0x020fe40007fde0ff */
[----:B------:R-:W-:Y:S02]  /*73d0*/  CS2R R50, SRZ ;  /* 0x0000000000327805 */ /* 0x000fe4000001ff00 */
[----:B------:R-:W-:Y:S01]  /*73e0*/  CS2R R52, SRZ ;  /* 0x0000000000347805 */ /* 0x000fe2000001ff00 */
[----:B------:R-:W-:Y:S01]  /*73f0*/  @!P3 IMAD.X R85, R48, 0x1, R85, P6 ;  /* 0x000000013055b824 */ /* 0x000fe200030e0655 */
[----:B------:R-:W-:Y:S02]  /*7400*/  CS2R R48, SRZ ;  /* 0x0000000000307805 */ /* 0x000fe4000001ff00 */
[----:B------:R-:W-:Y:S02]  /*7410*/  CS2R R60, SRZ ;  /* 0x00000000003c7805 */ /* 0x000fe4000001ff00 */
[----:B------:R0:W4:Y:S04]  /*7420*/  @!P5 LDG.E.128 R52, desc[UR6][R58.64] ;  /* 0x000000063a34d981 */ /* 0x000128000c1e1d00 */
[----:B------:R1:W5:Y:S04]  /*7430*/  @!P5 LDG.E.128 R48, desc[UR6][R56.64] ;  /* 0x000000063830d981 */ /* 0x000368000c1e1d00 */
[----:B------:R1:W5:Y:S01]  /*7440*/  @!P4 LDG.E.128 R60, desc[UR6][R66.64] ;  /* 0x00000006423cc981 */ /* 0x000362000c1e1d00 */
[----:B0-----:R-:W-:-:S02]  /*7450*/  CS2R R58, SRZ ;  /* 0x00000000003a7805 */ /* 0x001fc4000001ff00 */
        /* <DEDUP_REMOVED lines=9> */
[----:B------:R-:W-:Y:S02]  /*74f0*/  ISETP.GE.AND P2, PT, R18, R126, PT ;  /* 0x0000007e1200720c */ /* 0x000fe40003f46270 */
[----:B--2---:R-:W-:Y:S01]  /*7500*/  MOV R141, R72 ;  /* 0x00000048008d7202 */ /* 0x004fe20000000f00 */
[----:B------:R-:W-:Y:S02]  /*7510*/  IMAD.MOV.U32 R142, RZ, RZ, R74 ;  /* 0x000000ffff8e7224 */ /* 0x000fe400078e004a */
[----:B---3--:R-:W-:Y:S02]  /*7520*/  IMAD.MOV.U32 R143, RZ, RZ, R76 ;  /* 0x000000ffff8f7224 */ /* 0x008fe400078e004c */
[----:B------:R-:W-:Y:S02]  /*7530*/  IMAD.MOV.U32 R144, RZ, RZ, R78 ;  /* 0x000000ffff907224 */ /* 0x000fe400078e004e */
[----:B----4-:R-:W-:Y:S01]  /*7540*/  IMAD.MOV.U32 R161, RZ, RZ, R52 ;  /* 0x000000ffffa17224 */ /* 0x010fe200078e0034 */
[----:B------:R-:W-:Y:S01]  /*7550*/  MOV R158, R54 ;  /* 0x00000036009e7202 */ /* 0x000fe20000000f00 */
[----:B-----5:R-:W-:-:S02]  /*7560*/  IMAD.MOV.U32 R160, RZ, RZ, R48 ;  /* 0x000000ffffa07224 */ /* 0x020fc400078e0030 */
[----:B------:R-:W-:Y:S02]  /*7570*/  IMAD.MOV.U32 R159, RZ, RZ, R50 ;  /* 0x000000ffff9f7224 */ /* 0x000fe400078e0032 */
[----:B------:R-:W-:Y:S02]  /*7580*/  IMAD.MOV.U32 R153, RZ, RZ, R60 ;  /* 0x000000ffff997224 */ /* 0x000fe400078e003c */
[----:B------:R-:W-:Y:S02]  /*7590*/  IMAD.MOV.U32 R154, RZ, RZ, R62 ;  /* 0x000000ffff9a7224 */ /* 0x000fe400078e003e */
[----:B------:R-:W-:Y:S02]  /*75a0*/  IMAD.MOV.U32 R151, RZ, RZ, R56 ;  /* 0x000000ffff977224 */ /* 0x000fe400078e0038 */
[----:B------:R-:W-:Y:S02]  /*75b0*/  IMAD.MOV.U32 R152, RZ, RZ, R58 ;  /* 0x000000ffff987224 */ /* 0x000fe400078e003a */
[----:B------:R-:W-:-:S02]  /*75c0*/  IMAD.MOV.U32 R150, RZ, RZ, R64 ;  /* 0x000000ffff967224 */ /* 0x000fc400078e0040 */
[----:B------:R-:W-:Y:S02]  /*75d0*/  IMAD.MOV.U32 R149, RZ, RZ, R66 ;  /* 0x000000ffff957224 */ /* 0x000fe400078e0042 */
[----:B------:R-:W-:Y:S02]  /*75e0*/  IMAD.MOV.U32 R148, RZ, RZ, R68 ;  /* 0x000000ffff947224 */ /* 0x000fe400078e0044 */
[----:B------:R-:W-:Y:S01]  /*75f0*/  IMAD.MOV.U32 R146, RZ, RZ, R70 ;  /* 0x000000ffff927224 */ /* 0x000fe200078e0046 */
[----:B------:R-:W-:Y:S06]  /*7600*/  @!P5 BRA `(.L_x_2261) ;  /* 0x000000000004d947 */ /* 0x000fec0003800000 */
[----:B------:R-:W-:Y:S01]  /*7610*/  BPT.TRAP 0x1 ;  /* 0x000000040000795c */ /* 0x000fe20000300000 */
.L_x_2261:
[----:B------:R-:W2:Y:S01]  /*7620*/  LDL R80, [R1] ;  /* 0x0000000001507983 */ /* 0x000ea20000100800 */
[----:B------:R-:W-:Y:S01]  /*7630*/  IMAD R108, R17, 0x8, R16 ;  /* 0x00000008116c7824 */ /* 0x000fe200078e0210 */
[----:B------:R-:W0:Y:S01]  /*7640*/  LDC R145, c[0x0][0x2f4] ;  /* 0x0000bd00ff917b82 */ /* 0x000e220000000800 */
[----:B------:R-:W-:Y:S01]  /*7650*/  IMAD.MOV.U32 R125, RZ, RZ, R127 ;  /* 0x000000ffff7d7224 */ /* 0x000fe200078e007f */
[----:B------:R-:W-:Y:S06]  /*7660*/  BSSY B1, `(.L_x_2262) ;  /* 0x0000006000017945 */ /* 0x000fec0003800000 */
[----:B------:R-:W1:Y:S01]  /*7670*/  LDC.64 R126, c[0x0][0x300] ;  /* 0x0000c000ff7e7b82 */ /* 0x000e620000000a00 */
[----:B0-----:R-:W-:Y:S01]  /*7680*/  IMAD.IADD R147, R145, 0x1, -R120 ;  /* 0x0000000191937824 */ /* 0x001fe200078e0a78 */
[----:B--2---:R-:W-:-:S04]  /*7690*/  SHF.L.U32 R129, R80, 0x1f, RZ ;  /* 0x0000001f50817819 */ /* 0x004fc800000006ff */
[----:B------:R-:W0:Y:S02]  /*76a0*/  SYNCS.PHASECHK.TRANS64.TRYWAIT P3, [R108+URZ+0x2e890], R129 ;  /* 0x02e890816c0075a7 */ /* 0x000e24000806017f */
[----:B01----:R-:W-:Y:S05]  /*76b0*/  @!P3 BRA `(.L_x_2263) ;  /* 0x000002500004b947 */ /* 0x003fea0003800000 */
.L_x_2521:
[----:B------:R-:W-:Y:S05]  /*76c0*/  BSYNC B1 ;  /* 0x0000000000017941 */ /* 0x000fea0003800000 */
.L_x_2262:
[----:B------:R-:W-:Y:S01]  /*76d0*/  ISETP.GE.OR P3, PT, R228, R117, P0 ;  /* 0x00000075e400720c */ /* 0x000fe20000766670 */
[----:B------:R-:W-:-:S12]  /*76e0*/  BSSY B1, `(.L_x_2264) ;  /* 0x00000f9000017945 */ /* 0x000fd80003800000 */
[----:B------:R-:W-:Y:S05]  /*76f0*/  @P3 BRA `(.L_x_2265) ;  /* 0x0000000c00dc3947 */ /* 0x000fea0003800000 */
[----:B------:R-:W1:Y:S01]  /*7700*/  S2R R81, SR_TID.X ;  /* 0x0000000000517919 */ /* 0x000e620000002100 */
[----:B------:R-:W-:Y:S01]  /*7710*/  SHF.R.S32.HI R80, RZ, 0x1f, R228 ;  /* 0x0000001fff507819 */ /* 0x000fe200000114e4 */
[-C--:B------:R-:W-:Y:S01]  /*7720*/  IMAD.WIDE.U32 R132, R228, R126.reuse, R124 ;  /* 0x0000007ee4847225 */ /* 0x080fe200078e007c */
        /* <DEDUP_REMOVED lines=13> */
[----:B------:R-:W-:-:S03]  /*7800*/  LEA.HI R82, R82, R83, RZ, 0x5 ;  /* 0x0000005352527211 */ /* 0x000fc600078f28ff */
[----:B------:R-:W-:Y:S01]  /*7810*/  IMAD.SHL.U32 R157, R81, 0x10, RZ ;  /* 0x00000010519d7824 */ /* 0x000fe200078e00ff */
[----:B------:R-:W-:Y:S01]  /*7820*/  SHF.L.U32 R82, R82, 0x5, RZ ;  /* 0x0000000552527819 */ /* 0x000fe200000006ff */
[----:B------:R-:W-:-:S03]  /*7830*/  IMAD R81, R17, 0x7000, R119 ;  /* 0x0000700011517824 */ /* 0x000fc600078e0277 */
[----:B------:R-:W-:Y:S01]  /*7840*/  LOP3.LUT R80, R3, 0x70, R157, 0xf8, !PT ;  /* 0x0000007003507812 */ /* 0x000fe200078ef89d */
[----:B------:R-:W-:Y:S01]  /*7850*/  IMAD.IADD R81, R16, 0x1, R81 ;  /* 0x0000000110517824 */ /* 0x000fe200078e0251 */
        /* <DEDUP_REMOVED lines=11> */
[--C-:B------:R-:W-:Y:S02]  /*7910*/  SHF.R.U32.HI R163, RZ, 0x8, R53.reuse ;  /* 0x00000008ffa37819 */ /* 0x100fe40000011635 */
[----:B------:R-:W-:Y:S02]  /*7920*/  LOP3.LUT R54, R53, 0xff0000ff, RZ, 0xc0, !PT ;  /* 0xff0000ff35367812 */ /* 0x000fe400078ec0ff */
[----:B------:R-:W-:Y:S01]  /*7930*/  SHF.R.U32.HI R49, RZ, 0x10, R53 ;  /* 0x00000010ff317819 */ /* 0x000fe20000011635 */
[----:B------:R-:W-:Y:S01]  /*7940*/  IMAD.SHL.U32 R53, R168, 0x100, RZ ;  /* 0x00000100a8357824 */ /* 0x000fe200078e00ff */
[----:B------:R-:W-:Y:S01]  /*7950*/  SHF.R.U32.HI R166, RZ, 0x8, R51 ;  /* 0x00000008ffa67819 */ /* 0x000fe20000011633 */
[----:B------:R-:W-:Y:S01]  /*7960*/  IMAD.SHL.U32 R163, R163, 0x100, RZ ;  /* 0x00000100a3a37824 */ /* 0x000fe200078e00ff */
[----:B------:R-:W-:Y:S01]  /*7970*/  SHF.R.U32.HI R165, RZ, 0x8, R55 ;  /* 0x00000008ffa57819 */ /* 0x000fe20000011637 */
[----:B------:R-:W-:Y:S01]  /*7980*/  IMAD.U32 R168, R49, 0x10000, RZ ;  /* 0x0001000031a87824 */ /* 0x000fe200078e00ff */
[----:B------:R-:W-:-:S02]  /*7990*/  LOP3.LUT R52, R51, 0xff0000ff, RZ, 0xc0, !PT ;  /* 0xff0000ff33347812 */ /* 0x000fc400078ec0ff */
[----:B------:R-:W-:Y:S01]  /*79a0*/  SHF.R.U32.HI R48, RZ, 0x10, R51 ;  /* 0x00000010ff307819 */ /* 0x000fe20000011633 */
[----:B------:R-:W-:Y:S01]  /*79b0*/  IMAD.SHL.U32 R165, R165, 0x100, RZ ;  /* 0x00000100a5a57824 */ /* 0x000fe200078e00ff */
[----:B------:R-:W-:Y:S02]  /*79c0*/  LOP3.LUT R164, R55, 0xff0000ff, RZ, 0xc0, !PT ;  /* 0xff0000ff37a47812 */ /* 0x000fe400078ec0ff */
[----:B------:R-:W-:Y:S01]  /*79d0*/  SHF.R.U32.HI R51, RZ, 0x10, R55 ;  /* 0x00000010ff337819 */ /* 0x000fe20000011637 */
[----:B------:R-:W-:Y:S01]  /*79e0*/  IMAD.SHL.U32 R55, R166, 0x100, RZ ;  /* 0x00000100a6377824 */ /* 0x000fe200078e00ff */
[----:B------:R-:W-:Y:S02]  /*79f0*/  LOP3.LUT R50, R50, 0xff00, R53, 0xf8, !PT ;  /* 0x0000ff0032327812 */ /* 0x000fe400078ef835 */
[----:B------:R-:W-:Y:S01]  /*7a00*/  SHF.L.U32 R53, R167, 0x10, RZ ;  /* 0x00000010a7357819 */ /* 0x000fe200000006ff */
[----:B------:R-:W-:Y:S01]  /*7a10*/  IMAD.U32 R170, R51, 0x10000, RZ ;  /* 0x0001000033aa7824 */ /* 0x000fe200078e00ff */
[----:B------:R-:W-:-:S02]  /*7a20*/  LOP3.LUT R52, R52, 0xff00, R55, 0xf8, !PT ;  /* 0x0000ff0034347812 */ /* 0x000fc400078ef837 */
[----:B------:R-:W-:Y:S01]  /*7a30*/  LOP3.LUT R50, R50, 0xff0000, R53, 0xf8, !PT ;  /* 0x00ff000032327812 */ /* 0x000fe200078ef835 */
[----:B------:R-:W-:Y:S01]  /*7a40*/  IMAD.U32 R53, R48, 0x10000, RZ ;  /* 0x0001000030357824 */ /* 0x000fe200078e00ff */
[----:B------:R-:W-:Y:S02]  /*7a50*/  LOP3.LUT R169, R164, 0xff00, R165, 0xf8, !PT ;  /* 0x0000ff00a4a97812 */ /* 0x000fe400078ef8a5 */
[----:B------:R-:W-:Y:S02]  /*7a60*/  LOP3.LUT R167, R54, 0xff00, R163, 0xf8, !PT ;  /* 0x0000ff0036a77812 */ /* 0x000fe400078ef8a3 */
[----:B------:R-:W-:Y:S02]  /*7a70*/  F2FP.F16.E4M3.UNPACK_B R165, R161.H1 ;  /* 0x000000a1ffa5723e */ /* 0x000fe400030006ff */
[----:B--2---:R-:W-:Y:S02]  /*7a80*/  F2FP.F16.E4M3.UNPACK_B R55, R84.H1 ;  /* 0x00000054ff37723e */ /* 0x004fe400030006ff */
[----:B-1----:R-:W-:Y:S01]  /*7a90*/  F2FP.F16.E4M3.UNPACK_B R54, R80.H1 ;  /* 0x00000050ff36723e */ /* 0x002fe200030006ff */
[----:B------:R-:W-:Y:S01]  /*7aa0*/  HADD2.F32 R166, -RZ, R165.H0_H0 ;  /* 0x200000a5ffa67230 */ /* 0x000fe20000004100 */
[----:B------:R-:W-:Y:S01]  /*7ab0*/  LOP3.LUT R48, R52, 0xff0000, R53, 0xf8, !PT ;  /* 0x00ff000034307812 */ /* 0x000fe200078ef835 */
[----:B------:R-:W-:Y:S01]  /*7ac0*/  HADD2.F32 R53, -RZ, R55.H0_H0 ;  /* 0x20000037ff357230 */ /* 0x000fe20000004100 */
[----:B------:R-:W-:Y:S01]  /*7ad0*/  F2FP.F16.E4M3.UNPACK_B R163, R160.H1 ;  /* 0x000000a0ffa3723e */ /* 0x000fe200030006ff */
[----:B------:R-:W-:Y:S01]  /*7ae0*/  HADD2.F32 R52, -RZ, R54.H0_H0 ;  /* 0x20000036ff347230 */ /* 0x000fe20000004100 */
[----:B------:R-:W-:Y:S01]  /*7af0*/  LOP3.LUT R51, R167, 0xff0000, R168, 0xf8, !PT ;  /* 0x00ff0000a7337812 */ /* 0x000fe200078ef8a8 */
[----:B------:R-:W-:-:S02]  /*7b00*/  HADD2.F32 R168, -RZ, R165.H1_H1 ;  /* 0x300000a5ffa87230 */ /* 0x000fc40000004100 */
[CC--:B------:R-:W-:Y:S01]  /*7b10*/  FMUL.FTZ R171, R53.reuse, R166.reuse ;  /* 0x000000a635ab7220 */ /* 0x0c0fe20000410000 */
[--C-:B------:R-:W-:Y:S02]  /*7b20*/  HADD2.F32 R164, -RZ, R163.reuse.H0_H0 ;  /* 0x200000a3ffa47230 */ /* 0x100fe40000004100 */
[C---:B------:R-:W-:Y:S01]  /*7b30*/  FMUL.FTZ R166, R52.reuse, R166 ;  /* 0x000000a634a67220 */ /* 0x040fe20000410000 */
        /* <DEDUP_REMOVED lines=8> */
[----:B------:R-:W-:Y:S01]  /*7bc0*/  F2FP.F16.E4M3.UNPACK_B R160, R80 ;  /* 0x00000050ffa0723e */ /* 0x000fe200020006ff */
[----:B------:R-:W-:Y:S02]  /*7bd0*/  HADD2.F32 R167, -RZ, R166.H0_H0 ;  /* 0x200000a6ffa77230 */ /* 0x000fe40000004100 */
[-C--:B------:R-:W-:Y:S01]  /*7be0*/  FMUL.FTZ R55, R163, R168.reuse ;  /* 0x000000a8a3377220 */ /* 0x080fe20000410000 */
[C---:B------:R-:W-:Y:S01]  /*7bf0*/  FMUL.FTZ R168, R54.reuse, R168 ;  /* 0x000000a836a87220 */ /* 0x040fe20000410000 */
[----:B------:R-:W-:Y:S01]  /*7c00*/  HADD2.F32 R161, -RZ, R84.H0_H0 ;  /* 0x20000054ffa17230 */ /* 0x000fe20000004100 */
[----:B------:R-:W-:Y:S01]  /*7c10*/  LOP3.LUT R49, R169, 0xff0000, R170, 0xf8, !PT ;  /* 0x00ff0000a9317812 */ /* 0x000fe200078ef8aa */
[----:B------:R-:W-:Y:S02]  /*7c20*/  HADD2.F32 R80, -RZ, R160.H0_H0 ;  /* 0x200000a0ff507230 */ /* 0x000fe40000004100 */
[-C--:B------:R-:W-:Y:S01]  /*7c30*/  FFMA.FTZ R55, R54, R164.reuse, -R55 ;  /* 0x000000a436377223 */ /* 0x080fe20000010837 */
[----:B------:R-:W-:Y:S01]  /*7c40*/  FFMA.FTZ R54, R163, R164, R168 ;  /* 0x000000a4a3367223 */ /* 0x000fe200000100a8 */
[----:B------:R-:W-:-:S02]  /*7c50*/  HADD2.F32 R163, -RZ, R165.H0_H0 ;  /* 0x200000a5ffa37230 */ /* 0x000fc40000004100 */
[CC--:B------:R-:W-:Y:S01]  /*7c60*/  FMUL.FTZ R169, R161.reuse, R167.reuse ;  /* 0x000000a7a1a97220 */ /* 0x0c0fe20000410000 */
[----:B------:R-:W-:Y:S01]  /*7c70*/  FMUL.FTZ R168, R80, R167 ;  /* 0x000000a750a87220 */ /* 0x000fe20000410000 */
[----:B------:R-:W-:Y:S01]  /*7c80*/  HADD2.F32 R167, -RZ, R166.H1_H1 ;  /* 0x300000a6ffa77230 */ /* 0x000fe20000004100 */
[----:B------:R-:W-:Y:S01]  /*7c90*/  F2FP.SATFINITE.E4M3.F32.PACK_AB_MERGE_C R53, R54, R53, RZ ;  /* 0x000000353635723e */ /* 0x000fe200048070ff */
[----:B------:R-:W-:Y:S02]  /*7ca0*/  HADD2.F32 R164, -RZ, R84.H1_H1 ;  /* 0x30000054ffa47230 */ /* 0x000fe40000004100 */
[-C--:B------:R-:W-:Y:S01]  /*7cb0*/  FFMA.FTZ R84, R161, R163.reuse, R168 ;  /* 0x000000a3a1547223 */ /* 0x080fe200000100a8 */
[----:B------:R-:W-:Y:S01]  /*7cc0*/  FFMA.FTZ R80, R80, R163, -R169 ;  /* 0x000000a350507223 */ /* 0x000fe200000108a9 */
[----:B------:R-:W-:Y:S01]  /*7cd0*/  HADD2.F32 R160, -RZ, R160.H1_H1 ;  /* 0x300000a0ffa07230 */ /* 0x000fe20000004100 */
[----:B------:R-:W-:Y:S01]  /*7ce0*/  F2FP.F16.E4M3.UNPACK_B R169, R158.H1 ;  /* 0x0000009effa9723e */ /* 0x000fe200030006ff */
[----:B------:R-:W-:-:S02]  /*7cf0*/  HADD2.F32 R161, -RZ, R165.H1_H1 ;  /* 0x300000a5ffa17230 */ /* 0x000fc40000004100 */
[-C--:B------:R-:W-:Y:S01]  /*7d00*/  FMUL.FTZ R163, R164, R167.reuse ;  /* 0x000000a7a4a37220 */ /* 0x080fe20000410000 */
[----:B------:R-:W-:Y:S01]  /*7d10*/  F2FP.F16.E4M3.UNPACK_B R165, R86.H1 ;  /* 0x00000056ffa5723e */ /* 0x000fe200030006ff */
        /* <DEDUP_REMOVED lines=8> */
[----:B------:R-:W-:Y:S01]  /*7da0*/  HADD2.F32 R164, -RZ, R160.H0_H0 ;  /* 0x200000a0ffa47230 */ /* 0x000fe20000004100 */
[----:B------:R-:W-:Y:S01]  /*7db0*/  F2FP.SATFINITE.E4M3.F32.PACK_AB_MERGE_C R52, R55, R52, RZ ;  /* 0x000000343734723e */ /* 0x000fe200048070ff */
[----:B------:R-:W-:-:S02]  /*7dc0*/  HADD2.F32 R170, -RZ, R169.H1_H1 ;  /* 0x300000a9ffaa7230 */ /* 0x000fc40000004100 */
[-C--:B------:R-:W-:Y:S01]  /*7dd0*/  FMUL.FTZ R173, R166, R171.reuse ;  /* 0x000000aba6ad7220 */ /* 0x080fe20000410000 */
[----:B------:R-:W-:Y:S02]  /*7de0*/  HADD2.F32 R169, -RZ, R168.H0_H0 ;  /* 0x200000a8ffa97230 */ /* 0x000fe40000004100 */
[C---:B------:R-:W-:Y:S01]  /*7df0*/  FMUL.FTZ R171, R164.reuse, R171 ;  /* 0x000000aba4ab7220 */ /* 0x040fe20000410000 */
[----:B------:R-:W-:Y:S01]  /*7e00*/  HADD2.F32 R167, -RZ, R165.H1_H1 ;  /* 0x300000a5ffa77230 */ /* 0x000fe20000004100 */
[----:B------:R-:W-:Y:S01]  /*7e10*/  F2FP.F16.E4M3.UNPACK_B R54, R85 ;  /* 0x00000055ff36723e */ /* 0x000fe200020006ff */
        /* <DEDUP_REMOVED lines=9> */
[----:B------:R-:W-:Y:S01]  /*7eb0*/  FFMA.FTZ R167, R167, R168, R170 ;  /* 0x000000a8a7a77223 */ /* 0x000fe200000100aa */
[----:B------:R-:W-:Y:S01]  /*7ec0*/  HADD2.F32 R86, -RZ, R82.H0_H0 ;  /* 0x20000052ff567230 */ /* 0x000fe20000004100 */
[----:B------:R-:W-:Y:S01]  /*7ed0*/  F2FP.F16.E4M3.UNPACK_B R55, R51 ;  /* 0x00000033ff37723e */ /* 0x000fe200020006ff */
[--C-:B------:R-:W-:Y:S01]  /*7ee0*/  HADD2.F32 R170, -RZ, R166.reuse.H0_H0 ;  /* 0x200000a6ffaa7230 */ /* 0x100fe20000004100 */
[----:B------:R-:W-:Y:S01]  /*7ef0*/  F2FP.SATFINITE.E4M3.F32.PACK_AB_MERGE_C R84, R161, R84, R53 ;  /* 0x00000054a154723e */ /* 0x000fe20004807035 */
[----:B------:R-:W-:Y:S01]  /*7f00*/  HADD2.F32 R171, -RZ, R166.H1_H1 ;  /* 0x300000a6ffab7230 */ /* 0x000fe20000004100 */
[----:B------:R-:W-:Y:S01]  /*7f10*/  F2FP.F16.E4M3.UNPACK_B R166, R159 ;  /* 0x0000009fffa6723e */ /* 0x000fe200020006ff */
[--C-:B------:R-:W-:Y:S01]  /*7f20*/  HADD2.F32 R159, -RZ, R158.reuse.H0_H0 ;  /* 0x2000009eff9f7230 */ /* 0x100fe20000004100 */
[----:B------:R-:W-:Y:S01]  /*7f30*/  F2FP.F16.E4M3.UNPACK_B R53, R81 ;  /* 0x00000051ff35723e */ /* 0x000fe200020006ff */
[----:B------:R-:W-:Y:S01]  /*7f40*/  HADD2.F32 R158, -RZ, R158.H1_H1 ;  /* 0x3000009eff9e7230 */ /* 0x000fe20000004100 */
[----:B------:R-:W-:Y:S01]  /*7f50*/  F2FP.SATFINITE.E4M3.F32.PACK_AB_MERGE_C R80, R163, R80, R52 ;  /* 0x00000050a350723e */ /* 0x000fe20004807034 */
[----:B------:R-:W-:-:S02]  /*7f60*/  HADD2.F32 R82, -RZ, R82.H1_H1 ;  /* 0x30000052ff527230 */ /* 0x000fc40000004100 */
[-C--:B------:R-:W-:Y:S01]  /*7f70*/  FMUL.FTZ R173, R159, R170.reuse ;  /* 0x000000aa9fad7220 */ /* 0x080fe20000410000 */
[--C-:B------:R-:W-:Y:S02]  /*7f80*/  HADD2.F32 R168, -RZ, R166.reuse.H0_H0 ;  /* 0x200000a6ffa87230 */ /* 0x100fe40000004100 */
[-C--:B------:R-:W-:Y:S01]  /*7f90*/  FMUL.FTZ R175, R158, R171.reuse ;  /* 0x000000ab9eaf7220 */ /* 0x080fe20000410000 */
[----:B------:R-:W-:Y:S02]  /*7fa0*/  HADD2.F32 R169, -RZ, R166.H1_H1 ;  /* 0x300000a6ffa97230 */ /* 0x000fe40000004100 */
[----:B------:R-:W-:Y:S01]  /*7fb0*/  FMUL.FTZ R170, R86, R170 ;  /* 0x000000aa56aa7220 */ /* 0x000fe20000410000 */
[----:B------:R-:W-:Y:S01]  /*7fc0*/  FMUL.FTZ R171, R82, R171 ;  /* 0x000000ab52ab7220 */ /* 0x000fe20000410000 */
[----:B------:R-:W-:Y:S01]  /*7fd0*/  FFMA.FTZ R173, R86, R168, -R173 ;  /* 0x000000a856ad7223 */ /* 0x000fe200000108ad */
[----:B------:R-:W-:Y:S01]  /*7fe0*/  F2FP.SATFINITE.E4M3.F32.PACK_AB_MERGE_C R160, R165, R160, RZ ;  /* 0x000000a0a5a0723e */ /* 0x000fe200048070ff */
[----:B------:R-:W-:Y:S01]  /*7ff0*/  FFMA.FTZ R86, R159, R168, R170 ;  /* 0x000000a89f567223 */ /* 0x000fe200000100aa */
[-C--:B------:R-:W-:Y:S01]  /*8000*/  FFMA.FTZ R82, R82, R169.reuse, -R175 ;  /* 0x000000a952527223 */ /* 0x080fe200000108af */
[----:B------:R-:W-:Y:S01]  /*8010*/  FFMA.FTZ R171, R158, R169, R171 ;  /* 0x000000a99eab7223 */ /* 0x000fe200000100ab */
[----:B------:R-:W-:Y:S01]  /*8020*/  HADD2.F32 R158, -RZ, R54.H0_H0 ;  /* 0x20000036ff9e7230 */ /* 0x000fe20000004100 */
[----:B------:R-:W-:Y:S01]  /*8030*/  F2FP.F16.E4M3.UNPACK_B R159, R50 ;  /* 0x00000032ff9f723e */ /* 0x000fe200020006ff */
[----:B------:R-:W-:Y:S01]  /*8040*/  HADD2.F32 R163, -RZ, R55.H0_H0 ;  /* 0x20000037ffa37230 */ /* 0x000fe20000004100 */
[----:B------:R-:W-:Y:S01]  /*8050*/  F2FP.SATFINITE.E4M3.F32.PACK_AB_MERGE_C R82, R82, R173, R160 ;  /* 0x000000ad5252723e */ /* 0x000fe200048070a0 */
[----:B------:R-:W-:Y:S01]  /*8060*/  HADD2.F32 R52, -RZ, R53.H0_H0 ;  /* 0x20000035ff347230 */ /* 0x000fe20000004100 */
[----:B------:R-:W-:Y:S01]  /*8070*/  F2FP.F16.E4M3.UNPACK_B R85, R85.H1 ;  /* 0x00000055ff55723e */ /* 0x000fe200030006ff */
        /* <DEDUP_REMOVED lines=10> */
[----:B------:R-:W-:Y:S01]  /*8120*/  F2FP.F16.E4M3.UNPACK_B R81, R81.H1 ;  /* 0x00000051ff51723e */ /* 0x000fe200030006ff */
[C---:B------:R-:W-:Y:S01]  /*8130*/  FMUL.FTZ R161, R55.reuse, R160 ;  /* 0x000000a037a17220 */ /* 0x040fe20000410000 */
[----:B------:R-:W-:Y:S01]  /*8140*/  F2FP.F16.E4M3.UNPACK_B R160, R51.H1 ;  /* 0x00000033ffa0723e */ /* 0x000fe200030006ff */
[-C--:B------:R-:W-:Y:S01]  /*8150*/  FFMA.FTZ R55, R55, R159.reuse, -R158 ;  /* 0x0000009f37377223 */ /* 0x080fe2000001089e */
[----:B------:R-:W-:Y:S01]  /*8160*/  F2FP.F16.E4M3.UNPACK_B R50, R50.H1 ;  /* 0x00000032ff32723e */ /* 0x000fe200030006ff */
[----:B------:R-:W-:Y:S01]  /*8170*/  FFMA.FTZ R54, R54, R159, R161 ;  /* 0x0000009f36367223 */ /* 0x000fe200000100a1 */
[----:B------:R-:W-:Y:S01]  /*8180*/  HADD2.F32 R158, -RZ, R85.H0_H0 ;  /* 0x20000055ff9e7230 */ /* 0x000fe20000004100 */
[----:B------:R-:W-:Y:S01]  /*8190*/  F2FP.SATFINITE.E4M3.F32.PACK_AB_MERGE_C R164, R167, R164, RZ ;  /* 0x000000a4a7a4723e */ /* 0x000fe200048070ff */
[----:B------:R-:W-:Y:S01]  /*81a0*/  HADD2.F32 R161, -RZ, R160.H0_H0 ;  /* 0x200000a0ffa17230 */ /* 0x000fe20000004100 */
[----:B------:R-:W-:Y:S01]  /*81b0*/  F2FP.F16.E4M3.UNPACK_B R169, R49 ;  /* 0x00000031ffa9723e */ /* 0x000fe200020006ff */
[----:B------:R-:W-:Y:S01]  /*81c0*/  HADD2.F32 R51, -RZ, R81.H0_H0 ;  /* 0x20000051ff337230 */ /* 0x000fe20000004100 */
[----:B------:R-:W-:Y:S01]  /*81d0*/  F2FP.SATFINITE.E4M3.F32.PACK_AB_MERGE_C R86, R171, R86, R164 ;  /* 0x00000056ab56723e */ /* 0x000fe200048070a4 */
[----:B------:R-:W-:-:S02]  /*81e0*/  HADD2.F32 R159, -RZ, R85.H1_H1 ;  /* 0x30000055ff9f7230 */ /* 0x000fc40000004100 */
[CC--:B------:R-:W-:Y:S01]  /*81f0*/  FMUL.FTZ R166, R158.reuse, R161.reuse ;  /* 0x000000a19ea67220 */ /* 0x0c0fe20000410000 */
[----:B------:R-:W-:Y:S02]  /*8200*/  HADD2.F32 R85, -RZ, R50.H0_H0 ;  /* 0x20000032ff557230 */ /* 0x000fe40000004100 */
[C---:B------:R-:W-:Y:S01]  /*8210*/  FMUL.FTZ R161, R51.reuse, R161 ;  /* 0x000000a133a17220 */ /* 0x040fe20000410000 */
[----:B------:R-:W-:Y:S01]  /*8220*/  HADD2.F32 R81, -RZ, R81.H1_H1 ;  /* 0x30000051ff517230 */ /* 0x000fe20000004100 */
[----:B------:R-:W-:Y:S01]  /*8230*/  F2FP.F16.E4M3.UNPACK_B R170, R49.H1 ;  /* 0x00000031ffaa723e */ /* 0x000fe200030006ff */
[----:B------:R-:W-:Y:S01]  /*8240*/  HADD2.F32 R160, -RZ, R160.H1_H1 ;  /* 0x300000a0ffa07230 */ /* 0x000fe20000004100 */
[----:B------:R-:W-:Y:S01]  /*8250*/  F2FP.F16.E4M3.UNPACK_B R165, R48 ;  /* 0x00000030ffa5723e */ /* 0x000fe200020006ff */
[----:B------:R-:W-:Y:S02]  /*8260*/  HADD2.F32 R164, -RZ, R50.H1_H1 ;  /* 0x30000032ffa47230 */ /* 0x000fe40000004100 */
[-C--:B------:R-:W-:Y:S01]  /*8270*/  FFMA.FTZ R50, R51, R85.reuse, -R166 ;  /* 0x0000005533327223 */ /* 0x080fe200000108a6 */
[----:B------:R-:W-:Y:S01]  /*8280*/  FFMA.FTZ R51, R158, R85, R161 ;  /* 0x000000559e337223 */ /* 0x000fe200000100a1 */
[-C--:B------:R-:W-:Y:S01]  /*8290*/  FMUL.FTZ R168, R159, R160.reuse ;  /* 0x000000a09fa87220 */ /* 0x080fe20000410000 */
[C---:B------:R-:W-:Y:S01]  /*82a0*/  FMUL.FTZ R158, R81.reuse, R160 ;  /* 0x000000a0519e7220 */ /* 0x040fe20000410000 */
[----:B------:R-:W-:Y:S01]  /*82b0*/  F2FP.F16.E4M3.UNPACK_B R85, R83 ;  /* 0x00000053ff55723e */ /* 0x000fe200020006ff */
[----:B------:R-:W-:Y:S01]  /*82c0*/  HADD2.F32 R49, -RZ, R170.H0_H0 ;  /* 0x200000aaff317230 */ /* 0x000fe20000004100 */
[----:B------:R-:W-:Y:S01]  /*82d0*/  F2FP.F16.E4M3.UNPACK_B R160, R87 ;  /* 0x00000057ffa0723e */ /* 0x000fe200020006ff */
[-C--:B------:R-:W-:Y:S01]  /*82e0*/  FFMA.FTZ R81, R81, R164.reuse, -R168 ;  /* 0x000000a451517223 */ /* 0x080fe200000108a8 */
[----:B------:R-:W-:Y:S01]  /*82f0*/  F2FP.F16.E4M3.UNPACK_B R83, R83.H1 ;  /* 0x00000053ff53723e */ /* 0x000fe200030006ff */
[----:B------:R-:W-:Y:S01]  /*8300*/  FFMA.FTZ R158, R159, R164, R158 ;  /* 0x000000a49f9e7223 */ /* 0x000fe2000001009e */
[----:B------:R-:W-:Y:S01]  /*8310*/  F2FP.F16.E4M3.UNPACK_B R161, R87.H1 ;  /* 0x00000057ffa1723e */ /* 0x000fe200030006ff */
[----:B------:R-:W-:Y:S01]  /*8320*/  HADD2.F32 R87, -RZ, R85.H0_H0 ;  /* 0x20000055ff577230 */ /* 0x000fe20000004100 */
[----:B------:R-:W-:Y:S01]  /*8330*/  F2FP.F16.E4M3.UNPACK_B R166, R48.H1 ;  /* 0x00000030ffa6723e */ /* 0x000fe200030006ff */
[----:B------:R-:W-:Y:S01]  /*8340*/  HADD2.F32 R163, -RZ, R160.H0_H0 ;  /* 0x200000a0ffa37230 */ /* 0x000fe20000004100 */
[----:B------:R-:W-:Y:S01]  /*8350*/  F2FP.SATFINITE.E4M3.F32.PACK_AB_MERGE_C R50, R81, R50, RZ ;  /* 0x000000325132723e */ /* 0x000fe200048070ff */
[----:B------:R-:W-:Y:S01]  /*8360*/  HADD2.F32 R48, -RZ, R169.H0_H0 ;  /* 0x200000a9ff307230 */ /* 0x000fe20000004100 */
[----:B------:R-:W-:Y:S01]  /*8370*/  F2FP.SATFINITE.E4M3.F32.PACK_AB_MERGE_C R51, R158, R51, RZ ;  /* 0x000000339e33723e */ /* 0x000fe200048070ff */
[----:B------:R-:W-:Y:S01]  /*8380*/  HADD2.F32 R159, -RZ, R83.H0_H0 ;  /* 0x20000053ff9f7230 */ /* 0x000fe20000004100 */
[----:B------:R-:W-:Y:S01]  /*8390*/  F2FP.SATFINITE.E4M3.F32.PACK_AB_MERGE_C R81, R55, R52, R50 ;  /* 0x000000343751723e */ /* 0x000fe20004807032 */
[----:B------:R-:W-:-:S02]  /*83a0*/  HADD2.F32 R164, -RZ, R161.H0_H0 ;  /* 0x200000a1ffa47230 */ /* 0x000fc40000004100 */
[-C--:B------:R-:W-:Y:S01]  /*83b0*/  FMUL.FTZ R172, R163, R48.reuse ;  /* 0x00000030a3ac7220 */ /* 0x080fe20000410000 */
[----:B------:R-:W-:Y:S02]  /*83c0*/  HADD2.F32 R168, -RZ, R165.H0_H0 ;  /* 0x200000a5ffa87230 */ /* 0x000fe40000004100 */
[----:B------:R-:W-:Y:S01]  /*83d0*/  FMUL.FTZ R174, R87, R48 ;  /* 0x0000003057ae7220 */ /* 0x000fe20000410000 */
[----:B------:R-:W-:Y:S02]  /*83e0*/  HADD2.F32 R161, -RZ, R161.H1_H1 ;  /* 0x300000a1ffa17230 */ /* 0x000fe40000004100 */
[-C--:B------:R-:W-:Y:S01]  /*83f0*/  FMUL.FTZ R176, R164, R49.reuse ;  /* 0x00000031a4b07220 */ /* 0x080fe20000410000 */
[----:B------:R-:W-:Y:S02]  /*8400*/  HADD2.F32 R170, -RZ, R170.H1_H1 ;  /* 0x300000aaffaa7230 */ /* 0x000fe40000004100 */
[----:B------:R-:W-:Y:S01]  /*8410*/  FMUL.FTZ R171, R159, R49 ;  /* 0x000000319fab7220 */ /* 0x000fe20000410000 */
[----:B------:R-:W-:-:S02]  /*8420*/  HADD2.F32 R83, -RZ, R83.H1_H1 ;  /* 0x30000053ff537230 */ /* 0x000fc40000004100 */
[-C--:B------:R-:W-:Y:S01]  /*8430*/  FFMA.FTZ R48, R87, R168.reuse, -R172 ;  /* 0x000000a857307223 */ /* 0x080fe200000108ac */
[----:B------:R-:W-:Y:S02]  /*8440*/  HADD2.F32 R167, -RZ, R166.H0_H0 ;  /* 0x200000a6ffa77230 */ /* 0x000fe40000004100 */
[----:B------:R-:W-:Y:S01]  /*8450*/  FFMA.FTZ R49, R163, R168, R174 ;  /* 0x000000a8a3317223 */ /* 0x000fe200000100ae */
[----:B------:R-:W-:Y:S02]  /*8460*/  HADD2.F32 R160, -RZ, R160.H1_H1 ;  /* 0x300000a0ffa07230 */ /* 0x000fe40000004100 */
        /* <DEDUP_REMOVED lines=9> */
[-C--:B------:R-:W-:Y:S01]  /*8500*/  FFMA.FTZ R83, R83, R166.reuse, -R168 ;  /* 0x000000a653537223 */ /* 0x080fe200000108a8 */
[----:B------:R-:W-:Y:S01]  /*8510*/  FMUL.FTZ R169, R85, R169 ;  /* 0x000000a955a97220 */ /* 0x000fe20000410000 */
[----:B------:R-:W-:Y:S01]  /*8520*/  FFMA.FTZ R170, R161, R166, R170 ;  /* 0x000000a6a1aa7223 */ /* 0x000fe200000100aa */
[----:B------:R-:W-:-:S02]  /*8530*/  FFMA.FTZ R85, R85, R165, -R164 ;  /* 0x000000a555557223 */ /* 0x000fc400000108a4 */
[----:B------:R-:W-:Y:S01]  /*8540*/  FFMA.FTZ R160, R160, R165, R169 ;  /* 0x000000a5a0a07223 */ /* 0x000fe200000100a9 */
[----:B------:R-:W-:Y:S02]  /*8550*/  F2FP.SATFINITE.E4M3.F32.PACK_AB_MERGE_C R83, R83, R176, RZ ;  /* 0x000000b05353723e */ /* 0x000fe400048070ff */
[----:B------:R-:W-:Y:S02]  /*8560*/  F2FP.SATFINITE.E4M3.F32.PACK_AB_MERGE_C R170, R170, R171, RZ ;  /* 0x000000abaaaa723e */ /* 0x000fe400048070ff */
[----:B------:R-:W-:Y:S02]  /*8570*/  F2FP.SATFINITE.E4M3.F32.PACK_AB_MERGE_C R83, R85, R48, R83 ;  /* 0x000000305553723e */ /* 0x000fe40004807053 */
[----:B------:R-:W-:Y:S02]  /*8580*/  F2FP.SATFINITE.E4M3.F32.PACK_AB_MERGE_C R85, R54, R53, R51 ;  /* 0x000000353655723e */ /* 0x000fe40004807033 */
[----:B------:R-:W-:-:S07]  /*8590*/  F2FP.SATFINITE.E4M3.F32.PACK_AB_MERGE_C R87, R160, R49, R170 ;  /* 0x00000031a057723e */ /* 0x000fce00048070aa */
.L_x_2267:
[----:B------:R-:W-:Y:S05]  /*85a0*/  BSYNC B2 ;  /* 0x0000000000027941 */ /* 0x000fea0003800000 */
.L_x_2266:
[----:B------:R-:W-:Y:S01]  /*85b0*/  ISETP.GE.AND P3, PT, R157, R145, PT ;  /* 0x000000919d00720c */ /* 0x000fe20003f66270 */
[----:B------:R-:W-:Y:S01]  /*85c0*/  ULDC.64 UR4, c[0x0][0x2e8] ;  /* 0x0000ba0000047ab9 */ /* 0x000fe20000000a00 */
[----:B------:R-:W-:-:S11]  /*85d0*/  ULDC.64 UR6, c[0x0][0x208] ;  /* 0x0000820000067ab9 */ /* 0x000fd60000000a00 */
        /* <DEDUP_REMOVED lines=9> */
.L_x_2265:
[----:B------:R-:W-:Y:S05]  /*8670*/  BSYNC B1 ;  /* 0x0000000000017941 */ /* 0x000fea0003800000 */
.L_x_2264:
[----:B-1----:R-:W-:Y:S01]  /*8680*/  VIADD R49, R228, 0x40 ;  /* 0x00000040e4317836 */ /* 0x002fe20000000000 */
[----:B------:R-:W-:Y:S04]  /*8690*/  BSSY B1, `(.L_x_2268) ;  /* 0x0000103000017945 */ /* 0x000fe80003800000 */
[----:B------:R-:W-:-:S13]  /*86a0*/  ISETP.GE.OR P3, PT, R49, R117, P0 ;  /* 0x000000753100720c */ /* 0x000fda0000766670 */
[----:B------:R-:W-:Y:S05]  /*86b0*/  @P3 BRA `(.L_x_2269) ;  /* 0x0000001000003947 */ /* 0x000fea0003800000 */
[----:B------:R-:W2:Y:S01]  /*86c0*/  LDL R50, [R1+0x74] ;  /* 0x0000740001327983 */ /* 0x000ea20000100800 */
[-C--:B------:R-:W-:Y:S01]  /*86d0*/  IMAD R48, R128, R126.reuse, RZ ;  /* 0x0000007e80307224 */ /* 0x080fe200078e02ff */
[----:B------:R-:W-:Y:S01]  /*86e0*/  ISETP.NE.AND P6, PT, R0, RZ, PT ;  /* 0x000000ff0000720c */ /* 0x000fe20003fc5270 */
[C---:B------:R-:W-:Y:S01]  /*86f0*/  IMAD.WIDE.U32 R80, R49.reuse, R126, R124 ;  /* 0x0000007e31507225 */ /* 0x040fe200078e007c */
[----:B------:R-:W-:Y:S03]  /*8700*/  BSSY B2, `(.L_x_2270) ;  /* 0x00000ef000027945 */ /* 0x000fe60003800000 */
[----:B------:R-:W-:Y:S01]  /*8710*/  IMAD R83, R49, R127, R48 ;  /* 0x0000007f31537224 */ /* 0x000fe200078e0230 */
[----:B------:R-:W-:Y:S01]  /*8720*/  SEL R48, R120, R147, !P6 ;  /* 0x0000009378307207 */ /* 0x000fe20007000000 */
[----:B------:R-:W-:Y:S01]  /*8730*/  VIADD R51, R228, 0x40 ;  /* 0x00000040e4337836 */ /* 0x000fe20000000000 */
[----:B------:R-:W-:Y:S01]  /*8740*/  IADD3 R82, P3, P4, R42, R80, R35 ;  /* 0x000000502a527210 */ /* 0x000fe20007c7e023 */
[----:B------:R-:W-:Y:S01]  /*8750*/  VIADD R52, R228, 0x40 ;  /* 0x00000040e4347836 */ /* 0x000fe20000000000 */
[----:B------:R-:W-:Y:S01]  /*8760*/  SHF.R.S32.HI R49, RZ, 0x1f, R48 ;  /* 0x0000001fff317819 */ /* 0x000fe20000011430 */
[----:B------:R-:W-:-:S02]  /*8770*/  IMAD.SHL.U32 R51, R51, 0x80, RZ ;  /* 0x0000008033337824 */ /* 0x000fc400078e00ff */
[----:B------:R-:W-:Y:S01]  /*8780*/  IMAD.IADD R83, R81, 0x1, R83 ;  /* 0x0000000151537824 */ /* 0x000fe200078e0253 */
[----:B------:R-:W-:Y:S02]  /*8790*/  LEA.HI R49, R49, R48, RZ, 0x5 ;  /* 0x0000003031317211 */ /* 0x000fe400078f28ff */
[----:B------:R-:W-:Y:S02]  /*87a0*/  SHF.L.U32 R52, R52, 0x7, RZ ;  /* 0x0000000734347819 */ /* 0x000fe400000006ff */
[----:B------:R-:W-:Y:S02]  /*87b0*/  LEA.HI.SX32 R49, R49, R34, 0x1b ;  /* 0x0000002231317211 */ /* 0x000fe400078fdaff */
[----:B------:R-:W-:Y:S02]  /*87c0*/  LOP3.LUT R51, R51, 0x380, RZ, 0xc0, !PT ;  /* 0x0000038033337812 */ /* 0x000fe400078ec0ff */
[----:B------:R-:W-:Y:S01]  /*87d0*/  LOP3.LUT R52, R52, 0x380, RZ, 0xc0, !PT ;  /* 0x0000038034347812 */ /* 0x000fe200078ec0ff */
[----:B------:R-:W-:Y:S01]  /*87e0*/  IMAD.SHL.U32 R85, R49, 0x10, RZ ;  /* 0x0000001031557824 */ /* 0x000fe200078e00ff */
[----:B------:R-:W-:Y:S01]  /*87f0*/  SHF.R.U32.HI R51, RZ, 0x3, R51 ;  /* 0x00000003ff337819 */ /* 0x000fe20000011633 */
[----:B------:R-:W-:Y:S01]  /*8800*/  IMAD R49, R17, 0x7000, R118 ;  /* 0x0000700011317824 */ /* 0x000fe200078e0276 */
[----:B------:R-:W-:-:S02]  /*8810*/  IADD3.X R86, R38, R83, R36, P3, P4 ;  /* 0x0000005326567210 */ /* 0x000fc40001fe8424 */
[----:B------:R-:W-:Y:S01]  /*8820*/  LOP3.LUT R48, R52, 0x70, R85, 0xf8, !PT ;  /* 0x0000007034307812 */ /* 0x000fe200078ef855 */
[----:B------:R-:W-:-:S03]  /*8830*/  IMAD.IADD R49, R16, 0x1, R49 ;  /* 0x0000000110317824 */ /* 0x000fc600078e0231 */
[----:B------:R-:W-:-:S05]  /*8840*/  LOP3.LUT R48, R48, R51, RZ, 0x3c, !PT ;  /* 0x0000003330307212 */ /* 0x000fca00078e3cff */
[----:B--2---:R-:W-:-:S04]  /*8850*/  IMAD.IADD R48, R50, 0x1, R48 ;  /* 0x0000000132307824 */ /* 0x004fc800078e0230 */
[----:B------:R-:W-:-:S04]  /*8860*/  IMAD R51, R17, 0x7000, R48 ;  /* 0x0000700011337824 */ /* 0x000fc800078e0230 */
[----:B------:R-:W-:Y:S02]  /*8870*/  IMAD.IADD R52, R16, 0x1, R51 ;  /* 0x0000000110347824 */ /* 0x000fe400078e0233 */
[----:B------:R-:W1:Y:S04]  /*8880*/  LDS.128 R48, [R49+0x20400] ;  /* 0x0204000031307984 */ /* 0x000e680000000c00 */
[----:B------:R-:W2:Y:S01]  /*8890*/  LDS.128 R52, [R52+0x20400] ;  /* 0x0204000034347984 */ /* 0x000ea20000000c00 */
[----:B------:R-:W-:Y:S05]  /*88a0*/  @P2 BRA `(.L_x_2271) ;  /* 0x0000000c00502947 */ /* 0x000fea0003800000 */
[----:B------:R-:W-:Y:S01]  /*88b0*/  SHF.R.U32.HI R58, RZ, 0x8, R57 ;  /* 0x00000008ff3a7819 */ /* 0x000fe20000011639 */
[----:B-1----:R-:W-:Y:S01]  /*88c0*/  IMAD.MOV.U32 R60, RZ, RZ, R48 ;  /* 0x000000ffff3c7224 */ /* 0x002fe200078e0030 */
[----:B------:R-:W-:Y:S01]  /*88d0*/  LOP3.LUT R87, R57, 0xff0000ff, RZ, 0xc0, !PT ;  /* 0xff0000ff39577812 */ /* 0x000fe200078ec0ff */
[----:B------:R-:W-:Y:S01]  /*88e0*/  IMAD.MOV.U32 R56, RZ, RZ, R49 ;  /* 0x000000ffff387224 */ /* 0x000fe200078e0031 */
[----:B------:R-:W-:Y:S01]  /*88f0*/  SHF.R.U32.HI R133, RZ, 0x8, R59 ;  /* 0x00000008ff857819 */ /* 0x000fe2000001163b */
[----:B------:R-:W-:Y:S01]  /*8900*/  IMAD.SHL.U32 R48, R58, 0x100, RZ ;  /* 0x000001003a307824 */ /* 0x000fe200078e00ff */
[----:B------:R-:W-:Y:S01]  /*8910*/  SHF.R.U32.HI R132, RZ, 0x8, R61 ;  /* 0x00000008ff847819 */ /* 0x000fe2000001163d */
[----:B--2---:R-:W-:Y:S01]  /*8920*/  IMAD.MOV.U32 R58, RZ, RZ, R54 ;  /* 0x000000ffff3a7224 */ /* 0x004fe200078e0036 */
[----:B------:R-:W-:Y:S02]  /*8930*/  SHF.R.U32.HI R158, RZ, 0x10, R59 ;  /* 0x00000010ff9e7819 */ /* 0x000fe4000001163b */
[----:B------:R-:W-:Y:S01]  /*8940*/  LOP3.LUT R87, R87, 0xff00, R48, 0xf8, !PT ;  /* 0x0000ff0057577812 */ /* 0x000fe200078ef830 */
[----:B------:R-:W-:Y:S01]  /*8950*/  IMAD.SHL.U32 R48, R133, 0x100, RZ ;  /* 0x0000010085307824 */ /* 0x000fe200078e00ff */
[----:B------:R-:W-:Y:S01]  /*8960*/  SHF.R.U32.HI R84, RZ, 0x8, R63 ;  /* 0x00000008ff547819 */ /* 0x000fe2000001163f */
[----:B------:R-:W-:Y:S01]  /*8970*/  IMAD.SHL.U32 R49, R132, 0x100, RZ ;  /* 0x0000010084317824 */ /* 0x000fe200078e00ff */
[----:B------:R-:W-:-:S02]  /*8980*/  LOP3.LUT R59, R59, 0xff0000ff, RZ, 0xc0, !PT ;  /* 0xff0000ff3b3b7812 */ /* 0x000fc400078ec0ff */
[----:B------:R-:W-:Y:S02]  /*8990*/  SHF.R.U32.HI R157, RZ, 0x10, R61 ;  /* 0x00000010ff9d7819 */ /* 0x000fe4000001163d */
[----:B------:R-:W-:Y:S01]  /*89a0*/  LOP3.LUT R62, R61, 0xff0000ff, RZ, 0xc0, !PT ;  /* 0xff0000ff3d3e7812 */ /* 0x000fe200078ec0ff */
[----:B------:R-:W-:Y:S01]  /*89b0*/  IMAD.MOV.U32 R61, RZ, RZ, R52 ;  /* 0x000000ffff3d7224 */ /* 0x000fe200078e0034 */
[----:B------:R-:W-:Y:S01]  /*89c0*/  SHF.R.U32.HI R156, RZ, 0x10, R57 ;  /* 0x00000010ff9c7819 */ /* 0x000fe20000011639 */
[----:B------:R-:W-:Y:S01]  /*89d0*/  IMAD.SHL.U32 R52, R84, 0x100, RZ ;  /* 0x0000010054347824 */ /* 0x000fe200078e00ff */
[----:B------:R-:W-:Y:S02]  /*89e0*/  SHF.R.U32.HI R155, RZ, 0x10, R63 ;  /* 0x00000010ff9b7819 */ /* 0x000fe4000001163f */
[----:B------:R-:W-:Y:S01]  /*89f0*/  LOP3.LUT R59, R59, 0xff00, R48, 0xf8, !PT ;  /* 0x0000ff003b3b7812 */ /* 0x000fe200078ef830 */
[----:B------:R-:W-:Y:S01]  /*8a00*/  IMAD.U32 R48, R158, 0x10000, RZ ;  /* 0x000100009e307824 */ /* 0x000fe200078e00ff */
[----:B------:R-:W-:Y:S01]  /*8a10*/  LOP3.LUT R63, R63, 0xff0000ff, RZ, 0xc0, !PT ;  /* 0xff0000ff3f3f7812 */ /* 0x000fe200078ec0ff */
[----:B------:R-:W-:Y:S01]  /*8a20*/  IMAD.U32 R155, R155, 0x10000, RZ ;  /* 0x000100009b9b7824 */ /* 0x000fe200078e00ff */
[----:B------:R-:W-:-:S02]  /*8a30*/  LOP3.LUT R133, R62, 0xff00, R49, 0xf8, !PT ;  /* 0x0000ff003e857812 */ /* 0x000fc400078ef831 */
[----:B------:R-:W-:Y:S02]  /*8a40*/  F2FP.F16.E4M3.UNPACK_B R132, R153.H1 ;  /* 0x00000099ff84723e */ /* 0x000fe400030006ff */
[----:B------:R-:W-:Y:S02]  /*8a50*/  F2FP.F16.E4M3.UNPACK_B R84, R61.H1 ;  /* 0x0000003dff54723e */ /* 0x000fe400030006ff */
[----:B------:R-:W-:Y:S01]  /*8a60*/  F2FP.F16.E4M3.UNPACK_B R62, R60.H1 ;  /* 0x0000003cff3e723e */ /* 0x000fe200030006ff */
[----:B------:R-:W-:Y:S01]  /*8a70*/  HADD2.F32 R49, -RZ, R132.H0_H0 ;  /* 0x20000084ff317230 */ /* 0x000fe20000004100 */
[----:B------:R-:W-:Y:S01]  /*8a80*/  MOV R57, R50 ;  /* 0x0000003200397202 */ /* 0x000fe20000000f00 */
[----:B------:R-:W-:Y:S01]  /*8a90*/  IMAD.U32 R50, R156, 0x10000, RZ ;  /* 0x000100009c327824 */ /* 0x000fe200078e00ff */
[----:B------:R-:W-:Y:S01]  /*8aa0*/  LOP3.LUT R156, R63, 0xff00, R52, 0xf8, !PT ;  /* 0x0000ff003f9c7812 */ /* 0x000fe200078ef834 */
[----:B------:R-:W-:Y:S01]  /*8ab0*/  HADD2.F32 R54, -RZ, R62.H0_H0 ;  /* 0x2000003eff367230 */ /* 0x000fe20000004100 */
[----:B------:R-:W-:Y:S01]  /*8ac0*/  LOP3.LUT R48, R59, 0xff0000, R48, 0xf8, !PT ;  /* 0x00ff00003b307812 */ /* 0x000fe200078ef830 */
[----:B------:R-:W-:Y:S01]  /*8ad0*/  HADD2.F32 R59, -RZ, R84.H0_H0 ;  /* 0x20000054ff3b7230 */ /* 0x000fe20000004100 */
[----:B------:R-:W-:Y:S01]  /*8ae0*/  F2FP.F16.E4M3.UNPACK_B R63, R151.H1 ;  /* 0x00000097ff3f723e */ /* 0x000fe200030006ff */
[----:B------:R-:W-:Y:S01]  /*8af0*/  IMAD.U32 R52, R157, 0x10000, RZ ;  /* 0x000100009d347824 */ /* 0x000fe200078e00ff */
[----:B------:R-:W-:Y:S01]  /*8b00*/  LOP3.LUT R50, R87, 0xff0000, R50, 0xf8, !PT ;  /* 0x00ff000057327812 */ /* 0x000fe200078ef832 */
[-C--:B------:R-:W-:Y:S01]  /*8b10*/  FMUL.FTZ R158, R54, R49.reuse ;  /* 0x00000031369e7220 */ /* 0x080fe20000410000 */
[----:B------:R-:W-:Y:S01]  /*8b20*/  FMUL.FTZ R157, R59, R49 ;  /* 0x000000313b9d7220 */ /* 0x000fe20000410000 */
[--C-:B------:R-:W-:Y:S01]  /*8b30*/  HADD2.F32 R87, -RZ, R63.reuse.H0_H0 ;  /* 0x2000003fff577230 */ /* 0x100fe20000004100 */
[----:B------:R-:W-:Y:S01]  /*8b40*/  LOP3.LUT R49, R156, 0xff0000, R155, 0xf8, !PT ;  /* 0x00ff00009c317812 */ /* 0x000fe200078ef89b */
[----:B------:R-:W-:Y:S01]  /*8b50*/  HADD2.F32 R156, -RZ, R63.H1_H1 ;  /* 0x3000003fff9c7230 */ /* 0x000fe20000004100 */
[----:B------:R-:W-:Y:S01]  /*8b60*/  LOP3.LUT R52, R133, 0xff0000, R52, 0xf8, !PT ;  /* 0x00ff000085347812 */ /* 0x000fe200078ef834 */
[----:B------:R-:W-:-:S02]  /*8b70*/  HADD2.F32 R132, -RZ, R132.H1_H1 ;  /* 0x30000084ff847230 */ /* 0x000fc40000004100 */
[-C--:B------:R-:W-:Y:S01]  /*8b80*/  FFMA.FTZ R54, R54, R87.reuse, -R157 ;  /* 0x0000005736367223 */ /* 0x080fe2000001089d */
[----:B------:R-:W-:Y:S01]  /*8b90*/  FFMA.FTZ R59, R59, R87, R158 ;  /* 0x000000573b3b7223 */ /* 0x000fe2000001009e */
[----:B------:R-:W-:Y:S01]  /*8ba0*/  HADD2.F32 R63, -RZ, R62.H1_H1 ;  /* 0x3000003eff3f7230 */ /* 0x000fe20000004100 */
[----:B------:R-:W-:Y:S01]  /*8bb0*/  F2FP.F16.E4M3.UNPACK_B R153, R153 ;  /* 0x00000099ff99723e */ /* 0x000fe200020006ff */
[----:B------:R-:W-:Y:S01]  /*8bc0*/  HADD2.F32 R133, -RZ, R84.H1_H1 ;  /* 0x30000054ff857230 */ /* 0x000fe20000004100 */
[----:B------:R-:W-:Y:S02]  /*8bd0*/  F2FP.F16.E4M3.UNPACK_B R87, R61 ;  /* 0x0000003dff57723e */ /* 0x000fe400020006ff */
[----:B------:R-:W-:Y:S01]  /*8be0*/  F2FP.F16.E4M3.UNPACK_B R84, R60 ;  /* 0x0000003cff54723e */ /* 0x000fe200020006ff */
[-C--:B------:R-:W-:Y:S01]  /*8bf0*/  FMUL.FTZ R158, R63, R132.reuse ;  /* 0x000000843f9e7220 */ /* 0x080fe20000410000 */
[----:B------:R-:W-:Y:S01]  /*8c00*/  F2FP.F16.E4M3.UNPACK_B R151, R151 ;  /* 0x00000097ff97723e */ /* 0x000fe200020006ff */
[----:B------:R-:W-:Y:S01]  /*8c10*/  FMUL.FTZ R60, R133, R132 ;  /* 0x00000084853c7220 */ /* 0x000fe20000410000 */
[----:B------:R-:W-:-:S02]  /*8c20*/  HADD2.F32 R155, -RZ, R153.H0_H0 ;  /* 0x20000099ff9b7230 */ /* 0x000fc40000004100 */
[----:B------:R-:W-:Y:S02]  /*8c30*/  HADD2.F32 R132, -RZ, R87.H0_H0 ;  /* 0x20000057ff847230 */ /* 0x000fe40000004100 */
        /* <DEDUP_REMOVED lines=11> */
[----:B------:R-:W-:Y:S01]  /*8cf0*/  HADD2.F32 R155, -RZ, R151.H1_H1 ;  /* 0x30000097ff9b7230 */ /* 0x000fe20000004100 */
[----:B------:R-:W-:Y:S01]  /*8d00*/  F2FP.F16.E4M3.UNPACK_B R157, R154.H1 ;  /* 0x0000009aff9d723e */ /* 0x000fe200030006ff */
[-C--:B------:R-:W-:Y:S01]  /*8d10*/  FMUL.FTZ R87, R133, R153.reuse ;  /* 0x0000009985577220 */ /* 0x080fe20000410000 */
[----:B------:R-:W-:Y:S01]  /*8d20*/  F2FP.F16.E4M3.UNPACK_B R151, R58.H1 ;  /* 0x0000003aff97723e */ /* 0x000fe200030006ff */
[----:B------:R-:W-:Y:S01]  /*8d30*/  FMUL.FTZ R158, R84, R153 ;  /* 0x00000099549e7220 */ /* 0x000fe20000410000 */
[----:B------:R-:W-:Y:S01]  /*8d40*/  F2FP.F16.E4M3.UNPACK_B R156, R152.H1 ;  /* 0x00000098ff9c723e */ /* 0x000fe200030006ff */
[----:B------:R-:W-:Y:S01]  /*8d50*/  HADD2.F32 R160, -RZ, R157.H0_H0 ;  /* 0x2000009dffa07230 */ /* 0x000fe20000004100 */
[----:B------:R-:W-:Y:S01]  /*8d60*/  F2FP.F16.E4M3.UNPACK_B R132, R57.H1 ;  /* 0x00000039ff84723e */ /* 0x000fe200030006ff */
[----:B------:R-:W-:-:S02]  /*8d70*/  HADD2.F32 R153, -RZ, R151.H0_H0 ;  /* 0x20000097ff997230 */ /* 0x000fc40000004100 */
[-C--:B------:R-:W-:Y:S01]  /*8d80*/  FFMA.FTZ R87, R84, R155.reuse, -R87 ;  /* 0x0000009b54577223 */ /* 0x080fe20000010857 */
[----:B------:R-:W-:Y:S01]  /*8d90*/  FFMA.FTZ R84, R133, R155, R158 ;  /* 0x0000009b85547223 */ /* 0x000fe2000001009e */
[----:B------:R-:W-:Y:S01]  /*8da0*/  HADD2.F32 R158, -RZ, R156.H0_H0 ;  /* 0x2000009cff9e7230 */ /* 0x000fe20000004100 */
[----:B------:R-:W-:Y:S01]  /*8db0*/  F2FP.F16.E4M3.UNPACK_B R154, R154 ;  /* 0x0000009aff9a723e */ /* 0x000fe200020006ff */
[--C-:B------:R-:W-:Y:S02]  /*8dc0*/  HADD2.F32 R133, -RZ, R132.reuse.H0_H0 ;  /* 0x20000084ff857230 */ /* 0x100fe40000004100 */
[-C--:B------:R-:W-:Y:S01]  /*8dd0*/  FMUL.FTZ R162, R153, R160.reuse ;  /* 0x000000a099a27220 */ /* 0x080fe20000410000 */
[----:B------:R-:W-:Y:S01]  /*8de0*/  HADD2.F32 R157, -RZ, R157.H1_H1 ;  /* 0x3000009dff9d7230 */ /* 0x000fe20000004100 */
[----:B------:R-:W-:Y:S01]  /*8df0*/  F2FP.F16.E4M3.UNPACK_B R57, R57 ;  /* 0x00000039ff39723e */ /* 0x000fe200020006ff */
[----:B------:R-:W-:Y:S02]  /*8e00*/  HADD2.F32 R151, -RZ, R151.H1_H1 ;  /* 0x30000097ff977230 */ /* 0x000fe40000004100 */
[----:B------:R-:W-:Y:S01]  /*8e10*/  FMUL.FTZ R160, R133, R160 ;  /* 0x000000a085a07220 */ /* 0x000fe20000410000 */
[----:B------:R-:W-:-:S02]  /*8e20*/  HADD2.F32 R132, -RZ, R132.H1_H1 ;  /* 0x30000084ff847230 */ /* 0x000fc40000004100 */
        /* <DEDUP_REMOVED lines=8> */
[----:B------:R-:W-:Y:S02]  /*8eb0*/  HADD2.F32 R153, -RZ, R154.H0_H0 ;  /* 0x2000009aff997230 */ /* 0x000fe40000004100 */
[----:B------:R-:W-:Y:S01]  /*8ec0*/  FFMA.FTZ R159, R151, R156, R164 ;  /* 0x0000009c979f7223 */ /* 0x000fe200000100a4 */
[----:B------:R-:W-:Y:S01]  /*8ed0*/  HADD2.F32 R58, -RZ, R57.H0_H0 ;  /* 0x20000039ff3a7230 */ /* 0x000fe20000004100 */
[----:B------:R-:W-:Y:S01]  /*8ee0*/  F2FP.SATFINITE.E4M3.F32.PACK_AB_MERGE_C R54, R61, R54, RZ ;  /* 0x000000363d36723e */ /* 0x000fe200048070ff */
[----:B------:R-:W-:Y:S01]  /*8ef0*/  HADD2.F32 R133, -RZ, R132.H0_H0 ;  /* 0x20000084ff857230 */ /* 0x000fe20000004100 */
[----:B------:R-:W-:Y:S01]  /*8f00*/  F2FP.F16.E4M3.UNPACK_B R61, R56 ;  /* 0x00000038ff3d723e */ /* 0x000fe200020006ff */
[----:B------:R-:W-:-:S02]  /*8f10*/  HADD2.F32 R154, -RZ, R154.H1_H1 ;  /* 0x3000009aff9a7230 */ /* 0x000fc40000004100 */
[CC--:B------:R-:W-:Y:S01]  /*8f20*/  FMUL.FTZ R156, R58.reuse, R153.reuse ;  /* 0x000000993a9c7220 */ /* 0x0c0fe20000410000 */
[----:B------:R-:W-:Y:S02]  /*8f30*/  HADD2.F32 R57, -RZ, R57.H1_H1 ;  /* 0x30000039ff397230 */ /* 0x000fe40000004100 */
[----:B------:R-:W-:Y:S01]  /*8f40*/  FMUL.FTZ R155, R133, R153 ;  /* 0x00000099859b7220 */ /* 0x000fe20000410000 */
[----:B------:R-:W-:Y:S01]  /*8f50*/  HADD2.F32 R151, -RZ, R152.H0_H0 ;  /* 0x20000098ff977230 */ /* 0x000fe20000004100 */
[----:B------:R-:W-:Y:S01]  /*8f60*/  F2FP.F16.E4M3.UNPACK_B R56, R56.H1 ;  /* 0x00000038ff38723e */ /* 0x000fe200030006ff */
[----:B------:R-:W-:Y:S02]  /*8f70*/  HADD2.F32 R132, -RZ, R132.H1_H1 ;  /* 0x30000084ff847230 */ /* 0x000fe40000004100 */
[-C--:B------:R-:W-:Y:S01]  /*8f80*/  FMUL.FTZ R153, R57, R154.reuse ;  /* 0x0000009a39997220 */ /* 0x080fe20000410000 */
[----:B------:R-:W-:Y:S02]  /*8f90*/  HADD2.F32 R152, -RZ, R152.H1_H1 ;  /* 0x30000098ff987230 */ /* 0x000fe40000004100 */
[----:B------:R-:W-:Y:S01]  /*8fa0*/  FFMA.FTZ R155, R58, R151, -R155 ;  /* 0x000000973a9b7223 */ /* 0x000fe2000001089b */
[----:B------:R-:W-:Y:S01]  /*8fb0*/  F2FP.SATFINITE.E4M3.F32.PACK_AB_MERGE_C R58, R60, R59, RZ ;  /* 0x0000003b3c3a723e */ /* 0x000fe200048070ff */
[C---:B------:R-:W-:Y:S01]  /*8fc0*/  FMUL.FTZ R158, R132.reuse, R154 ;  /* 0x0000009a849e7220 */ /* 0x040fe20000410000 */
[----:B------:R-:W-:Y:S01]  /*8fd0*/  F2FP.SATFINITE.E4M3.F32.PACK_AB_MERGE_C R59, R87, R62, R54 ;  /* 0x0000003e573b723e */ /* 0x000fe20004807036 */
[----:B------:R-:W-:Y:S01]  /*8fe0*/  FFMA.FTZ R153, R132, R152, R153 ;  /* 0x0000009884997223 */ /* 0x000fe20000010099 */
[----:B------:R-:W-:Y:S01]  /*8ff0*/  F2FP.F16.E4M3.UNPACK_B R132, R53 ;  /* 0x00000035ff84723e */ /* 0x000fe200020006ff */
[----:B------:R-:W-:Y:S01]  /*9000*/  FFMA.FTZ R156, R133, R151, R156 ;  /* 0x00000097859c7223 */ /* 0x000fe2000001009c */
[----:B------:R-:W-:Y:S01]  /*9010*/  F2FP.F16.E4M3.UNPACK_B R62, R52 ;  /* 0x00000034ff3e723e */ /* 0x000fe200020006ff */
[----:B------:R-:W-:Y:S01]  /*9020*/  HADD2.F32 R60, -RZ, R61.H0_H0 ;  /* 0x2000003dff3c7230 */ /* 0x000fe20000004100 */
[----:B------:R-:W-:Y:S01]  /*9030*/  F2FP.SATFINITE.E4M3.F32.PACK_AB_MERGE_C R58, R84, R63, R58 ;  /* 0x0000003f543a723e */ /* 0x000fe2000480703a */
[----:B------:R-:W-:Y:S01]  /*9040*/  HADD2.F32 R63, -RZ, R132.H0_H0 ;  /* 0x20000084ff3f7230 */ /* 0x000fe20000004100 */
[----:B------:R-:W-:Y:S01]  /*9050*/  F2FP.F16.E4M3.UNPACK_B R84, R50 ;  /* 0x00000032ff54723e */ /* 0x000fe200020006ff */
[----:B------:R-:W-:-:S02]  /*9060*/  HADD2.F32 R133, -RZ, R62.H0_H0 ;  /* 0x2000003eff857230 */ /* 0x000fc40000004100 */
[----:B------:R-:W-:Y:S01]  /*9070*/  FFMA.FTZ R158, R57, R152, -R158 ;  /* 0x00000098399e7223 */ /* 0x000fe2000001089e */
[----:B------:R-:W-:Y:S01]  /*9080*/  HADD2.F32 R132, -RZ, R132.H1_H1 ;  /* 0x30000084ff847230 */ /* 0x000fe20000004100 */
[----:B------:R-:W-:Y:S01]  /*9090*/  F2FP.F16.E4M3.UNPACK_B R50, R50.H1 ;  /* 0x00000032ff32723e */ /* 0x000fe200030006ff */
[----:B------:R-:W-:Y:S02]  /*90a0*/  HADD2.F32 R87, -RZ, R84.H0_H0 ;  /* 0x20000054ff577230 */ /* 0x000fe40000004100 */
[-C--:B------:R-:W-:Y:S01]  /*90b0*/  FMUL.FTZ R151, R63, R133.reuse ;  /* 0x000000853f977220 */ /* 0x080fe20000410000 */
[C---:B------:R-:W-:Y:S01]  /*90c0*/  FMUL.FTZ R152, R60.reuse, R133 ;  /* 0x000000853c987220 */ /* 0x040fe20000410000 */
[----:B------:R-:W-:Y:S01]  /*90d0*/  HADD2.F32 R133, -RZ, R62.H1_H1 ;  /* 0x3000003eff857230 */ /* 0x000fe20000004100 */
[----:B------:R-:W-:Y:S01]  /*90e0*/  F2FP.SATFINITE.E4M3.F32.PACK_AB_MERGE_C R159, R159, R160, RZ ;  /* 0x000000a09f9f723e */ /* 0x000fe200048070ff */
[----:B------:R-:W-:Y:S02]  /*90f0*/  HADD2.F32 R62, -RZ, R61.H1_H1 ;  /* 0x3000003dff3e7230 */ /* 0x000fe40000004100 */
[-C--:B------:R-:W-:Y:S01]  /*9100*/  FFMA.FTZ R60, R60, R87.reuse, -R151 ;  /* 0x000000573c3c7223 */ /* 0x080fe20000010897 */
[----:B------:R-:W-:Y:S01]  /*9110*/  FFMA.FTZ R61, R63, R87, R152 ;  /* 0x000000573f3d7223 */ /* 0x000fe20000010098 */
[----:B------:R-:W-:-:S02]  /*9120*/  HADD2.F32 R63, -RZ, R84.H1_H1 ;  /* 0x30000054ff3f7230 */ /* 0x000fc40000004100 */
[-C--:B------:R-:W-:Y:S01]  /*9130*/  FMUL.FTZ R87, R132, R133.reuse ;  /* 0x0000008584577220 */ /* 0x080fe20000410000 */
[C---:B------:R-:W-:Y:S01]  /*9140*/  FMUL.FTZ R151, R62.reuse, R133 ;  /* 0x000000853e977220 */ /* 0x040fe20000410000 */
[----:B------:R-:W-:Y:S02]  /*9150*/  F2FP.F16.E4M3.UNPACK_B R84, R53.H1 ;  /* 0x00000035ff54723e */ /* 0x000fe400030006ff */
[----:B------:R-:W-:Y:S01]  /*9160*/  F2FP.F16.E4M3.UNPACK_B R133, R52.H1 ;  /* 0x00000034ff85723e */ /* 0x000fe200030006ff */
[-C--:B------:R-:W-:Y:S01]  /*9170*/  FFMA.FTZ R53, R62, R63.reuse, -R87 ;  /* 0x0000003f3e357223 */ /* 0x080fe20000010857 */
[----:B------:R-:W-:Y:S01]  /*9180*/  FFMA.FTZ R52, R132, R63, R151 ;  /* 0x0000003f84347223 */ /* 0x000fe20000010097 */
[----:B------:R-:W-:Y:S01]  /*9190*/  HADD2.F32 R87, -RZ, R84.H0_H0 ;  /* 0x20000054ff577230 */ /* 0x000fe20000004100 */
[----:B------:R-:W-:Y:S01]  /*91a0*/  F2FP.SATFINITE.E4M3.F32.PACK_AB_MERGE_C R54, R153, R156, R159 ;  /* 0x0000009c9936723e */ /* 0x000fe2000480709f */
[----:B------:R-:W-:Y:S01]  /*91b0*/  HADD2.F32 R132, -RZ, R133.H0_H0 ;  /* 0x20000085ff847230 */ /* 0x000fe20000004100 */
[----:B------:R-:W-:Y:S01]  /*91c0*/  F2FP.SATFINITE.E4M3.F32.PACK_AB_MERGE_C R57, R157, R162, RZ ;  /* 0x000000a29d39723e */ /* 0x000fe200048070ff */
[--C-:B------:R-:W-:Y:S01]  /*91d0*/  HADD2.F32 R62, -RZ, R56.reuse.H0_H0 ;  /* 0x20000038ff3e7230 */ /* 0x100fe20000004100 */
[----:B------:R-:W-:Y:S01]  /*91e0*/  F2FP.F16.E4M3.UNPACK_B R156, R49.H1 ;  /* 0x00000031ff9c723e */ /* 0x000fe200030006ff */
[----:B------:R-:W-:-:S02]  /*91f0*/  HADD2.F32 R63, -RZ, R56.H1_H1 ;  /* 0x30000038ff3f7230 */ /* 0x000fc40000004100 */
[CC--:B------:R-:W-:Y:S01]  /*9200*/  FMUL.FTZ R153, R87.reuse, R132.reuse ;  /* 0x0000008457997220 */ /* 0x0c0fe20000410000 */
[----:B------:R-:W-:Y:S02]  /*9210*/  HADD2.F32 R56, -RZ, R50.H0_H0 ;  /* 0x20000032ff387230 */ /* 0x000fe40000004100 */
[----:B------:R-:W-:Y:S01]  /*9220*/  FMUL.FTZ R132, R62, R132 ;  /* 0x000000843e847220 */ /* 0x000fe20000410000 */
[----:B------:R-:W-:Y:S01]  /*9230*/  HADD2.F32 R84, -RZ, R84.H1_H1 ;  /* 0x30000054ff547230 */ /* 0x000fe20000004100 */
[----:B------:R-:W-:Y:S01]  /*9240*/  F2FP.SATFINITE.E4M3.F32.PACK_AB_MERGE_C R57, R158, R155, R57 ;  /* 0x0000009b9e39723e */ /* 0x000fe20004807039 */
[----:B------:R-:W-:Y:S01]  /*9250*/  HADD2.F32 R151, -RZ, R133.H1_H1 ;  /* 0x30000085ff977230 */ /* 0x000fe20000004100 */
[----:B------:R-:W-:Y:S01]  /*9260*/  F2FP.F16.E4M3.UNPACK_B R155, R49 ;  /* 0x00000031ff9b723e */ /* 0x000fe200020006ff */
[----:B------:R-:W-:Y:S02]  /*9270*/  HADD2.F32 R133, -RZ, R50.H1_H1 ;  /* 0x30000032ff857230 */ /* 0x000fe40000004100 */
[-C--:B------:R-:W-:Y:S01]  /*9280*/  FFMA.FTZ R50, R62, R56.reuse, -R153 ;  /* 0x000000383e327223 */ /* 0x080fe20000010899 */
[----:B------:R-:W-:Y:S01]  /*9290*/  FFMA.FTZ R56, R87, R56, R132 ;  /* 0x0000003857387223 */ /* 0x000fe20000010084 */
[-C--:B------:R-:W-:Y:S01]  /*92a0*/  FMUL.FTZ R152, R84, R151.reuse ;  /* 0x0000009754987220 */ /* 0x080fe20000410000 */
[----:B------:R-:W-:Y:S01]  /*92b0*/  FMUL.FTZ R87, R63, R151 ;  /* 0x000000973f577220 */ /* 0x000fe20000410000 */
[----:B------:R-:W-:Y:S01]  /*92c0*/  F2FP.F16.E4M3.UNPACK_B R62, R51 ;  /* 0x00000033ff3e723e */ /* 0x000fe200020006ff */
[----:B------:R-:W-:-:S02]  /*92d0*/  HADD2.F32 R157, -RZ, R156.H0_H0 ;  /* 0x2000009cff9d7230 */ /* 0x000fc40000004100 */
[-C--:B------:R-:W-:Y:S01]  /*92e0*/  FFMA.FTZ R63, R63, R133.reuse, -R152 ;  /* 0x000000853f3f7223 */ /* 0x080fe20000010898 */
[----:B------:R-:W-:Y:S01]  /*92f0*/  FFMA.FTZ R87, R84, R133, R87 ;  /* 0x0000008554577223 */ /* 0x000fe20000010057 */
[----:B------:R-:W-:Y:S01]  /*9300*/  F2FP.F16.E4M3.UNPACK_B R133, R55.H1 ;  /* 0x00000037ff85723e */ /* 0x000fe200030006ff */
[--C-:B------:R-:W-:Y:S01]  /*9310*/  HADD2.F32 R158, -RZ, R155.reuse.H0_H0 ;  /* 0x2000009bff9e7230 */ /* 0x100fe20000004100 */
[----:B------:R-:W-:Y:S01]  /*9320*/  F2FP.F16.E4M3.UNPACK_B R51, R51.H1 ;  /* 0x00000033ff33723e */ /* 0x000fe200030006ff */
[----:B------:R-:W-:Y:S01]  /*9330*/  HADD2.F32 R156, -RZ, R156.H1_H1 ;  /* 0x3000009cff9c7230 */ /* 0x000fe20000004100 */
        /* <DEDUP_REMOVED lines=8> */
[-C--:B------:R-:W-:Y:S01]  /*93c0*/  FMUL.FTZ R159, R48, R157.reuse ;  /* 0x0000009d309f7220 */ /* 0x080fe20000410000 */
[----:B------:R-:W-:Y:S02]  /*93d0*/  HADD2.F32 R151, -RZ, R132.H0_H0 ;  /* 0x20000084ff977230 */ /* 0x000fe40000004100 */
[C---:B------:R-:W-:Y:S01]  /*93e0*/  FMUL.FTZ R157, R84.reuse, R157 ;  /* 0x0000009d549d7220 */ /* 0x040fe20000410000 */
[----:B------:R-:W-:Y:S02]  /*93f0*/  HADD2.F32 R133, -RZ, R133.H1_H1 ;  /* 0x30000085ff857230 */ /* 0x000fe40000004100 */
[----:B------:R-:W-:Y:S01]  /*9400*/  FFMA.FTZ R159, R84, R153, -R159 ;  /* 0x00000099549f7223 */ /* 0x000fe2000001089f */
[----:B------:R-:W-:Y:S02]  /*9410*/  HADD2.F32 R51, -RZ, R51.H1_H1 ;  /* 0x30000033ff337230 */ /* 0x000fe40000004100 */
[----:B------:R-:W-:Y:S01]  /*9420*/  FMUL.FTZ R160, R151, R158 ;  /* 0x0000009e97a07220 */ /* 0x000fe20000410000 */
[----:B------:R-:W-:-:S02]  /*9430*/  HADD2.F32 R55, -RZ, R62.H0_H0 ;  /* 0x2000003eff377230 */ /* 0x000fc40000004100 */
[----:B------:R-:W-:Y:S01]  /*9440*/  FFMA.FTZ R157, R48, R153, R157 ;  /* 0x00000099309d7223 */ /* 0x000fe2000001009d */
[----:B------:R-:W-:Y:S02]  /*9450*/  HADD2.F32 R154, -RZ, R49.H0_H0 ;  /* 0x20000031ff9a7230 */ /* 0x000fe40000004100 */
[-C--:B------:R-:W-:Y:S01]  /*9460*/  FMUL.FTZ R48, R133, R156.reuse ;  /* 0x0000009c85307220 */ /* 0x080fe20000410000 */
[----:B------:R-:W-:Y:S02]  /*9470*/  HADD2.F32 R132, -RZ, R132.H1_H1 ;  /* 0x30000084ff847230 */ /* 0x000fe40000004100 */
[----:B------:R-:W-:Y:S01]  /*9480*/  FMUL.FTZ R156, R51, R156 ;  /* 0x0000009c339c7220 */ /* 0x000fe20000410000 */
[----:B------:R-:W-:Y:S02]  /*9490*/  HADD2.F32 R152, -RZ, R152.H1_H1 ;  /* 0x30000098ff987230 */ /* 0x000fe40000004100 */
[----:B------:R-:W-:Y:S01]  /*94a0*/  FMUL.FTZ R158, R55, R158 ;  /* 0x0000009e379e7220 */ /* 0x000fe20000410000 */
[----:B------:R-:W-:-:S02]  /*94b0*/  HADD2.F32 R62, -RZ, R62.H1_H1 ;  /* 0x3000003eff3e7230 */ /* 0x000fc40000004100 */
[----:B------:R-:W-:Y:S01]  /*94c0*/  FFMA.FTZ R160, R55, R154, -R160 ;  /* 0x0000009a37a07223 */ /* 0x000fe200000108a0 */
[----:B------:R-:W-:Y:S02]  /*94d0*/  HADD2.F32 R49, -RZ, R49.H1_H1 ;  /* 0x30000031ff317230 */ /* 0x000fe40000004100 */
[-C--:B------:R-:W-:Y:S01]  /*94e0*/  FMUL.FTZ R55, R132, R155.reuse ;  /* 0x0000009b84377220 */ /* 0x080fe20000410000 */
[-C--:B------:R-:W-:Y:S01]  /*94f0*/  FFMA.FTZ R48, R51, R152.reuse, -R48 ;  /* 0x0000009833307223 */ /* 0x080fe20000010830 */
[C---:B------:R-:W-:Y:S01]  /*9500*/  FMUL.FTZ R155, R62.reuse, R155 ;  /* 0x0000009b3e9b7220 */ /* 0x040fe20000410000 */
[----:B------:R-:W-:Y:S01]  /*9510*/  FFMA.FTZ R156, R133, R152, R156 ;  /* 0x00000098859c7223 */ /* 0x000fe2000001009c */
[-C--:B------:R-:W-:Y:S01]  /*9520*/  FFMA.FTZ R55, R62, R49.reuse, -R55 ;  /* 0x000000313e377223 */ /* 0x080fe20000010837 */
[----:B------:R-:W-:Y:S01]  /*9530*/  FFMA.FTZ R158, R151, R154, R158 ;  /* 0x0000009a979e7223 */ /* 0x000fe2000001009e */
[----:B------:R-:W-:Y:S01]  /*9540*/  FFMA.FTZ R155, R132, R49, R155 ;  /* 0x00000031849b7223 */ /* 0x000fe2000001009b */
[----:B------:R-:W-:-:S02]  /*9550*/  F2FP.SATFINITE.E4M3.F32.PACK_AB_MERGE_C R48, R48, R159, RZ ;  /* 0x0000009f3030723e */ /* 0x000fc400048070ff */
[----:B------:R-:W-:Y:S02]  /*9560*/  F2FP.SATFINITE.E4M3.F32.PACK_AB_MERGE_C R56, R87, R56, RZ ;  /* 0x000000385738723e */ /* 0x000fe400048070ff */
[----:B------:R-:W-:Y:S02]  /*9570*/  F2FP.SATFINITE.E4M3.F32.PACK_AB_MERGE_C R156, R156, R157, RZ ;  /* 0x0000009d9c9c723e */ /* 0x000fe400048070ff */
[----:B------:R-:W-:Y:S01]  /*9580*/  F2FP.SATFINITE.E4M3.F32.PACK_AB_MERGE_C R49, R53, R60, R50 ;  /* 0x0000003c3531723e */ /* 0x000fe20004807032 */
[----:B------:R-:W-:Y:S01]  /*9590*/  IMAD.MOV.U32 R50, RZ, RZ, R57 ;  /* 0x000000ffff327224 */ /* 0x000fe200078e0039 */
[----:B------:R-:W-:Y:S02]  /*95a0*/  F2FP.SATFINITE.E4M3.F32.PACK_AB_MERGE_C R51, R55, R160, R48 ;  /* 0x000000a03733723e */ /* 0x000fe40004807030 */
[----:B------:R-:W-:Y:S01]  /*95b0*/  F2FP.SATFINITE.E4M3.F32.PACK_AB_MERGE_C R53, R52, R61, R56 ;  /* 0x0000003d3435723e */ /* 0x000fe20004807038 */
[----:B------:R-:W-:Y:S01]  /*95c0*/  IMAD.MOV.U32 R52, RZ, RZ, R58 ;  /* 0x000000ffff347224 */ /* 0x000fe200078e003a */
[----:B------:R-:W-:-:S02]  /*95d0*/  F2FP.SATFINITE.E4M3.F32.PACK_AB_MERGE_C R55, R155, R158, R156 ;  /* 0x0000009e9b37723e */ /* 0x000fc4000480709c */
[----:B------:R-:W-:-:S07]  /*95e0*/  MOV R48, R59 ;  /* 0x0000003b00307202 */ /* 0x000fce0000000f00 */
.L_x_2271:
[----:B------:R-:W-:Y:S05]  /*95f0*/  BSYNC B2 ;  /* 0x0000000000027941 */ /* 0x000fea0003800000 */
.L_x_2270:
        /* <DEDUP_REMOVED lines=12> */
.L_x_2269:
[----:B------:R-:W-:Y:S05]  /*96c0*/  BSYNC B1 ;  /* 0x0000000000017941 */ /* 0x000fea0003800000 */
.L_x_2268:
        /* <DEDUP_REMOVED lines=13> */
[----:B------:R-:W-:Y:S01]  /*97a0*/  IMAD.IADD R59, R57, 0x1, R59 ;  /* 0x00000001393b7824 */ /* 0x000fe200078e023b */
[----:B------:R-:W-:Y:S01]  /*97b0*/  SHF.R.S32.HI R49, RZ, 0x1f, R48 ;  /* 0x0000001fff317819 */ /* 0x000fe20000011430 */
[----:B------:R-:W-:-:S03]  /*97c0*/  IMAD.SHL.U32 R51, R51, 0x80, RZ ;  /* 0x0000008033337824 */ /* 0x000fc600078e00ff */
[----:B------:R-:W-:Y:S02]  /*97d0*/  LEA.HI R49, R49, R48, RZ, 0x5 ;  /* 0x0000003031317211 */ /* 0x000fe400078f28ff */
[----:B------:R-:W-:Y:S02]  /*97e0*/  LOP3.LUT R51, R51, 0x380, RZ, 0xc0, !PT ;  /* 0x0000038033337812 */ /* 0x000fe400078ec0ff */
[----:B------:R-:W-:Y:S02]  /*97f0*/  LEA.HI.SX32 R49, R49, R34, 0x1b ;  /* 0x0000002231317211 */ /* 0x000fe400078fdaff */
[----:B------:R-:W-:-:S03]  /*9800*/  IADD3.X R80, R38, R59, R36, P3, P4 ;  /* 0x0000003b26507210 */ /* 0x000fc60001fe8424 */
[----:B------:R-:W-:-:S05]  /*9810*/  IMAD.SHL.U32 R61, R49, 0x10, RZ ;  /* 0x00000010313d7824 */ /* 0x000fca00078e00ff */
[----:B------:R-:W-:-:S04]  /*9820*/  LOP3.LUT R49, R51, 0x70, R61, 0xf8, !PT ;  /* 0x0000007033317812 */ /* 0x000fc800078ef83d */
[----:B------:R-:W-:-:S05]  /*9830*/  LOP3.LUT R49, R49, R140, RZ, 0x3c, !PT ;  /* 0x0000008c31317212 */ /* 0x000fca00078e3cff */
[----:B--2---:R-:W-:Y:S02]  /*9840*/  IMAD.IADD R48, R50, 0x1, R49 ;  /* 0x0000000132307824 */ /* 0x004fe400078e0231 */
[C---:B------:R-:W-:Y:S02]  /*9850*/  IMAD R49, R17.reuse, 0x7000, R114 ;  /* 0x0000700011317824 */ /* 0x040fe400078e0272 */
[----:B------:R-:W-:-:S03]  /*9860*/  IMAD R51, R17, 0x7000, R48 ;  /* 0x0000700011337824 */ /* 0x000fc600078e0230 */
[C---:B------:R-:W-:Y:S01]  /*9870*/  IADD3 R49, R16.reuse, R49, RZ ;  /* 0x0000003110317210 */ /* 0x040fe20007ffe0ff */
[----:B------:R-:W-:-:S05]  /*9880*/  IMAD.IADD R52, R16, 0x1, R51 ;  /* 0x0000000110347824 */ /* 0x000fca00078e0233 */
        /* <DEDUP_REMOVED lines=17> */
[----:B------:R-:W-:Y:S02]  /*99a0*/  LOP3.LUT R64, R67, 0xff0000ff, RZ, 0xc0, !PT ;  /* 0xff0000ff43407812 */ /* 0x000fe400078ec0ff */
[----:B------:R-:W-:Y:S01]  /*99b0*/  SHF.R.U32.HI R84, RZ, 0x10, R67 ;  /* 0x00000010ff547819 */ /* 0x000fe20000011643 */
[----:B--2---:R-:W-:Y:S01]  /*99c0*/  IMAD.MOV.U32 R67, RZ, RZ, R52 ;  /* 0x000000ffff437224 */ /* 0x004fe200078e0034 */
[----:B------:R-:W-:Y:S01]  /*99d0*/  LOP3.LUT R68, R71, 0xff0000ff, RZ, 0xc0, !PT ;  /* 0xff0000ff47447812 */ /* 0x000fe200078ec0ff */
[----:B------:R-:W-:Y:S01]  /*99e0*/  IMAD.U32 R81, R81, 0x10000, RZ ;  /* 0x0001000051517824 */ /* 0x000fe200078e00ff */
[----:B------:R-:W-:Y:S02]  /*99f0*/  SHF.R.U32.HI R83, RZ, 0x10, R71 ;  /* 0x00000010ff537819 */ /* 0x000fe40000011647 */
[----:B------:R-:W-:Y:S01]  /*9a00*/  LOP3.LUT R48, R63, 0xff00, R48, 0xf8, !PT ;  /* 0x0000ff003f307812 */ /* 0x000fe200078ef830 */
[----:B------:R-:W-:Y:S01]  /*9a10*/  IMAD.SHL.U32 R63, R85, 0x100, RZ ;  /* 0x00000100553f7824 */ /* 0x000fe200078e00ff */
[----:B------:R-:W-:Y:S01]  /*9a20*/  SHF.L.U32 R71, R70, 0x8, RZ ;  /* 0x0000000846477819 */ /* 0x000fe200000006ff */
[----:B------:R-:W-:Y:S01]  /*9a30*/  IMAD.U32 R83, R83, 0x10000, RZ ;  /* 0x0001000053537824 */ /* 0x000fe200078e00ff */
[----:B------:R-:W-:Y:S01]  /*9a40*/  LOP3.LUT R50, R48, 0xff0000, R49, 0xf8, !PT ;  /* 0x00ff000030327812 */ /* 0x000fe200078ef831 */
[----:B------:R-:W-:Y:S01]  /*9a50*/  IMAD.U32 R48, R84, 0x10000, RZ ;  /* 0x0001000054307824 */ /* 0x000fe200078e00ff */
[----:B------:R-:W-:-:S02]  /*9a60*/  LOP3.LUT R52, R66, 0xff00, R69, 0xf8, !PT ;  /* 0x0000ff0042347812 */ /* 0x000fc400078ef845 */
[----:B------:R-:W-:Y:S02]  /*9a70*/  LOP3.LUT R82, R68, 0xff00, R71, 0xf8, !PT ;  /* 0x0000ff0044527812 */ /* 0x000fe400078ef847 */
[----:B------:R-:W-:Y:S02]  /*9a80*/  LOP3.LUT R63, R64, 0xff00, R63, 0xf8, !PT ;  /* 0x0000ff00403f7812 */ /* 0x000fe400078ef83f */
        /* <DEDUP_REMOVED lines=95> */
[----:B------:R-:W-:Y:S01]  /*a080*/  F2FP.SATFINITE.E4M3.F32.PACK_AB_MERGE_C R132, R132, R133, RZ ;  /* 0x000000858484723e */ /* 0x000fe200048070ff */
[----:B------:R-:W-:Y:S01]  /*a090*/  HADD2.F32 R70, -RZ, R69.H1_H1 ;  /* 0x30000045ff467230 */ /* 0x000fe20000004100 */
[----:B------:R-:W-:Y:S01]  /*a0a0*/  F2FP.SATFINITE.E4M3.F32.PACK_AB_MERGE_C R54, R149, R54, R82 ;  /* 0x000000369536723e */ /* 0x000fe20004807052 */
        /* <DEDUP_REMOVED lines=78> */
[----:B------:R-:W-:-:S02]  /*a590*/  F2FP.SATFINITE.E4M3.F32.PACK_AB_MERGE_C R65, R60, R65, R86 ;  /* 0x000000413c41723e */ /* 0x000fc40004807056 */
[----:B------:R-:W-:Y:S02]  /*a5a0*/  F2FP.SATFINITE.E4M3.F32.PACK_AB_MERGE_C R87, R132, R87, RZ ;  /* 0x000000578457723e */ /* 0x000fe400048070ff */
[----:B------:R-:W-:Y:S01]  /*a5b0*/  F2FP.SATFINITE.E4M3.F32.PACK_AB_MERGE_C R51, R50, R149, R51 ;  /* 0x000000953233723e */ /* 0x000fe20004807033 */
[----:B------:R-:W-:Y:S01]  /*a5c0*/  IMAD.MOV.U32 R50, RZ, RZ, R62 ;  /* 0x000000ffff327224 */ /* 0x000fe200078e003e */
[----:B------:R-:W-:Y:S01]  /*a5d0*/  F2FP.SATFINITE.E4M3.F32.PACK_AB_MERGE_C R55, R49, R84, R68 ;  /* 0x000000543137723e */ /* 0x000fe20004807044 */
[----:B------:R-:W-:Y:S01]  /*a5e0*/  IMAD.MOV.U32 R49, RZ, RZ, R65 ;  /* 0x000000ffff317224 */ /* 0x000fe200078e0041 */
[----:B------:R-:W-:-:S07]  /*a5f0*/  F2FP.SATFINITE.E4M3.F32.PACK_AB_MERGE_C R53, R53, R66, R87 ;  /* 0x000000423535723e */ /* 0x000fce0004807057 */
.L_x_2275:
[----:B------:R-:W-:Y:S05]  /*a600*/  BSYNC B2 ;  /* 0x0000000000027941 */ /* 0x000fea0003800000 */
.L_x_2274:
        /* <DEDUP_REMOVED lines=12> */
.L_x_2273:
[----:B------:R-:W-:Y:S05]  /*a6d0*/  BSYNC B1 ;  /* 0x0000000000017941 */ /* 0x000fea0003800000 */
.L_x_2272:
[----:B-1----:R-:W-:Y:S01]  /*a6e0*/  IADD3 R49, R228, 0xc0, RZ ;  /* 0x000000c0e4317810 */ /* 0x002fe20007ffe0ff */
[----:B------:R-:W-:-:S03]  /*a6f0*/  IMAD R48, R122, R126, RZ ;  /* 0x0000007e7a307224 */ /* 0x000fc600078e02ff */
[C---:B------:R-:W-:Y:S01]  /*a700*/  ISETP.GE.OR P3, PT, R49.reuse, R117, P0 ;  /* 0x000000753100720c */ /* 0x040fe20000766670 */
[----:B------:R-:W-:-:S04]  /*a710*/  IMAD.WIDE.U32 R124, R49, R126, R124 ;  /* 0x0000007e317c7225 */ /* 0x000fc800078e007c */
[----:B------:R-:W-:-:S08]  /*a720*/  IMAD R61, R49, R127, R48 ;  /* 0x0000007f313d7224 */ /* 0x000fd000078e0230 */
        /* <DEDUP_REMOVED lines=12> */
[----:B-1----:R-:W-:-:S05]  /*a7f0*/  IADD3 R58, P3, R59, R56, RZ ;  /* 0x000000383b3a7210 */ /* 0x002fca0007f7e0ff */
[----:B------:R-:W-:Y:S01]  /*a800*/  IMAD.X R59, R48, 0x1, R57, P3 ;  /* 0x00000001303b7824 */ /* 0x000fe200018e0639 */
[----:B------:R-:W-:-:S04]  /*a810*/  SHF.R.S32.HI R48, RZ, 0x1f, R147 ;  /* 0x0000001fff307819 */ /* 0x000fc80000011493 */
[----:B------:R-:W-:-:S04]  /*a820*/  LEA.HI R147, R48, R147, RZ, 0x5 ;  /* 0x0000009330937211 */ /* 0x000fc800078f28ff */
[----:B------:R-:W-:-:S05]  /*a830*/  LEA.HI.SX32 R63, R147, R34, 0x1b ;  /* 0x00000022933f7211 */ /* 0x000fca00078fdaff */
[----:B------:R-:W-:-:S05]  /*a840*/  IMAD.SHL.U32 R63, R63, 0x10, RZ ;  /* 0x000000103f3f7824 */ /* 0x000fca00078e00ff */
[----:B------:R-:W-:-:S04]  /*a850*/  LOP3.LUT R48, R50, 0x70, R63, 0xf8, !PT ;  /* 0x0000007032307812 */ /* 0x000fc800078ef83f */
[----:B------:R-:W-:-:S05]  /*a860*/  LOP3.LUT R48, R48, R139, RZ, 0x3c, !PT ;  /* 0x0000008b30307212 */ /* 0x000fca00078e3cff */
[----:B--2---:R-:W-:Y:S02]  /*a870*/  IMAD.IADD R48, R49, 0x1, R48 ;  /* 0x0000000131307824 */ /* 0x004fe400078e0230 */
        /* <DEDUP_REMOVED lines=9> */
[----:B------:R-:W-:Y:S01]  /*a910*/  LOP3.LUT R65, R73, 0xff0000ff, RZ, 0xc0, !PT ;  /* 0xff0000ff49417812 */ /* 0x000fe200078ec0ff */
[----:B--2---:R-:W-:Y:S01]  /*a920*/  IMAD.MOV.U32 R69, RZ, RZ, R52 ;  /* 0x000000ffff457224 */ /* 0x004fe200078e0034 */
[----:B------:R-:W-:Y:S01]  /*a930*/  SHF.R.U32.HI R70, RZ, 0x8, R75 ;  /* 0x00000008ff467819 */ /* 0x000fe2000001164b */
[----:B------:R-:W-:Y:S01]  /*a940*/  IMAD.SHL.U32 R48, R62, 0x100, RZ ;  /* 0x000001003e307824 */ /* 0x000fe200078e00ff */
[----:B------:R-:W-:Y:S01]  /*a950*/  SHF.R.U32.HI R64, RZ, 0x8, R79 ;  /* 0x00000008ff407819 */ /* 0x000fe2000001164f */
[----:B------:R-:W-:Y:S01]  /*a960*/  IMAD.MOV.U32 R62, RZ, RZ, R50 ;  /* 0x000000ffff3e7224 */ /* 0x000fe200078e0032 */
[----:B------:R-:W-:Y:S02]  /*a970*/  SHF.R.U32.HI R78, RZ, 0x10, R73 ;  /* 0x00000010ff4e7819 */ /* 0x000fe40000011649 */
[----:B------:R-:W-:Y:S01]  /*a980*/  LOP3.LUT R65, R65, 0xff00, R48, 0xf8, !PT ;  /* 0x0000ff0041417812 */ /* 0x000fe200078ef830 */
[----:B------:R-:W-:Y:S01]  /*a990*/  IMAD.SHL.U32 R48, R70, 0x100, RZ ;  /* 0x0000010046307824 */ /* 0x000fe200078e00ff */
[----:B------:R-:W-:Y:S01]  /*a9a0*/  LOP3.LUT R67, R75, 0xff0000ff, RZ, 0xc0, !PT ;  /* 0xff0000ff4b437812 */ /* 0x000fe200078ec0ff */
[----:B------:R-:W-:Y:S01]  /*a9b0*/  IMAD.SHL.U32 R64, R64, 0x100, RZ ;  /* 0x0000010040407824 */ /* 0x000fe200078e00ff */
[----:B------:R-:W-:Y:S01]  /*a9c0*/  LOP3.LUT R73, R79, 0xff0000ff, RZ, 0xc0, !PT ;  /* 0xff0000ff4f497812 */ /* 0x000fe200078ec0ff */
[----:B------:R-:W-:Y:S01]  /*a9d0*/  IMAD.U32 R50, R78, 0x10000, RZ ;  /* 0x000100004e327824 */ /* 0x000fe200078e00ff */
[----:B------:R-:W-:-:S02]  /*a9e0*/  SHF.R.U32.HI R76, RZ, 0x10, R75 ;  /* 0x00000010ff4c7819 */ /* 0x000fc4000001164b */
[--C-:B------:R-:W-:Y:S02]  /*a9f0*/  SHF.R.U32.HI R74, RZ, 0x10, R77.reuse ;  /* 0x00000010ff4a7819 */ /* 0x100fe4000001164d */
[----:B------:R-:W-:Y:S02]  /*aa00*/  SHF.R.U32.HI R68, RZ, 0x8, R77 ;  /* 0x00000008ff447819 */ /* 0x000fe4000001164d */
[----:B------:R-:W-:Y:S02]  /*aa10*/  LOP3.LUT R71, R77, 0xff0000ff, RZ, 0xc0, !PT ;  /* 0xff0000ff4d477812 */ /* 0x000fe400078ec0ff */
[----:B------:R-:W-:Y:S01]  /*aa20*/  MOV R60, R49 ;  /* 0x00000031003c7202 */ /* 0x000fe20000000f00 */
[----:B------:R-:W-:Y:S01]  /*aa30*/  IMAD.SHL.U32 R52, R68, 0x100, RZ ;  /* 0x0000010044347824 */ /* 0x000fe200078e00ff */
[----:B------:R-:W-:Y:S02]  /*aa40*/  LOP3.LUT R49, R67, 0xff00, R48, 0xf8, !PT ;  /* 0x0000ff0043317812 */ /* 0x000fe400078ef830 */
[----:B------:R-:W-:-:S02]  /*aa50*/  LOP3.LUT R77, R73, 0xff00, R64, 0xf8, !PT ;  /* 0x0000ff00494d7812 */ /* 0x000fc400078ef840 */
[----:B------:R-:W-:Y:S02]  /*aa60*/  SHF.L.U32 R48, R76, 0x10, RZ ;  /* 0x000000104c307819 */ /* 0x000fe400000006ff */
[----:B------:R-:W-:Y:S02]  /*aa70*/  F2FP.F16.E4M3.UNPACK_B R73, R143.H1 ;  /* 0x0000008fff49723e */ /* 0x000fe400030006ff */
[----:B------:R-:W-:Y:S02]  /*aa80*/  F2FP.F16.E4M3.UNPACK_B R70, R69.H1 ;  /* 0x00000045ff46723e */ /* 0x000fe400030006ff */
[----:B------:R-:W-:Y:S02]  /*aa90*/  F2FP.F16.E4M3.UNPACK_B R67, R66.H1 ;  /* 0x00000042ff43723e */ /* 0x000fe400030006ff */
[----:B------:R-:W-:Y:S02]  /*aaa0*/  SHF.R.U32.HI R72, RZ, 0x10, R79 ;  /* 0x00000010ff487819 */ /* 0x000fe4000001164f */
        /* <DEDUP_REMOVED lines=9> */
[----:B------:R-:W-:Y:S02]  /*ab40*/  IMAD.U32 R72, R72, 0x10000, RZ ;  /* 0x0001000048487824 */ /* 0x000fe400078e00ff */
[C---:B------:R-:W-:Y:S01]  /*ab50*/  FMUL.FTZ R74, R64.reuse, R49 ;  /* 0x00000031404a7220 */ /* 0x040fe20000410000 */
[--C-:B------:R-:W-:Y:S01]  /*ab60*/  HADD2.F32 R71, -RZ, R68.reuse.H0_H0 ;  /* 0x20000044ff477230 */ /* 0x100fe20000004100 */
[----:B------:R-:W-:Y:S02]  /*ab70*/  F2FP.F16.E4M3.UNPACK_B R143, R143 ;  /* 0x0000008fff8f723e */ /* 0x000fe400020006ff */
        /* <DEDUP_REMOVED lines=9> */
[----:B------:R-:W-:Y:S01]  /*ac10*/  LOP3.LUT R52, R75, 0xff0000, R52, 0xf8, !PT ;  /* 0x00ff00004b347812 */ /* 0x000fe200078ef834 */
[----:B------:R-:W-:-:S02]  /*ac20*/  HADD2.F32 R73, -RZ, R143.H0_H0 ;  /* 0x2000008fff497230 */ /* 0x000fc40000004100 */
[CC--:B------:R-:W-:Y:S01]  /*ac30*/  FMUL.FTZ R75, R71.reuse, R74.reuse ;  /* 0x0000004a474b7220 */ /* 0x0c0fe20000410000 */
[----:B------:R-:W-:Y:S01]  /*ac40*/  F2FP.F16.E4M3.UNPACK_B R141, R141 ;  /* 0x0000008dff8d723e */ /* 0x000fe200020006ff */
[C---:B------:R-:W-:Y:S01]  /*ac50*/  FMUL.FTZ R74, R68.reuse, R74 ;  /* 0x0000004a444a7220 */ /* 0x040fe20000410000 */
[----:B------:R-:W-:Y:S02]  /*ac60*/  HADD2.F32 R70, -RZ, R69.H0_H0 ;  /* 0x20000045ff467230 */ /* 0x000fe40000004100 */
[-C--:B------:R-:W-:Y:S01]  /*ac70*/  FFMA.FTZ R79, R68, R72.reuse, -R75 ;  /* 0x00000048444f7223 */ /* 0x080fe2000001084b */
[----:B------:R-:W-:Y:S02]  /*ac80*/  HADD2.F32 R67, -RZ, R66.H0_H0 ;  /* 0x20000042ff437230 */ /* 0x000fe40000004100 */
[----:B------:R-:W-:Y:S01]  /*ac90*/  FFMA.FTZ R78, R71, R72, R74 ;  /* 0x00000048474e7223 */ /* 0x000fe2000001004a */
[----:B------:R-:W-:Y:S02]  /*aca0*/  HADD2.F32 R68, -RZ, R141.H0_H0 ;  /* 0x2000008dff447230 */ /* 0x000fe40000004100 */
        /* <DEDUP_REMOVED lines=32> */
[----:B------:R-:W-:Y:S02]  /*aeb0*/  HADD2.F32 R70, -RZ, R144.H0_H0 ;  /* 0x20000090ff467230 */ /* 0x000fe40000004100 */
[-C--:B------:R-:W-:Y:S01]  /*aec0*/  FFMA.FTZ R85, R66, R71.reuse, -R67 ;  /* 0x0000004742557223 */ /* 0x080fe20000010843 */
[----:B------:R-:W-:Y:S01]  /*aed0*/  F2FP.F16.E4M3.UNPACK_B R66, R54 ;  /* 0x00000036ff42723e */ /* 0x000fe200020006ff */
[----:B------:R-:W-:Y:S01]  /*aee0*/  HADD2.F32 R54, -RZ, R62.H0_H0 ;  /* 0x2000003eff367230 */ /* 0x000fe20000004100 */
[----:B------:R-:W-:Y:S01]  /*aef0*/  F2FP.F16.E4M3.UNPACK_B R142, R142 ;  /* 0x0000008eff8e723e */ /* 0x000fe200020006ff */
[----:B------:R-:W-:Y:S01]  /*af00*/  FFMA.FTZ R87, R68, R71, R73 ;  /* 0x0000004744577223 */ /* 0x000fe20000010049 */
[----:B------:R-:W-:Y:S01]  /*af10*/  HADD2.F32 R71, -RZ, R144.H1_H1 ;  /* 0x30000090ff477230 */ /* 0x000fe20000004100 */
[----:B------:R-:W-:Y:S01]  /*af20*/  F2FP.SATFINITE.E4M3.F32.PACK_AB_MERGE_C R64, R79, R64, RZ ;  /* 0x000000404f40723e */ /* 0x000fe200048070ff */
[--C-:B------:R-:W-:Y:S01]  /*af30*/  HADD2.F32 R67, -RZ, R66.reuse.H0_H0 ;  /* 0x20000042ff437230 */ /* 0x100fe20000004100 */
[----:B------:R-:W-:Y:S01]  /*af40*/  F2FP.SATFINITE.E4M3.F32.PACK_AB_MERGE_C R78, R78, R65, RZ ;  /* 0x000000414e4e723e */ /* 0x000fe200048070ff */
[----:B------:R-:W-:Y:S01]  /*af50*/  HADD2.F32 R66, -RZ, R66.H1_H1 ;  /* 0x30000042ff427230 */ /* 0x000fe20000004100 */
[----:B------:R-:W-:Y:S01]  /*af60*/  F2FP.SATFINITE.E4M3.F32.PACK_AB_MERGE_C R65, R77, R74, R64 ;  /* 0x0000004a4d41723e */ /* 0x000fe20004807040 */
[----:B------:R-:W-:-:S02]  /*af70*/  HADD2.F32 R68, -RZ, R142.H0_H0 ;  /* 0x2000008eff447230 */ /* 0x000fc40000004100 */
[CC--:B------:R-:W-:Y:S01]  /*af80*/  FMUL.FTZ R73, R67.reuse, R70.reuse ;  /* 0x0000004643497220 */ /* 0x0c0fe20000410000 */
[----:B------:R-:W-:Y:S02]  /*af90*/  HADD2.F32 R62, -RZ, R62.H1_H1 ;  /* 0x3000003eff3e7230 */ /* 0x000fe40000004100 */
[----:B------:R-:W-:Y:S01]  /*afa0*/  FMUL.FTZ R70, R54, R70 ;  /* 0x0000004636467220 */ /* 0x000fe20000410000 */
[----:B------:R-:W-:Y:S02]  /*afb0*/  HADD2.F32 R69, -RZ, R142.H1_H1 ;  /* 0x3000008eff457230 */ /* 0x000fe40000004100 */
[-C--:B------:R-:W-:Y:S01]  /*afc0*/  FMUL.FTZ R81, R66, R71.reuse ;  /* 0x0000004742517220 */ /* 0x080fe20000410000 */
[-C--:B------:R-:W-:Y:S01]  /*afd0*/  FFMA.FTZ R54, R54, R68.reuse, -R73 ;  /* 0x0000004436367223 */ /* 0x080fe20000010849 */
[----:B------:R-:W-:Y:S01]  /*afe0*/  FFMA.FTZ R70, R67, R68, R70 ;  /* 0x0000004443467223 */ /* 0x000fe20000010046 */
[C---:B------:R-:W-:Y:S01]  /*aff0*/  FMUL.FTZ R71, R62.reuse, R71 ;  /* 0x000000473e477220 */ /* 0x040fe20000410000 */
[----:B------:R-:W-:Y:S01]  /*b000*/  F2FP.F16.E4M3.UNPACK_B R68, R53 ;  /* 0x00000035ff44723e */ /* 0x000fe200020006ff */
[-C--:B------:R-:W-:Y:S01]  /*b010*/  FFMA.FTZ R81, R62, R69.reuse, -R81 ;  /* 0x000000453e517223 */ /* 0x080fe20000010851 */
[----:B------:R-:W-:Y:S01]  /*b020*/  F2FP.F16.E4M3.UNPACK_B R73, R52 ;  /* 0x00000034ff49723e */ /* 0x000fe200020006ff */
[----:B------:R-:W-:Y:S01]  /*b030*/  FFMA.FTZ R83, R66, R69, R71 ;  /* 0x0000004542537223 */ /* 0x000fe20000010047 */
[----:B------:R-:W-:Y:S01]  /*b040*/  F2FP.F16.E4M3.UNPACK_B R67, R60 ;  /* 0x0000003cff43723e */ /* 0x000fe200020006ff */
[----:B------:R-:W-:Y:S01]  /*b050*/  HADD2.F32 R69, -RZ, R68.H0_H0 ;  /* 0x20000044ff457230 */ /* 0x000fe20000004100 */
[----:B------:R-:W-:Y:S01]  /*b060*/  F2FP.SATFINITE.E4M3.F32.PACK_AB_MERGE_C R62, R85, R80, RZ ;  /* 0x00000050553e723e */ /* 0x000fe200048070ff */
[----:B------:R-:W-:Y:S01]  /*b070*/  HADD2.F32 R74, -RZ, R73.H0_H0 ;  /* 0x20000049ff4a7230 */ /* 0x000fe20000004100 */
[----:B------:R-:W-:Y:S01]  /*b080*/  F2FP.SATFINITE.E4M3.F32.PACK_AB_MERGE_C R72, R87, R72, RZ ;  /* 0x000000485748723e */ /* 0x000fe200048070ff */
[----:B------:R-:W-:Y:S01]  /*b090*/  HADD2.F32 R66, -RZ, R67.H0_H0 ;  /* 0x20000043ff427230 */ /* 0x000fe20000004100 */
[----:B------:R-:W-:Y:S01]  /*b0a0*/  F2FP.F16.E4M3.UNPACK_B R71, R50 ;  /* 0x00000032ff47723e */ /* 0x000fe200020006ff */
[----:B------:R-:W-:Y:S01]  /*b0b0*/  HADD2.F32 R73, -RZ, R73.H1_H1 ;  /* 0x30000049ff497230 */ /* 0x000fe20000004100 */
[----:B------:R-:W-:-:S02]  /*b0c0*/  F2FP.SATFINITE.E4M3.F32.PACK_AB_MERGE_C R62, R81, R54, R62 ;  /* 0x00000036513e723e */ /* 0x000fc4000480703e */
[----:B------:R-:W-:Y:S01]  /*b0d0*/  F2FP.SATFINITE.E4M3.F32.PACK_AB_MERGE_C R64, R76, R75, R78 ;  /* 0x0000004b4c40723e */ /* 0x000fe2000480704e */
[----:B------:R-:W-:Y:S01]  /*b0e0*/  FMUL.FTZ R75, R69, R74 ;  /* 0x0000004a454b7220 */ /* 0x000fe20000410000 */
[----:B------:R-:W-:Y:S01]  /*b0f0*/  F2FP.SATFINITE.E4M3.F32.PACK_AB_MERGE_C R54, R83, R70, R72 ;  /* 0x000000465336723e */ /* 0x000fe20004807048 */
[----:B------:R-:W-:Y:S02]  /*b100*/  HADD2.F32 R72, -RZ, R71.H0_H0 ;  /* 0x20000047ff487230 */ /* 0x000fe40000004100 */
[----:B------:R-:W-:Y:S01]  /*b110*/  FMUL.FTZ R74, R66, R74 ;  /* 0x0000004a424a7220 */ /* 0x000fe20000410000 */
[----:B------:R-:W-:Y:S01]  /*b120*/  HADD2.F32 R70, -RZ, R68.H1_H1 ;  /* 0x30000044ff467230 */ /* 0x000fe20000004100 */
[----:B------:R-:W-:Y:S01]  /*b130*/  F2FP.F16.E4M3.UNPACK_B R53, R53.H1 ;  /* 0x00000035ff35723e */ /* 0x000fe200030006ff */
[----:B------:R-:W-:Y:S02]  /*b140*/  HADD2.F32 R68, -RZ, R67.H1_H1 ;  /* 0x30000043ff447230 */ /* 0x000fe40000004100 */
[----:B------:R-:W-:Y:S01]  /*b150*/  FFMA.FTZ R67, R69, R72, R74 ;  /* 0x0000004845437223 */ /* 0x000fe2000001004a */
[----:B------:R-:W-:-:S02]  /*b160*/  HADD2.F32 R71, -RZ, R71.H1_H1 ;  /* 0x30000047ff477230 */ /* 0x000fc40000004100 */
[-C--:B------:R-:W-:Y:S01]  /*b170*/  FMUL.FTZ R69, R70, R73.reuse ;  /* 0x0000004946457220 */ /* 0x080fe20000410000 */
[----:B------:R-:W-:Y:S01]  /*b180*/  F2FP.F16.E4M3.UNPACK_B R60, R60.H1 ;  /* 0x0000003cff3c723e */ /* 0x000fe200030006ff */
[----:B------:R-:W-:Y:S01]  /*b190*/  FMUL.FTZ R73, R68, R73 ;  /* 0x0000004944497220 */ /* 0x000fe20000410000 */
[----:B------:R-:W-:Y:S01]  /*b1a0*/  FFMA.FTZ R66, R66, R72, -R75 ;  /* 0x0000004842427223 */ /* 0x000fe2000001084b */
[-C--:B------:R-:W-:Y:S01]  /*b1b0*/  FFMA.FTZ R77, R68, R71.reuse, -R69 ;  /* 0x00000047444d7223 */ /* 0x080fe20000010845 */
[----:B------:R-:W-:Y:S01]  /*b1c0*/  F2FP.F16.E4M3.UNPACK_B R69, R52.H1 ;  /* 0x00000034ff45723e */ /* 0x000fe200030006ff */
[--C-:B------:R-:W-:Y:S01]  /*b1d0*/  HADD2.F32 R68, -RZ, R53.reuse.H0_H0 ;  /* 0x20000035ff447230 */ /* 0x100fe20000004100 */
[----:B------:R-:W-:Y:S01]  /*b1e0*/  F2FP.F16.E4M3.UNPACK_B R50, R50.H1 ;  /* 0x00000032ff32723e */ /* 0x000fe200030006ff */
[----:B------:R-:W-:Y:S02]  /*b1f0*/  HADD2.F32 R52, -RZ, R60.H0_H0 ;  /* 0x2000003cff347230 */ /* 0x000fe40000004100 */
[----:B------:R-:W-:Y:S01]  /*b200*/  FFMA.FTZ R76, R70, R71, R73 ;  /* 0x00000047464c7223 */ /* 0x000fe20000010049 */
[----:B------:R-:W-:-:S02]  /*b210*/  HADD2.F32 R53, -RZ, R53.H1_H1 ;  /* 0x30000035ff357230 */ /* 0x000fc40000004100 */
[--C-:B------:R-:W-:Y:S02]  /*b220*/  HADD2.F32 R72, -RZ, R69.reuse.H1_H1 ;  /* 0x30000045ff487230 */ /* 0x100fe40000004100 */
[----:B------:R-:W-:Y:S02]  /*b230*/  HADD2.F32 R60, -RZ, R60.H1_H1 ;  /* 0x3000003cff3c7230 */ /* 0x000fe40000004100 */
[----:B------:R-:W-:Y:S02]  /*b240*/  HADD2.F32 R71, -RZ, R69.H0_H0 ;  /* 0x20000045ff477230 */ /* 0x000fe40000004100 */
[-C--:B------:R-:W-:Y:S01]  /*b250*/  FMUL.FTZ R75, R53, R72.reuse ;  /* 0x00000048354b7220 */ /* 0x080fe20000410000 */
[--C-:B------:R-:W-:Y:S02]  /*b260*/  HADD2.F32 R70, -RZ, R50.reuse.H1_H1 ;  /* 0x30000032ff467230 */ /* 0x100fe40000004100 */
[----:B------:R-:W-:Y:S01]  /*b270*/  FMUL.FTZ R72, R60, R72 ;  /* 0x000000483c487220 */ /* 0x000fe20000410000 */
[----:B------:R-:W-:-:S02]  /*b280*/  HADD2.F32 R69, -RZ, R50.H0_H0 ;  /* 0x20000032ff457230 */ /* 0x000fc40000004100 */
[-C--:B------:R-:W-:Y:S01]  /*b290*/  FMUL.FTZ R73, R68, R71.reuse ;  /* 0x0000004744497220 */ /* 0x080fe20000410000 */
[----:B------:R-:W-:Y:S01]  /*b2a0*/  FMUL.FTZ R71, R52, R71 ;  /* 0x0000004734477220 */ /* 0x000fe20000410000 */
[-C--:B------:R-:W-:Y:S01]  /*b2b0*/  FFMA.FTZ R81, R60, R70.reuse, -R75 ;  /* 0x000000463c517223 */ /* 0x080fe2000001084b */
[----:B------:R-:W-:Y:S01]  /*b2c0*/  FFMA.FTZ R80, R53, R70, R72 ;  /* 0x0000004635507223 */ /* 0x000fe20000010048 */
[----:B------:R-:W-:Y:S01]  /*b2d0*/  F2FP.F16.E4M3.UNPACK_B R60, R55 ;  /* 0x00000037ff3c723e */ /* 0x000fe200020006ff */
[----:B------:R-:W-:Y:S01]  /*b2e0*/  FFMA.FTZ R78, R52, R69, -R73 ;  /* 0x00000045344e7223 */ /* 0x000fe20000010849 */
[----:B------:R-:W-:Y:S01]  /*b2f0*/  F2FP.F16.E4M3.UNPACK_B R72, R49 ;  /* 0x00000031ff48723e */ /* 0x000fe200020006ff */
[----:B------:R-:W-:Y:S01]  /*b300*/  FFMA.FTZ R79, R68, R69, R71 ;  /* 0x00000045444f7223 */ /* 0x000fe20000010047 */
[----:B------:R-:W-:Y:S01]  /*b310*/  F2FP.F16.E4M3.UNPACK_B R73, R49.H1 ;  /* 0x00000031ff49723e */ /* 0x000fe200030006ff */
[----:B------:R-:W-:Y:S01]  /*b320*/  HADD2.F32 R68, -RZ, R60.H0_H0 ;  /* 0x2000003cff447230 */ /* 0x000fe20000004100 */
[----:B------:R-:W-:Y:S01]  /*b330*/  F2FP.F16.E4M3.UNPACK_B R50, R51 ;  /* 0x00000033ff32723e */ /* 0x000fe200020006ff */
[----:B------:R-:W-:Y:S01]  /*b340*/  HADD2.F32 R75, -RZ, R72.H0_H0 ;  /* 0x20000048ff4b7230 */ /* 0x000fe20000004100 */
[----:B------:R-:W-:Y:S01]  /*b350*/  F2FP.F16.E4M3.UNPACK_B R55, R55.H1 ;  /* 0x00000037ff37723e */ /* 0x000fe200030006ff */
[----:B------:R-:W-:Y:S01]  /*b360*/  HADD2.F32 R74, -RZ, R73.H0_H0 ;  /* 0x20000049ff4a7230 */ /* 0x000fe20000004100 */
[-C--:B------:R-:W-:Y:S01]  /*b370*/  F2FP.F16.E4M3.UNPACK_B R49, R48.reuse ;  /* 0x00000030ff31723e */ /* 0x080fe200020006ff */
[----:B------:R-:W-:Y:S01]  /*b380*/  HADD2.F32 R52, -RZ, R50.H0_H0 ;  /* 0x20000032ff347230 */ /* 0x000fe20000004100 */
[----:B------:R-:W-:Y:S01]  /*b390*/  F2FP.F16.E4M3.UNPACK_B R51, R51.H1 ;  /* 0x00000033ff33723e */ /* 0x000fe200030006ff */
[----:B------:R-:W-:Y:S01]  /*b3a0*/  FMUL.FTZ R83, R68, R75 ;  /* 0x0000004b44537220 */ /* 0x000fe20000410000 */
[----:B------:R-:W-:Y:S01]  /*b3b0*/  F2FP.F16.E4M3.UNPACK_B R69, R48.H1 ;  /* 0x00000030ff45723e */ /* 0x000fe200030006ff */
[----:B------:R-:W-:-:S02]  /*b3c0*/  HADD2.F32 R48, -RZ, R55.H0_H0 ;  /* 0x20000037ff307230 */ /* 0x000fc40000004100 */
[----:B------:R-:W-:Y:S01]  /*b3d0*/  FMUL.FTZ R75, R52, R75 ;  /* 0x0000004b344b7220 */ /* 0x000fe20000410000 */
[----:B------:R-:W-:Y:S01]  /*b3e0*/  HADD2.F32 R71, -RZ, R49.H0_H0 ;  /* 0x20000031ff477230 */ /* 0x000fe20000004100 */
[----:B------:R-:W-:Y:S01]  /*b3f0*/  F2FP.SATFINITE.E4M3.F32.PACK_AB_MERGE_C R78, R81, R78, RZ ;  /* 0x0000004e514e723e */ /* 0x000fe200048070ff */
[----:B------:R-:W-:Y:S02]  /*b400*/  HADD2.F32 R53, -RZ, R51.H0_H0 ;  /* 0x20000033ff357230 */ /* 0x000fe40000004100 */
[-C--:B------:R-:W-:Y:S01]  /*b410*/  FMUL.FTZ R82, R48, R74.reuse ;  /* 0x0000004a30527220 */ /* 0x080fe20000410000 */
[----:B------:R-:W-:Y:S02]  /*b420*/  HADD2.F32 R70, -RZ, R69.H0_H0 ;  /* 0x20000045ff467230 */ /* 0x000fe40000004100 */
[----:B------:R-:W-:Y:S01]  /*b430*/  FFMA.FTZ R83, R52, R71, -R83 ;  /* 0x0000004734537223 */ /* 0x000fe20000010853 */
[----:B------:R-:W-:Y:S02]  /*b440*/  HADD2.F32 R55, -RZ, R55.H1_H1 ;  /* 0x30000037ff377230 */ /* 0x000fe40000004100 */
[----:B------:R-:W-:Y:S01]  /*b450*/  FMUL.FTZ R85, R53, R74 ;  /* 0x0000004a35557220 */ /* 0x000fe20000410000 */
[----:B------:R-:W-:-:S02]  /*b460*/  HADD2.F32 R52, -RZ, R73.H1_H1 ;  /* 0x30000049ff347230 */ /* 0x000fc40000004100 */
[-C--:B------:R-:W-:Y:S01]  /*b470*/  FFMA.FTZ R82, R53, R70.reuse, -R82 ;  /* 0x0000004635527223 */ /* 0x080fe20000010852 */
[----:B------:R-:W-:Y:S02]  /*b480*/  HADD2.F32 R51, -RZ, R51.H1_H1 ;  /* 0x30000033ff337230 */ /* 0x000fe40000004100 */
[----:B------:R-:W-:Y:S01]  /*b490*/  FFMA.FTZ R75, R68, R71, R75 ;  /* 0x00000047444b7223 */ /* 0x000fe2000001004b */
[----:B------:R-:W-:Y:S01]  /*b4a0*/  FFMA.FTZ R85, R48, R70, R85 ;  /* 0x0000004630557223 */ /* 0x000fe20000010055 */
[----:B------:R-:W-:Y:S02]  /*b4b0*/  HADD2.F32 R60, -RZ, R60.H1_H1 ;  /* 0x3000003cff3c7230 */ /* 0x000fe40000004100 */
[-C--:B------:R-:W-:Y:S01]  /*b4c0*/  FMUL.FTZ R68, R55, R52.reuse ;  /* 0x0000003437447220 */ /* 0x080fe20000410000 */
[----:B------:R-:W-:Y:S02]  /*b4d0*/  HADD2.F32 R53, -RZ, R72.H1_H1 ;  /* 0x30000048ff357230 */ /* 0x000fe40000004100 */
[----:B------:R-:W-:Y:S01]  /*b4e0*/  FMUL.FTZ R52, R51, R52 ;  /* 0x0000003433347220 */ /* 0x000fe20000410000 */
[----:B------:R-:W-:Y:S01]  /*b4f0*/  HADD2.F32 R50, -RZ, R50.H1_H1 ;  /* 0x30000032ff327230 */ /* 0x000fe20000004100 */
[----:B------:R-:W-:Y:S01]  /*b500*/  F2FP.SATFINITE.E4M3.F32.PACK_AB_MERGE_C R79, R80, R79, RZ ;  /* 0x0000004f504f723e */ /* 0x000fe200048070ff */
[----:B------:R-:W-:-:S02]  /*b510*/  HADD2.F32 R48, -RZ, R69.H1_H1 ;  /* 0x30000045ff307230 */ /* 0x000fc40000004100 */
[-C--:B------:R-:W-:Y:S01]  /*b520*/  FMUL.FTZ R69, R60, R53.reuse ;  /* 0x000000353c457220 */ /* 0x080fe20000410000 */
[----:B------:R-:W-:Y:S02]  /*b530*/  HADD2.F32 R49, -RZ, R49.H1_H1 ;  /* 0x30000031ff317230 */ /* 0x000fe40000004100 */
[C---:B------:R-:W-:Y:S01]  /*b540*/  FMUL.FTZ R53, R50.reuse, R53 ;  /* 0x0000003532357220 */ /* 0x040fe20000410000 */
[-C--:B------:R-:W-:Y:S01]  /*b550*/  FFMA.FTZ R51, R51, R48.reuse, -R68 ;  /* 0x0000003033337223 */ /* 0x080fe20000010844 */
[----:B------:R-:W-:Y:S01]  /*b560*/  FFMA.FTZ R52, R55, R48, R52 ;  /* 0x0000003037347223 */ /* 0x000fe20000010034 */
[-C--:B------:R-:W-:Y:S01]  /*b570*/  FFMA.FTZ R50, R50, R49.reuse, -R69 ;  /* 0x0000003132327223 */ /* 0x080fe20000010845 */
[----:B------:R-:W-:Y:S01]  /*b580*/  FFMA.FTZ R60, R60, R49, R53 ;  /* 0x000000313c3c7223 */ /* 0x000fe20000010035 */
[----:B------:R-:W-:Y:S01]  /*b590*/  F2FP.SATFINITE.E4M3.F32.PACK_AB_MERGE_C R49, R77, R66, R78 ;  /* 0x000000424d31723e */ /* 0x000fe2000480704e */
[----:B------:R-:W-:Y:S01]  /*b5a0*/  IMAD.MOV.U32 R48, RZ, RZ, R65 ;  /* 0x000000ffff307224 */ /* 0x000fe200078e0041 */
[----:B------:R-:W-:-:S02]  /*b5b0*/  F2FP.SATFINITE.E4M3.F32.PACK_AB_MERGE_C R51, R51, R82, RZ ;  /* 0x000000523333723e */ /* 0x000fc400048070ff */
[----:B------:R-:W-:Y:S02]  /*b5c0*/  F2FP.SATFINITE.E4M3.F32.PACK_AB_MERGE_C R52, R52, R85, RZ ;  /* 0x000000553434723e */ /* 0x000fe400048070ff */
[----:B------:R-:W-:Y:S01]  /*b5d0*/  F2FP.SATFINITE.E4M3.F32.PACK_AB_MERGE_C R51, R50, R83, R51 ;  /* 0x000000533233723e */ /* 0x000fe20004807033 */
[----:B------:R-:W-:Y:S01]  /*b5e0*/  IMAD.MOV.U32 R50, RZ, RZ, R62 ;  /* 0x000000ffff327224 */ /* 0x000fe200078e003e */
[----:B------:R-:W-:Y:S01]  /*b5f0*/  F2FP.SATFINITE.E4M3.F32.PACK_AB_MERGE_C R55, R60, R75, R52 ;  /* 0x0000004b3c37723e */ /* 0x000fe20004807034 */
[----:B------:R-:W-:Y:S01]  /*b600*/  IMAD.MOV.U32 R52, RZ, RZ, R64 ;  /* 0x000000ffff347224 */ /* 0x000fe200078e0040 */
[----:B------:R-:W-:-:S07]  /*b610*/  F2FP.SATFINITE.E4M3.F32.PACK_AB_MERGE_C R53, R76, R67, R79 ;  /* 0x000000434c35723e */ /* 0x000fce000480704f */
.L_x_2277:
[----:B------:R-:W-:Y:S05]  /*b620*/  BSYNC B1 ;  /* 0x0000000000017941 */ /* 0x000fea0003800000 */
.L_x_2276:
[----:B------:R-:W-:Y:S01]  /*b630*/  ISETP.GE.AND P2, PT, R63, R145, PT ;  /* 0x000000913f00720c */ /* 0x000fe20003f46270 */
[----:B------:R-:W-:Y:S02]  /*b640*/  ULDC.64 UR4, c[0x0][0x208] ;  /* 0x0000820000047ab9 */ /* 0x000fe40000000a00 */
[----:B-1----:R3:W-:Y:S10]  /*b650*/  STG.E.128 desc[UR4][R58.64], R48 ;  /* 0x000000303a007986 */ /* 0x0027f4000c101d04 */
[----:B------:R-:W-:Y:S05]  /*b660*/  @P2 BRA `(.L_x_2254) ;  /* 0x0000000400fc2947 */ /* 0x000fea0003800000 */
[--C-:B---3--:R-:W-:Y:S01]  /*b670*/  SHF.R.S32.HI R48, RZ, 0x1f, R63.reuse ;  /* 0x0000001fff307819 */ /* 0x108fe2000001143f */
[----:B------:R-:W-:Y:S01]  /*b680*/  ULDC.64 UR4, c[0x0][0x208] ;  /* 0x0000820000047ab9 */ /* 0x000fe20000000a00 */
[----:B------:R-:W-:-:S04]  /*b690*/  IADD3 R63, P2, P3, R42, R124, R63 ;  /* 0x0000007c2a3f7210 */ /* 0x000fc80007b5e03f */
[----:B------:R-:W-:Y:S02]  /*b6a0*/  IADD3.X R48, R38, R61, R48, P2, P3 ;  /* 0x0000003d26307210 */ /* 0x000fe400017e6430 */
[----:B------:R-:W-:-:S05]  /*b6b0*/  IADD3 R56, P2, R63, R56, RZ ;  /* 0x000000383f387210 */ /* 0x000fca0007f5e0ff */
[----:B------:R-:W-:-:S05]  /*b6c0*/  IMAD.X R57, R48, 0x1, R57, P2 ;  /* 0x0000000130397824 */ /* 0x000fca00010e0639 */
[----:B--2---:R4:W-:Y:S01]  /*b6d0*/  STG.E.128 desc[UR4][R56.64], R52 ;  /* 0x0000003438007986 */ /* 0x0049e2000c101d04 */
[----:B------:R-:W-:Y:S05]  /*b6e0*/  BRA `(.L_x_2254) ;  /* 0x0000000400dc7947 */ /* 0x000fea0003800000 */
.L_x_2217:
[----:B------:R-:W2:Y:S02]  /*b6f0*/  LDL R48, [R1+0x4c] ;  /* 0x00004c0001307983 */ /* 0x000ea40000100800 */
[----:B--2---:R-:W-:-:S13]  /*b700*/  R2UR UR4, R48 ;  /* 0x00000000300472ca */ /* 0x004fda00000e0000 */
[----:B------:R-:W-:-:S06]  /*b710*/  UISETP.NE.AND UP0, UPT, UR4, 0x3, UPT ;  /* 0x000000030400788c */ /* 0x000fcc000bf05270 */
[----:B------:R-:W-:-:S13]  /*b720*/  PLOP3.LUT P5, PT, PT, PT, UP0, 0x80, 0x0 ;  /* 0x000000000000781c */ /* 0x000fda0003faf008 */
[----:B------:R-:W-:Y:S05]  /*b730*/  @!P5 BRA `(.L_x_2278) ;  /* 0x000000000004d947 */ /* 0x000fea0003800000 */
[----:B------:R-:W-:Y:S01]  /*b740*/  BPT.TRAP 0x1 ;  /* 0x000000040000795c */ /* 0x000fe20000300000 */
.L_x_2278:
[----:B------:R-:W2:Y:S01]  /*b750*/  LDL R48, [R1] ;  /* 0x0000000001307983 */ /* 0x000ea20000100800 */
[----:B------:R-:W-:Y:S01]  /*b760*/  IMAD R108, R17, 0x8, R16 ;  /* 0x00000008116c7824 */ /* 0x000fe200078e0210 */
[----:B------:R-:W-:Y:S01]  /*b770*/  BSSY B1, `(.L_x_2279) ;  /* 0x0000008000017945 */ /* 0x000fe20003800000 */
[----:B------:R-:W-:Y:S01]  /*b780*/  IMAD R117, R25, -0xe0, R2 ;  /* 0xffffff2019757824 */ /* 0x000fe200078e0202 */
[----:B------:R-:W-:-:S04]  /*b790*/  SHF.R.S32.HI R49, RZ, 0x1f, R25 ;  /* 0x0000001fff317819 */ /* 0x000fc80000011419 */
[----:B------:R-:W-:Y:S02]  /*b7a0*/  VIMNMX R117, R117, 0xe0, PT ;  /* 0x000000e075757848 */ /* 0x000fe40003fe0100 */
[----:B--2---:R-:W-:Y:S01]  /*b7b0*/  SHF.L.U32 R129, R48, 0x1f, RZ ;  /* 0x0000001f30817819 */ /* 0x004fe200000006ff */
[----:B------:R-:W-:-:S03]  /*b7c0*/  IMAD R48, R14, R25, RZ ;  /* 0x000000190e307224 */ /* 0x000fc600078e02ff */
[----:B------:R-:W0:Y:S02]  /*b7d0*/  SYNCS.PHASECHK.TRANS64.TRYWAIT P2, [R108+URZ+0x2e890], R129 ;  /* 0x02e890816c0075a7 */ /* 0x000e24000804017f */
[----:B0-----:R-:W-:Y:S05]  /*b7e0*/  @!P2 BRA `(.L_x_2280) ;  /* 0x0000020c00cca947 */ /* 0x001fea0003800000 */
.L_x_2522:
[----:B------:R-:W-:Y:S05]  /*b7f0*/  BSYNC B1 ;  /* 0x0000000000017941 */ /* 0x000fea0003800000 */
.L_x_2279:
[----:B------:R-:W-:Y:S01]  /*b800*/  ISETP.GE.AND P2, PT, R228, R117, PT ;  /* 0x00000075e400720c */ /* 0x000fe20003f46270 */
[----:B------:R-:W-:Y:S01]  /*b810*/  IMAD R49, R49, R130, R48 ;  /* 0x0000008231317224 */ /* 0x000fe200078e0230 */
[----:B------:R-:W-:Y:S01]  /*b820*/  BSSY B1, `(.L_x_2281) ;  /* 0x0000016000017945 */ /* 0x000fe20003800000 */
[----:B------:R-:W-:-:S04]  /*b830*/  IMAD.WIDE.U32 R52, R130, R25, RZ ;  /* 0x0000001982347225 */ /* 0x000fc800078e00ff */
[----:B------:R-:W-:-:S06]  /*b840*/  IMAD.IADD R57, R49, 0x1, R53 ;  /* 0x0000000131397824 */ /* 0x000fcc00078e0235 */
[----:B------:R-:W-:Y:S05]  /*b850*/  @P2 BRA `(.L_x_2282) ;  /* 0x0000000000482947 */ /* 0x000fea0003800000 */
[----:B------:R-:W1:Y:S01]  /*b860*/  @!P0 LDS.128 R48, [R116+0x20400] ;  /* 0x0204000074308984 */ /* 0x000e620000000c00 */
[----:B------:R-:W2:Y:S01]  /*b870*/  @!P0 LDC.64 R54, c[0x0][0x2e8] ;  /* 0x0000ba00ff368b82 */ /* 0x000ea20000000a00 */
[----:B------:R-:W-:Y:S01]  /*b880*/  ULDC.64 UR4, c[0x0][0x208] ;  /* 0x0000820000047ab9 */ /* 0x000fe20000000a00 */
[----:B--2---:R-:W-:-:S04]  /*b890*/  @!P0 IADD3 R54, P2, P3, R52, R54, R37 ;  /* 0x0000003634368210 */ /* 0x004fc80007b5e025 */
[----:B------:R-:W-:-:S05]  /*b8a0*/  @!P0 IADD3.X R55, R57, R55, R104, P2, P3 ;  /* 0x0000003739378210 */ /* 0x000fca00017e6468 */
[----:B-1----:R1:W-:Y:S01]  /*b8b0*/  @!P0 STG.E.128 desc[UR4][R54.64], R48 ;  /* 0x0000003036008986 */ /* 0x0023e2000c101d04 */
[----:B------:R-:W-:Y:S05]  /*b8c0*/  @P1 BRA `(.L_x_2282) ;  /* 0x00000000002c1947 */ /* 0x000fea0003800000 */
[----:B------:R-:W-:Y:S01]  /*b8d0*/  ULDC.64 UR4, c[0x0][0x2e8] ;  /* 0x0000ba0000047ab9 */ /* 0x000fe20000000a00 */
[----:B-1----:R-:W-:Y:S01]  /*b8e0*/  IADD3 R48, R28, 0x40, RZ ;  /* 0x000000401c307810 */ /* 0x002fe20007ffe0ff */
[----:B------:R-:W-:Y:S01]  /*b8f0*/  ULDC.64 UR6, c[0x0][0x208] ;  /* 0x0000820000067ab9 */ /* 0x000fe20000000a00 */
        /* <DEDUP_REMOVED lines=8> */
.L_x_2282:
[----:B------:R-:W-:Y:S05]  /*b980*/  BSYNC B1 ;  /* 0x0000000000017941 */ /* 0x000fea0003800000 */
.L_x_2281:
[----:B-12---:R-:W-:Y:S01]  /*b990*/  VIADD R48, R228, 0x40 ;  /* 0x00000040e4307836 */ /* 0x006fe20000000000 */
[----:B------:R-:W-:Y:S04]  /*b9a0*/  BSSY B1, `(.L_x_2283) ;  /* 0x0000017000017945 */ /* 0x000fe80003800000 */
[----:B------:R-:W-:-:S13]  /*b9b0*/  ISETP.GE.AND P2, PT, R48, R117, PT ;  /* 0x000000753000720c */ /* 0x000fda0003f46270 */
[----:B------:R-:W-:Y:S05]  /*b9c0*/  @P2 BRA `(.L_x_2284) ;  /* 0x0000000000502947 */ /* 0x000fea0003800000 */
[----:B------:R-:W1:Y:S01]  /*b9d0*/  @!P0 LDS.128 R48, [R116+0x22400] ;  /* 0x0224000074308984 */ /* 0x000e620000000c00 */
[----:B------:R-:W2:Y:S01]  /*b9e0*/  @!P0 LDC.64 R54, c[0x0][0x2e8] ;  /* 0x0000ba00ff368b82 */ /* 0x000ea20000000a00 */
[----:B------:R-:W-:Y:S01]  /*b9f0*/  IADD3 R56, P2, R102, R52, RZ ;  /* 0x0000003466387210 */ /* 0x000fe20007f5e0ff */
[----:B------:R-:W-:-:S04]  /*ba00*/  ULDC.64 UR4, c[0x0][0x208] ;  /* 0x0000820000047ab9 */ /* 0x000fc80000000a00 */
[----:B------:R-:W-:Y:S01]  /*ba10*/  IMAD.X R59, R57, 0x1, R103, P2 ;  /* 0x00000001393b7824 */ /* 0x000fe200010e0667 */
[----:B--2---:R-:W-:-:S04]  /*ba20*/  @!P0 IADD3 R54, P2, P3, R56, R54, R37 ;  /* 0x0000003638368210 */ /* 0x004fc80007b5e025 */
[----:B------:R-:W-:-:S05]  /*ba30*/  @!P0 IADD3.X R55, R59, R55, R104, P2, P3 ;  /* 0x000000373b378210 */ /* 0x000fca00017e6468 */
[----:B-1----:R1:W-:Y:S01]  /*ba40*/  @!P0 STG.E.128 desc[UR4][R54.64], R48 ;  /* 0x0000003036008986 */ /* 0x0023e2000c101d04 */
[----:B------:R-:W-:Y:S05]  /*ba50*/  @P1 BRA `(.L_x_2284) ;  /* 0x00000000002c1947 */ /* 0x000fea0003800000 */
[----:B------:R-:W-:Y:S01]  /*ba60*/  ULDC.64 UR4, c[0x0][0x2e8] ;  /* 0x0000ba0000047ab9 */ /* 0x000fe20000000a00 */
[----:B-1----:R-:W-:Y:S01]  /*ba70*/  VIADD R48, R28, 0x40 ;  /* 0x000000401c307836 */ /* 0x002fe20000000000 */
[----:B------:R-:W-:Y:S01]  /*ba80*/  IADD3 R54, P2, P3, R41, UR4, R56 ;  /* 0x0000000429367c10 */ /* 0x000fe2000fb5e038 */
[----:B------:R-:W-:-:S03]  /*ba90*/  ULDC.64 UR6, c[0x0][0x208] ;  /* 0x0000820000067ab9 */ /* 0x000fc60000000a00 */
[----:B------:R-:W-:Y:S02]  /*baa0*/  IADD3.X R55, R106, UR5, R59, P2, P3 ;  /* 0x000000056a377c10 */ /* 0x000fe400097e643b */
[----:B------:R-:W-:-:S13]  /*bab0*/  LOP3.LUT P2, RZ, R229, 0x4, RZ, 0xc0, !PT ;  /* 0x00000004e5ff7812 */ /* 0x000fda000784c0ff */
[----:B------:R-:W-:-:S04]  /*bac0*/  @P2 VIADD R48, R28, 0xffffffc0 ;  /* 0xffffffc01c302836 */ /* 0x000fc80000000000 */
[----:B------:R-:W-:-:S04]  /*bad0*/  IMAD R49, R17, 0x7000, R48 ;  /* 0x0000700011317824 */ /* 0x000fc800078e0230 */
[----:B------:R-:W-:-:S06]  /*bae0*/  IMAD.IADD R49, R16, 0x1, R49 ;  /* 0x0000000110317824 */ /* 0x000fcc00078e0231 */
[----:B------:R-:W1:Y:S04]  /*baf0*/  LDS.128 R48, [R49+0x22400] ;  /* 0x0224000031307984 */ /* 0x000e680000000c00 */
[----:B-1----:R2:W-:Y:S02]  /*bb00*/  STG.E.128 desc[UR6][R54.64], R48 ;  /* 0x0000003036007986 */ /* 0x0025e4000c101d06 */
.L_x_2284:
[----:B------:R-:W-:Y:S05]  /*bb10*/  BSYNC B1 ;  /* 0x0000000000017941 */ /* 0x000fea0003800000 */
.L_x_2283:
[----:B-12---:R-:W-:Y:S01]  /*bb20*/  VIADD R48, R228, 0x80 ;  /* 0x00000080e4307836 */ /* 0x006fe20000000000 */
[----:B------:R-:W-:Y:S04]  /*bb30*/  BSSY B1, `(.L_x_2285) ;  /* 0x0000017000017945 */ /* 0x000fe80003800000 */
[----:B------:R-:W-:-:S13]  /*bb40*/  ISETP.GE.AND P2, PT, R48, R117, PT ;  /* 0x000000753000720c */ /* 0x000fda0003f46270 */
[----:B------:R-:W-:Y:S05]  /*bb50*/  @P2 BRA `(.L_x_2286) ;  /* 0x0000000000502947 */ /* 0x000fea0003800000 */
[----:B------:R-:W1:Y:S01]  /*bb60*/  @!P0 LDS.128 R48, [R116+0x24400] ;  /* 0x0244000074308984 */ /* 0x000e620000000c00 */
[----:B------:R-:W2:Y:S01]  /*bb70*/  @!P0 LDC.64 R54, c[0x0][0x2e8] ;  /* 0x0000ba00ff368b82 */ /* 0x000ea20000000a00 */
[----:B------:R-:W-:Y:S01]  /*bb80*/  LEA R56, P2, R40, R52, 0x7 ;  /* 0x0000003428387211 */ /* 0x000fe200078438ff */
[----:B------:R-:W-:-:S03]  /*bb90*/  ULDC.64 UR4, c[0x0][0x208] ;  /* 0x0000820000047ab9 */ /* 0x000fc60000000a00 */
[----:B------:R-:W-:Y:S02]  /*bba0*/  IADD3.X R59, R57, R26, RZ, P2, !PT ;  /* 0x0000001a393b7210 */ /* 0x000fe400017fe4ff */
        /* <DEDUP_REMOVED lines=15> */
.L_x_2286:
[----:B------:R-:W-:Y:S05]  /*bca0*/  BSYNC B1 ;  /* 0x0000000000017941 */ /* 0x000fea0003800000 */
.L_x_2285:
[----:B-12---:R-:W-:-:S05]  /*bcb0*/  VIADD R48, R228, 0xc0 ;  /* 0x000000c0e4307836 */ /* 0x006fca0000000000 */
[----:B------:R-:W-:-:S13]  /*bcc0*/  ISETP.GE.AND P2, PT, R48, R117, PT ;  /* 0x000000753000720c */ /* 0x000fda0003f46270 */
[----:B------:R-:W-:Y:S05]  /*bcd0*/  @P2 BRA `(.L_x_2254) ;  /* 0x0000000000602947 */ /* 0x000fea0003800000 */
[----:B------:R-:W1:Y:S01]  /*bce0*/  LDC.64 R50, c[0x0][0x300] ;  /* 0x0000c000ff327b82 */ /* 0x000e620000000a00 */
[----:B------:R-:W-:Y:S01]  /*bcf0*/  IMAD.MOV.U32 R54, RZ, RZ, R52 ;  /* 0x000000ffff367224 */ /* 0x000fe200078e0034 */
[----:B------:R-:W-:Y:S01]  /*bd00*/  ULDC.64 UR4, c[0x0][0x208] ;  /* 0x0000820000047ab9 */ /* 0x000fe20000000a00 */
[----:B------:R-:W-:-:S05]  /*bd10*/  IMAD.MOV.U32 R55, RZ, RZ, R57 ;  /* 0x000000ffff377224 */ /* 0x000fca00078e0039 */
        /* <DEDUP_REMOVED lines=15> */
[----:B------:R-:W-:-:S05]  /*be10*/  @P2 IADD3 R48, R28, -0x40, RZ ;  /* 0xffffffc01c302810 */ /* 0x000fca0007ffe0ff */
[----:B------:R-:W-:-:S04]  /*be20*/  IMAD R49, R17, 0x7000, R48 ;  /* 0x0000700011317824 */ /* 0x000fc800078e0230 */
[----:B------:R-:W-:-:S06]  /*be30*/  IMAD.IADD R49, R16, 0x1, R49 ;  /* 0x0000000110317824 */ /* 0x000fcc00078e0231 */
[----:B------:R-:W1:Y:S04]  /*be40*/  LDS.128 R48, [R49+0x26400] ;  /* 0x0264000031307984 */ /* 0x000e680000000c00 */
[----:B-1----:R2:W-:Y:S02]  /*be50*/  STG.E.128 desc[UR6][R54.64], R48 ;  /* 0x0000003036007986 */ /* 0x0025e4000c101d06 */
.L_x_2254:
[----:B------:R-:W-:Y:S05]  /*be60*/  BSYNC B0 ;  /* 0x0000000000007941 */ /* 0x000fea0003800000 */
.L_x_2216:
        /* <DEDUP_REMOVED lines=17> */
.L_x_2288:
[----:B------:R-:W-:Y:S05]  /*bf80*/  BSYNC B0 ;  /* 0x0000000000007941 */ /* 0x000fea0003800000 */
.L_x_2287:
[----:B------:R-:W2:Y:S01]  /*bf90*/  SYNCS.PHASECHK.TRANS64.TRYWAIT P3, [R108+URZ+0x2e8b0], R129 ;  /* 0x02e8b0816c0075a7 */ /* 0x000ea2000806017f */
[----:B------:R-:W-:Y:S01]  /*bfa0*/  ULDC.64 UR4, c[0x0][0x318] ;  /* 0x0000c60000047ab9 */ /* 0x000fe20000000a00 */
[----:B------:R-:W-:Y:S01]  /*bfb0*/  ULDC.64 UR60, c[0x0][0x328] ;  /* 0x0000ca00003c7ab9 */ /* 0x000fe20000000a00 */
[----:B------:R-:W-:Y:S01]  /*bfc0*/  IMAD.U32 R233, RZ, RZ, UR4 ;  /* 0x00000004ffe97e24 */ /* 0x000fe2000f8e00ff */
[----:B------:R-:W-:Y:S01]  /*bfd0*/  BSSY B0, `(.L_x_2289) ;  /* 0x0000003000007945 */ /* 0x000fe20003800000 */
[----:B------:R-:W-:-:S03]  /*bfe0*/  IMAD.U32 R232, RZ, RZ, UR5 ;  /* 0x00000005ffe87e24 */ /* 0x000fc6000f8e00ff */
[----:B--2---:R-:W-:Y:S05]  /*bff0*/  @!P3 BRA `(.L_x_2290) ;  /* 0x0000020400dcb947 */ /* 0x004fea0003800000 */
.L_x_2523:
[----:B------:R-:W-:Y:S05]  /*c000*/  BSYNC B0 ;  /* 0x0000000000007941 */ /* 0x000fea0003800000 */
.L_x_2289:
        /* <DEDUP_REMOVED lines=8> */
[----:B------:R-:W-:Y:S01]  /*c090*/  IMAD.MOV.U32 R49, RZ, RZ, R107 ;  /* 0x000000ffff317224 */ /* 0x000fe200078e006b */
[----:B------:R-:W-:Y:S01]  /*c0a0*/  R2UR UR5, R233 ;  /* 0x00000000e90572ca */ /* 0x000fe200000e0000 */
[----:B------:R-:W-:Y:S01]  /*c0b0*/  IMAD R51, R53, UR60, RZ ;  /* 0x0000003c35337c24 */ /* 0x000fe2000f8e02ff */
[----:B------:R-:W-:Y:S01]  /*c0c0*/  R2UR UR4, R232 ;  /* 0x00000000e80472ca */ /* 0x000fe200000e0000 */
[----:B------:R-:W-:-:S04]  /*c0d0*/  IMAD.WIDE.U32 R48, R52, UR60, R48 ;  /* 0x0000003c34307c25 */ /* 0x000fc8000f8e0030 */
[----:B------:R-:W-:-:S04]  /*c0e0*/  IMAD R51, R52, UR61, R51 ;  /* 0x0000003d34337c24 */ /* 0x000fc8000f8e0233 */
[----:B------:R-:W-:Y:S01]  /*c0f0*/  @!P3 LOP3.LUT P5, RZ, R229, 0x4, RZ, 0xc0, !PT ;  /* 0x00000004e5ffb812 */ /* 0x000fe200078ac0ff */
[----:B------:R-:W-:-:S03]  /*c100*/  @!P3 VIADD R56, R115, 0x40 ;  /* 0x000000407338b836 */ /* 0x000fc60000000000 */
[----:B------:R-:W-:Y:S02]  /*c110*/  @!P3 PLOP3.LUT P4, PT, P5, PT, PT, 0x80, 0x0 ;  /* 0x000000000000b81c */ /* 0x000fe40002f8f070 */
[----:B------:R-:W-:-:S04]  /*c120*/  IADD3 R54, P5, R48, UR5, RZ ;  /* 0x0000000530367c10 */ /* 0x000fc8000ffbe0ff */
[----:B------:R-:W-:Y:S01]  /*c130*/  IADD3.X R55, R49, UR4, R51, P5, !PT ;  /* 0x0000000431377c10 */ /* 0x000fe2000affe433 */
[----:B------:R-:W-:-:S06]  /*c140*/  ULDC.64 UR4, c[0x0][0x208] ;  /* 0x0000820000047ab9 */ /* 0x000fcc0000000a00 */
[----:B------:R-:W-:Y:S01]  /*c150*/  @P4 VIADD R56, R115, 0xffffffc0 ;  /* 0xffffffc073384836 */ /* 0x000fe20000000000 */
[----:B------:R-:W-:-:S04]  /*c160*/  ISETP.GE.AND P4, PT, R18, UR6, PT ;  /* 0x0000000612007c0c */ /* 0x000fc8000bf86270 */
[----:B------:R-:W-:-:S09]  /*c170*/  @!P3 IADD3 R56, R16, R56, RZ ;  /* 0x000000381038b210 */ /* 0x000fd20007ffe0ff */
[----:B------:R-:W1:Y:S04]  /*c180*/  @!P4 LDS.128 R48, [R116+0xe400] ;  /* 0x00e400007430c984 */ /* 0x000e680000000c00 */
[----:B-1----:R-:W-:Y:S04]  /*c190*/  @!P4 STG.E.128 desc[UR4][R54.64], R48 ;  /* 0x000000303600c986 */ /* 0x002fe8000c101d04 */
[----:B------:R-:W1:Y:S04]  /*c1a0*/  @!P3 LDS.128 R48, [R56+0xe400] ;  /* 0x00e400003830b984 */ /* 0x000e680000000c00 */
[----:B-1----:R3:W-:Y:S02]  /*c1b0*/  @!P3 STG.E.128 desc[UR4][R54.64+0x40], R48 ;  /* 0x000040303600b986 */ /* 0x0027e4000c101d04 */
.L_x_2292:
[----:B------:R-:W-:Y:S05]  /*c1c0*/  BSYNC B0 ;  /* 0x0000000000007941 */ /* 0x000fea0003800000 */
.L_x_2291:
[----:B-1-3--:R-:W-:Y:S01]  /*c1d0*/  VIADD R48, R228, 0x40 ;  /* 0x00000040e4307836 */ /* 0x00afe20000000000 */
[----:B------:R-:W-:Y:S04]  /*c1e0*/  BSSY B0, `(.L_x_2293) ;  /* 0x000001c000007945 */ /* 0x000fe80003800000 */
[----:B------:R-:W-:-:S13]  /*c1f0*/  ISETP.GE.AND P3, PT, R48, R117, PT ;  /* 0x000000753000720c */ /* 0x000fda0003f66270 */
[----:B------:R-:W-:Y:S05]  /*c200*/  @P3 BRA `(.L_x_2294) ;  /* 0x0000000000643947 */ /* 0x000fea0003800000 */
[----:B------:R-:W-:Y:S01]  /*c210*/  ULDC UR6, c[0x0][0x2f4] ;  /* 0x0000bd0000067ab9 */ /* 0x000fe20000000800 */
[----:B------:R-:W-:Y:S01]  /*c220*/  PLOP3.LUT P4, PT, PT, PT, PT, 0x8, 0x0 ;  /* 0x000000000000781c */ /* 0x000fe20003f8e170 */
[----:B------:R-:W-:Y:S01]  /*c230*/  IMAD.MOV.U32 R48, RZ, RZ, R44 ;  /* 0x000000ffff307224 */ /* 0x000fe200078e002c */
[----:B------:R-:W-:Y:S01]  /*c240*/  ISETP.GE.AND P3, PT, R4, UR6, PT ;  /* 0x0000000604007c0c */ /* 0x000fe2000bf66270 */
[----:B------:R-:W-:Y:S01]  /*c250*/  IMAD.MOV.U32 R49, RZ, RZ, R107 ;  /* 0x000000ffff317224 */ /* 0x000fe200078e006b */
[----:B------:R-:W-:Y:S02]  /*c260*/  R2UR UR4, R233 ;  /* 0x00000000e90472ca */ /* 0x000fe400000e0000 */
[----:B------:R-:W-:-:S09]  /*c270*/  R2UR UR7, R232 ;  /* 0x00000000e80772ca */ /* 0x000fd200000e0000 */
        /* <DEDUP_REMOVED lines=9> */
[----:B------:R-:W-:Y:S01]  /*c310*/  IMAD R51, R51, UR61, R50 ;  /* 0x0000003d33337c24 */ /* 0x000fe2000f8e0232 */
[----:B------:R-:W-:Y:S01]  /*c320*/  ULDC.64 UR4, c[0x0][0x208] ;  /* 0x0000820000047ab9 */ /* 0x000fe20000000a00 */
[----:B------:R-:W-:-:S03]  /*c330*/  @!P3 IMAD.IADD R56, R16, 0x1, R56 ;  /* 0x000000011038b824 */ /* 0x000fc600078e0238 */
[----:B------:R-:W-:Y:S02]  /*c340*/  IADD3.X R55, R49, UR7, R51, P4, !PT ;  /* 0x0000000731377c10 */ /* 0x000fe4000a7fe433 */
[----:B------:R-:W-:-:S13]  /*c350*/  ISETP.GE.AND P4, PT, R18, UR6, PT ;  /* 0x0000000612007c0c */ /* 0x000fda000bf86270 */
[----:B------:R-:W1:Y:S04]  /*c360*/  @!P4 LDS.128 R48, [R116+0x10400] ;  /* 0x010400007430c984 */ /* 0x000e680000000c00 */
[----:B-1----:R-:W-:Y:S04]  /*c370*/  @!P4 STG.E.128 desc[UR4][R54.64], R48 ;  /* 0x000000303600c986 */ /* 0x002fe8000c101d04 */
[----:B------:R-:W1:Y:S04]  /*c380*/  @!P3 LDS.128 R48, [R56+0x10400] ;  /* 0x010400003830b984 */ /* 0x000e680000000c00 */
[----:B-1----:R1:W-:Y:S02]  /*c390*/  @!P3 STG.E.128 desc[UR4][R54.64+0x40], R48 ;  /* 0x000040303600b986 */ /* 0x0023e4000c101d04 */
.L_x_2294:
[----:B------:R-:W-:Y:S05]  /*c3a0*/  BSYNC B0 ;  /* 0x0000000000007941 */ /* 0x000fea0003800000 */
.L_x_2293:
        /* <DEDUP_REMOVED lines=29> */
.L_x_2296:
[----:B------:R-:W-:Y:S05]  /*c580*/  BSYNC B0 ;  /* 0x0000000000007941 */ /* 0x000fea0003800000 */
.L_x_2295:
        /* <DEDUP_REMOVED lines=17> */
[----:B------:R-:W-:Y:S01]  /*c6a0*/  IMAD R52, R52, UR60, RZ ;  /* 0x0000003c34347c24 */ /* 0x000fe2000f8e02ff */
[----:B------:R-:W-:-:S03]  /*c6b0*/  @P4 IADD3 R54, R115, -0x40, RZ ;  /* 0xffffffc073364810 */ /* 0x000fc60007ffe0ff */
[----:B------:R-:W-:Y:S01]  /*c6c0*/  IMAD R51, R51, UR61, R52 ;  /* 0x0000003d33337c24 */ /* 0x000fe2000f8e0234 */
[----:B------:R-:W-:Y:S01]  /*c6d0*/  IADD3 R52, P4, R48, UR4, RZ ;  /* 0x0000000430347c10 */ /* 0x000fe2000ff9e0ff */
[----:B------:R-:W-:Y:S01]  /*c6e0*/  @!P3 IMAD.IADD R54, R16, 0x1, R54 ;  /* 0x000000011036b824 */ /* 0x000fe200078e0236 */
[----:B------:R-:W-:Y:S02]  /*c6f0*/  ULDC.64 UR4, c[0x0][0x208] ;  /* 0x0000820000047ab9 */ /* 0x000fe40000000a00 */
[----:B------:R-:W-:Y:S02]  /*c700*/  IADD3.X R53, R49, UR7, R51, P4, !PT ;  /* 0x0000000731357c10 */ /* 0x000fe4000a7fe433 */
[----:B------:R-:W-:-:S13]  /*c710*/  ISETP.GE.AND P4, PT, R18, UR6, PT ;  /* 0x0000000612007c0c */ /* 0x000fda000bf86270 */
[----:B------:R-:W1:Y:S04]  /*c720*/  @!P4 LDS.128 R48, [R116+0x14400] ;  /* 0x014400007430c984 */ /* 0x000e680000000c00 */
[----:B-1----:R-:W-:Y:S04]  /*c730*/  @!P4 STG.E.128 desc[UR4][R52.64], R48 ;  /* 0x000000303400c986 */ /* 0x002fe8000c101d04 */
[----:B------:R-:W1:Y:S04]  /*c740*/  @!P3 LDS.128 R48, [R54+0x14400] ;  /* 0x014400003630b984 */ /* 0x000e680000000c00 */
[----:B-1----:R1:W-:Y:S02]  /*c750*/  @!P3 STG.E.128 desc[UR4][R52.64+0x40], R48 ;  /* 0x000040303400b986 */ /* 0x0023e4000c101d04 */
.L_x_2298:
[----:B------:R-:W-:Y:S05]  /*c760*/  BSYNC B0 ;  /* 0x0000000000007941 */ /* 0x000fea0003800000 */
.L_x_2297:
[----:B-1----:R-:W3:Y:S01]  /*c770*/  LDL.LU R49, [R1] ;  /* 0x0000000001317983 */ /* 0x002ee20000300800 */
[----:B0-2---:R-:W-:Y:S01]  /*c780*/  @!P2 VIADD R108, R108, 0x2e8c0 ;  /* 0x0002e8c06c6ca836 */ /* 0x005fe20000000000 */
[----:B------:R-:W-:Y:S01]  /*c790*/  ISETP.NE.AND P3, PT, R109, RZ, PT ;  /* 0x000000ff6d00720c */ /* 0x000fe20003f65270 */
[----:B------:R-:W-:Y:S01]  /*c7a0*/  VIADD R17, R17, 0x1 ;  /* 0x0000000111117836 */ /* 0x000fe20000000000 */
[----:B------:R-:W-:Y:S01]  /*c7b0*/  @!PT LDS RZ, [RZ] ;  /* 0x00000000fffff984 */ /* 0x000fe20000000800 */
[----:B------:R-:W-:Y:S01]  /*c7c0*/  @!PT LDS RZ, [RZ] ;  /* 0x00000000fffff984 */ /* 0x000fe20000000800 */
[----:B------:R-:W-:Y:S01]  /*c7d0*/  @!PT LDS RZ, [RZ] ;  /* 0x00000000fffff984 */ /* 0x000fe20000000800 */
[----:B------:R-:W-:Y:S01]  /*c7e0*/  @!PT LDS RZ, [RZ] ;  /* 0x00000000fffff984 */ /* 0x000fe20000000800 */
[----:B------:R0:W-:Y:S06]  /*c7f0*/  MEMBAR.ALL.CTA ;  /* 0x0000000000007992 */ /* 0x0001ec0000008000 */
[----:B0-----:R-:W0:Y:S01]  /*c800*/  FENCE.VIEW.ASYNC.S ;  /* 0x00000000000073c6 */ /* 0x001e220000000000 */
[----:B------:R-:W-:Y:S01]  /*c810*/  @!P2 PRMT R108, RZ, 0x654, R108 ;  /* 0x00000654ff6ca816 */ /* 0x000fe2000000006c */
[----:B0-----:R0:W-:Y:S06]  /*c820*/  BAR.SYNC.DEFER_BLOCKING R136, 0x80 ;  /* 0x000200880000751d */ /* 0x0011ec0000010000 */
[----:B------:R0:W-:Y:S01]  /*c830*/  @!P2 SYNCS.ARRIVE.TRANS64.RED.A1T0 RZ, [R108+URZ], RZ ;  /* 0x000000ff6cffa9a7 */ /* 0x0001e2000810043f */
[----:B------:R-:W-:-:S04]  /*c840*/  ISETP.NE.AND P2, PT, R17, 0x2, PT ;  /* 0x000000021100780c */ /* 0x000fc80003f45270 */
[----:B------:R-:W-:Y:S02]  /*c850*/  SEL R48, RZ, 0x1, P2 ;  /* 0x00000001ff307807 */ /* 0x000fe40001000000 */
[----:B------:R-:W-:Y:S02]  /*c860*/  SEL R17, R17, RZ, P2 ;  /* 0x000000ff11117207 */ /* 0x000fe40001000000 */
[----:B---3--:R-:W-:-:S05]  /*c870*/  LOP3.LUT R49, R49, R48, RZ, 0x3c, !PT ;  /* 0x0000003031317212 */ /* 0x008fca00078e3cff */
[----:B------:R0:W-:Y:S01]  /*c880*/  STL [R1], R49 ;  /* 0x0000003101007387 */ /* 0x0001e20000100800 */
[----:B------:R-:W-:Y:S05]  /*c890*/  @P3 BRA `(.L_x_2299) ;  /* 0xffffff5c00f83947 */ /* 0x000fea000383ffff */
[----:B0-----:R-:W0:Y:S01]  /*c8a0*/  S2R R49, SR_TID.X ;  /* 0x0000000000317919 */ /* 0x001e220000002100 */
[----:B------:R-:W-:Y:S02]  /*c8b0*/  PLOP3.LUT P0, PT, PT, PT, PT, 0x8, 0x0 ;  /* 0x000000000000781c */ /* 0x000fe40003f0e170 */
[----:B0-----:R-:W-:-:S04]  /*c8c0*/  SHF.R.U32.HI R49, RZ, 0x7, R49 ;  /* 0x00000007ff317819 */ /* 0x001fc80000011631 */
[----:B------:R-:W-:-:S13]  /*c8d0*/  ISETP.NE.AND P3, PT, R49, 0x1, PT ;  /* 0x000000013100780c */ /* 0x000fda0003f65270 */
[----:B------:R-:W-:Y:S06]  /*c8e0*/  @!P3 BAR.ARV 0x9, 0x100 ;  /* 0x024400000000bb1d */ /* 0x000fec0000002000 */
.L_x_2211:
[----:B------:R-:W2:Y:S01]  /*c8f0*/  LDL R2, [R1+0x50] ;  /* 0x0000500001027983 */ /* 0x000ea20000100800 */
[----:B------:R-:W0:Y:S01]  /*c900*/  LDC R0, c[0x0][0x448] ;  /* 0x00011200ff007b82 */ /* 0x000e220000000800 */
[----:B------:R-:W-:Y:S02]  /*c910*/  CS2R R88, SRZ ;  /* 0x0000000000587805 */ /* 0x000fe4000001ff00 */
[----:B------:R-:W-:Y:S02]  /*c920*/  CS2R R90, SRZ ;  /* 0x00000000005a7805 */ /* 0x000fe4000001ff00 */
[----:B------:R-:W-:Y:S02]  /*c930*/  CS2R R86, SRZ ;  /* 0x0000000000567805 */ /* 0x000fe4000001ff00 */
[----:B------:R-:W-:Y:S02]  /*c940*/  CS2R R6, SRZ ;  /* 0x0000000000067805 */ /* 0x000fe4000001ff00 */
[----:B------:R-:W-:-:S02]  /*c950*/  CS2R R84, SRZ ;  /* 0x0000000000547805 */ /* 0x000fc4000001ff00 */
[----:B------:R-:W-:Y:S02]  /*c960*/  CS2R R8, SRZ ;  /* 0x0000000000087805 */ /* 0x000fe4000001ff00 */
[----:B------:R-:W-:Y:S02]  /*c970*/  CS2R R4, SRZ ;  /* 0x0000000000047805 */ /* 0x000fe4000001ff00 */
[----:B------:R-:W-:Y:S02]  /*c980*/  MOV R75, RZ ;  /* 0x000000ff004b7202 */ /* 0x000fe40000000f00 */
[----:B------:R-:W-:Y:S02]  /*c990*/  CS2R R76, SRZ ;  /* 0x00000000004c7805 */ /* 0x000fe4000001ff00 */
[----:B------:R-:W-:Y:S01]  /*c9a0*/  CS2R R10, SRZ ;  /* 0x00000000000a7805 */ /* 0x000fe2000001ff00 */
[----:B------:R-:W-:Y:S01]  /*c9b0*/  IMAD.MOV.U32 R78, RZ, RZ, RZ ;  /* 0x000000ffff4e7224 */ /* 0x000fe200078e00ff */
        /* <DEDUP_REMOVED lines=12> */
[----:B0-----:R-:W-:-:S02]  /*ca80*/  ISETP.NE.AND P1, PT, R0, 0x1, PT ;  /* 0x000000010000780c */ /* 0x001fc40003f25270 */
[----:B------:R-:W-:Y:S02]  /*ca90*/  CS2R R46, SRZ ;  /* 0x00000000002e7805 */ /* 0x000fe4000001ff00 */
[----:B-1----:R-:W-:Y:S02]  /*caa0*/  CS2R R30, SRZ ;  /* 0x00000000001e7805 */ /* 0x002fe4000001ff00 */
[----:B------:R-:W-:Y:S02]  /*cab0*/  CS2R R44, SRZ ;  /* 0x00000000002c7805 */ /* 0x000fe4000001ff00 */
[----:B------:R-:W-:Y:S02]  /*cac0*/  CS2R R32, SRZ ;  /* 0x0000000000207805 */ /* 0x000fe4000001ff00 */
[----:B------:R-:W-:Y:S01]  /*cad0*/  CS2R R38, SRZ ;  /* 0x0000000000267805 */ /* 0x000fe2000001ff00 */
[----:B------:R-:W-:Y:S01]  /*cae0*/  IMAD.MOV.U32 R34, RZ, RZ, RZ ;  /* 0x000000ffff227224 */ /* 0x000fe200078e00ff */
[----:B------:R-:W-:-:S02]  /*caf0*/  CS2R R36, SRZ ;  /* 0x0000000000247805 */ /* 0x000fc4000001ff00 */
[----:B------:R-:W-:Y:S02]  /*cb00*/  CS2R R40, SRZ ;  /* 0x0000000000287805 */ /* 0x000fe4000001ff00 */
[----:B------:R-:W-:Y:S02]  /*cb10*/  CS2R R48, SRZ ;  /* 0x0000000000307805 */ /* 0x000fe4000001ff00 */
[----:B------:R-:W-:Y:S01]  /*cb20*/  CS2R R92, SRZ ;  /* 0x00000000005c7805 */ /* 0x000fe2000001ff00 */
[----:B------:R-:W-:Y:S01]  /*cb30*/  IMAD.MOV.U32 R57, RZ, RZ, RZ ;  /* 0x000000ffff397224 */ /* 0x000fe200078e00ff */
[----:B------:R-:W0:Y:S08]  /*cb40*/  @P1 LDC R3, c[0x0][0x44c] ;  /* 0x00011300ff031b82 */ /* 0x000e300000000800 */
[----:B------:R-:W1:Y:S01]  /*cb50*/  @P1 LDC R0, c[0x0][0x450] ;  /* 0x00011400ff001b82 */ /* 0x000e620000000800 */
[----:B--2---:R-:W-:-:S04]  /*cb60*/  VIADD R2, R2, 0x7f ;  /* 0x0000007f02027836 */ /* 0x004fc80000000000 */
[----:B0-----:R-:W-:-:S05]  /*cb70*/  @P1 IMAD.HI.U32 R3, R2, R3, RZ ;  /* 0x0000000302031227 */ /* 0x001fca00078e00ff */
[----:B-1----:R-:W-:Y:S02]  /*cb80*/  @P1 SHF.R.U32.HI R2, RZ, R0, R3 ;  /* 0x00000000ff021219 */ /* 0x002fe40000011603 */
[----:B------:R-:W-:-:S03]  /*cb90*/  PLOP3.LUT P1, PT, PT, PT, PT, 0x80, 0x0 ;  /* 0x000000000000781c */ /* 0x000fc60003f2f070 */
[----:B------:R-:W-:Y:S02]  /*cba0*/  IMAD.IADD R3, R137, 0x1, R2 ;  /* 0x0000000189037824 */ /* 0x000fe400078e0202 */
[----:B------:R-:W-:-:S04]  /*cbb0*/  IMAD.MOV.U32 R2, RZ, RZ, RZ ;  /* 0x000000ffff027224 */ /* 0x000fc800078e00ff */
[----:B------:R-:W-:-:S05]  /*cbc0*/  IMAD.HI R2, R3, -0x6db6db6d, R2 ;  /* 0x9249249303027827 */ /* 0x000fca00078e0202 */
[----:B------:R-:W-:-:S04]  /*cbd0*/  SHF.R.U32.HI R3, RZ, 0x1f, R2 ;  /* 0x0000001fff037819 */ /* 0x000fc80000011602 */
[----:B------:R-:W-:-:S04]  /*cbe0*/  LEA.HI.SX32 R3, R2, R3, 0x19 ;  /* 0x0000000302037211 */ /* 0x000fc800078fcaff */
[----:B------:R-:W-:-:S04]  /*cbf0*/  VIMNMX R138, R138, R3, PT ;  /* 0x000000038a8a7248 */ /* 0x000fc80003fe0100 */
[----:B------:R-:W-:Y:S01]  /*cc00*/  ISETP.GE.AND P2, PT, R138, 0x1, PT ;  /* 0x000000018a00780c */ /* 0x000fe20003f46270 */
[----:B------:R-:W-:-:S12]  /*cc10*/  @P0 BRA `(.L_x_2300) ;  /* 0x00000000000c0947 */ /* 0x000fd80003800000 */
[----:B------:R-:W0:Y:S01]  /*cc20*/  FENCE.VIEW.ASYNC.G ;  /* 0x00000000000073c6 */ /* 0x000e220000000100 */
[----:B------:R-:W-:Y:S05]  /*cc30*/  WARPSYNC.ALL ;  /* 0x0000000000007948 */ /* 0x000fea0003800000 */
[----:B0-----:R-:W-:Y:S06]  /*cc40*/  BAR.ARV 0xc, 0x180 ;  /* 0x0306000000007b1d */ /* 0x001fec0000002000 */
.L_x_2300:
[----:B------:R-:W-:Y:S01]  /*cc50*/  CS2R R94, SRZ ;  /* 0x00000000005e7805 */ /* 0x000fe2000001ff00 */
        /* <DEDUP_REMOVED lines=10> */
.L_x_2526:
[----:B------:R-:W0:Y:S01]  /*cd00*/  LDL R2, [R1+0x44] ;  /* 0x0000440001027983 */ /* 0x000e220000100800 */
[----:B------:R-:W-:Y:S01]  /*cd10*/  VIADD R25, R16, 0x1c400 ;  /* 0x0001c40010197836 */ /* 0x000fe20000000000 */
[----:B------:R-:W-:Y:S04]  /*cd20*/  BSSY B6, `(.L_x_2303) ;  /* 0x0000019000067945 */ /* 0x000fe80003800000 */
[----:B------:R-:W-:Y:S02]  /*cd30*/  LOP3.LUT P0, RZ, R25, 0x9f, RZ, 0xc0, !PT ;  /* 0x0000009f19ff7812 */ /* 0x000fe4000780c0ff */
[----:B0-----:R-:W-:-:S04]  /*cd40*/  LEA.HI R0, R2, R2, RZ, 0x1 ;  /* 0x0000000202007211 */ /* 0x001fc800078f08ff */
[----:B------:R-:W-:-:S05]  /*cd50*/  LOP3.LUT R0, R0, 0x1e, RZ, 0xc0, !PT ;  /* 0x0000001e00007812 */ /* 0x000fca00078ec0ff */
        /* <DEDUP_REMOVED lines=10> */
[----:B------:R-:W-:Y:S01]  /*ce00*/  MOV R5, UR5 ;  /* 0x0000000500057c02 */ /* 0x000fe20008000f00 */
        /* <DEDUP_REMOVED lines=10> */
.L_x_2304:
[----:B------:R-:W-:Y:S05]  /*ceb0*/  BSYNC B6 ;  /* 0x0000000000067941 */ /* 0x000fea0003800000 */
.L_x_2303:
[----:B------:R-:W2:Y:S01]  /*cec0*/  LDL R2, [R1+0x9c] ;  /* 0x00009c0001027983 */ /* 0x000ea20000100800 */
[----:B------:R-:W-:Y:S01]  /*ced0*/  ULDC.64 UR4, c[0x0][0x990] ;  /* 0x0002640000047ab9 */ /* 0x000fe20000000a00 */
[----:B------:R-:W-:Y:S02]  /*cee0*/  ULDC.64 UR6, c[0x0][0x998] ;  /* 0x0002660000067ab9 */ /* 0x000fe40000000a00 */
[----:B------:R-:W3:Y:S04]  /*cef0*/  LDL R21, [R1+0x88] ;  /* 0x0000880001157983 */ /* 0x000ee80000100800 */
[----:B------:R-:W4:Y:S01]  /*cf00*/  LDL R20, [R1+0x68] ;  /* 0x0000680001147983 */ /* 0x000f220000100800 */
[----:B------:R-:W-:Y:S01]  /*cf10*/  ISETP.NE.U32.AND P0, PT, RZ, UR4, PT ;  /* 0x00000004ff007c0c */ /* 0x000fe2000bf05070 */
[----:B------:R-:W-:Y:S01]  /*cf20*/  ULDC.64 UR8, c[0x0][0x208] ;  /* 0x0000820000087ab9 */ /* 0x000fe20000000a00 */
        /* <DEDUP_REMOVED lines=12> */
[----:B------:R-:W-:Y:S02]  /*cff0*/  @P1 IMAD R9, R21, R9, R4 ;  /* 0x0000000915091224 */ /* 0x000fe400078e0204 */
[----:B------:R-:W-:Y:S01]  /*d000*/  @P0 IMAD.IADD R3, R3, 0x1, R7 ;  /* 0x0000000103030824 */ /* 0x000fe200078e0207 */
[----:B------:R-:W-:Y:S01]  /*d010*/  @P1 SHF.R.S32.HI R7, RZ, 0x1f, R20 ;  /* 0x0000001fff071819 */ /* 0x000fe20000011414 */
[----:B------:R-:W-:-:S04]  /*d020*/  @P1 IMAD.WIDE.U32 R4, R21, R8, RZ ;  /* 0x0000000815041225 */ /* 0x000fc800078e00ff */
[----:B-1----:R-:W-:Y:S01]  /*d030*/  @P0 IMAD R0, R15, R10, RZ ;  /* 0x0000000a0f000224 */ /* 0x002fe200078e02ff */
[----:B------:R-:W-:Y:S01]  /*d040*/  @P1 IADD3 R5, R5, R9, RZ ;  /* 0x0000000905051210 */ /* 0x000fe20007ffe0ff */
[----:B------:R-:W-:Y:S02]  /*d050*/  @P1 IMAD R6, R7, R12, RZ ;  /* 0x0000000c07061224 */ /* 0x000fe400078e02ff */
[C---:B------:R-:W-:Y:S02]  /*d060*/  @P0 IMAD R9, R20.reuse, R11, R0 ;  /* 0x0000000b14090224 */ /* 0x040fe400078e0200 */
        /* <DEDUP_REMOVED lines=31> */
.L_x_2308:
[----:B-1----:R1:W2:Y:S02]  /*d260*/  SYNCS.PHASECHK.TRANS64.TRYWAIT P0, [R16+URZ+0x2e800], R3 ;  /* 0x02e80003100075a7 */ /* 0x0022a4000800017f */
[----:B--2---:R-:W-:Y:S05]  /*d270*/  @!P0 NANOSLEEP.SYNCS 0x989680 ;  /* 0x009896800000895d */ /* 0x004fea0003900000 */
[----:B------:R-:W2:Y:S02]  /*d280*/  @!P0 SYNCS.PHASECHK.TRANS64 P0, [R16+URZ+0x2e800], R3 ;  /* 0x02e80003100085a7 */ /* 0x000ea4000800007f */
[----:B--2---:R-:W-:Y:S05]  /*d290*/  @!P0 BRA `(.L_x_2308) ;  /* 0xfffffffc00f08947 */ /* 0x004fea000383ffff */
.L_x_2307:
[----:B------:R-:W-:Y:S05]  /*d2a0*/  BSYNC B0 ;  /* 0x0000000000007941 */ /* 0x000fea0003800000 */
.L_x_2306:
[----:B------:R-:W-:Y:S05]  /*d2b0*/  BRA `(.L_x_2309) ;  /* 0x00000050004c7947 */ /* 0x000fea0003800000 */
.L_x_2305:
        /* <DEDUP_REMOVED lines=30> */
.L_x_2311:
[----:B------:R-:W-:Y:S05]  /*d4a0*/  BSYNC B6 ;  /* 0x0000000000067941 */ /* 0x000fea0003800000 */
.L_x_2310:
[----:B------:R-:W2:Y:S01]  /*d4b0*/  LDL R38, [R1+0x50] ;  /* 0x0000500001267983 */ /* 0x000ea20000100800 */
[----:B------:R-:W-:Y:S01]  /*d4c0*/  ULDC.U8 UR4, c[0x0][0x410] ;  /* 0x0001040000047ab9 */ /* 0x000fe20000000000 */
[----:B------:R-:W-:Y:S01]  /*d4d0*/  BSSY B0, `(.L_x_2312) ;  /* 0x00004e9000007945 */ /* 0x000fe20003800000 */
[----:B------:R-:W-:Y:S01]  /*d4e0*/  ISETP.NE.AND P0, PT, RZ, UR4, PT ;  /* 0x00000004ff007c0c */ /* 0x000fe2000bf05270 */
[----:B--2---:R-:W-:-:S12]  /*d4f0*/  IMAD.IADD R41, R228, 0x1, R38 ;  /* 0x00000001e4297824 */ /* 0x004fd800078e0226 */
[----:B------:R-:W-:Y:S05]  /*d500*/  @!P0 BRA `(.L_x_2313) ;  /* 0x0000002400ec8947 */ /* 0x000fea0003800000 */
[----:B------:R-:W0:Y:S01]  /*d510*/  LDC R37, c[0x0][0x448] ;  /* 0x00011200ff257b82 */ /* 0x000e220000000800 */
[----:B------:R-:W1:Y:S01]  /*d520*/  S2R R20, SR_TID.X ;  /* 0x0000000000147919 */ /* 0x000e620000002100 */
[----:B------:R-:W-:Y:S01]  /*d530*/  ULDC.64 UR4, c[0x0][0x3f8] ;  /* 0x0000fe0000047ab9 */ /* 0x000fe20000000a00 */
[----:B------:R-:W-:Y:S01]  /*d540*/  IMAD.MOV.U32 R4, RZ, RZ, R24 ;  /* 0x000000ffff047224 */ /* 0x000fe200078e0018 */
[----:B------:R-:W-:Y:S01]  /*d550*/  ULDC.64 UR6, c[0x0][0x408] ;  /* 0x0001020000067ab9 */ /* 0x000fe20000000a00 */
[----:B------:R-:W-:Y:S01]  /*d560*/  IMAD.MOV.U32 R8, RZ, RZ, R26 ;  /* 0x000000ffff087224 */ /* 0x000fe200078e001a */
[----:B------:R-:W-:Y:S01]  /*d570*/  ULDC.64 UR8, c[0x0][0x400] ;  /* 0x0001000000087ab9 */ /* 0x000fe20000000a00 */
[----:B------:R-:W-:Y:S01]  /*d580*/  IMAD.MOV.U32 R9, RZ, RZ, R31 ;  /* 0x000000ffff097224 */ /* 0x000fe200078e001f */
[----:B0-----:R-:W-:Y:S02]  /*d590*/  ISETP.NE.AND P0, PT, R37, 0x1, PT ;  /* 0x000000012500780c */ /* 0x001fe40003f05270 */
[----:B-1----:R-:W-:-:S11]  /*d5a0*/  IADD3 R21, R20, -0x80, RZ ;  /* 0xffffff8014157810 */ /* 0x002fd60007ffe0ff */
[----:B------:R-:W0:Y:S01]  /*d5b0*/  @P0 LDC R0, c[0x0][0x44c] ;  /* 0x00011300ff000b82 */ /* 0x000e220000000800 */
[----:B------:R-:W-:-:S04]  /*d5c0*/  SHF.R.S32.HI R20, RZ, 0x1f, R21 ;  /* 0x0000001fff147819 */ /* 0x000fc80000011415 */
[----:B------:R-:W-:-:S03]  /*d5d0*/  LEA.HI R20, R20, R21, RZ, 0x2 ;  /* 0x0000001514147211 */ /* 0x000fc600078f10ff */
[----:B------:R-:W1:Y:S01]  /*d5e0*/  @P0 LDC R5, c[0x0][0x450] ;  /* 0x00011400ff050b82 */ /* 0x000e620000000800 */
[----:B------:R-:W-:-:S05]  /*d5f0*/  LOP3.LUT R20, R20, 0xfffffffc, RZ, 0xc0, !PT ;  /* 0xfffffffc14147812 */ /* 0x000fca00078ec0ff */
[----:B------:R-:W-:-:S04]  /*d600*/  IMAD.IADD R20, R21, 0x1, -R20 ;  /* 0x0000000115147824 */ /* 0x000fc800078e0a14 */
[----:B------:R-:W-:-:S04]  /*d610*/  IMAD R3, R20, 0x40, R41 ;  /* 0x0000004014037824 */ /* 0x000fc800078e0229 */
[----:B0-----:R-:W-:-:S05]  /*d620*/  @P0 IMAD.HI.U32 R0, R3, R0, RZ ;  /* 0x0000000003000227 */ /* 0x001fca00078e00ff */
[----:B-1----:R-:W-:Y:S01]  /*d630*/  @P0 SHF.R.U32.HI R3, RZ, R5, R0 ;  /* 0x00000005ff030219 */ /* 0x002fe20000011600 */
[----:B------:R-:W-:-:S03]  /*d640*/  IMAD.MOV.U32 R5, RZ, RZ, R29 ;  /* 0x000000ffff057224 */ /* 0x000fc600078e001d */
[----:B------:R-:W-:Y:S01]  /*d650*/  SHF.R.S32.HI R0, RZ, 0x1f, R3 ;  /* 0x0000001fff007819 */ /* 0x000fe20000011403 */
[----:B------:R-:W-:-:S04]  /*d660*/  IMAD.WIDE.U32 R4, R3, UR4, R4 ;  /* 0x0000000403047c25 */ /* 0x000fc8000f8e0004 */
[----:B------:R-:W-:Y:S02]  /*d670*/  IMAD R6, R0, UR4, RZ ;  /* 0x0000000400067c24 */ /* 0x000fe4000f8e02ff */
[----:B------:R-:W-:-:S04]  /*d680*/  IMAD.WIDE.U32 R8, R3, UR6, R8 ;  /* 0x0000000603087c25 */ /* 0x000fc8000f8e0008 */
[C---:B------:R-:W-:Y:S01]  /*d690*/  IMAD R7, R3.reuse, UR5, R6 ;  /* 0x0000000503077c24 */ /* 0x040fe2000f8e0206 */
[----:B------:R-:W-:Y:S01]  /*d6a0*/  ULDC.64 UR4, c[0x0][0x3e8] ;  /* 0x0000fa0000047ab9 */ /* 0x000fe20000000a00 */
[----:B------:R-:W-:Y:S01]  /*d6b0*/  IMAD R6, R0, UR6, RZ ;  /* 0x0000000600067c24 */ /* 0x000fe2000f8e02ff */
[----:B------:R-:W-:Y:S01]  /*d6c0*/  IADD3 R0, P0, R4, UR4, RZ ;  /* 0x0000000404007c10 */ /* 0x000fe2000ff1e0ff */
[----:B------:R-:W-:Y:S02]  /*d6d0*/  UMOV UR4, 0xffffffff ;  /* 0xffffffff00047882 */ /* 0x000fe40000000000 */
[----:B------:R-:W-:Y:S01]  /*d6e0*/  IMAD R3, R3, UR7, R6 ;  /* 0x0000000703037c24 */ /* 0x000fe2000f8e0206 */
[----:B------:R-:W-:Y:S02]  /*d6f0*/  IADD3 R6, P1, R8, UR8, RZ ;  /* 0x0000000808067c10 */ /* 0x000fe4000ff3e0ff */
[----:B------:R-:W-:Y:S02]  /*d700*/  IADD3.X R4, R5, UR5, R7, P0, !PT ;  /* 0x0000000505047c10 */ /* 0x000fe400087fe407 */
[----:B------:R-:W-:Y:S01]  /*d710*/  IADD3.X R8, R9, UR9, R3, P1, !PT ;  /* 0x0000000909087c10 */ /* 0x000fe20008ffe403 */
[----:B------:R-:W-:Y:S08]  /*d720*/  BRA.DIV UR4, `(.L_x_2314) ;  /* 0x000001f204647947 */ /* 0x000ff0000b800000 */
[----:B------:R0:W1:Y:S04]  /*d730*/  SHFL.IDX PT, R3, R4, RZ, 0x1c1f ;  /* 0x001c1fff04037589 */ /* 0x00006800000e0000 */
[----:B------:R0:W2:Y:S04]  /*d740*/  SHFL.IDX PT, R5, R0, RZ, 0x1c1f ;  /* 0x001c1fff00057589 */ /* 0x0000a800000e0000 */
[----:B------:R0:W3:Y:S04]  /*d750*/  SHFL.IDX PT, R7, R8, RZ, 0x1c1f ;  /* 0x001c1fff08077589 */ /* 0x0000e800000e0000 */
[----:B------:R0:W4:Y:S02]  /*d760*/  SHFL.IDX PT, R14, R6, RZ, 0x1c1f ;  /* 0x001c1fff060e7589 */ /* 0x00012400000e0000 */
.L_x_2532:
[----:B------:R-:W5:Y:S01]  /*d770*/  LDL R9, [R1+0x40] ;  /* 0x0000400001097983 */ /* 0x000f620000100800 */
[----:B------:R-:W-:Y:S01]  /*d780*/  BSSY B1, `(.L_x_2315) ;  /* 0x000001d000017945 */ /* 0x000fe20003800000 */
[----:B------:R-:W-:Y:S02]  /*d790*/  CS2R R30, SRZ ;  /* 0x00000000001e7805 */ /* 0x000fe4000001ff00 */
[----:B------:R-:W-:Y:S02]  /*d7a0*/  CS2R R24, SRZ ;  /* 0x0000000000187805 */ /* 0x000fe4000001ff00 */
[----:B------:R-:W-:Y:S02]  /*d7b0*/  CS2R R28, SRZ ;  /* 0x00000000001c7805 */ /* 0x000fe4000001ff00 */
[----:B------:R-:W-:Y:S01]  /*d7c0*/  CS2R R20, SRZ ;  /* 0x0000000000147805 */ /* 0x000fe2000001ff00 */
[----:B-----5:R-:W-:-:S05]  /*d7d0*/  IMAD R37, R9, R37, RZ ;  /* 0x0000002509257224 */ /* 0x020fca00078e02ff */
[----:B------:R-:W-:-:S13]  /*d7e0*/  ISETP.GE.AND P0, PT, R41, R37, PT ;  /* 0x000000252900720c */ /* 0x000fda0003f06270 */
[----:B------:R-:W-:Y:S05]  /*d7f0*/  @P0 BRA `(.L_x_2316) ;  /* 0x0000000000540947 */ /* 0x000fea0003800000 */
[----:B------:R-:W3:Y:S01]  /*d800*/  LDL R9, [R1+0xa4] ;  /* 0x0000a40001097983 */ /* 0x000ee20000100800 */
[----:B------:R-:W-:Y:S01]  /*d810*/  ULDC UR4, c[0x0][0x3f4] ;  /* 0x0000fd0000047ab9 */ /* 0x000fe20000000800 */
[----:B------:R-:W-:Y:S02]  /*d820*/  CS2R R28, SRZ ;  /* 0x00000000001c7805 */ /* 0x000fe4000001ff00 */
[----:B------:R-:W-:Y:S02]  /*d830*/  ISETP.GE.AND P3, PT, R22, UR4, PT ;  /* 0x0000000416007c0c */ /* 0x000fe4000bf66270 */
[----:B------:R-:W-:Y:S02]  /*d840*/  CS2R R20, SRZ ;  /* 0x0000000000147805 */ /* 0x000fe4000001ff00 */
[----:B------:R-:W-:Y:S02]  /*d850*/  ISETP.GE.AND P4, PT, R230, UR4, PT ;  /* 0x00000004e6007c0c */ /* 0x000fe4000bf86270 */
[----:B------:R-:W-:Y:S01]  /*d860*/  CS2R R24, SRZ ;  /* 0x0000000000187805 */ /* 0x000fe2000001ff00 */
[----:B------:R-:W-:-:S06]  /*d870*/  ULDC.64 UR6, c[0x0][0x208] ;  /* 0x0000820000067ab9 */ /* 0x000fcc0000000a00 */
[----:B--2---:R-:W-:-:S04]  /*d880*/  @!P3 IADD3 R10, P0, R22, R5, RZ ;  /* 0x00000005160ab210 */ /* 0x004fc80007f1e0ff */
[CC--:B----4-:R-:W-:Y:S02]  /*d890*/  @!P4 IADD3 R26, P2, R230.reuse, R14.reuse, RZ ;  /* 0x0000000ee61ac210 */ /* 0x0d0fe40007f5e0ff */
[----:B------:R-:W-:Y:S01]  /*d8a0*/  @!P4 IADD3 R12, P1, R230, R5, RZ ;  /* 0x00000005e60cc210 */ /* 0x000fe20007f3e0ff */
[--C-:B-1----:R-:W-:Y:S01]  /*d8b0*/  @!P3 IMAD.X R11, R3, 0x1, R23.reuse, P0 ;  /* 0x00000001030bb824 */ /* 0x102fe200000e0617 */
[----:B------:R-:W-:Y:S02]  /*d8c0*/  @!P3 IADD3 R14, P0, R22, R14, RZ ;  /* 0x0000000e160eb210 */ /* 0x000fe40007f1e0ff */
[----:B------:R-:W-:Y:S02]  /*d8d0*/  CS2R R30, SRZ ;  /* 0x00000000001e7805 */ /* 0x000fe4000001ff00 */
[----:B------:R1:W5:Y:S01]  /*d8e0*/  @!P3 LD.E.64 R28, desc[UR6][R10.64] ;  /* 0x000000060a1cb980 */ /* 0x000362000c101b00 */
[----:B---3--:R-:W-:-:S05]  /*d8f0*/  @!P3 IMAD.X R15, R7, 0x1, R23, P0 ;  /* 0x00000001070fb824 */ /* 0x008fca00000e0617 */
[----:B------:R1:W5:Y:S01]  /*d900*/  @!P3 LD.E.64 R30, desc[UR6][R14.64] ;  /* 0x000000060e1eb980 */ /* 0x000362000c101b00 */
[----:B------:R-:W-:Y:S01]  /*d910*/  @!P4 IMAD.X R13, R3, 0x1, R9, P1 ;  /* 0x00000001030dc824 */ /* 0x000fe200008e0609 */
[----:B------:R-:W-:-:S04]  /*d920*/  @!P4 IADD3.X R27, R7, R9, RZ, P2, !PT ;  /* 0x00000009071bc210 */ /* 0x000fc800017fe4ff */
[----:B------:R1:W5:Y:S04]  /*d930*/  @!P4 LD.E.64 R20, desc[UR6][R12.64] ;  /* 0x000000060c14c980 */ /* 0x000368000c101b00 */
[----:B------:R1:W5:Y:S02]  /*d940*/  @!P4 LD.E.64 R24, desc[UR6][R26.64] ;  /* 0x000000061a18c980 */ /* 0x000364000c101b00 */
.L_x_2316:
[----:B------:R-:W-:Y:S05]  /*d950*/  BSYNC B1 ;  /* 0x0000000000017941 */ /* 0x000fea0003800000 */
.L_x_2315:
[----:B------:R-:W-:Y:S01]  /*d960*/  UMOV UR4, 0xffffffff ;  /* 0xffffffff00047882 */ /* 0x000fe20000000000 */
[----:B-1----:R-:W-:Y:S02]  /*d970*/  CS2R R26, SRZ ;  /* 0x00000000001a7805 */ /* 0x002fe4000001ff00 */
[----:B------:R-:W-:Y:S05]  /*d980*/  BRA.DIV UR4, `(.L_x_2317) ;  /* 0x000001f2043c7947 */ /* 0x000fea000b800000 */
[----:B------:R1:W0:Y:S04]  /*d990*/  SHFL.IDX PT, R3, R4, 0x1, 0x1c1f ;  /* 0x003c1f0004037f89 */ /* 0x00022800000e0000 */
[----:B--2---:R1:W2:Y:S04]  /*d9a0*/  SHFL.IDX PT, R5, R0, 0x1, 0x1c1f ;  /* 0x003c1f0000057f89 */ /* 0x0042a800000e0000 */
[----:B---3--:R1:W3:Y:S04]  /*d9b0*/  SHFL.IDX PT, R7, R8, 0x1, 0x1c1f ;  /* 0x003c1f0008077f89 */ /* 0x0082e800000e0000 */
[----:B----4-:R1:W4:Y:S02]  /*d9c0*/  SHFL.IDX PT, R14, R6, 0x1, 0x1c1f ;  /* 0x003c1f00060e7f89 */ /* 0x01032400000e0000 */
.L_x_2538:
[----:B01----:R-:W-:Y:S01]  /*d9d0*/  VIADD R0, R41, 0x40 ;  /* 0x0000004029007836 */ /* 0x003fe20000000000 */
[----:B------:R-:W-:Y:S01]  /*d9e0*/  BSSY B1, `(.L_x_2318) ;  /* 0x000001b000017945 */ /* 0x000fe20003800000 */
[----:B------:R-:W-:Y:S02]  /*d9f0*/  CS2R R10, SRZ ;  /* 0x00000000000a7805 */ /* 0x000fe4000001ff00 */
[----:B------:R-:W-:Y:S02]  /*da00*/  CS2R R12, SRZ ;  /* 0x00000000000c7805 */ /* 0x000fe4000001ff00 */
[----:B------:R-:W-:Y:S02]  /*da10*/  CS2R R8, SRZ ;  /* 0x0000000000087805 */ /* 0x000fe4000001ff00 */
        /* <DEDUP_REMOVED lines=13> */
[--C-:B------:R-:W-:Y:S01]  /*daf0*/  @!P3 IMAD.X R33, R3, 0x1, R23.reuse, P0 ;  /* 0x000000010321b824 */ /* 0x100fe200000e0617 */
[----:B------:R-:W-:Y:S02]  /*db00*/  @!P3 IADD3 R14, P0, R22, R14, RZ ;  /* 0x0000000e160eb210 */ /* 0x000fe40007f1e0ff */
[----:B------:R-:W-:Y:S02]  /*db10*/  CS2R R26, SRZ ;  /* 0x00000000001a7805 */ /* 0x000fe4000001ff00 */
[----:B------:R0:W5:Y:S01]  /*db20*/  @!P3 LD.E.64 R12, desc[UR6][R32.64] ;  /* 0x00000006200cb980 */ /* 0x000162000c101b00 */
[----:B---3--:R-:W-:-:S05]  /*db30*/  @!P3 IMAD.X R15, R7, 0x1, R23, P0 ;  /* 0x00000001070fb824 */ /* 0x008fca00000e0617 */
[----:B------:R0:W5:Y:S01]  /*db40*/  @!P3 LD.E.64 R26, desc[UR6][R14.64] ;  /* 0x000000060e1ab980 */ /* 0x000162000c101b00 */
[--C-:B------:R-:W-:Y:S02]  /*db50*/  @!P4 IMAD.X R5, R3, 0x1, R6.reuse, P1 ;  /* 0x000000010305c824 */ /* 0x100fe400008e0606 */
[----:B------:R-:W-:-:S03]  /*db60*/  @!P4 IMAD.X R35, R7, 0x1, R6, P2 ;  /* 0x000000010723c824 */ /* 0x000fc600010e0606 */
[----:B------:R0:W5:Y:S04]  /*db70*/  @!P4 LD.E.64 R8, desc[UR6][R4.64] ;  /* 0x000000060408c980 */ /* 0x000168000c101b00 */
[----:B------:R0:W5:Y:S02]  /*db80*/  @!P4 LD.E.64 R10, desc[UR6][R34.64] ;  /* 0x00000006220ac980 */ /* 0x000164000c101b00 */
.L_x_2319:
[----:B------:R-:W-:Y:S05]  /*db90*/  BSYNC B1 ;  /* 0x0000000000017941 */ /* 0x000fea0003800000 */
.L_x_2318:
[----:B------:R-:W2:Y:S01]  /*dba0*/  LDL R0, [R1+0xa0] ;  /* 0x0000a00001007983 */ /* 0x000ea20000100800 */
[----:B0-----:R-:W-:Y:S01]  /*dbb0*/  VIADDMNMX R15, R37, -R38, 0x80, PT ;  /* 0x00000080250f7446 */ /* 0x001fe20003800926 */
[----:B------:R-:W-:Y:S01]  /*dbc0*/  BSSY B1, `(.L_x_2320) ;  /* 0x0000019000017945 */ /* 0x000fe20003800000 */
[----:B------:R-:W-:Y:S01]  /*dbd0*/  LOP3.LUT P2, RZ, R229, 0x4, RZ, 0xc0, !PT ;  /* 0x00000004e5ff7812 */ /* 0x000fe2000784c0ff */
[----:B------:R-:W0:Y:S01]  /*dbe0*/  S2R R4, SR_TID.X ;  /* 0x0000000000047919 */ /* 0x000e220000002100 */
[----:B------:R-:W-:Y:S02]  /*dbf0*/  ISETP.GE.AND P1, PT, R228, R15, PT ;  /* 0x0000000fe400720c */ /* 0x000fe40003f26270 */
[----:B0-----:R-:W-:-:S04]  /*dc00*/  IADD3 R6, R4, -0x80, RZ ;  /* 0xffffff8004067810 */ /* 0x001fc80007ffe0ff */
[----:B------:R-:W-:-:S04]  /*dc10*/  SHF.R.S32.HI R4, RZ, 0x1f, R6 ;  /* 0x0000001fff047819 */ /* 0x000fc80000011406 */
[----:B------:R-:W-:-:S05]  /*dc20*/  LEA.HI R4, R4, R6, RZ, 0x5 ;  /* 0x0000000604047211 */ /* 0x000fca00078f28ff */
[----:B------:R-:W-:-:S05]  /*dc30*/  IMAD.SHL.U32 R4, R4, 0x20, RZ ;  /* 0x0000002004047824 */ /* 0x000fca00078e00ff */
[----:B------:R-:W-:Y:S02]  /*dc40*/  LOP3.LUT R4, R4, 0xfffffc00, RZ, 0xc0, !PT ;  /* 0xfffffc0004047812 */ /* 0x000fe400078ec0ff */
[----:B--2---:R-:W-:Y:S01]  /*dc50*/  R2UR UR5, R0 ;  /* 0x00000000000572ca */ /* 0x004fe200000e0000 */
[----:B------:R-:W-:-:S05]  /*dc60*/  IMAD.SHL.U32 R0, R229, 0x80, RZ ;  /* 0x00000080e5007824 */ /* 0x000fca00078e00ff */
[----:B------:R-:W-:-:S04]  /*dc70*/  LOP3.LUT R3, R0, 0x380, RZ, 0xc0, !PT ;  /* 0x0000038000037812 */ /* 0x000fc800078ec0ff */
[----:B------:R-:W-:Y:S02]  /*dc80*/  LOP3.LUT R0, R3, 0x30, R18, 0xf8, !PT ;  /* 0x0000003003007812 */ /* 0x000fe400078ef812 */
[----:B------:R-:W-:Y:S01]  /*dc90*/  SHF.R.U32.HI R3, RZ, 0x3, R3 ;  /* 0x00000003ff037819 */ /* 0x000fe20000011603 */
[----:B------:R-:W-:-:S03]  /*dca0*/  ULEA.HI UR4, UR5, UR5, URZ, 0x1 ;  /* 0x0000000505047291 */ /* 0x000fc6000f8f083f */
[----:B------:R-:W-:Y:S01]  /*dcb0*/  LOP3.LUT R3, R0, R3, RZ, 0x3c, !PT ;  /* 0x0000000300037212 */ /* 0x000fe200078e3cff */
[----:B------:R-:W-:-:S03]  /*dcc0*/  ULOP3.LUT UR4, UR4, 0xfffffffe, URZ, 0xc0, !UPT ;  /* 0xfffffffe04047892 */ /* 0x000fc6000f8ec03f */
[----:B------:R-:W-:Y:S01]  /*dcd0*/  IADD3 R3, R16, R3, R4 ;  /* 0x0000000310037210 */ /* 0x000fe20007ffe004 */
[----:B------:R-:W-:-:S04]  /*dce0*/  UIADD3 UR4, UR5, -UR4, URZ ;  /* 0x8000000405047290 */ /* 0x000fc8000fffe03f */
[C---:B------:R-:W-:Y:S02]  /*dcf0*/  VIADD R4, R3.reuse, 0x1c400 ;  /* 0x0001c40003047836 */ /* 0x040fe40000000000 */
[----:B------:R-:W-:Y:S02]  /*dd00*/  IMAD.U32 R5, RZ, RZ, UR4 ;  /* 0x00000004ff057e24 */ /* 0x000fe4000f8e00ff */
[----:B------:R-:W-:-:S03]  /*dd10*/  VIADD R0, R3, 0x1c440 ;  /* 0x0001c44003007836 */ /* 0x000fc60000000000 */
[----:B------:R-:W-:-:S04]  /*dd20*/  SHF.L.U32 R5, R5, 0x1f, RZ ;  /* 0x0000001f05057819 */ /* 0x000fc800000006ff */
[----:B------:R-:W0:Y:S02]  /*dd30*/  SYNCS.PHASECHK.TRANS64.TRYWAIT P0, [R16+URZ+0x2e800], R5 ;  /* 0x02e80005100075a7 */ /* 0x000e24000800017f */
[----:B0-----:R-:W-:Y:S05]  /*dd40*/  @!P0 BRA `(.L_x_2321) ;  /* 0x000001ec00bc8947 */ /* 0x001fea0003800000 */
.L_x_2539:
[----:B------:R-:W-:Y:S05]  /*dd50*/  BSYNC B1 ;  /* 0x0000000000017941 */ /* 0x000fea0003800000 */
.L_x_2320:
[----:B------:R-:W-:Y:S01]  /*dd60*/  BSSY B1, `(.L_x_2322) ;  /* 0x00000fa000017945 */ /* 0x000fe20003800000 */
[----:B------:R-:W-:-:S03]  /*dd70*/  @P2 VIADD R0, R4, 0xffffffc0 ;  /* 0xffffffc004002836 */ /* 0x000fc60000000000 */
[----:B------:R-:W-:Y:S05]  /*dd80*/  @P1 BRA `(.L_x_2323) ;  /* 0x0000000c00dc1947 */ /* 0x000fea0003800000 */
[----:B0-----:R-:W0:Y:S01]  /*dd90*/  LDC R5, c[0x0][0x3f4] ;  /* 0x0000fd00ff057b82 */ /* 0x001e220000000800 */
[----:B------:R-:W-:Y:S01]  /*dda0*/  BSSY B2, `(.L_x_2324) ;  /* 0x000007a000027945 */ /* 0x000fe20003800000 */
[-C--:B0-----:R-:W-:Y:S02]  /*ddb0*/  ISETP.GE.AND P0, PT, R22, R5.reuse, PT ;  /* 0x000000051600720c */ /* 0x081fe40003f06270 */
[----:B------:R-:W-:-:S11]  /*ddc0*/  ISETP.GE.AND P1, PT, R230, R5, PT ;  /* 0x00000005e600720c */ /* 0x000fd60003f26270 */
[----:B------:R-:W-:Y:S05]  /*ddd0*/  @P0 BRA `(.L_x_2325) ;  /* 0x0000000400d80947 */ /* 0x000fea0003800000 */
[----:B---3--:R-:W0:Y:S01]  /*dde0*/  LDS.128 R4, [R3+0x1c400] ;  /* 0x01c4000003047984 */ /* 0x008e220000000c00 */
[----:B-----5:R-:W-:Y:S02]  /*ddf0*/  SHF.R.U32.HI R35, RZ, 0x8, R29 ;  /* 0x00000008ff237819 */ /* 0x020fe4000001161d */
[----:B------:R-:W-:Y:S02]  /*de00*/  LOP3.LUT R34, R29, 0xff, RZ, 0xc0, !PT ;  /* 0x000000ff1d227812 */ /* 0x000fe400078ec0ff */
[----:B------:R-:W-:Y:S02]  /*de10*/  LOP3.LUT R35, R35, 0xff, RZ, 0xc0, !PT ;  /* 0x000000ff23237812 */ /* 0x000fe400078ec0ff */
[----:B------:R-:W-:Y:S02]  /*de20*/  SHF.R.U32.HI R39, RZ, 0x8, R31 ;  /* 0x00000008ff277819 */ /* 0x000fe4000001161f */
[----:B------:R-:W-:Y:S02]  /*de30*/  PRMT R34, R35, 0x7604, R34 ;  /* 0x0000760423227816 */ /* 0x000fe40000000022 */
[----:B------:R-:W-:-:S02]  /*de40*/  SHF.R.U32.HI R32, RZ, 0x8, R28 ;  /* 0x00000008ff207819 */ /* 0x000fc4000001161c */
[----:B------:R-:W-:Y:S02]  /*de50*/  SHF.R.U32.HI R35, RZ, 0x10, R29 ;  /* 0x00000010ff237819 */ /* 0x000fe4000001161d */
[----:B------:R-:W-:Y:S02]  /*de60*/  LOP3.LUT R38, R31, 0xff, RZ, 0xc0, !PT ;  /* 0x000000ff1f267812 */ /* 0x000fe400078ec0ff */
[----:B------:R-:W-:Y:S01]  /*de70*/  LOP3.LUT R39, R39, 0xff, RZ, 0xc0, !PT ;  /* 0x000000ff27277812 */ /* 0x000fe200078ec0ff */
[----:B------:R-:W-:Y:S01]  /*de80*/  IMAD.U32 R35, R35, 0x10000, RZ ;  /* 0x0001000023237824 */ /* 0x000fe200078e00ff */
[----:B------:R-:W-:Y:S02]  /*de90*/  SHF.R.U32.HI R40, RZ, 0x10, R31 ;  /* 0x00000010ff287819 */ /* 0x000fe4000001161f */
[----:B----4-:R-:W-:Y:S02]  /*dea0*/  LOP3.LUT R14, R28, 0xff, RZ, 0xc0, !PT ;  /* 0x000000ff1c0e7812 */ /* 0x010fe400078ec0ff */
[----:B------:R-:W-:-:S02]  /*deb0*/  LOP3.LUT R33, R32, 0xff, RZ, 0xc0, !PT ;  /* 0x000000ff20217812 */ /* 0x000fc400078ec0ff */
[----:B------:R-:W-:Y:S01]  /*dec0*/  PRMT R38, R39, 0x7604, R38 ;  /* 0x0000760427267816 */ /* 0x000fe20000000026 */
[----:B------:R-:W-:Y:S01]  /*ded0*/  IMAD.U32 R39, R40, 0x10000, RZ ;  /* 0x0001000028277824 */ /* 0x000fe200078e00ff */
[----:B------:R-:W-:Y:S02]  /*dee0*/  SHF.R.U32.HI R32, RZ, 0x8, R30 ;  /* 0x00000008ff207819 */ /* 0x000fe4000001161e */
[----:B------:R-:W-:Y:S02]  /*def0*/  PRMT R33, R33, 0x7604, R14 ;  /* 0x0000760421217816 */ /* 0x000fe4000000000e */
[----:B------:R-:W-:Y:S02]  /*df00*/  LOP3.LUT R14, R30, 0xff, RZ, 0xc0, !PT ;  /* 0x000000ff1e0e7812 */ /* 0x000fe400078ec0ff */
[----:B------:R-:W-:Y:S02]  /*df10*/  LOP3.LUT R37, R32, 0xff, RZ, 0xc0, !PT ;  /* 0x000000ff20257812 */ /* 0x000fe400078ec0ff */
[----:B------:R-:W-:-:S02]  /*df20*/  LOP3.LUT R35, R34, 0xff0000, R35, 0xf8, !PT ;  /* 0x00ff000022237812 */ /* 0x000fc400078ef823 */
[----:B------:R-:W-:Y:S02]  /*df30*/  LOP3.LUT R39, R38, 0xff0000, R39, 0xf8, !PT ;  /* 0x00ff000026277812 */ /* 0x000fe400078ef827 */
[----:B------:R-:W-:Y:S02]  /*df40*/  PRMT R37, R37, 0x7604, R14 ;  /* 0x0000760425257816 */ /* 0x000fe4000000000e */
[----:B------:R-:W-:Y:S02]  /*df50*/  LOP3.LUT R39, R39, 0xff000000, R31, 0xf8, !PT ;  /* 0xff00000027277812 */ /* 0x000fe400078ef81f */
[----:B------:R-:W-:Y:S02]  /*df60*/  LOP3.LUT R35, R35, 0xff000000, R29, 0xf8, !PT ;  /* 0xff00000023237812 */ /* 0x000fe400078ef81d */
[----:B0-----:R-:W-:Y:S02]  /*df70*/  F2FP.F16.E4M3.UNPACK_B R14, R6.H1 ;  /* 0x00000006ff0e723e */ /* 0x001fe400030006ff */
[----:B------:R-:W-:-:S02]  /*df80*/  LOP3.LUT R37, R37, 0xff0000, R30, 0xf8, !PT ;  /* 0x00ff000025257812 */ /* 0x000fc400078ef81e */
        /* <DEDUP_REMOVED lines=14> */
[----:B------:R-:W-:Y:S01]  /*e070*/  FMUL.FTZ R40, R14, R37 ;  /* 0x000000250e287220 */ /* 0x000fe20000410000 */
        /* <DEDUP_REMOVED lines=57> */
[--C-:B------:R-:W-:Y:S02]  /*e410*/  HADD2.F32 R4, -RZ, R14.reuse.H1_H1 ;  /* 0x3000000eff047230 */ /* 0x100fe40000004100 */
[-C--:B------:R-:W-:Y:S01]  /*e420*/  FMUL.FTZ R32, R5, R6.reuse ;  /* 0x0000000605207220 */ /* 0x080fe20000410000 */
[----:B------:R-:W-:Y:S02]  /*e430*/  HADD2.F32 R33, -RZ, R33.H0_H0 ;  /* 0x20000021ff217230 */ /* 0x000fe40000004100 */
[----:B------:R-:W-:Y:S01]  /*e440*/  FFMA.FTZ R37, R28, R6, -R37 ;  /* 0x000000061c257223 */ /* 0x000fe20000010825 */
[----:B------:R-:W-:Y:S02]  /*e450*/  HADD2.F32 R14, -RZ, R14.H0_H0 ;  /* 0x2000000eff0e7230 */ /* 0x000fe40000004100 */
[----:B------:R-:W-:Y:S01]  /*e460*/  FMUL.FTZ R5, R4, R7 ;  /* 0x0000000704057220 */ /* 0x000fe20000410000 */
[----:B------:R-:W-:Y:S01]  /*e470*/  FFMA.FTZ R32, R28, R29, R32 ;  /* 0x0000001d1c207223 */ /* 0x000fe20000010020 */
[----:B------:R-:W-:Y:S01]  /*e480*/  FMUL.FTZ R4, R4, R33 ;  /* 0x0000002104047220 */ /* 0x000fe20000410000 */
[----:B------:R-:W-:Y:S01]  /*e490*/  F2FP.SATFINITE.E4M3.F32.PACK_AB_MERGE_C R6, R44, R43, RZ ;  /* 0x0000002b2c06723e */ /* 0x000fe200048070ff */
[----:B------:R-:W-:-:S02]  /*e4a0*/  FFMA.FTZ R5, R14, R33, -R5 ;  /* 0x000000210e057223 */ /* 0x000fc40000010805 */
[----:B------:R-:W-:Y:S01]  /*e4b0*/  FFMA.FTZ R14, R14, R7, R4 ;  /* 0x000000070e0e7223 */ /* 0x000fe20000010004 */
[----:B------:R-:W-:Y:S02]  /*e4c0*/  F2FP.SATFINITE.E4M3.F32.PACK_AB_MERGE_C R7, R48, R45, RZ ;  /* 0x0000002d3007723e */ /* 0x000fe400048070ff */
[----:B------:R-:W-:Y:S02]  /*e4d0*/  F2FP.SATFINITE.E4M3.F32.PACK_AB_MERGE_C R4, R35, R38, RZ ;  /* 0x000000262304723e */ /* 0x000fe400048070ff */
[----:B------:R-:W-:Y:S02]  /*e4e0*/  F2FP.SATFINITE.E4M3.F32.PACK_AB_MERGE_C R32, R32, R37, RZ ;  /* 0x000000252020723e */ /* 0x000fe400048070ff */
[----:B------:R-:W-:Y:S02]  /*e4f0*/  F2FP.SATFINITE.E4M3.F32.PACK_AB_MERGE_C R6, R42, R41, R6 ;  /* 0x000000292a06723e */ /* 0x000fe40004807006 */
[----:B------:R-:W-:Y:S02]  /*e500*/  F2FP.SATFINITE.E4M3.F32.PACK_AB_MERGE_C R7, R46, R39, R7 ;  /* 0x000000272e07723e */ /* 0x000fe40004807007 */
[----:B------:R-:W-:-:S02]  /*e510*/  F2FP.SATFINITE.E4M3.F32.PACK_AB_MERGE_C R4, R31, R30, R4 ;  /* 0x0000001e1f04723e */ /* 0x000fc40004807004 */
[----:B------:R-:W-:-:S05]  /*e520*/  F2FP.SATFINITE.E4M3.F32.PACK_AB_MERGE_C R5, R14, R5, R32 ;  /* 0x000000050e05723e */ /* 0x000fca0004807020 */
[----:B------:R0:W-:Y:S02]  /*e530*/  STS.128 [R3+0x1c400], R4 ;  /* 0x01c4000403007388 */ /* 0x0001e40000000c00 */
.L_x_2325:
[----:B------:R-:W-:Y:S05]  /*e540*/  BSYNC B2 ;  /* 0x0000000000027941 */ /* 0x000fea0003800000 */
.L_x_2324:
[----:B------:R-:W-:Y:S05]  /*e550*/  @P1 BRA `(.L_x_2323) ;  /* 0x0000000400e81947 */ /* 0x000fea0003800000 */
[----:B0--3--:R-:W0:Y:S01]  /*e560*/  LDS.128 R4, [R0] ;  /* 0x0000000000047984 */ /* 0x009e220000000c00 */
[----:B-----5:R-:W-:Y:S02]  /*e570*/  SHF.R.U32.HI R28, RZ, 0x8, R21 ;  /* 0x00000008ff1c7819 */ /* 0x020fe40000011615 */
[----:B------:R-:W-:Y:S02]  /*e580*/  SHF.R.U32.HI R32, RZ, 0x8, R25 ;  /* 0x00000008ff207819 */ /* 0x000fe40000011619 */
[----:B------:R-:W-:Y:S02]  /*e590*/  LOP3.LUT R31, R21, 0xff, RZ, 0xc0, !PT ;  /* 0x000000ff151f7812 */ /* 0x000fe400078ec0ff */
[----:B------:R-:W-:Y:S02]  /*e5a0*/  LOP3.LUT R35, R25, 0xff, RZ, 0xc0, !PT ;  /* 0x000000ff19237812 */ /* 0x000fe400078ec0ff */
[----:B------:R-:W-:Y:S02]  /*e5b0*/  LOP3.LUT R28, R28, 0xff, RZ, 0xc0, !PT ;  /* 0x000000ff1c1c7812 */ /* 0x000fe400078ec0ff */
[----:B------:R-:W-:-:S02]  /*e5c0*/  LOP3.LUT R32, R32, 0xff, RZ, 0xc0, !PT ;  /* 0x000000ff20207812 */ /* 0x000fc400078ec0ff */
[----:B----4-:R-:W-:Y:S02]  /*e5d0*/  SHF.R.U32.HI R14, RZ, 0x8, R20 ;  /* 0x00000008ff0e7819 */ /* 0x010fe40000011614 */
        /* <DEDUP_REMOVED lines=38> */
[----:B------:R-:W-:Y:S01]  /*e840*/  FMUL.FTZ R34, R14, R33 ;  /* 0x000000210e227220 */ /* 0x000fe20000410000 */
        /* <DEDUP_REMOVED lines=74> */
[----:B------:R1:W-:Y:S02]  /*ecf0*/  STS.128 [R0], R4 ;  /* 0x0000000400007388 */ /* 0x0003e40000000c00 */
.L_x_2323:
[----:B------:R-:W-:Y:S05]  /*ed00*/  BSYNC B1 ;  /* 0x0000000000017941 */ /* 0x000fea0003800000 */
.L_x_2322:
[----:B01----:R-:W-:-:S05]  /*ed10*/  VIADD R4, R228, 0x40 ;  /* 0x00000040e4047836 */ /* 0x003fca0000000000 */
[----:B------:R-:W-:-:S13]  /*ed20*/  ISETP.GE.AND P0, PT, R4, R15, PT ;  /* 0x0000000f0400720c */ /* 0x000fda0003f06270 */
[----:B------:R-:W-:Y:S05]  /*ed30*/  @P0 BRA `(.L_x_2326) ;  /* 0x0000003400880947 */ /* 0x000fea0003800000 */
[----:B------:R-:W0:Y:S01]  /*ed40*/  LDC R5, c[0x0][0x3f4] ;  /* 0x0000fd00ff057b82 */ /* 0x000e220000000800 */
[----:B------:R-:W-:Y:S01]  /*ed50*/  BSSY B1, `(.L_x_2327) ;  /* 0x000007e000017945 */ /* 0x000fe20003800000 */
[-C--:B0-----:R-:W-:Y:S02]  /*ed60*/  ISETP.GE.AND P0, PT, R22, R5.reuse, PT ;  /* 0x000000051600720c */ /* 0x081fe40003f06270 */
[----:B------:R-:W-:-:S11]  /*ed70*/  ISETP.GE.AND P1, PT, R230, R5, PT ;  /* 0x00000005e600720c */ /* 0x000fd60003f26270 */
[----:B------:R-:W-:Y:S05]  /*ed80*/  @P0 BRA `(.L_x_2328) ;  /* 0x0000000400e80947 */ /* 0x000fea0003800000 */
[----:B---3--:R-:W0:Y:S01]  /*ed90*/  LDS.128 R4, [R3+0x1e400] ;  /* 0x01e4000003047984 */ /* 0x008e220000000c00 */
        /* <DEDUP_REMOVED lines=121> */
.L_x_2328:
[----:B------:R-:W-:Y:S05]  /*f530*/  BSYNC B1 ;  /* 0x0000000000017941 */ /* 0x000fea0003800000 */
.L_x_2327:
[----:B------:R-:W-:Y:S05]  /*f540*/  @P1 BRA `(.L_x_2326) ;  /* 0x0000002c00841947 */ /* 0x000fea0003800000 */
[----:B0--3--:R-:W0:Y:S01]  /*f550*/  LDS.128 R4, [R0+0x2000] ;  /* 0x0020000000047984 */ /* 0x009e220000000c00 */
[----:B-----5:R-:W-:Y:S02]  /*f560*/  SHF.R.U32.HI R12, RZ, 0x8, R8 ;  /* 0x00000008ff0c7819 */ /* 0x020fe40000011608 */
[----:B------:R-:W-:Y:S02]  /*f570*/  LOP3.LUT R3, R8, 0xff, RZ, 0xc0, !PT ;  /* 0x000000ff08037812 */ /* 0x000fe400078ec0ff */
[----:B------:R-:W-:Y:S02]  /*f580*/  LOP3.LUT R12, R12, 0xff, RZ, 0xc0, !PT ;  /* 0x000000ff0c0c7812 */ /* 0x000fe400078ec0ff */
[----:B----4-:R-:W-:Y:S02]  /*f590*/  SHF.R.U32.HI R14, RZ, 0x8, R9 ;  /* 0x00000008ff0e7819 */ /* 0x010fe40000011609 */
[----:B------:R-:W-:Y:S02]  /*f5a0*/  SHF.R.U32.HI R21, RZ, 0x8, R11 ;  /* 0x00000008ff157819 */ /* 0x000fe4000001160b */
[----:B------:R-:W-:-:S02]  /*f5b0*/  PRMT R3, R12, 0x7604, R3 ;  /* 0x000076040c037816 */ /* 0x000fc40000000003 */
[----:B------:R-:W-:Y:S02]  /*f5c0*/  LOP3.LUT R13, R9, 0xff, RZ, 0xc0, !PT ;  /* 0x000000ff090d7812 */ /* 0x000fe400078ec0ff */
[----:B------:R-:W-:Y:S02]  /*f5d0*/  LOP3.LUT R14, R14, 0xff, RZ, 0xc0, !PT ;  /* 0x000000ff0e0e7812 */ /* 0x000fe400078ec0ff */
[----:B------:R-:W-:Y:S02]  /*f5e0*/  SHF.R.U32.HI R24, RZ, 0x10, R9 ;  /* 0x00000010ff187819 */ /* 0x000fe40000011609 */
[----:B------:R-:W-:Y:S02]  /*f5f0*/  SHF.R.U32.HI R12, RZ, 0x8, R10 ;  /* 0x00000008ff0c7819 */ /* 0x000fe4000001160a */
[----:B------:R-:W-:Y:S02]  /*f600*/  LOP3.LUT R20, R11, 0xff, RZ, 0xc0, !PT ;  /* 0x000000ff0b147812 */ /* 0x000fe400078ec0ff */
[----:B------:R-:W-:-:S02]  /*f610*/  LOP3.LUT R21, R21, 0xff, RZ, 0xc0, !PT ;  /* 0x000000ff15157812 */ /* 0x000fc400078ec0ff */
[----:B------:R-:W-:Y:S02]  /*f620*/  SHF.R.U32.HI R25, RZ, 0x10, R11 ;  /* 0x00000010ff197819 */ /* 0x000fe4000001160b */
[----:B------:R-:W-:Y:S02]  /*f630*/  PRMT R13, R14, 0x7604, R13 ;  /* 0x000076040e0d7816 */ /* 0x000fe4000000000d */
[----:B------:R-:W-:Y:S01]  /*f640*/  LOP3.LUT R15, R12, 0xff, RZ, 0xc0, !PT ;  /* 0x000000ff0c0f7812 */ /* 0x000fe200078ec0ff */
[----:B------:R-:W-:Y:S01]  /*f650*/  IMAD.U32 R12, R24, 0x10000, RZ ;  /* 0x00010000180c7824 */ /* 0x000fe200078e00ff */
[----:B------:R-:W-:Y:S02]  /*f660*/  LOP3.LUT R14, R10, 0xff, RZ, 0xc0, !PT ;  /* 0x000000ff0a0e7812 */ /* 0x000fe400078ec0ff */
[----:B------:R-:W-:Y:S02]  /*f670*/  PRMT R20, R21, 0x7604, R20 ;  /* 0x0000760415147816 */ /* 0x000fe40000000014 */
[----:B------:R-:W-:-:S02]  /*f680*/  SHF.L.U32 R25, R25, 0x10, RZ ;  /* 0x0000001019197819 */ /* 0x000fc400000006ff */
[----:B------:R-:W-:Y:S02]  /*f690*/  PRMT R21, R15, 0x7604, R14 ;  /* 0x000076040f157816 */ /* 0x000fe4000000000e */
[----:B------:R-:W-:Y:S02]  /*f6a0*/  LOP3.LUT R15, R13, 0xff0000, R12, 0xf8, !PT ;  /* 0x00ff00000d0f7812 */ /* 0x000fe400078ef80c */
[----:B------:R-:W-:Y:S02]  /*f6b0*/  LOP3.LUT R25, R20, 0xff0000, R25, 0xf8, !PT ;  /* 0x00ff000014197812 */ /* 0x000fe400078ef819 */
[----:B------:R-:W-:Y:S02]  /*f6c0*/  LOP3.LUT R15, R15, 0xff000000, R9, 0xf8, !PT ;  /* 0xff0000000f0f7812 */ /* 0x000fe400078ef809 */
[----:B------:R-:W-:Y:S02]  /*f6d0*/  LOP3.LUT R25, R25, 0xff000000, R11, 0xf8, !PT ;  /* 0xff00000019197812 */ /* 0x000fe400078ef80b */
[----:B------:R-:W-:-:S02]  /*f6e0*/  LOP3.LUT R13, R3, 0xff0000, R8, 0xf8, !PT ;  /* 0x00ff0000030d7812 */ /* 0x000fc400078ef808 */
[-C--:B0-----:R-:W-:Y:S02]  /*f6f0*/  F2FP.F16.E4M3.UNPACK_B R3, R6.reuse.H1 ;  /* 0x00000006ff03723e */ /* 0x081fe400030006ff */
[----:B------:R-:W-:Y:S02]  /*f700*/  F2FP.F16.E4M3.UNPACK_B R20, R25 ;  /* 0x00000019ff14723e */ /* 0x000fe400020006ff */
[----:B------:R-:W-:Y:S01]  /*f710*/  F2FP.F16.E4M3.UNPACK_B R12, R15 ;  /* 0x0000000fff0c723e */ /* 0x000fe200020006ff */
[--C-:B------:R-:W-:Y:S01]  /*f720*/  HADD2.F32 R9, -RZ, R3.reuse.H0_H0 ;  /* 0x20000003ff097230 */ /* 0x100fe20000004100 */
[----:B------:R-:W-:Y:S01]  /*f730*/  LOP3.LUT R13, R13, 0xff000000, R8, 0xf8, !PT ;  /* 0xff0000000d0d7812 */ /* 0x000fe200078ef808 */
[----:B------:R-:W-:Y:S01]  /*f740*/  HADD2.F32 R8, -RZ, R3.H1_H1 ;  /* 0x30000003ff087230 */ /* 0x000fe20000004100 */
[--C-:B------:R-:W-:Y:S01]  /*f750*/  LOP3.LUT R21, R21, 0xff0000, R10.reuse, 0xf8, !PT ;  /* 0x00ff000015157812 */ /* 0x100fe200078ef80a */
[----:B------:R-:W-:Y:S01]  /*f760*/  HADD2.F32 R24, -RZ, R20.H1_H1 ;  /* 0x30000014ff187230 */ /* 0x000fe20000004100 */
[----:B------:R-:W-:Y:S01]  /*f770*/  F2FP.F16.E4M3.UNPACK_B R6, R6 ;  /* 0x00000006ff06723e */ /* 0x000fe200020006ff */
[----:B------:R-:W-:Y:S01]  /*f780*/  HADD2.F32 R14, -RZ, R12.H1_H1 ;  /* 0x3000000cff0e7230 */ /* 0x000fe20000004100 */
[----:B------:R-:W-:Y:S01]  /*f790*/  LOP3.LUT R21, R21, 0xff000000, R10, 0xf8, !PT ;  /* 0xff00000015157812 */ /* 0x000fe200078ef80a */
[----:B------:R-:W-:Y:S01]  /*f7a0*/  HADD2.F32 R20, -RZ, R20.H0_H0 ;  /* 0x20000014ff147230 */ /* 0x000fe20000004100 */
[-C--:B------:R-:W-:Y:S01]  /*f7b0*/  F2FP.F16.E4M3.UNPACK_B R10, R7.reuse ;  /* 0x00000007ff0a723e */ /* 0x080fe200020006ff */
[C---:B------:R-:W-:Y:S01]  /*f7c0*/  FMUL.FTZ R26, R8.reuse, R24 ;  /* 0x00000018081a7220 */ /* 0x040fe20000410000 */
[----:B------:R-:W-:Y:S01]  /*f7d0*/  F2FP.F16.E4M3.UNPACK_B R11, R7.H1 ;  /* 0x00000007ff0b723e */ /* 0x000fe200030006ff */
        /* <DEDUP_REMOVED lines=38> */
[----:B------:R-:W-:-:S02]  /*fa40*/  HADD2.F32 R6, -RZ, R4.H1_H1 ;  /* 0x30000004ff067230 */ /* 0x000fc40000004100 */
[----:B------:R-:W-:Y:S02]  /*fa50*/  HADD2.F32 R10, -RZ, R9.H1_H1 ;  /* 0x30000009ff0a7230 */ /* 0x000fe40000004100 */
[----:B------:R-:W-:Y:S02]  /*fa60*/  HADD2.F32 R5, -RZ, R4.H0_H0 ;  /* 0x20000004ff057230 */ /* 0x000fe40000004100 */
[C---:B------:R-:W-:Y:S01]  /*fa70*/  FMUL.FTZ R14, R6.reuse, R12 ;  /* 0x0000000c060e7220 */ /* 0x040fe20000410000 */
[----:B------:R-:W-:Y:S02]  /*fa80*/  HADD2.F32 R4, -RZ, R3.H1_H1 ;  /* 0x30000003ff047230 */ /* 0x000fe40000004100 */
[-C--:B------:R-:W-:Y:S01]  /*fa90*/  FMUL.FTZ R20, R6, R10.reuse ;  /* 0x0000000a06147220 */ /* 0x080fe20000410000 */
[----:B------:R-:W-:Y:S02]  /*faa0*/  HADD2.F32 R9, -RZ, R9.H0_H0 ;  /* 0x20000009ff097230 */ /* 0x000fe40000004100 */
[----:B------:R-:W-:Y:S01]  /*fab0*/  FFMA.FTZ R14, R5, R10, -R14 ;  /* 0x0000000a050e7223 */ /* 0x000fe2000001080e */
[----:B------:R-:W-:-:S02]  /*fac0*/  HADD2.F32 R3, -RZ, R3.H0_H0 ;  /* 0x20000003ff037230 */ /* 0x000fc40000004100 */
[C---:B------:R-:W-:Y:S01]  /*fad0*/  FMUL.FTZ R6, R4.reuse, R11 ;  /* 0x0000000b04067220 */ /* 0x040fe20000410000 */
[----:B------:R-:W-:Y:S01]  /*fae0*/  FFMA.FTZ R15, R5, R12, R20 ;  /* 0x0000000c050f7223 */ /* 0x000fe20000010014 */
[-C--:B------:R-:W-:Y:S01]  /*faf0*/  FMUL.FTZ R4, R4, R9.reuse ;  /* 0x0000000904047220 */ /* 0x080fe20000410000 */
[----:B------:R-:W-:Y:S02]  /*fb00*/  HADD2.F32 R5, -RZ, R13.H1_H1 ;  /* 0x3000000dff057230 */ /* 0x000fe40000004100 */
[C---:B------:R-:W-:Y:S01]  /*fb10*/  FFMA.FTZ R12, R3.reuse, R9, -R6 ;  /* 0x00000009030c7223 */ /* 0x040fe20000010806 */
[--C-:B------:R-:W-:Y:S02]  /*fb20*/  HADD2.F32 R9, -RZ, R21.reuse.H1_H1 ;  /* 0x30000015ff097230 */ /* 0x100fe40000004100 */
[----:B------:R-:W-:Y:S01]  /*fb30*/  FFMA.FTZ R11, R3, R11, R4 ;  /* 0x0000000b030b7223 */ /* 0x000fe20000010004 */
[----:B------:R-:W-:Y:S02]  /*fb40*/  HADD2.F32 R4, -RZ, R8.H1_H1 ;  /* 0x30000008ff047230 */ /* 0x000fe40000004100 */
[----:B------:R-:W-:-:S02]  /*fb50*/  HADD2.F32 R10, -RZ, R21.H0_H0 ;  /* 0x20000015ff0a7230 */ /* 0x000fc40000004100 */
[----:B------:R-:W-:Y:S02]  /*fb60*/  HADD2.F32 R3, -RZ, R7.H1_H1 ;  /* 0x30000007ff037230 */ /* 0x000fe40000004100 */
[C---:B------:R-:W-:Y:S01]  /*fb70*/  FMUL.FTZ R20, R4.reuse, R5 ;  /* 0x0000000504147220 */ /* 0x040fe20000410000 */
[----:B------:R-:W-:Y:S02]  /*fb80*/  HADD2.F32 R6, -RZ, R13.H0_H0 ;  /* 0x2000000dff067230 */ /* 0x000fe40000004100 */
[----:B------:R-:W-:Y:S01]  /*fb90*/  FMUL.FTZ R13, R4, R9 ;  /* 0x00000009040d7220 */ /* 0x000fe20000410000 */
        /* <DEDUP_REMOVED lines=12> */
[----:B------:R-:W-:Y:S02]  /*fc60*/  F2FP.SATFINITE.E4M3.F32.PACK_AB_MERGE_C R6, R27, R24, R6 ;  /* 0x000000181b06723e */ /* 0x000fe40004807006 */
[----:B------:R-:W-:Y:S02]  /*fc70*/  F2FP.SATFINITE.E4M3.F32.PACK_AB_MERGE_C R7, R28, R31, R7 ;  /* 0x0000001f1c07723e */ /* 0x000fe40004807007 */
[----:B------:R-:W-:-:S02]  /*fc80*/  F2FP.SATFINITE.E4M3.F32.PACK_AB_MERGE_C R4, R11, R12, R4 ;  /* 0x0000000c0b04723e */ /* 0x000fc40004807004 */
[----:B------:R-:W-:-:S05]  /*fc90*/  F2FP.SATFINITE.E4M3.F32.PACK_AB_MERGE_C R5, R10, R5, R13 ;  /* 0x000000050a05723e */ /* 0x000fca000480700d */
[----:B------:R1:W-:Y:S01]  /*fca0*/  STS.128 [R0+0x2000], R4 ;  /* 0x0020000400007388 */ /* 0x0003e20000000c00 */
[----:B------:R-:W-:Y:S05]  /*fcb0*/  BRA `(.L_x_2326) ;  /* 0x0000002400a87947 */ /* 0x000fea0003800000 */
.L_x_2313:
[----:B------:R-:W0:Y:S01]  /*fcc0*/  S2R R0, SR_TID.X ;  /* 0x0000000000007919 */ /* 0x000e220000002100 */
[----:B------:R-:W1:Y:S01]  /*fcd0*/  LDC R34, c[0x0][0x448] ;  /* 0x00011200ff227b82 */ /* 0x000e620000000800 */
[----:B------:R-:W-:Y:S01]  /*fce0*/  IMAD.MOV.U32 R4, RZ, RZ, R24 ;  /* 0x000000ffff047224 */ /* 0x000fe200078e0018 */
[----:B------:R-:W-:Y:S01]  /*fcf0*/  ULDC.64 UR4, c[0x0][0x3f8] ;  /* 0x0000fe0000047ab9 */ /* 0x000fe20000000a00 */
[----:B------:R-:W-:Y:S01]  /*fd00*/  IMAD.MOV.U32 R6, RZ, RZ, R26 ;  /* 0x000000ffff067224 */ /* 0x000fe200078e001a */
[----:B------:R-:W-:Y:S01]  /*fd10*/  ULDC.64 UR6, c[0x0][0x408] ;  /* 0x0001020000067ab9 */ /* 0x000fe20000000a00 */
[----:B------:R-:W-:Y:S01]  /*fd20*/  IMAD.MOV.U32 R7, RZ, RZ, R31 ;  /* 0x000000ffff077224 */ /* 0x000fe200078e001f */
[----:B------:R-:W-:Y:S01]  /*fd30*/  ULDC.64 UR8, c[0x0][0x400] ;  /* 0x0001000000087ab9 */ /* 0x000fe20000000a00 */
[----:B-1----:R-:W-:Y:S01]  /*fd40*/  ISETP.NE.AND P0, PT, R34, 0x1, PT ;  /* 0x000000012200780c */ /* 0x002fe20003f05270 */
[----:B0-----:R-:W-:-:S05]  /*fd50*/  VIADD R0, R0, 0xffffff80 ;  /* 0xffffff8000007836 */ /* 0x001fca0000000000 */
[----:B------:R-:W-:-:S07]  /*fd60*/  SHF.R.S32.HI R3, RZ, 0x1f, R0 ;  /* 0x0000001fff037819 */ /* 0x000fce0000011400 */
[----:B------:R-:W0:Y:S01]  /*fd70*/  @P0 LDC R5, c[0x0][0x450] ;  /* 0x00011400ff050b82 */ /* 0x000e220000000800 */
[----:B------:R-:W-:-:S04]  /*fd80*/  LEA.HI R3, R3, R0, RZ, 0x2 ;  /* 0x0000000003037211 */ /* 0x000fc800078f10ff */
[----:B------:R-:W-:-:S05]  /*fd90*/  LOP3.LUT R3, R3, 0xfffffffc, RZ, 0xc0, !PT ;  /* 0xfffffffc03037812 */ /* 0x000fca00078ec0ff */
[----:B------:R-:W-:Y:S02]  /*fda0*/  IMAD.IADD R3, R0, 0x1, -R3 ;  /* 0x0000000100037824 */ /* 0x000fe400078e0a03 */
[----:B------:R-:W1:Y:S02]  /*fdb0*/  @P0 LDC R0, c[0x0][0x44c] ;  /* 0x00011300ff000b82 */ /* 0x000e640000000800 */
[----:B------:R-:W-:-:S04]  /*fdc0*/  IMAD R3, R3, 0x40, R41 ;  /* 0x0000004003037824 */ /* 0x000fc800078e0229 */
[----:B-1----:R-:W-:-:S05]  /*fdd0*/  @P0 IMAD.HI.U32 R0, R3, R0, RZ ;  /* 0x0000000003000227 */ /* 0x002fca00078e00ff */
[----:B0-----:R-:W-:Y:S01]  /*fde0*/  @P0 SHF.R.U32.HI R3, RZ, R5, R0 ;  /* 0x00000005ff030219 */ /* 0x001fe20000011600 */
        /* <DEDUP_REMOVED lines=15> */
[----:B------:R-:W2:Y:S01]  /*fee0*/  LDL R0, [R1+0x40] ;  /* 0x0000400001007983 */ /* 0x000ea20000100800 */
[----:B------:R-:W0:Y:S01]  /*fef0*/  LDC R39, c[0x0][0x3f4] ;  /* 0x0000fd00ff277b82 */ /* 0x000e220000000800 */
[----:B------:R-:W-:Y:S02]  /*ff00*/  ULDC.64 UR4, c[0x0][0x208] ;  /* 0x0000820000047ab9 */ /* 0x000fe40000000a00 */
[----:B------:R-:W1:Y:S04]  /*ff10*/  SHFL.IDX PT, R5, R35, RZ, 0x1c1f ;  /* 0x001c1fff23057589 */ /* 0x000e6800000e0000 */
[----:B------:R-:W3:Y:S04]  /*ff20*/  SHFL.IDX PT, R14, R9, RZ, 0x1c1f ;  /* 0x001c1fff090e7589 */ /* 0x000ee800000e0000 */
[----:B------:R-:W4:Y:S04]  /*ff30*/  SHFL.IDX PT, R3, R8, RZ, 0x1c1f ;  /* 0x001c1fff08037589 */ /* 0x000f2800000e0000 */
[----:B------:R-:W5:Y:S01]  /*ff40*/  SHFL.IDX PT, R7, R37, RZ, 0x1c1f ;  /* 0x001c1fff25077589 */ /* 0x000f6200000e0000 */
[----:B0-----:R-:W-:Y:S01]  /*ff50*/  ISETP.GE.AND P0, PT, R18, R39, PT ;  /* 0x000000271200720c */ /* 0x001fe20003f06270 */
[----:B--2---:R-:W-:-:S05]  /*ff60*/  IMAD R34, R0, R34, RZ ;  /* 0x0000002200227224 */ /* 0x004fca00078e02ff */
[----:B------:R-:W-:-:S13]  /*ff70*/  ISETP.GE.OR P1, PT, R41, R34, P0 ;  /* 0x000000222900720c */ /* 0x000fda0000726670 */
[C---:B-1----:R-:W-:Y:S02]  /*ff80*/  @!P1 IADD3 R0, P2, R18.reuse, R5, RZ ;  /* 0x0000000512009210 */ /* 0x042fe40007f5e0ff */
[----:B---3--:R-:W-:-:S03]  /*ff90*/  @!P1 IADD3 R14, P3, R18, R14, RZ ;  /* 0x0000000e120e9210 */ /* 0x008fc60007f7e0ff */
[----:B----4-:R-:W-:Y:S01]  /*ffa0*/  @!P1 IMAD.X R5, R3, 0x1, R19, P2 ;  /* 0x0000000103059824 */ /* 0x010fe200010e0613 */
[----:B-----5:R-:W-:Y:S01]  /*ffb0*/  @!P1 IADD3.X R3, R7, R19, RZ, P3, !PT ;  /* 0x0000001307039210 */ /* 0x020fe20001ffe4ff */
        /* <DEDUP_REMOVED lines=16> */
[----:B------:R-:W-:Y:S01]  /*100c0*/  @!P1 IMAD.MOV.U32 R30, RZ, RZ, R6 ;  /* 0x000000ffff1e9224 */ /* 0x000fe200078e0006 */
[----:B---3--:R-:W-:Y:S01]  /*100d0*/  @!P1 MOV R29, R25 ;  /* 0x00000019001d9202 */ /* 0x008fe20000000f00 */
[----:B------:R-:W-:-:S02]  /*100e0*/  @!P1 IMAD.MOV.U32 R31, RZ, RZ, R7 ;  /* 0x000000ffff1f9224 */ /* 0x000fc400078e0007 */
[----:B------:R-:W-:Y:S02]  /*100f0*/  @!P1 IMAD.MOV.U32 R28, RZ, RZ, R24 ;  /* 0x000000ffff1c9224 */ /* 0x000fe400078e0018 */
[----:B------:R-:W-:Y:S02]  /*10100*/  @!P1 IMAD.MOV.U32 R20, RZ, RZ, R26 ;  /* 0x000000ffff149224 */ /* 0x000fe400078e001a */
[----:B01--4-:R-:W-:-:S07]  /*10110*/  @!P1 IMAD.MOV.U32 R21, RZ, RZ, R27 ;  /* 0x000000ffff159224 */ /* 0x013fce00078e001b */
.L_x_2549:
        /* <DEDUP_REMOVED lines=11> */
[C---:B------:R-:W-:Y:S01]  /*101d0*/  IADD3 R8, P1, R18.reuse, R35, RZ ;  /* 0x0000002312087210 */ /* 0x040fe20007f3e0ff */
[----:B------:R-:W-:Y:S01]  /*101e0*/  ULDC.64 UR4, c[0x0][0x208] ;  /* 0x0000820000047ab9 */ /* 0x000fe20000000a00 */
[----:B------:R-:W-:-:S03]  /*101f0*/  IADD3 R4, P2, R18, R14, RZ ;  /* 0x0000000e12047210 */ /* 0x000fc60007f5e0ff */
[--C-:B------:R-:W-:Y:S02]  /*10200*/  IMAD.X R9, R3, 0x1, R19.reuse, P1 ;  /* 0x0000000103097824 */ /* 0x100fe400008e0613 */
[----:B------:R-:W-:-:S04]  /*10210*/  IMAD.X R5, R37, 0x1, R19, P2 ;  /* 0x0000000125057824 */ /* 0x000fc800010e0613 */
[----:B------:R-:W5:Y:S04]  /*10220*/  LD.E.128 R8, desc[UR4][R8.64] ;  /* 0x0000000408087980 */ /* 0x000f68000c101d00 */
[----:B------:R-:W5:Y:S02]  /*10230*/  LD.E.128 R4, desc[UR4][R4.64] ;  /* 0x0000000404047980 */ /* 0x000f64000c101d00 */
.L_x_2331:
[----:B------:R-:W-:Y:S05]  /*10240*/  BSYNC B1 ;  /* 0x0000000000017941 */ /* 0x000fea0003800000 */
.L_x_2330:
[----:B------:R-:W2:Y:S04]  /*10250*/  LDL R0, [R1+0xa0] ;  /* 0x0000a00001007983 */ /* 0x000ea80000100800 */
[----:B------:R-:W3:Y:S01]  /*10260*/  LDL R12, [R1+0x50] ;  /* 0x00005000010c7983 */ /* 0x000ee20000100800 */
[----:B------:R-:W-:Y:S01]  /*10270*/  BSSY B1, `(.L_x_2332) ;  /* 0x000000d000017945 */ /* 0x000fe20003800000 */
[----:B--2---:R-:W-:Y:S01]  /*10280*/  R2UR UR5, R0 ;  /* 0x00000000000572ca */ /* 0x004fe200000e0000 */
[----:B------:R-:W-:Y:S01]  /*10290*/  VIADD R0, R228, 0x40 ;  /* 0x00000040e4007836 */ /* 0x000fe20000000000 */
[----:B---3--:R-:W-:-:S04]  /*102a0*/  VIADDMNMX R13, R34, -R12, 0x80, PT ;  /* 0x00000080220d7446 */ /* 0x008fc8000380090c */
[-C--:B------:R-:W-:Y:S02]  /*102b0*/  ISETP.GE.OR P2, PT, R228, R13.reuse, P0 ;  /* 0x0000000de400720c */ /* 0x080fe40000746670 */
[----:B------:R-:W-:-:S05]  /*102c0*/  ISETP.GE.OR P0, PT, R0, R13, P0 ;  /* 0x0000000d0000720c */ /* 0x000fca0000706670 */
[----:B------:R-:W-:-:S04]  /*102d0*/  ULEA.HI UR4, UR5, UR5, URZ, 0x1 ;  /* 0x0000000505047291 */ /* 0x000fc8000f8f083f */
[----:B------:R-:W-:-:S04]  /*102e0*/  ULOP3.LUT UR4, UR4, 0xfffffffe, URZ, 0xc0, !UPT ;  /* 0xfffffffe04047892 */ /* 0x000fc8000f8ec03f */
[----:B------:R-:W-:-:S06]  /*102f0*/  UIADD3 UR4, UR5, -UR4, URZ ;  /* 0x8000000405047290 */ /* 0x000fcc000fffe03f */
[----:B------:R-:W-:-:S05]  /*10300*/  IMAD.U32 R3, RZ, RZ, UR4 ;  /* 0x00000004ff037e24 */ /* 0x000fca000f8e00ff */
[----:B------:R-:W-:-:S04]  /*10310*/  SHF.L.U32 R3, R3, 0x1f, RZ ;  /* 0x0000001f03037819 */ /* 0x000fc800000006ff */
[----:B------:R-:W0:Y:S02]  /*10320*/  SYNCS.PHASECHK.TRANS64.TRYWAIT P1, [R16+URZ+0x2e800], R3 ;  /* 0x02e80003100075a7 */ /* 0x000e24000802017f */
[----:B0-----:R-:W-:Y:S05]  /*10330*/  @!P1 BRA `(.L_x_2333) ;  /* 0x000001cc00849947 */ /* 0x001fea0003800000 */
.L_x_2550:
[----:B------:R-:W-:Y:S05]  /*10340*/  BSYNC B1 ;  /* 0x0000000000017941 */ /* 0x000fea0003800000 */
.L_x_2332:
[----:B------:R-:W-:Y:S04]  /*10350*/  BSSY B1, `(.L_x_2334) ;  /* 0x0000106000017945 */ /* 0x000fe80003800000 */
[----:B------:R-:W-:Y:S05]  /*10360*/  @P2 BRA `(.L_x_2335) ;  /* 0x0000001000102947 */ /* 0x000fea0003800000 */
[----:B------:R-:W1:Y:S01]  /*10370*/  S2R R26, SR_TID.X ;  /* 0x00000000001a7919 */ /* 0x000e620000002100 */
[----:B------:R-:W-:Y:S02]  /*10380*/  SHF.R.U32.HI R0, RZ, 0x8, R32 ;  /* 0x00000008ff007819 */ /* 0x000fe40000011620 */
[----:B0-----:R-:W-:Y:S02]  /*10390*/  LOP3.LUT R3, R32, 0xff, RZ, 0xc0, !PT ;  /* 0x000000ff20037812 */ /* 0x001fe400078ec0ff */
[----:B------:R-:W-:Y:S02]  /*103a0*/  LOP3.LUT R0, R0, 0xff, RZ, 0xc0, !PT ;  /* 0x000000ff00007812 */ /* 0x000fe400078ec0ff */
[----:B------:R-:W-:Y:S02]  /*103b0*/  SHF.R.U32.HI R12, RZ, 0x8, R33 ;  /* 0x00000008ff0c7819 */ /* 0x000fe40000011621 */
[----:B------:R-:W-:Y:S02]  /*103c0*/  SHF.R.U32.HI R14, RZ, 0x8, R30 ;  /* 0x00000008ff0e7819 */ /* 0x000fe4000001161e */
[----:B------:R-:W-:Y:S01]  /*103d0*/  PRMT R35, R0, 0x7604, R3 ;  /* 0x0000760400237816 */ /* 0x000fe20000000003 */
[----:B------:R-:W-:Y:S01]  /*103e0*/  IMAD.SHL.U32 R3, R229, 0x80, RZ ;  /* 0x00000080e5037824 */ /* 0x000fe200078e00ff */
[----:B------:R-:W-:-:S02]  /*103f0*/  LOP3.LUT R13, R33, 0xff, RZ, 0xc0, !PT ;  /* 0x000000ff210d7812 */ /* 0x000fc400078ec0ff */
[----:B------:R-:W-:Y:S02]  /*10400*/  LOP3.LUT R12, R12, 0xff, RZ, 0xc0, !PT ;  /* 0x000000ff0c0c7812 */ /* 0x000fe400078ec0ff */
[----:B------:R-:W-:Y:S02]  /*10410*/  LOP3.LUT R15, R30, 0xff, RZ, 0xc0, !PT ;  /* 0x000000ff1e0f7812 */ /* 0x000fe400078ec0ff */
[----:B------:R-:W-:Y:S02]  /*10420*/  LOP3.LUT R14, R14, 0xff, RZ, 0xc0, !PT ;  /* 0x000000ff0e0e7812 */ /* 0x000fe400078ec0ff */
[----:B------:R-:W-:Y:S02]  /*10430*/  PRMT R38, R12, 0x7604, R13 ;  /* 0x000076040c267816 */ /* 0x000fe4000000000d */
[----:B------:R-:W-:Y:S02]  /*10440*/  SHF.R.U32.HI R0, RZ, 0x8, R28 ;  /* 0x00000008ff007819 */ /* 0x000fe4000001161c */
[----:B------:R-:W-:-:S02]  /*10450*/  SHF.R.U32.HI R13, RZ, 0x8, R31 ;  /* 0x00000008ff0d7819 */ /* 0x000fc4000001161f */
[----:B------:R-:W-:Y:S02]  /*10460*/  LOP3.LUT R12, R3, 0x380, RZ, 0xc0, !PT ;  /* 0x00000380030c7812 */ /* 0x000fe400078ec0ff */
[----:B------:R-:W-:Y:S02]  /*10470*/  PRMT R43, R14, 0x7604, R15 ;  /* 0x000076040e2b7816 */ /* 0x000fe4000000000f */
[----:B------:R-:W-:Y:S01]  /*10480*/  IADD3 R3, R18, R39, RZ ;  /* 0x0000002712037210 */ /* 0x000fe20007ffe0ff */
[----:B-1----:R-:W-:Y:S01]  /*10490*/  VIADD R26, R26, 0xffffff80 ;  /* 0xffffff801a1a7836 */ /* 0x002fe20000000000 */
[----:B------:R-:W-:Y:S02]  /*104a0*/  LOP3.LUT R15, R0, 0xff, RZ, 0xc0, !PT ;  /* 0x000000ff000f7812 */ /* 0x000fe400078ec0ff */
[----:B------:R-:W-:Y:S02]  /*104b0*/  LOP3.LUT R14, R31, 0xff, RZ, 0xc0, !PT ;  /* 0x000000ff1f0e7812 */ /* 0x000fe400078ec0ff */
[----:B------:R-:W-:-:S02]  /*104c0*/  SHF.R.S32.HI R40, RZ, 0x1f, R26 ;  /* 0x0000001fff287819 */ /* 0x000fc4000001141a */
[----:B------:R-:W-:Y:S02]  /*104d0*/  LOP3.LUT R13, R13, 0xff, RZ, 0xc0, !PT ;  /* 0x000000ff0d0d7812 */ /* 0x000fe400078ec0ff */
[----:B------:R-:W-:Y:S02]  /*104e0*/  LEA.HI R40, R40, R26, RZ, 0x5 ;  /* 0x0000001a28287211 */ /* 0x000fe400078f28ff */
[----:B------:R-:W-:Y:S02]  /*104f0*/  LOP3.LUT R0, R12, 0x70, R18, 0xf8, !PT ;  /* 0x000000700c007812 */ /* 0x000fe400078ef812 */
[----:B------:R-:W-:Y:S01]  /*10500*/  SHF.R.U32.HI R25, RZ, 0x3, R12 ;  /* 0x00000003ff197819 */ /* 0x000fe2000001160c */
[----:B------:R-:W-:Y:S01]  /*10510*/  IMAD.SHL.U32 R40, R40, 0x20, RZ ;  /* 0x0000002028287824 */ /* 0x000fe200078e00ff */
[----:B------:R-:W-:Y:S02]  /*10520*/  LOP3.LUT R12, R12, 0x70, R3, 0xf8, !PT ;  /* 0x000000700c0c7812 */ /* 0x000fe400078ef803 */
[----:B------:R-:W-:-:S02]  /*10530*/  LOP3.LUT R24, R28, 0xff, RZ, 0xc0, !PT ;  /* 0x000000ff1c187812 */ /* 0x000fc400078ec0ff */
[----:B------:R-:W-:Y:S02]  /*10540*/  PRMT R45, R13, 0x7604, R14 ;  /* 0x000076040d2d7816 */ /* 0x000fe4000000000e */
[-C--:B------:R-:W-:Y:S02]  /*10550*/  LOP3.LUT R3, R0, R25.reuse, RZ, 0x3c, !PT ;  /* 0x0000001900037212 */ /* 0x080fe400078e3cff */
[----:B------:R-:W-:Y:S02]  /*10560*/  LOP3.LUT R40, R40, 0xfffffc00, RZ, 0xc0, !PT ;  /* 0xfffffc0028287812 */ /* 0x000fe400078ec0ff */
[----:B------:R-:W-:Y:S02]  /*10570*/  SHF.R.U32.HI R13, RZ, 0x8, R29 ;  /* 0x00000008ff0d7819 */ /* 0x000fe4000001161d */
[----:B------:R-:W-:Y:S02]  /*10580*/  PRMT R47, R15, 0x7604, R24 ;  /* 0x000076040f2f7816 */ /* 0x000fe40000000018 */
[----:B------:R-:W-:-:S02]  /*10590*/  LOP3.LUT R25, R12, R25, RZ, 0x3c, !PT ;  /* 0x000000190c197212 */ /* 0x000fc400078e3cff */
[----:B------:R-:W-:Y:S02]  /*105a0*/  IADD3 R0, R16, R3, R40 ;  /* 0x0000000310007210 */ /* 0x000fe40007ffe028 */
[----:B------:R-:W-:Y:S02]  /*105b0*/  LOP3.LUT R24, R29, 0xff, RZ, 0xc0, !PT ;  /* 0x000000ff1d187812 */ /* 0x000fe400078ec0ff */
[----:B------:R-:W-:Y:S02]  /*105c0*/  SHF.R.U32.HI R12, RZ, 0x8, R20 ;  /* 0x00000008ff0c7819 */ /* 0x000fe40000011614 */
[----:B------:R-:W-:Y:S02]  /*105d0*/  LOP3.LUT R3, R13, 0xff, RZ, 0xc0, !PT ;  /* 0x000000ff0d037812 */ /* 0x000fe400078ec0ff */
[----:B------:R-:W-:Y:S02]  /*105e0*/  LOP3.LUT R27, R20, 0xff, RZ, 0xc0, !PT ;  /* 0x000000ff141b7812 */ /* 0x000fe400078ec0ff */
[----:B------:R-:W-:-:S02]  /*105f0*/  LOP3.LUT R26, R12, 0xff, RZ, 0xc0, !PT ;  /* 0x000000ff0c1a7812 */ /* 0x000fc400078ec0ff */
[----:B------:R-:W-:Y:S01]  /*10600*/  PRMT R44, R3, 0x7604, R24 ;  /* 0x00007604032c7816 */ /* 0x000fe20000000018 */
[----:B------:R-:W-:Y:S01]  /*10610*/  LDS.128 R12, [R0+0x1c400] ;  /* 0x01c40000000c7984 */ /* 0x000fe20000000c00 */
[----:B------:R-:W-:Y:S02]  /*10620*/  IADD3 R3, R16, R25, R40 ;  /* 0x0000001910037210 */ /* 0x000fe40007ffe028 */
[----:B------:R-:W-:Y:S02]  /*10630*/  PRMT R51, R26, 0x7604, R27 ;  /* 0x000076041a337816 */ /* 0x000fe4000000001b */
[----:B------:R-:W-:Y:S01]  /*10640*/  SHF.R.U32.HI R34, RZ, 0x8, R21 ;  /* 0x00000008ff227819 */ /* 0x000fe20000011615 */
[----:B------:R-:W0:Y:S01]  /*10650*/  LDS.128 R24, [R3+0x1c400] ;  /* 0x01c4000003187984 */ /* 0x000e220000000c00 */
[----:B------:R-:W-:Y:S02]  /*10660*/  LOP3.LUT R37, R21, 0xff, RZ, 0xc0, !PT ;  /* 0x000000ff15257812 */ /* 0x000fe400078ec0ff */
[----:B------:R-:W-:-:S02]  /*10670*/  LOP3.LUT R34, R34, 0xff, RZ, 0xc0, !PT ;  /* 0x000000ff22227812 */ /* 0x000fc400078ec0ff */
[----:B------:R-:W-:Y:S02]  /*10680*/  SHF.R.U32.HI R40, RZ, 0x10, R30 ;  /* 0x00000010ff287819 */ /* 0x000fe4000001161e */
[----:B------:R-:W-:Y:S02]  /*10690*/  PRMT R53, R34, 0x7604, R37 ;  /* 0x0000760422357816 */ /* 0x000fe40000000025 */
[----:B------:R-:W-:Y:S02]  /*106a0*/  SHF.R.U32.HI R37, RZ, 0x10, R33 ;  /* 0x00000010ff257819 */ /* 0x000fe40000011621 */
[----:B------:R-:W-:Y:S02]  /*106b0*/  SHF.R.U32.HI R34, RZ, 0x10, R32 ;  /* 0x00000010ff227819 */ /* 0x000fe40000011620 */
[----:B------:R-:W-:Y:S02]  /*106c0*/  LOP3.LUT R37, R37, 0xff, RZ, 0xc0, !PT ;  /* 0x000000ff25257812 */ /* 0x000fe400078ec0ff */
[----:B------:R-:W-:-:S02]  /*106d0*/  LOP3.LUT R40, R40, 0xff, RZ, 0xc0, !PT ;  /* 0x000000ff28287812 */ /* 0x000fc400078ec0ff */
[----:B------:R-:W-:Y:S02]  /*106e0*/  PRMT R41, R37, 0x7054, R38 ;  /* 0x0000705425297816 */ /* 0x000fe40000000026 */
[----:B------:R-:W-:Y:S02]  /*106f0*/  SHF.R.U32.HI R37, RZ, 0x10, R29 ;  /* 0x00000010ff257819 */ /* 0x000fe4000001161d */
[----:B------:R-:W-:Y:S02]  /*10700*/  SHF.R.U32.HI R42, RZ, 0x10, R31 ;  /* 0x00000010ff2a7819 */ /* 0x000fe4000001161f */
[----:B------:R-:W-:Y:S02]  /*10710*/  LOP3.LUT R37, R37, 0xff, RZ, 0xc0, !PT ;  /* 0x000000ff25257812 */ /* 0x000fe400078ec0ff */
[----:B------:R-:W-:Y:S02]  /*10720*/  LOP3.LUT R34, R34, 0xff, RZ, 0xc0, !PT ;  /* 0x000000ff22227812 */ /* 0x000fe400078ec0ff */
[----:B------:R-:W-:-:S02]  /*10730*/  PRMT R43, R40, 0x7054, R43 ;  /* 0x00007054282b7816 */ /* 0x000fc4000000002b */
[----:B------:R-:W-:Y:S02]  /*10740*/  SHF.R.U32.HI R40, RZ, 0x10, R21 ;  /* 0x00000010ff287819 */ /* 0x000fe40000011615 */
[----:B------:R-:W-:Y:S02]  /*10750*/  PRMT R49, R37, 0x7054, R44 ;  /* 0x0000705425317816 */ /* 0x000fe4000000002c */
[----:B------:R-:W-:Y:S02]  /*10760*/  LOP3.LUT R42, R42, 0xff, RZ, 0xc0, !PT ;  /* 0x000000ff2a2a7812 */ /* 0x000fe400078ec0ff */
[----:B------:R-:W-:Y:S02]  /*10770*/  PRMT R35, R34, 0x7054, R35 ;  /* 0x0000705422237816 */ /* 0x000fe40000000023 */
[----:B------:R-:W-:Y:S02]  /*10780*/  SHF.R.U32.HI R38, RZ, 0x10, R20 ;  /* 0x00000010ff267819 */ /* 0x000fe40000011614 */
[----:B------:R-:W-:-:S02]  /*10790*/  SHF.R.U32.HI R34, RZ, 0x10, R28 ;  /* 0x00000010ff227819 */ /* 0x000fc4000001161c */
[----:B------:R-:W-:Y:S02]  /*107a0*/  LOP3.LUT R40, R40, 0xff, RZ, 0xc0, !PT ;  /* 0x000000ff28287812 */ /* 0x000fe400078ec0ff */
[----:B------:R-:W-:Y:S02]  /*107b0*/  LOP3.LUT R49, R49, 0xff000000, R29, 0xf8, !PT ;  /* 0xff00000031317812 */ /* 0x000fe400078ef81d */
[----:B------:R-:W-:Y:S02]  /*107c0*/  PRMT R45, R42, 0x7054, R45 ;  /* 0x000070542a2d7816 */ /* 0x000fe4000000002d */
[----:B------:R-:W-:Y:S02]  /*107d0*/  LOP3.LUT R38, R38, 0xff, RZ, 0xc0, !PT ;  /* 0x000000ff26267812 */ /* 0x000fe400078ec0ff */
[----:B------:R-:W-:Y:S02]  /*107e0*/  LOP3.LUT R34, R34, 0xff, RZ, 0xc0, !PT ;  /* 0x000000ff22227812 */ /* 0x000fe400078ec0ff */
[----:B------:R-:W-:-:S02]  /*107f0*/  PRMT R53, R40, 0x7054, R53 ;  /* 0x0000705428357816 */ /* 0x000fc40000000035 */
[----:B------:R-:W-:Y:S02]  /*10800*/  LOP3.LUT R37, R35, 0xff000000, R32, 0xf8, !PT ;  /* 0xff00000023257812 */ /* 0x000fe400078ef820 */
[----:B------:R-:W-:Y:S02]  /*10810*/  LOP3.LUT R41, R41, 0xff000000, R33, 0xf8, !PT ;  /* 0xff00000029297812 */ /* 0x000fe400078ef821 */
[----:B------:R-:W-:Y:S02]  /*10820*/  LOP3.LUT R42, R43, 0xff000000, R30, 0xf8, !PT ;  /* 0xff0000002b2a7812 */ /* 0x000fe400078ef81e */
[----:B------:R-:W-:Y:S02]  /*10830*/  F2FP.F16.E4M3.UNPACK_B R43, R49.H1 ;  /* 0x00000031ff2b723e */ /* 0x000fe400030006ff */
[----:B0-----:R-:W-:Y:S02]  /*10840*/  F2FP.F16.E4M3.UNPACK_B R32, R25.H1 ;  /* 0x00000019ff20723e */ /* 0x001fe400030006ff */
[----:B------:R-:W-:Y:S01]  /*10850*/  PRMT R51, R38, 0x7054, R51 ;  /* 0x0000705426337816 */ /* 0x000fe20000000033 */
[----:B------:R-:W-:Y:S01]  /*10860*/  HADD2.F32 R44, -RZ, R43.H0_H0 ;  /* 0x2000002bff2c7230 */ /* 0x000fe20000004100 */
[----:B------:R-:W-:Y:S01]  /*10870*/  PRMT R47, R34, 0x7054, R47 ;  /* 0x00007054222f7816 */ /* 0x000fe2000000002f */
[--C-:B------:R-:W-:Y:S01]  /*10880*/  HADD2.F32 R33, -RZ, R32.reuse.H0_H0 ;  /* 0x20000020ff217230 */ /* 0x100fe20000004100 */
[----:B------:R-:W-:Y:S01]  /*10890*/  LOP3.LUT R53, R53, 0xff000000, R21, 0xf8, !PT ;  /* 0xff00000035357812 */ /* 0x000fe200078ef815 */
[----:B------:R-:W-:Y:S01]  /*108a0*/  HADD2.F32 R32, -RZ, R32.H1_H1 ;  /* 0x30000020ff207230 */ /* 0x000fe20000004100 */
[----:B------:R-:W-:-:S02]  /*108b0*/  F2FP.F16.E4M3.UNPACK_B R38, R41.H1 ;  /* 0x00000029ff26723e */ /* 0x000fc400030006ff */
[----:B------:R-:W-:Y:S02]  /*108c0*/  F2FP.F16.E4M3.UNPACK_B R21, R13.H1 ;  /* 0x0000000dff15723e */ /* 0x000fe400030006ff */
[----:B------:R-:W-:Y:S01]  /*108d0*/  LOP3.LUT R47, R47, 0xff000000, R28, 0xf8, !PT ;  /* 0xff0000002f2f7812 */ /* 0x000fe200078ef81c */
[--C-:B------:R-:W-:Y:S01]  /*108e0*/  HADD2.F32 R40, -RZ, R38.reuse.H0_H0 ;  /* 0x20000026ff287230 */ /* 0x100fe20000004100 */
[-C--:B------:R-:W-:Y:S01]  /*108f0*/  F2FP.F16.E4M3.UNPACK_B R29, R15.reuse ;  /* 0x0000000fff1d723e */ /* 0x080fe200020006ff */
[----:B------:R-:W-:Y:S01]  /*10900*/  HADD2.F32 R38, -RZ, R38.H1_H1 ;  /* 0x30000026ff267230 */ /* 0x000fe20000004100 */
[----:B------:R-:W-:Y:S02]  /*10910*/  F2FP.F16.E4M3.UNPACK_B R30, R15.H1 ;  /* 0x0000000fff1e723e */ /* 0x000fe400030006ff */
[----:B------:R-:W-:Y:S01]  /*10920*/  F2FP.F16.E4M3.UNPACK_B R15, R14 ;  /* 0x0000000eff0f723e */ /* 0x000fe200020006ff */
[----:B------:R-:W-:Y:S01]  /*10930*/  FMUL.FTZ R55, R33, R40 ;  /* 0x0000002821377220 */ /* 0x000fe20000410000 */
[----:B------:R-:W-:Y:S01]  /*10940*/  F2FP.F16.E4M3.UNPACK_B R28, R14.H1 ;  /* 0x0000000eff1c723e */ /* 0x000fe200030006ff */
[--C-:B------:R-:W-:Y:S01]  /*10950*/  HADD2.F32 R14, -RZ, R21.reuse.H0_H0 ;  /* 0x20000015ff0e7230 */ /* 0x100fe20000004100 */
[----:B------:R-:W-:Y:S01]  /*10960*/  LOP3.LUT R45, R45, 0xff000000, R31, 0xf8, !PT ;  /* 0xff0000002d2d7812 */ /* 0x000fe200078ef81f */
[----:B------:R-:W-:Y:S01]  /*10970*/  HADD2.F32 R21, -RZ, R21.H1_H1 ;  /* 0x30000015ff157230 */ /* 0x000fe20000004100 */
[----:B------:R-:W-:Y:S01]  /*10980*/  LOP3.LUT R46, R51, 0xff000000, R20, 0xf8, !PT ;  /* 0xff000000332e7812 */ /* 0x000fe200078ef814 */
[-C--:B------:R-:W-:Y:S01]  /*10990*/  FMUL.FTZ R51, R33, R44.reuse ;  /* 0x0000002c21337220 */ /* 0x080fe20000410000 */
[----:B------:R-:W-:Y:S01]  /*109a0*/  F2FP.F16.E4M3.UNPACK_B R31, R25 ;  /* 0x00000019ff1f723e */ /* 0x000fe200020006ff */
[C---:B------:R-:W-:Y:S01]  /*109b0*/  FFMA.FTZ R52, R14.reuse, R44, R55 ;  /* 0x0000002c0e347223 */ /* 0x040fe20000010037 */
[----:B------:R-:W-:Y:S01]  /*109c0*/  F2FP.F16.E4M3.UNPACK_B R49, R49 ;  /* 0x00000031ff31723e */ /* 0x000fe200020006ff */
[----:B------:R-:W-:Y:S01]  /*109d0*/  FFMA.FTZ R50, R14, R40, -R51 ;  /* 0x000000280e327223 */ /* 0x000fe20000010833 */
[----:B------:R-:W-:Y:S01]  /*109e0*/  F2FP.F16.E4M3.UNPACK_B R41, R41 ;  /* 0x00000029ff29723e */ /* 0x000fe200020006ff */
[----:B------:R-:W-:Y:S01]  /*109f0*/  HADD2.F32 R40, -RZ, R43.H1_H1 ;  /* 0x3000002bff287230 */ /* 0x000fe20000004100 */
[-C--:B------:R-:W-:Y:S01]  /*10a00*/  F2FP.F16.E4M3.UNPACK_B R34, R27.reuse ;  /* 0x0000001bff22723e */ /* 0x080fe200020006ff */
[----:B------:R-:W-:Y:S01]  /*10a10*/  HADD2.F32 R51, -RZ, R49.H0_H0 ;  /* 0x20000031ff337230 */ /* 0x000fe20000004100 */
[----:B------:R-:W-:Y:S01]  /*10a20*/  F2FP.F16.E4M3.UNPACK_B R35, R27.H1 ;  /* 0x0000001bff23723e */ /* 0x000fe200030006ff */
[----:B------:R-:W-:Y:S01]  /*10a30*/  HADD2.F32 R43, -RZ, R41.H0_H0 ;  /* 0x20000029ff2b7230 */ /* 0x000fe20000004100 */
[----:B------:R-:W-:Y:S01]  /*10a40*/  F2FP.F16.E4M3.UNPACK_B R27, R26 ;  /* 0x0000001aff1b723e */ /* 0x000fe200020006ff */
[C---:B------:R-:W-:Y:S01]  /*10a50*/  FMUL.FTZ R44, R32.reuse, R40 ;  /* 0x00000028202c7220 */ /* 0x040fe20000410000 */
[----:B------:R-:W-:Y:S01]  /*10a60*/  F2FP.F16.E4M3.UNPACK_B R33, R26.H1 ;  /* 0x0000001aff21723e */ /* 0x000fe200030006ff */
[----:B------:R-:W-:Y:S01]  /*10a70*/  HADD2.F32 R26, -RZ, R31.H0_H0 ;  /* 0x2000001fff1a7230 */ /* 0x000fe20000004100 */
[----:B------:R-:W-:Y:S01]  /*10a80*/  F2FP.F16.E4M3.UNPACK_B R20, R13 ;  /* 0x0000000dff14723e */ /* 0x000fe200020006ff */
[-C--:B------:R-:W-:Y:S01]  /*10a90*/  FMUL.FTZ R59, R32, R38.reuse ;  /* 0x00000026203b7220 */ /* 0x080fe20000410000 */
[----:B------:R-:W-:Y:S01]  /*10aa0*/  FFMA.FTZ R57, R21, R38, -R44 ;  /* 0x0000002615397223 */ /* 0x000fe2000001082c */
[----:B------:R-:W-:Y:S01]  /*10ab0*/  F2FP.F16.E4M3.UNPACK_B R38, R53.H1 ;  /* 0x00000035ff26723e */ /* 0x000fe200030006ff */
[----:B------:R-:W-:Y:S01]  /*10ac0*/  FMUL.FTZ R55, R26, R51 ;  /* 0x000000331a377220 */ /* 0x000fe20000410000 */
[----:B------:R-:W-:-:S02]  /*10ad0*/  HADD2.F32 R14, -RZ, R20.H0_H0 ;  /* 0x20000014ff0e7230 */ /* 0x000fc40000004100 */
[----:B------:R-:W-:Y:S01]  /*10ae0*/  FMUL.FTZ R26, R26, R43 ;  /* 0x0000002b1a1a7220 */ /* 0x000fe20000410000 */
[----:B------:R-:W-:Y:S01]  /*10af0*/  FFMA.FTZ R59, R21, R40, R59 ;  /* 0x00000028153b7223 */ /* 0x000fe2000001003b */
[----:B------:R-:W-:Y:S01]  /*10b00*/  HADD2.F32 R41, -RZ, R41.H1_H1 ;  /* 0x30000029ff297230 */ /* 0x000fe20000004100 */
[----:B------:R-:W-:Y:S01]  /*10b10*/  F2FP.F16.E4M3.UNPACK_B R53, R53 ;  /* 0x00000035ff35723e */ /* 0x000fe200020006ff */
[C---:B------:R-:W-:Y:S01]  /*10b20*/  FFMA.FTZ R51, R14.reuse, R51, R26 ;  /* 0x000000330e337223 */ /* 0x040fe2000001001a */
[----:B------:R-:W-:Y:S01]  /*10b30*/  F2FP.F16.E4M3.UNPACK_B R26, R45.H1 ;  /* 0x0000002dff1a723e */ /* 0x000fe200030006ff */
[----:B------:R-:W-:Y:S02]  /*10b40*/  HADD2.F32 R49, -RZ, R49.H1_H1 ;  /* 0x30000031ff317230 */ /* 0x000fe40000004100 */
[----:B------:R-:W-:Y:S01]  /*10b50*/  FFMA.FTZ R55, R14, R43, -R55 ;  /* 0x0000002b0e377223 */ /* 0x000fe20000010837 */
[----:B------:R-:W-:Y:S01]  /*10b60*/  HADD2.F32 R31, -RZ, R31.H1_H1 ;  /* 0x3000001fff1f7230 */ /* 0x000fe20000004100 */
[----:B------:R-:W-:Y:S01]  /*10b70*/  F2FP.F16.E4M3.UNPACK_B R45, R45 ;  /* 0x0000002dff2d723e */ /* 0x000fe200020006ff */
[----:B------:R-:W-:Y:S01]  /*10b80*/  HADD2.F32 R40, -RZ, R38.H0_H0 ;  /* 0x20000026ff287230 */ /* 0x000fe20000004100 */
[----:B------:R-:W-:Y:S01]  /*10b90*/  F2FP.F16.E4M3.UNPACK_B R25, R24 ;  /* 0x00000018ff19723e */ /* 0x000fe200020006ff */
[----:B------:R-:W-:-:S02]  /*10ba0*/  HADD2.F32 R21, -RZ, R35.H0_H0 ;  /* 0x20000023ff157230 */ /* 0x000fc40000004100 */
[C---:B------:R-:W-:Y:S01]  /*10bb0*/  FMUL.FTZ R43, R31.reuse, R49 ;  /* 0x000000311f2b7220 */ /* 0x040fe20000410000 */
[----:B------:R-:W-:Y:S02]  /*10bc0*/  HADD2.F32 R32, -RZ, R26.H0_H0 ;  /* 0x2000001aff207230 */ /* 0x000fe40000004100 */
[----:B------:R-:W-:Y:S01]  /*10bd0*/  FMUL.FTZ R48, R31, R41 ;  /* 0x000000291f307220 */ /* 0x000fe20000410000 */
[----:B------:R-:W-:Y:S02]  /*10be0*/  HADD2.F32 R20, -RZ, R20.H1_H1 ;  /* 0x30000014ff147230 */ /* 0x000fe40000004100 */
[C---:B------:R-:W-:Y:S01]  /*10bf0*/  FMUL.FTZ R31, R21.reuse, R40 ;  /* 0x00000028151f7220 */ /* 0x040fe20000410000 */
[----:B------:R-:W-:Y:S02]  /*10c00*/  HADD2.F32 R14, -RZ, R30.H0_H0 ;  /* 0x2000001eff0e7230 */ /* 0x000fe40000004100 */
[----:B------:R-:W-:Y:S01]  /*10c10*/  FMUL.FTZ R21, R21, R32 ;  /* 0x0000002015157220 */ /* 0x000fe20000410000 */
[----:B------:R-:W-:-:S02]  /*10c20*/  HADD2.F32 R38, -RZ, R38.H1_H1 ;  /* 0x30000026ff267230 */ /* 0x000fc40000004100 */
[C---:B------:R-:W-:Y:S01]  /*10c30*/  FFMA.FTZ R44, R20.reuse, R41, -R43 ;  /* 0x00000029142c7223 */ /* 0x040fe2000001082b */
[----:B------:R-:W-:Y:S02]  /*10c40*/  HADD2.F32 R35, -RZ, R35.H1_H1 ;  /* 0x30000023ff237230 */ /* 0x000fe40000004100 */
[----:B------:R-:W-:Y:S01]  /*10c50*/  FFMA.FTZ R48, R20, R49, R48 ;  /* 0x0000003114307223 */ /* 0x000fe20000010030 */
        /* <DEDUP_REMOVED lines=8> */
[----:B------:R-:W-:Y:S01]  /*10ce0*/  FFMA.FTZ R61, R30, R26, -R41 ;  /* 0x0000001a1e3d7223 */ /* 0x000fe20000010829 */
[----:B------:R-:W-:Y:S01]  /*10cf0*/  HADD2.F32 R21, -RZ, R45.H0_H0 ;  /* 0x2000002dff157230 */ /* 0x000fe20000004100 */
[----:B------:R-:W-:Y:S01]  /*10d00*/  F2FP.F16.E4M3.UNPACK_B R24, R24.H1 ;  /* 0x00000018ff18723e */ /* 0x000fe200030006ff */
[----:B------:R-:W-:Y:S02]  /*10d10*/  HADD2.F32 R14, -RZ, R29.H0_H0 ;  /* 0x2000001dff0e7230 */ /* 0x000fe40000004100 */
[C---:B------:R-:W-:Y:S01]  /*10d20*/  FMUL.FTZ R35, R20.reuse, R31 ;  /* 0x0000001f14237220 */ /* 0x040fe20000410000 */
[----:B------:R-:W-:Y:S01]  /*10d30*/  F2FP.F16.E4M3.UNPACK_B R26, R47.H1 ;  /* 0x0000002fff1a723e */ /* 0x000fe200030006ff */
[-C--:B------:R-:W-:Y:S01]  /*10d40*/  FMUL.FTZ R20, R20, R21.reuse ;  /* 0x0000001514147220 */ /* 0x080fe20000410000 */
[-C--:B------:R-:W-:Y:S01]  /*10d50*/  F2FP.F16.E4M3.UNPACK_B R13, R12.reuse ;  /* 0x0000000cff0d723e */ /* 0x080fe200020006ff */
[C---:B------:R-:W-:Y:S01]  /*10d60*/  FFMA.FTZ R40, R14.reuse, R21, -R35 ;  /* 0x000000150e287223 */ /* 0x040fe20000010823 */
[----:B------:R-:W-:Y:S01]  /*10d70*/  F2FP.F16.E4M3.UNPACK_B R12, R12.H1 ;  /* 0x0000000cff0c723e */ /* 0x000fe200030006ff */
[----:B------:R-:W-:Y:S01]  /*10d80*/  FFMA.FTZ R49, R14, R31, R20 ;  /* 0x0000001f0e317223 */ /* 0x000fe20000010014 */
[----:B------:R-:W-:Y:S01]  /*10d90*/  F2FP.F16.E4M3.UNPACK_B R21, R37.H1 ;  /* 0x00000025ff15723e */ /* 0x000fe200030006ff */
[----:B------:R-:W-:-:S02]  /*10da0*/  HADD2.F32 R35, -RZ, R26.H0_H0 ;  /* 0x2000001aff237230 */ /* 0x000fc40000004100 */
[----:B------:R-:W-:Y:S01]  /*10db0*/  FFMA.FTZ R63, R30, R38, R43 ;  /* 0x000000261e3f7223 */ /* 0x000fe2000001002b */
[----:B------:R-:W-:Y:S01]  /*10dc0*/  HADD2.F32 R20, -RZ, R24.H0_H0 ;  /* 0x20000018ff147230 */ /* 0x000fe20000004100 */
[----:B------:R-:W-:Y:S01]  /*10dd0*/  F2FP.F16.E4M3.UNPACK_B R47, R47 ;  /* 0x0000002fff2f723e */ /* 0x000fe200020006ff */
[----:B------:R-:W-:Y:S01]  /*10de0*/  HADD2.F32 R53, -RZ, R53.H1_H1 ;  /* 0x30000035ff357230 */ /* 0x000fe20000004100 */
[----:B------:R-:W-:Y:S01]  /*10df0*/  F2FP.F16.E4M3.UNPACK_B R37, R37 ;  /* 0x00000025ff25723e */ /* 0x000fe200020006ff */
[----:B------:R-:W-:Y:S02]  /*10e00*/  HADD2.F32 R34, -RZ, R34.H1_H1 ;  /* 0x30000022ff227230 */ /* 0x000fe40000004100 */
[----:B------:R-:W-:Y:S01]  /*10e10*/  FMUL.FTZ R41, R20, R35 ;  /* 0x0000002314297220 */ /* 0x000fe20000410000 */
[----:B------:R-:W-:Y:S02]  /*10e20*/  HADD2.F32 R31, -RZ, R21.H0_H0 ;  /* 0x20000015ff1f7230 */ /* 0x000fe40000004100 */
[----:B------:R-:W-:-:S02]  /*10e30*/  HADD2.F32 R14, -RZ, R12.H0_H0 ;  /* 0x2000000cff0e7230 */ /* 0x000fc40000004100 */
[----:B------:R-:W-:Y:S01]  /*10e40*/  FMUL.FTZ R30, R34, R53 ;  /* 0x00000035221e7220 */ /* 0x000fe20000410000 */
[----:B------:R-:W-:Y:S02]  /*10e50*/  HADD2.F32 R45, -RZ, R45.H1_H1 ;  /* 0x3000002dff2d7230 */ /* 0x000fe40000004100 */
[-C--:B------:R-:W-:Y:S01]  /*10e60*/  FMUL.FTZ R20, R20, R31.reuse ;  /* 0x0000001f14147220 */ /* 0x080fe20000410000 */
[----:B------:R-:W-:Y:S02]  /*10e70*/  HADD2.F32 R29, -RZ, R29.H1_H1 ;  /* 0x3000001dff1d7230 */ /* 0x000fe40000004100 */
[----:B------:R-:W-:Y:S01]  /*10e80*/  FFMA.FTZ R41, R14, R31, -R41 ;  /* 0x0000001f0e297223 */ /* 0x000fe20000010829 */
[----:B------:R-:W-:Y:S02]  /*10e90*/  HADD2.F32 R31, -RZ, R26.H1_H1 ;  /* 0x3000001aff1f7230 */ /* 0x000fe40000004100 */
[----:B------:R-:W-:Y:S01]  /*10ea0*/  FMUL.FTZ R34, R34, R45 ;  /* 0x0000002d22227220 */ /* 0x000fe20000410000 */
[----:B------:R-:W-:-:S02]  /*10eb0*/  HADD2.F32 R24, -RZ, R24.H1_H1 ;  /* 0x30000018ff187230 */ /* 0x000fc40000004100 */
[C---:B------:R-:W-:Y:S01]  /*10ec0*/  FFMA.FTZ R45, R29.reuse, R45, -R30 ;  /* 0x0000002d1d2d7223 */ /* 0x040fe2000001081e */
[----:B------:R-:W-:Y:S02]  /*10ed0*/  HADD2.F32 R21, -RZ, R21.H1_H1 ;  /* 0x30000015ff157230 */ /* 0x000fe40000004100 */
[----:B------:R-:W-:Y:S01]  /*10ee0*/  FFMA.FTZ R30, R14, R35, R20 ;  /* 0x000000230e1e7223 */ /* 0x000fe20000010014 */
[----:B------:R-:W-:Y:S02]  /*10ef0*/  HADD2.F32 R12, -RZ, R12.H1_H1 ;  /* 0x3000000cff0c7230 */ /* 0x000fe40000004100 */
[C---:B------:R-:W-:Y:S01]  /*10f00*/  FMUL.FTZ R35, R24.reuse, R31 ;  /* 0x0000001f18237220 */ /* 0x040fe20000410000 */
[----:B------:R-:W-:Y:S01]  /*10f10*/  FFMA.FTZ R54, R29, R53, R34 ;  /* 0x000000351d367223 */ /* 0x000fe20000010022 */
[-C--:B------:R-:W-:Y:S01]  /*10f20*/  FMUL.FTZ R24, R24, R21.reuse ;  /* 0x0000001518187220 */ /* 0x080fe20000410000 */
[----:B------:R-:W-:Y:S02]  /*10f30*/  HADD2.F32 R29, -RZ, R47.H0_H0 ;  /* 0x2000002fff1d7230 */ /* 0x000fe40000004100 */
[----:B------:R-:W-:Y:S01]  /*10f40*/  FFMA.FTZ R32, R12, R21, -R35 ;  /* 0x000000150c207223 */ /* 0x000fe20000010823 */
[----:B------:R-:W-:-:S02]  /*10f50*/  HADD2.F32 R14, -RZ, R25.H0_H0 ;  /* 0x20000019ff0e7230 */ /* 0x000fc40000004100 */
[----:B------:R-:W-:Y:S01]  /*10f60*/  FFMA.FTZ R43, R12, R31, R24 ;  /* 0x0000001f0c2b7223 */ /* 0x000fe20000010018 */
[----:B------:R-:W-:Y:S02]  /*10f70*/  HADD2.F32 R21, -RZ, R37.H0_H0 ;  /* 0x20000025ff157230 */ /* 0x000fe40000004100 */
        /* <DEDUP_REMOVED lines=11> */
[----:B------:R-:W-:Y:S01]  /*11030*/  F2FP.F16.E4M3.UNPACK_B R12, R42.H1 ;  /* 0x0000002aff0c723e */ /* 0x000fe200030006ff */
[-C--:B------:R-:W-:Y:S01]  /*11040*/  FMUL.FTZ R29, R25, R14.reuse ;  /* 0x0000000e191d7220 */ /* 0x080fe20000410000 */
[C---:B------:R-:W-:Y:S01]  /*11050*/  FFMA.FTZ R26, R13.reuse, R14, -R26 ;  /* 0x0000000e0d1a7223 */ /* 0x040fe2000001081a */
[----:B------:R-:W-:Y:S01]  /*11060*/  HADD2.F32 R25, -RZ, R21.H0_H0 ;  /* 0x20000015ff197230 */ /* 0x000fe20000004100 */
[----:B------:R-:W-:Y:S01]  /*11070*/  F2FP.F16.E4M3.UNPACK_B R46, R46 ;  /* 0x0000002eff2e723e */ /* 0x000fe200020006ff */
[----:B------:R-:W-:Y:S02]  /*11080*/  HADD2.F32 R14, -RZ, R33.H0_H0 ;  /* 0x20000021ff0e7230 */ /* 0x000fe40000004100 */
[----:B------:R-:W-:Y:S01]  /*11090*/  FFMA.FTZ R29, R13, R20, R29 ;  /* 0x000000140d1d7223 */ /* 0x000fe2000001001d */
[--C-:B------:R-:W-:Y:S01]  /*110a0*/  HADD2.F32 R13, -RZ, R12.reuse.H0_H0 ;  /* 0x2000000cff0d7230 */ /* 0x100fe20000004100 */
[----:B------:R-:W-:Y:S01]  /*110b0*/  F2FP.F16.E4M3.UNPACK_B R42, R42 ;  /* 0x0000002aff2a723e */ /* 0x000fe200020006ff */
[----:B------:R-:W-:-:S02]  /*110c0*/  HADD2.F32 R20, -RZ, R12.H1_H1 ;  /* 0x3000000cff147230 */ /* 0x000fc40000004100 */
[C---:B------:R-:W-:Y:S01]  /*110d0*/  FMUL.FTZ R35, R14.reuse, R25 ;  /* 0x000000190e237220 */ /* 0x040fe20000410000 */
[--C-:B------:R-:W-:Y:S02]  /*110e0*/  HADD2.F32 R12, -RZ, R28.reuse.H0_H0 ;  /* 0x2000001cff0c7230 */ /* 0x100fe40000004100 */
[-C--:B------:R-:W-:Y:S01]  /*110f0*/  FMUL.FTZ R37, R14, R13.reuse ;  /* 0x0000000d0e257220 */ /* 0x080fe20000410000 */
[----:B------:R-:W-:Y:S01]  /*11100*/  HADD2.F32 R21, -RZ, R21.H1_H1 ;  /* 0x30000015ff157230 */ /* 0x000fe20000004100 */
[----:B------:R-:W-:Y:S01]  /*11110*/  F2FP.SATFINITE.E4M3.F32.PACK_AB_MERGE_C R30, R43, R30, RZ ;  /* 0x0000001e2b1e723e */ /* 0x000fe200048070ff */
[----:B------:R-:W-:Y:S02]  /*11120*/  HADD2.F32 R33, -RZ, R33.H1_H1 ;  /* 0x30000021ff217230 */ /* 0x000fe40000004100 */
[C---:B------:R-:W-:Y:S01]  /*11130*/  FFMA.FTZ R35, R12.reuse, R13, -R35 ;  /* 0x0000000d0c237223 */ /* 0x040fe20000010823 */
[----:B------:R-:W-:Y:S02]  /*11140*/  HADD2.F32 R28, -RZ, R28.H1_H1 ;  /* 0x3000001cff1c7230 */ /* 0x000fe40000004100 */
[----:B------:R-:W-:Y:S01]  /*11150*/  FFMA.FTZ R37, R12, R25, R37 ;  /* 0x000000190c257223 */ /* 0x000fe20000010025 */
[----:B------:R-:W-:-:S02]  /*11160*/  HADD2.F32 R12, -RZ, R15.H0_H0 ;  /* 0x2000000fff0c7230 */ /* 0x000fc40000004100 */
[CC--:B------:R-:W-:Y:S01]  /*11170*/  FMUL.FTZ R13, R33.reuse, R21.reuse ;  /* 0x00000015210d7220 */ /* 0x0c0fe20000410000 */
[----:B------:R-:W-:Y:S01]  /*11180*/  FMUL.FTZ R14, R33, R20 ;  /* 0x00000014210e7220 */ /* 0x000fe20000410000 */
[----:B------:R-:W-:Y:S01]  /*11190*/  HADD2.F32 R15, -RZ, R15.H1_H1 ;  /* 0x3000000fff0f7230 */ /* 0x000fe20000004100 */
[----:B------:R-:W-:Y:S01]  /*111a0*/  F2FP.SATFINITE.E4M3.F32.PACK_AB_MERGE_C R25, R59, R52, RZ ;  /* 0x000000343b19723e */ /* 0x000fe200048070ff */
[C---:B------:R-:W-:Y:S01]  /*111b0*/  FFMA.FTZ R34, R28.reuse, R20, -R13 ;  /* 0x000000141c227223 */ /* 0x040fe2000001080d */
[----:B------:R-:W-:Y:S01]  /*111c0*/  FFMA.FTZ R38, R28, R21, R14 ;  /* 0x000000151c267223 */ /* 0x000fe2000001000e */
[----:B------:R-:W-:Y:S01]  /*111d0*/  HADD2.F32 R20, -RZ, R46.H0_H0 ;  /* 0x2000002eff147230 */ /* 0x000fe20000004100 */
[----:B------:R-:W-:Y:S01]  /*111e0*/  F2FP.SATFINITE.E4M3.F32.PACK_AB_MERGE_C R25, R48, R51, R25 ;  /* 0x000000333019723e */ /* 0x000fe20004807019 */
[----:B------:R-:W-:Y:S01]  /*111f0*/  HADD2.F32 R13, -RZ, R27.H0_H0 ;  /* 0x2000001bff0d7230 */ /* 0x000fe20000004100 */
[----:B------:R-:W-:Y:S01]  /*11200*/  F2FP.SATFINITE.E4M3.F32.PACK_AB_MERGE_C R34, R34, R35, RZ ;  /* 0x000000232222723e */ /* 0x000fe200048070ff */
[----:B------:R-:W-:Y:S01]  /*11210*/  HADD2.F32 R14, -RZ, R42.H0_H0 ;  /* 0x2000002aff0e7230 */ /* 0x000fe20000004100 */
[----:B------:R-:W-:Y:S01]  /*11220*/  F2FP.SATFINITE.E4M3.F32.PACK_AB_MERGE_C R37, R38, R37, RZ ;  /* 0x000000252625723e */ /* 0x000fe200048070ff */
[----:B------:R-:W-:-:S02]  /*11230*/  HADD2.F32 R46, -RZ, R46.H1_H1 ;  /* 0x3000002eff2e7230 */ /* 0x000fc40000004100 */
[C---:B------:R-:W-:Y:S01]  /*11240*/  FMUL.FTZ R21, R13.reuse, R20 ;  /* 0x000000140d157220 */ /* 0x040fe20000410000 */
[----:B------:R-:W-:Y:S02]  /*11250*/  HADD2.F32 R27, -RZ, R27.H1_H1 ;  /* 0x3000001bff1b7230 */ /* 0x000fe40000004100 */
[-C--:B------:R-:W-:Y:S01]  /*11260*/  FMUL.FTZ R13, R13, R14.reuse ;  /* 0x0000000e0d0d7220 */ /* 0x080fe20000410000 */
[----:B------:R-:W-:Y:S02]  /*11270*/  HADD2.F32 R42, -RZ, R42.H1_H1 ;  /* 0x3000002aff2a7230 */ /* 0x000fe40000004100 */
[C---:B------:R-:W-:Y:S01]  /*11280*/  FFMA.FTZ R14, R12.reuse, R14, -R21 ;  /* 0x0000000e0c0e7223 */ /* 0x040fe20000010815 */
[----:B------:R-:W-:Y:S01]  /*11290*/  F2FP.SATFINITE.E4M3.F32.PACK_AB_MERGE_C R24, R29, R24, R30 ;  /* 0x000000181d18723e */ /* 0x000fe2000480701e */
[C---:B------:R-:W-:Y:S01]  /*112a0*/  FMUL.FTZ R28, R27.reuse, R46 ;  /* 0x0000002e1b1c7220 */ /* 0x040fe20000410000 */
[----:B------:R-:W-:Y:S01]  /*112b0*/  FFMA.FTZ R20, R12, R20, R13 ;  /* 0x000000140c147223 */ /* 0x000fe2000001000d */
[----:B------:R-:W-:Y:S01]  /*112c0*/  FMUL.FTZ R27, R27, R42 ;  /* 0x0000002a1b1b7220 */ /* 0x000fe20000410000 */
        /* <DEDUP_REMOVED lines=9> */
[----:B------:R-:W-:Y:S02]  /*11360*/  F2FP.SATFINITE.E4M3.F32.PACK_AB_MERGE_C R14, R21, R14, R34 ;  /* 0x0000000e150e723e */ /* 0x000fe40004807022 */
[----:B------:R-:W-:-:S02]  /*11370*/  F2FP.SATFINITE.E4M3.F32.PACK_AB_MERGE_C R27, R54, R49, R27 ;  /* 0x00000031361b723e */ /* 0x000fc4000480701b */
[----:B------:R-:W-:Y:S01]  /*11380*/  F2FP.SATFINITE.E4M3.F32.PACK_AB_MERGE_C R26, R33, R20, R37 ;  /* 0x00000014211a723e */ /* 0x000fe20004807025 */
[----:B------:R1:W-:Y:S04]  /*11390*/  STS.128 [R0+0x1c400], R12 ;  /* 0x01c4000c00007388 */ /* 0x0003e80000000c00 */
[----:B------:R1:W-:Y:S02]  /*113a0*/  STS.128 [R3+0x1c400], R24 ;  /* 0x01c4001803007388 */ /* 0x0003e40000000c00 */
.L_x_2335:
[----:B------:R-:W-:Y:S05]  /*113b0*/  BSYNC B1 ;  /* 0x0000000000017941 */ /* 0x000fea0003800000 */
.L_x_2334:
[----:B------:R-:W-:Y:S05]  /*113c0*/  @P0 BRA `(.L_x_2326) ;  /* 0x0000000c00e40947 */ /* 0x000fea0003800000 */
[----:B-1----:R-:W2:Y:S04]  /*113d0*/  LDL R25, [R1+0x74] ;  /* 0x0000740001197983 */ /* 0x002ea80000100800 */
[----:B------:R-:W3:Y:S01]  /*113e0*/  LDL R50, [R1+0xa8] ;  /* 0x0000a80001327983 */ /* 0x000ee20000100800 */
[----:B0----5:R-:W-:Y:S01]  /*113f0*/  SHF.R.U32.HI R3, RZ, 0x8, R8 ;  /* 0x00000008ff037819 */ /* 0x021fe20000011608 */
[----:B------:R-:W-:Y:S01]  /*11400*/  VIADD R24, R228, 0x40 ;  /* 0x00000040e4187836 */ /* 0x000fe20000000000 */
[----:B------:R-:W-:Y:S01]  /*11410*/  LOP3.LUT R0, R8, 0xff, RZ, 0xc0, !PT ;  /* 0x000000ff08007812 */ /* 0x000fe200078ec0ff */
[----:B------:R-:W-:Y:S01]  /*11420*/  IMAD.IADD R39, R18, 0x1, R39 ;  /* 0x0000000112277824 */ /* 0x000fe200078e0227 */
[----:B------:R-:W-:Y:S01]  /*11430*/  LOP3.LUT R3, R3, 0xff, RZ, 0xc0, !PT ;  /* 0x000000ff03037812 */ /* 0x000fe200078ec0ff */
[----:B------:R-:W-:Y:S01]  /*11440*/  IMAD.SHL.U32 R24, R24, 0x80, RZ ;  /* 0x0000008018187824 */ /* 0x000fe200078e00ff */
[----:B------:R-:W-:-:S02]  /*11450*/  SHF.R.U32.HI R13, RZ, 0x8, R9 ;  /* 0x00000008ff0d7819 */ /* 0x000fc40000011609 */
[----:B------:R-:W-:Y:S02]  /*11460*/  PRMT R21, R3, 0x7604, R0 ;  /* 0x0000760403157816 */ /* 0x000fe40000000000 */
[----:B------:R-:W-:Y:S02]  /*11470*/  SHF.R.U32.HI R3, RZ, 0x8, R10 ;  /* 0x00000008ff037819 */ /* 0x000fe4000001160a */
[----:B------:R-:W-:Y:S02]  /*11480*/  LOP3.LUT R0, R10, 0xff, RZ, 0xc0, !PT ;  /* 0x000000ff0a007812 */ /* 0x000fe400078ec0ff */
[----:B------:R-:W-:Y:S02]  /*11490*/  LOP3.LUT R3, R3, 0xff, RZ, 0xc0, !PT ;  /* 0x000000ff03037812 */ /* 0x000fe400078ec0ff */
[----:B------:R-:W-:Y:S02]  /*114a0*/  LOP3.LUT R24, R24, 0x380, RZ, 0xc0, !PT ;  /* 0x0000038018187812 */ /* 0x000fe400078ec0ff */
[----:B------:R-:W-:-:S02]  /*114b0*/  PRMT R29, R3, 0x7604, R0 ;  /* 0x00007604031d7816 */ /* 0x000fc40000000000 */
[----:B------:R-:W-:Y:S01]  /*114c0*/  LOP3.LUT R0, R24, 0x70, R39, 0xf8, !PT ;  /* 0x0000007018007812 */ /* 0x000fe200078ef827 */
[----:B------:R-:W-:Y:S01]  /*114d0*/  VIADD R24, R228, 0x40 ;  /* 0x00000040e4187836 */ /* 0x000fe20000000000 */
[----:B------:R-:W-:Y:S02]  /*114e0*/  LOP3.LUT R12, R9, 0xff, RZ, 0xc0, !PT ;  /* 0x000000ff090c7812 */ /* 0x000fe400078ec0ff */
[----:B------:R-:W-:Y:S01]  /*114f0*/  LOP3.LUT R13, R13, 0xff, RZ, 0xc0, !PT ;  /* 0x000000ff0d0d7812 */ /* 0x000fe200078ec0ff */
[----:B------:R-:W-:Y:S01]  /*11500*/  IMAD.SHL.U32 R24, R24, 0x80, RZ ;  /* 0x0000008018187824 */ /* 0x000fe200078e00ff */
[----:B------:R-:W-:Y:S02]  /*11510*/  SHF.R.U32.HI R15, RZ, 0x8, R4 ;  /* 0x00000008ff0f7819 */ /* 0x000fe40000011604 */
[----:B------:R-:W-:Y:S02]  /*11520*/  PRMT R20, R13, 0x7604, R12 ;  /* 0x000076040d147816 */ /* 0x000fe4000000000c */
[----:B------:R-:W-:-:S02]  /*11530*/  LOP3.LUT R24, R24, 0x380, RZ, 0xc0, !PT ;  /* 0x0000038018187812 */ /* 0x000fc400078ec0ff */
[----:B------:R-:W-:Y:S02]  /*11540*/  SHF.R.U32.HI R13, RZ, 0x8, R11 ;  /* 0x00000008ff0d7819 */ /* 0x000fe4000001160b */
[----:B------:R-:W-:Y:S02]  /*11550*/  SHF.R.U32.HI R24, RZ, 0x3, R24 ;  /* 0x00000003ff187819 */ /* 0x000fe40000011618 */
[----:B------:R-:W-:Y:S02]  /*11560*/  LOP3.LUT R12, R11, 0xff, RZ, 0xc0, !PT ;  /* 0x000000ff0b0c7812 */ /* 0x000fe400078ec0ff */
[----:B------:R-:W-:Y:S02]  /*11570*/  LOP3.LUT R3, R0, R24, RZ, 0x3c, !PT ;  /* 0x0000001800037212 */ /* 0x000fe400078e3cff */
[----:B------:R-:W-:Y:S02]  /*11580*/  SHF.R.U32.HI R24, RZ, 0x8, R5 ;  /* 0x00000008ff187819 */ /* 0x000fe40000011605 */
[----:B------:R-:W-:-:S02]  /*11590*/  LOP3.LUT R14, R4, 0xff, RZ, 0xc0, !PT ;  /* 0x000000ff040e7812 */ /* 0x000fc400078ec0ff */
[----:B------:R-:W-:Y:S02]  /*115a0*/  LOP3.LUT R13, R13, 0xff, RZ, 0xc0, !PT ;  /* 0x000000ff0d0d7812 */ /* 0x000fe400078ec0ff */
[----:B------:R-:W-:Y:S02]  /*115b0*/  LOP3.LUT R15, R15, 0xff, RZ, 0xc0, !PT ;  /* 0x000000ff0f0f7812 */ /* 0x000fe400078ec0ff */
[----:B------:R-:W-:Y:S02]  /*115c0*/  PRMT R28, R13, 0x7604, R12 ;  /* 0x000076040d1c7816 */ /* 0x000fe4000000000c */
[----:B------:R-:W-:Y:S02]  /*115d0*/  PRMT R35, R15, 0x7604, R14 ;  /* 0x000076040f237816 */ /* 0x000fe4000000000e */
[----:B------:R-:W-:Y:S02]  /*115e0*/  LOP3.LUT R30, R5, 0xff, RZ, 0xc0, !PT ;  /* 0x000000ff051e7812 */ /* 0x000fe400078ec0ff */
[----:B------:R-:W-:-:S02]  /*115f0*/  SHF.R.U32.HI R32, RZ, 0x8, R6 ;  /* 0x00000008ff207819 */ /* 0x000fc40000011606 */
[----:B------:R-:W-:Y:S02]  /*11600*/  LOP3.LUT R31, R6, 0xff, RZ, 0xc0, !PT ;  /* 0x000000ff061f7812 */ /* 0x000fe400078ec0ff */
[----:B------:R-:W-:Y:S02]  /*11610*/  LOP3.LUT R32, R32, 0xff, RZ, 0xc0, !PT ;  /* 0x000000ff20207812 */ /* 0x000fe400078ec0ff */
[----:B------:R-:W-:Y:S02]  /*11620*/  SHF.R.U32.HI R37, RZ, 0x10, R5 ;  /* 0x00000010ff257819 */ /* 0x000fe40000011605 */
[----:B------:R-:W-:Y:S02]  /*11630*/  SHF.R.U32.HI R34, RZ, 0x8, R7 ;  /* 0x00000008ff227819 */ /* 0x000fe40000011607 */
[----:B------:R-:W-:Y:S01]  /*11640*/  PRMT R39, R32, 0x7604, R31 ;  /* 0x0000760420277816 */ /* 0x000fe2000000001f */
[----:B------:R-:W-:Y:S01]  /*11650*/  IMAD.U32 R37, R37, 0x10000, RZ ;  /* 0x0001000025257824 */ /* 0x000fe200078e00ff */
[----:B------:R-:W-:-:S02]  /*11660*/  SHF.R.U32.HI R31, RZ, 0x10, R11 ;  /* 0x00000010ff1f7819 */ /* 0x000fc4000001160b */
[----:B------:R-:W-:Y:S02]  /*11670*/  LOP3.LUT R33, R7, 0xff, RZ, 0xc0, !PT ;  /* 0x000000ff07217812 */ /* 0x000fe400078ec0ff */
[----:B------:R-:W-:Y:S02]  /*11680*/  LOP3.LUT R34, R34, 0xff, RZ, 0xc0, !PT ;  /* 0x000000ff22227812 */ /* 0x000fe400078ec0ff */
[----:B------:R-:W-:Y:S02]  /*11690*/  SHF.L.U32 R31, R31, 0x10, RZ ;  /* 0x000000101f1f7819 */ /* 0x000fe400000006ff */
[----:B------:R-:W-:Y:S02]  /*116a0*/  PRMT R34, R34, 0x7604, R33 ;  /* 0x0000760422227816 */ /* 0x000fe40000000021 */
[----:B------:R-:W-:Y:S02]  /*116b0*/  SHF.R.U32.HI R41, RZ, 0x10, R7 ;  /* 0x00000010ff297819 */ /* 0x000fe40000011607 */
[----:B------:R-:W-:-:S02]  /*116c0*/  LOP3.LUT R33, R28, 0xff0000, R31, 0xf8, !PT ;  /* 0x00ff00001c217812 */ /* 0x000fc400078ef81f */
[----:B------:R-:W-:Y:S01]  /*116d0*/  LOP3.LUT R29, R29, 0xff0000, R10, 0xf8, !PT ;  /* 0x00ff00001d1d7812 */ /* 0x000fe200078ef80a */
[----:B------:R-:W-:Y:S01]  /*116e0*/  IMAD.U32 R41, R41, 0x10000, RZ ;  /* 0x0001000029297824 */ /* 0x000fe200078e00ff */
[----:B------:R-:W-:Y:S02]  /*116f0*/  LOP3.LUT R35, R35, 0xff0000, R4, 0xf8, !PT ;  /* 0x00ff000023237812 */ /* 0x000fe400078ef804 */
[----:B------:R-:W-:Y:S02]  /*11700*/  LOP3.LUT R31, R29, 0xff000000, R10, 0xf8, !PT ;  /* 0xff0000001d1f7812 */ /* 0x000fe400078ef80a */
[----:B------:R-:W-:Y:S02]  /*11710*/  LOP3.LUT R35, R35, 0xff000000, R4, 0xf8, !PT ;  /* 0xff00000023237812 */ /* 0x000fe400078ef804 */
[----:B------:R-:W-:Y:S02]  /*11720*/  LOP3.LUT R41, R34, 0xff0000, R41, 0xf8, !PT ;  /* 0x00ff000022297812 */ /* 0x000fe400078ef829 */
[----:B------:R-:W-:-:S02]  /*11730*/  LOP3.LUT R33, R33, 0xff000000, R11, 0xf8, !PT ;  /* 0xff00000021217812 */ /* 0x000fc400078ef80b */
[----:B------:R-:W-:Y:S02]  /*11740*/  LOP3.LUT R41, R41, 0xff000000, R7, 0xf8, !PT ;  /* 0xff00000029297812 */ /* 0x000fe400078ef807 */
[----:B------:R-:W-:Y:S02]  /*11750*/  LOP3.LUT R21, R21, 0xff0000, R8, 0xf8, !PT ;  /* 0x00ff000015157812 */ /* 0x000fe400078ef808 */
[----:B------:R-:W-:Y:S02]  /*11760*/  LOP3.LUT R39, R39, 0xff0000, R6, 0xf8, !PT ;  /* 0x00ff000027277812 */ /* 0x000fe400078ef806 */
[----:B------:R-:W-:Y:S02]  /*11770*/  LOP3.LUT R21, R21, 0xff000000, R8, 0xf8, !PT ;  /* 0xff00000015157812 */ /* 0x000fe400078ef808 */
[----:B------:R-:W-:Y:S02]  /*11780*/  LOP3.LUT R39, R39, 0xff000000, R6, 0xf8, !PT ;  /* 0xff00000027277812 */ /* 0x000fe400078ef806 */
[----:B--2---:R-:W-:-:S02]  /*11790*/  IADD3 R0, R16, R3, R25 ;  /* 0x0000000310007210 */ /* 0x004fc40007ffe019 */
[----:B------:R-:W-:Y:S01]  /*117a0*/  LOP3.LUT R3, R24, 0xff, RZ, 0xc0, !PT ;  /* 0x000000ff18037812 */ /* 0x000fe200078ec0ff */
[----:B---3--:R-:W0:Y:S03]  /*117b0*/  LDS.128 R12, [R50+0x1c400] ;  /* 0x01c40000320c7984 */ /* 0x008e260000000c00 */
[----:B------:R-:W-:Y:S01]  /*117c0*/  PRMT R30, R3, 0x7604, R30 ;  /* 0x00007604031e7816 */ /* 0x000fe2000000001e */
[----:B------:R-:W1:Y:S01]  /*117d0*/  LDS.128 R24, [R0+0x1c400] ;  /* 0x01c4000000187984 */ /* 0x000e620000000c00 */
[----:B------:R-:W-:Y:S02]  /*117e0*/  SHF.R.U32.HI R3, RZ, 0x10, R9 ;  /* 0x00000010ff037819 */ /* 0x000fe40000011609 */
[----:B------:R-:W-:-:S03]  /*117f0*/  LOP3.LUT R37, R30, 0xff0000, R37, 0xf8, !PT ;  /* 0x00ff00001e257812 */ /* 0x000fc600078ef825 */
[----:B------:R-:W-:Y:S01]  /*11800*/  IMAD.U32 R3, R3, 0x10000, RZ ;  /* 0x0001000003037824 */ /* 0x000fe200078e00ff */
[----:B------:R-:W-:-:S04]  /*11810*/  LOP3.LUT R37, R37, 0xff000000, R5, 0xf8, !PT ;  /* 0xff00000025257812 */ /* 0x000fc800078ef805 */
[----:B------:R-:W-:Y:S02]  /*11820*/  LOP3.LUT R3, R20, 0xff0000, R3, 0xf8, !PT ;  /* 0x00ff000014037812 */ /* 0x000fe400078ef803 */
[-C--:B------:R-:W-:Y:S02]  /*11830*/  F2FP.F16.E4M3.UNPACK_B R32, R37.reuse ;  /* 0x00000025ff20723e */ /* 0x080fe400020006ff */
[----:B------:R-:W-:Y:S02]  /*11840*/  LOP3.LUT R28, R3, 0xff000000, R9, 0xf8, !PT ;  /* 0xff000000031c7812 */ /* 0x000fe400078ef809 */
[----:B------:R-:W-:Y:S01]  /*11850*/  F2FP.F16.E4M3.UNPACK_B R37, R37.H1 ;  /* 0x00000025ff25723e */ /* 0x000fe200030006ff */
[--C-:B------:R-:W-:Y:S01]  /*11860*/  HADD2.F32 R34, -RZ, R32.reuse.H0_H0 ;  /* 0x20000020ff227230 */ /* 0x100fe20000004100 */
[-C--:B------:R-:W-:Y:S01]  /*11870*/  F2FP.F16.E4M3.UNPACK_B R29, R28.reuse ;  /* 0x0000001cff1d723e */ /* 0x080fe200020006ff */
[----:B------:R-:W-:Y:S01]  /*11880*/  HADD2.F32 R32, -RZ, R32.H1_H1 ;  /* 0x30000020ff207230 */ /* 0x000fe20000004100 */
[----:B------:R-:W-:-:S03]  /*11890*/  F2FP.F16.E4M3.UNPACK_B R28, R28.H1 ;  /* 0x0000001cff1c723e */ /* 0x000fc600030006ff */
[--C-:B------:R-:W-:Y:S02]  /*118a0*/  HADD2.F32 R30, -RZ, R29.reuse.H0_H0 ;  /* 0x2000001dff1e7230 */ /* 0x100fe40000004100 */
[----:B------:R-:W-:Y:S01]  /*118b0*/  HADD2.F32 R29, -RZ, R29.H1_H1 ;  /* 0x3000001dff1d7230 */ /* 0x000fe20000004100 */
[-C--:B0-----:R-:W-:Y:S02]  /*118c0*/  F2FP.F16.E4M3.UNPACK_B R4, R13.reuse ;  /* 0x0000000dff04723e */ /* 0x081fe400020006ff */
[----:B------:R-:W-:Y:S02]  /*118d0*/  F2FP.F16.E4M3.UNPACK_B R13, R13.H1 ;  /* 0x0000000dff0d723e */ /* 0x000fe400030006ff */
[-C--:B-1----:R-:W-:Y:S01]  /*118e0*/  F2FP.F16.E4M3.UNPACK_B R9, R25.reuse ;  /* 0x00000019ff09723e */ /* 0x082fe200020006ff */
[--C-:B------:R-:W-:Y:S01]  /*118f0*/  HADD2.F32 R5, -RZ, R4.reuse.H0_H0 ;  /* 0x20000004ff057230 */ /* 0x100fe20000004100 */
[----:B------:R-:W-:Y:S01]  /*11900*/  F2FP.F16.E4M3.UNPACK_B R25, R25.H1 ;  /* 0x00000019ff19723e */ /* 0x000fe200030006ff */
[----:B------:R-:W-:Y:S01]  /*11910*/  HADD2.F32 R4, -RZ, R4.H1_H1 ;  /* 0x30000004ff047230 */ /* 0x000fe20000004100 */
[----:B------:R-:W-:Y:S01]  /*11920*/  F2FP.F16.E4M3.UNPACK_B R20, R27 ;  /* 0x0000001bff14723e */ /* 0x000fe200020006ff */
[--C-:B------:R-:W-:Y:S01]  /*11930*/  HADD2.F32 R10, -RZ, R9.reuse.H0_H0 ;  /* 0x20000009ff0a7230 */ /* 0x100fe20000004100 */
[----:B------:R-:W-:Y:S01]  /*11940*/  F2FP.F16.E4M3.UNPACK_B R7, R15 ;  /* 0x0000000fff07723e */ /* 0x000fe200020006ff */
[----:B------:R-:W-:Y:S01]  /*11950*/  HADD2.F32 R9, -RZ, R9.H1_H1 ;  /* 0x30000009ff097230 */ /* 0x000fe20000004100 */
[----:B------:R-:W-:-:S02]  /*11960*/  F2FP.F16.E4M3.UNPACK_B R27, R27.H1 ;  /* 0x0000001bff1b723e */ /* 0x000fc400030006ff */
[C---:B------:R-:W-:Y:S01]  /*11970*/  FMUL.FTZ R38, R10.reuse, R34 ;  /* 0x000000220a267220 */ /* 0x040fe20000410000 */
[----:B------:R-:W-:Y:S01]  /*11980*/  FMUL.FTZ R43, R10, R30 ;  /* 0x0000001e0a2b7220 */ /* 0x000fe20000410000 */
[----:B------:R-:W-:Y:S02]  /*11990*/  HADD2.F32 R10, -RZ, R25.H0_H0 ;  /* 0x20000019ff0a7230 */ /* 0x000fe40000004100 */
[----:B------:R-:W-:Y:S01]  /*119a0*/  FMUL.FTZ R45, R9, R32 ;  /* 0x00000020092d7220 */ /* 0x000fe20000410000 */
[C---:B------:R-:W-:Y:S01]  /*119b0*/  FFMA.FTZ R38, R5.reuse, R30, -R38 ;  /* 0x0000001e05267223 */ /* 0x040fe20000010826 */
[----:B------:R-:W-:Y:S01]  /*119c0*/  FFMA.FTZ R43, R5, R34, R43 ;  /* 0x00000022052b7223 */ /* 0x000fe2000001002b */
[----:B------:R-:W-:Y:S02]  /*119d0*/  HADD2.F32 R34, -RZ, R37.H0_H0 ;  /* 0x20000025ff227230 */ /* 0x000fe40000004100 */
[----:B------:R-:W-:Y:S01]  /*119e0*/  FMUL.FTZ R9, R9, R29 ;  /* 0x0000001d09097220 */ /* 0x000fe20000410000 */
[----:B------:R-:W-:-:S02]  /*119f0*/  HADD2.F32 R30, -RZ, R28.H0_H0 ;  /* 0x2000001cff1e7230 */ /* 0x000fc40000004100 */
[----:B------:R-:W-:Y:S01]  /*11a00*/  FFMA.FTZ R45, R4, R29, -R45 ;  /* 0x0000001d042d7223 */ /* 0x000fe2000001082d */
[----:B------:R-:W-:Y:S02]  /*11a10*/  HADD2.F32 R5, -RZ, R13.H0_H0 ;  /* 0x2000000dff057230 */ /* 0x000fe40000004100 */
[----:B------:R-:W-:Y:S01]  /*11a20*/  FMUL.FTZ R42, R10, R34 ;  /* 0x000000220a2a7220 */ /* 0x000fe20000410000 */
[----:B------:R-:W-:Y:S01]  /*11a30*/  FFMA.FTZ R40, R4, R32, R9 ;  /* 0x0000002004287223 */ /* 0x000fe20000010009 */
[-C--:B------:R-:W-:Y:S01]  /*11a40*/  FMUL.FTZ R47, R10, R30.reuse ;  /* 0x0000001e0a2f7220 */ /* 0x080fe20000410000 */
[----:B------:R-:W-:Y:S01]  /*11a50*/  F2FP.F16.E4M3.UNPACK_B R29, R41 ;  /* 0x00000029ff1d723e */ /* 0x000fe200020006ff */
[C---:B------:R-:W-:Y:S01]  /*11a60*/  FFMA.FTZ R42, R5.reuse, R30, -R42 ;  /* 0x0000001e052a7223 */ /* 0x040fe2000001082a */
[-C--:B------:R-:W-:Y:S01]  /*11a70*/  F2FP.F16.E4M3.UNPACK_B R9, R33.reuse ;  /* 0x00000021ff09723e */ /* 0x080fe200020006ff */
[----:B------:R-:W-:Y:S01]  /*11a80*/  FFMA.FTZ R47, R5, R34, R47 ;  /* 0x00000022052f7223 */ /* 0x000fe2000001002f */
[----:B------:R-:W-:Y:S01]  /*11a90*/  HADD2.F32 R5, -RZ, R20.H0_H0 ;  /* 0x20000014ff057230 */ /* 0x000fe20000004100 */
[----:B------:R-:W-:Y:S01]  /*11aa0*/  F2FP.F16.E4M3.UNPACK_B R33, R33.H1 ;  /* 0x00000021ff21723e */ /* 0x000fe200030006ff */
[----:B------:R-:W-:Y:S01]  /*11ab0*/  HADD2.F32 R32, -RZ, R29.H0_H0 ;  /* 0x2000001dff207230 */ /* 0x000fe20000004100 */
[----:B------:R-:W-:Y:S01]  /*11ac0*/  F2FP.F16.E4M3.UNPACK_B R41, R41.H1 ;  /* 0x00000029ff29723e */ /* 0x000fe200030006ff */
[----:B------:R-:W-:Y:S01]  /*11ad0*/  HADD2.F32 R10, -RZ, R9.H0_H0 ;  /* 0x20000009ff0a7230 */ /* 0x000fe20000004100 */
[----:B------:R-:W-:Y:S01]  /*11ae0*/  F2FP.F16.E4M3.UNPACK_B R15, R15.H1 ;  /* 0x0000000fff0f723e */ /* 0x000fe200030006ff */
[----:B------:R-:W-:-:S02]  /*11af0*/  HADD2.F32 R30, -RZ, R37.H1_H1 ;  /* 0x30000025ff1e7230 */ /* 0x000fc40000004100 */
[C---:B------:R-:W-:Y:S01]  /*11b00*/  FMUL.FTZ R49, R5.reuse, R32 ;  /* 0x0000002005317220 */ /* 0x040fe20000410000 */
[----:B------:R-:W-:Y:S02]  /*11b10*/  HADD2.F32 R25, -RZ, R25.H1_H1 ;  /* 0x30000019ff197230 */ /* 0x000fe40000004100 */
[----:B------:R-:W-:Y:S01]  /*11b20*/  FMUL.FTZ R5, R5, R10 ;  /* 0x0000000a05057220 */ /* 0x000fe20000410000 */
[----:B------:R-:W-:Y:S01]  /*11b30*/  HADD2.F32 R28, -RZ, R28.H1_H1 ;  /* 0x3000001cff1c7230 */ /* 0x000fe20000004100 */
[----:B------:R-:W-:Y:S01]  /*11b40*/  F2FP.F16.E4M3.UNPACK_B R8, R24 ;  /* 0x00000018ff08723e */ /* 0x000fe200020006ff */
[----:B------:R-:W-:Y:S02]  /*11b50*/  HADD2.F32 R4, -RZ, R7.H0_H0 ;  /* 0x20000007ff047230 */ /* 0x000fe40000004100 */
[C---:B------:R-:W-:Y:S01]  /*11b60*/  FMUL.FTZ R34, R25.reuse, R30 ;  /* 0x0000001e19227220 */ /* 0x040fe20000410000 */
[----:B------:R-:W-:Y:S02]  /*11b70*/  HADD2.F32 R13, -RZ, R13.H1_H1 ;  /* 0x3000000dff0d7230 */ /* 0x000fe40000004100 */
[----:B------:R-:W-:Y:S01]  /*11b80*/  FMUL.FTZ R25, R25, R28 ;  /* 0x0000001c19197220 */ /* 0x000fe20000410000 */
[----:B------:R-:W-:-:S02]  /*11b90*/  HADD2.F32 R29, -RZ, R29.H1_H1 ;  /* 0x3000001dff1d7230 */ /* 0x000fc40000004100 */
[C---:B------:R-:W-:Y:S01]  /*11ba0*/  FFMA.FTZ R49, R4.reuse, R10, -R49 ;  /* 0x0000000a04317223 */ /* 0x040fe20000010831 */
[----:B------:R-:W-:Y:S01]  /*11bb0*/  FFMA.FTZ R32, R4, R32, R5 ;  /* 0x0000002004207223 */ /* 0x000fe20000010005 */
[C---:B------:R-:W-:Y:S01]  /*11bc0*/  FFMA.FTZ R37, R13.reuse, R28, -R34 ;  /* 0x0000001c0d257223 */ /* 0x040fe20000010822 */
[----:B------:R-:W-:Y:S02]  /*11bd0*/  HADD2.F32 R20, -RZ, R20.H1_H1 ;  /* 0x30000014ff147230 */ /* 0x000fe40000004100 */
[----:B------:R-:W-:Y:S01]  /*11be0*/  FFMA.FTZ R34, R13, R30, R25 ;  /* 0x0000001e0d227223 */ /* 0x000fe20000010019 */
[----:B------:R-:W-:Y:S01]  /*11bf0*/  HADD2.F32 R5, -RZ, R27.H0_H0 ;  /* 0x2000001bff057230 */ /* 0x000fe20000004100 */
[----:B------:R-:W-:Y:S01]  /*11c00*/  F2FP.F16.E4M3.UNPACK_B R24, R24.H1 ;  /* 0x00000018ff18723e */ /* 0x000fe200030006ff */
[----:B------:R-:W-:Y:S02]  /*11c10*/  HADD2.F32 R10, -RZ, R33.H0_H0 ;  /* 0x20000021ff0a7230 */ /* 0x000fe40000004100 */
[----:B------:R-:W-:Y:S01]  /*11c20*/  FMUL.FTZ R28, R20, R29 ;  /* 0x0000001d141c7220 */ /* 0x000fe20000410000 */
[----:B------:R-:W-:Y:S01]  /*11c30*/  HADD2.F32 R9, -RZ, R9.H1_H1 ;  /* 0x30000009ff097230 */ /* 0x000fe20000004100 */
[----:B------:R-:W-:Y:S01]  /*11c40*/  F2FP.F16.E4M3.UNPACK_B R3, R12 ;  /* 0x0000000cff03723e */ /* 0x000fe200020006ff */
[----:B------:R-:W-:-:S02]  /*11c50*/  HADD2.F32 R13, -RZ, R41.H0_H0 ;  /* 0x20000029ff0d7230 */ /* 0x000fc40000004100 */
[CC--:B------:R-:W-:Y:S01]  /*11c60*/  FMUL.FTZ R30, R5.reuse, R10.reuse ;  /* 0x0000000a051e7220 */ /* 0x0c0fe20000410000 */
[----:B------:R-:W-:Y:S02]  /*11c70*/  HADD2.F32 R4, -RZ, R15.H0_H0 ;  /* 0x2000000fff047230 */ /* 0x000fe40000004100 */
[----:B------:R-:W-:Y:S01]  /*11c80*/  FMUL.FTZ R20, R20, R9 ;  /* 0x0000000914147220 */ /* 0x000fe20000410000 */
[----:B------:R-:W-:Y:S02]  /*11c90*/  HADD2.F32 R7, -RZ, R7.H1_H1 ;  /* 0x30000007ff077230 */ /* 0x000fe40000004100 */
[-C--:B------:R-:W-:Y:S01]  /*11ca0*/  FMUL.FTZ R25, R5, R13.reuse ;  /* 0x0000000d05197220 */ /* 0x080fe20000410000 */
[----:B------:R-:W-:Y:S02]  /*11cb0*/  HADD2.F32 R27, -RZ, R27.H1_H1 ;  /* 0x3000001bff1b7230 */ /* 0x000fe40000004100 */
[C---:B------:R-:W-:Y:S01]  /*11cc0*/  FFMA.FTZ R48, R4.reuse, R13, R30 ;  /* 0x0000000d04307223 */ /* 0x040fe2000001001e */
[----:B------:R-:W-:Y:S01]  /*11cd0*/  F2FP.F16.E4M3.UNPACK_B R13, R35.H1 ;  /* 0x00000023ff0d723e */ /* 0x000fe200030006ff */
[C---:B------:R-:W-:Y:S01]  /*11ce0*/  FFMA.FTZ R44, R7.reuse, R9, -R28 ;  /* 0x00000009072c7223 */ /* 0x040fe2000001081c */
[----:B------:R-:W-:Y:S01]  /*11cf0*/  FFMA.FTZ R29, R7, R29, R20 ;  /* 0x0000001d071d7223 */ /* 0x000fe20000010014 */
[----:B------:R-:W-:Y:S01]  /*11d00*/  FFMA.FTZ R46, R4, R10, -R25 ;  /* 0x0000000a042e7223 */ /* 0x000fe20000010819 */
[----:B------:R-:W-:Y:S01]  /*11d10*/  HADD2.F32 R28, -RZ, R41.H1_H1 ;  /* 0x30000029ff1c7230 */ /* 0x000fe20000004100 */
[----:B------:R-:W-:Y:S01]  /*11d20*/  F2FP.F16.E4M3.UNPACK_B R7, R21.H1 ;  /* 0x00000015ff07723e */ /* 0x000fe200030006ff */
[----:B------:R-:W-:Y:S01]  /*11d30*/  HADD2.F32 R10, -RZ, R33.H1_H1 ;  /* 0x30000021ff0a7230 */ /* 0x000fe20000004100 */
[----:B------:R-:W-:Y:S01]  /*11d40*/  F2FP.F16.E4M3.UNPACK_B R12, R12.H1 ;  /* 0x0000000cff0c723e */ /* 0x000fe200030006ff */
[----:B------:R-:W-:-:S02]  /*11d50*/  HADD2.F32 R20, -RZ, R13.H0_H0 ;  /* 0x2000000dff147230 */ /* 0x000fc40000004100 */
[C---:B------:R-:W-:Y:S01]  /*11d60*/  FMUL.FTZ R30, R27.reuse, R28 ;  /* 0x0000001c1b1e7220 */ /* 0x040fe20000410000 */
[--C-:B------:R-:W-:Y:S02]  /*11d70*/  HADD2.F32 R5, -RZ, R24.reuse.H0_H0 ;  /* 0x20000018ff057230 */ /* 0x100fe40000004100 */
[----:B------:R-:W-:Y:S01]  /*11d80*/  FMUL.FTZ R27, R27, R10 ;  /* 0x0000000a1b1b7220 */ /* 0x000fe20000410000 */
[----:B------:R-:W-:Y:S01]  /*11d90*/  HADD2.F32 R15, -RZ, R15.H1_H1 ;  /* 0x3000000fff0f7230 */ /* 0x000fe20000004100 */
[----:B------:R-:W-:Y:S01]  /*11da0*/  F2FP.F16.E4M3.UNPACK_B R35, R35 ;  /* 0x00000023ff23723e */ /* 0x000fe200020006ff */
[----:B------:R-:W-:Y:S02]  /*11db0*/  HADD2.F32 R9, -RZ, R7.H0_H0 ;  /* 0x20000007ff097230 */ /* 0x000fe40000004100 */
[----:B------:R-:W-:Y:S01]  /*11dc0*/  FMUL.FTZ R25, R5, R20 ;  /* 0x0000001405197220 */ /* 0x000fe20000410000 */
[----:B------:R-:W-:Y:S02]  /*11dd0*/  HADD2.F32 R13, -RZ, R13.H1_H1 ;  /* 0x3000000dff0d7230 */ /* 0x000fe40000004100 */
[----:B------:R-:W-:Y:S01]  /*11de0*/  FFMA.FTZ R41, R15, R28, R27 ;  /* 0x0000001c0f297223 */ /* 0x000fe2000001001b */
[----:B------:R-:W-:-:S02]  /*11df0*/  HADD2.F32 R24, -RZ, R24.H1_H1 ;  /* 0x30000018ff187230 */ /* 0x000fc40000004100 */
[----:B------:R-:W-:Y:S01]  /*11e00*/  FMUL.FTZ R5, R5, R9 ;  /* 0x0000000905057220 */ /* 0x000fe20000410000 */
[--C-:B------:R-:W-:Y:S01]  /*11e10*/  HADD2.F32 R4, -RZ, R12.reuse.H0_H0 ;  /* 0x2000000cff047230 */ /* 0x100fe20000004100 */
[----:B------:R-:W-:Y:S01]  /*11e20*/  F2FP.F16.E4M3.UNPACK_B R21, R21 ;  /* 0x00000015ff15723e */ /* 0x000fe200020006ff */
[----:B------:R-:W-:Y:S02]  /*11e30*/  HADD2.F32 R7, -RZ, R7.H1_H1 ;  /* 0x30000007ff077230 */ /* 0x000fe40000004100 */
[----:B------:R-:W-:Y:S01]  /*11e40*/  FMUL.FTZ R27, R24, R13 ;  /* 0x0000000d181b7220 */ /* 0x000fe20000410000 */
[----:B------:R-:W-:Y:S02]  /*11e50*/  HADD2.F32 R12, -RZ, R12.H1_H1 ;  /* 0x3000000cff0c7230 */ /* 0x000fe40000004100 */
[----:B------:R-:W-:Y:S01]  /*11e60*/  FFMA.FTZ R33, R15, R10, -R30 ;  /* 0x0000000a0f217223 */ /* 0x000fe2000001081e */
[C---:B------:R-:W-:Y:S01]  /*11e70*/  FFMA.FTZ R25, R4.reuse, R9, -R25 ;  /* 0x0000000904197223 */ /* 0x040fe20000010819 */
[----:B------:R-:W-:Y:S01]  /*11e80*/  FFMA.FTZ R15, R4, R20, R5 ;  /* 0x00000014040f7223 */ /* 0x000fe20000010005 */
[----:B------:R-:W-:Y:S01]  /*11e90*/  FMUL.FTZ R24, R24, R7 ;  /* 0x0000000718187220 */ /* 0x000fe20000410000 */
[----:B------:R-:W-:-:S02]  /*11ea0*/  HADD2.F32 R9, -RZ, R35.H0_H0 ;  /* 0x20000023ff097230 */ /* 0x000fc40000004100 */
[C---:B------:R-:W-:Y:S01]  /*11eb0*/  FFMA.FTZ R28, R12.reuse, R7, -R27 ;  /* 0x000000070c1c7223 */ /* 0x040fe2000001081b */
[--C-:B------:R-:W-:Y:S02]  /*11ec0*/  HADD2.F32 R5, -RZ, R8.reuse.H0_H0 ;  /* 0x20000008ff057230 */ /* 0x100fe40000004100 */
[----:B------:R-:W-:Y:S01]  /*11ed0*/  FFMA.FTZ R30, R12, R13, R24 ;  /* 0x0000000d0c1e7223 */ /* 0x000fe20000010018 */
[----:B------:R-:W-:Y:S01]  /*11ee0*/  HADD2.F32 R7, -RZ, R21.H0_H0 ;  /* 0x20000015ff077230 */ /* 0x000fe20000004100 */
[-C--:B------:R-:W-:Y:S01]  /*11ef0*/  F2FP.F16.E4M3.UNPACK_B R11, R26.reuse ;  /* 0x0000001aff0b723e */ /* 0x080fe200020006ff */
[----:B------:R-:W-:Y:S02]  /*11f00*/  HADD2.F32 R4, -RZ, R3.H0_H0 ;  /* 0x20000003ff047230 */ /* 0x000fe40000004100 */
[C---:B------:R-:W-:Y:S01]  /*11f10*/  FMUL.FTZ R13, R5.reuse, R9 ;  /* 0x00000009050d7220 */ /* 0x040fe20000410000 */
[----:B------:R-:W-:Y:S02]  /*11f20*/  HADD2.F32 R35, -RZ, R35.H1_H1 ;  /* 0x30000023ff237230 */ /* 0x000fe40000004100 */
[----:B------:R-:W-:Y:S01]  /*11f30*/  FMUL.FTZ R5, R5, R7 ;  /* 0x0000000705057220 */ /* 0x000fe20000410000 */
[----:B------:R-:W-:Y:S01]  /*11f40*/  HADD2.F32 R8, -RZ, R8.H1_H1 ;  /* 0x30000008ff087230 */ /* 0x000fe20000004100 */
[----:B------:R-:W-:Y:S01]  /*11f50*/  F2FP.F16.E4M3.UNPACK_B R26, R26.H1 ;  /* 0x0000001aff1a723e */ /* 0x000fe200030006ff */
[----:B------:R-:W-:Y:S01]  /*11f60*/  HADD2.F32 R21, -RZ, R21.H1_H1 ;  /* 0x30000015ff157230 */ /* 0x000fe20000004100 */
[----:B------:R-:W-:Y:S01]  /*11f70*/  F2FP.F16.E4M3.UNPACK_B R10, R39.H1 ;  /* 0x00000027ff0a723e */ /* 0x000fe200030006ff */
[----:B------:R-:W-:Y:S01]  /*11f80*/  HADD2.F32 R3, -RZ, R3.H1_H1 ;  /* 0x30000003ff037230 */ /* 0x000fe20000004100 */
[-C--:B------:R-:W-:Y:S01]  /*11f90*/  F2FP.F16.E4M3.UNPACK_B R6, R14.reuse ;  /* 0x0000000eff06723e */ /* 0x080fe200020006ff */
[C---:B------:R-:W-:Y:S01]  /*11fa0*/  FFMA.FTZ R12, R4.reuse, R9, R5 ;  /* 0x00000009040c7223 */ /* 0x040fe20000010005 */
[----:B------:R-:W-:Y:S01]  /*11fb0*/  F2FP.F16.E4M3.UNPACK_B R14, R14.H1 ;  /* 0x0000000eff0e723e */ /* 0x000fe200030006ff */
[----:B------:R-:W-:Y:S01]  /*11fc0*/  FFMA.FTZ R13, R4, R7, -R13 ;  /* 0x00000007040d7223 */ /* 0x000fe2000001080d */
[C---:B------:R-:W-:Y:S01]  /*11fd0*/  FMUL.FTZ R20, R8.reuse, R35 ;  /* 0x0000002308147220 */ /* 0x040fe20000410000 */
[----:B------:R-:W-:Y:S01]  /*11fe0*/  F2FP.F16.E4M3.UNPACK_B R5, R31.H1 ;  /* 0x0000001fff05723e */ /* 0x000fe200030006ff */
[----:B------:R-:W-:Y:S01]  /*11ff0*/  FMUL.FTZ R24, R8, R21 ;  /* 0x0000001508187220 */ /* 0x000fe20000410000 */
[----:B------:R-:W-:-:S02]  /*12000*/  HADD2.F32 R8, -RZ, R10.H0_H0 ;  /* 0x2000000aff087230 */ /* 0x000fc40000004100 */
        /* <DEDUP_REMOVED lines=11> */
[----:B------:R-:W-:Y:S01]  /*120c0*/  HADD2.F32 R5, -RZ, R5.H1_H1 ;  /* 0x30000005ff057230 */ /* 0x000fe20000004100 */
[----:B------:R-:W-:Y:S01]  /*120d0*/  F2FP.F16.E4M3.UNPACK_B R39, R39 ;  /* 0x00000027ff27723e */ /* 0x000fe200020006ff */
        /* <DEDUP_REMOVED lines=9> */
[----:B------:R-:W-:Y:S02]  /*12170*/  HADD2.F32 R31, -RZ, R31.H1_H1 ;  /* 0x3000001fff1f7230 */ /* 0x000fe40000004100 */
        /* <DEDUP_REMOVED lines=19> */
[----:B------:R-:W-:Y:S02]  /*122b0*/  F2FP.SATFINITE.E4M3.F32.PACK_AB_MERGE_C R8, R30, R15, RZ ;  /* 0x0000000f1e08723e */ /* 0x000fe400048070ff */
[----:B------:R-:W-:Y:S02]  /*122c0*/  F2FP.SATFINITE.E4M3.F32.PACK_AB_MERGE_C R5, R45, R38, R5 ;  /* 0x000000262d05723e */ /* 0x000fe40004807005 */
[----:B------:R-:W-:-:S02]  /*122d0*/  F2FP.SATFINITE.E4M3.F32.PACK_AB_MERGE_C R7, R44, R49, R7 ;  /* 0x000000312c07723e */ /* 0x000fc40004807007 */
[----:B------:R-:W-:Y:S02]  /*122e0*/  F2FP.SATFINITE.E4M3.F32.PACK_AB_MERGE_C R4, R20, R13, R4 ;  /* 0x0000000d1404723e */ /* 0x000fe40004807004 */
[----:B------:R-:W-:Y:S02]  /*122f0*/  F2FP.SATFINITE.E4M3.F32.PACK_AB_MERGE_C R6, R31, R10, R6 ;  /* 0x0000000a1f06723e */ /* 0x000fe40004807006 */
[----:B------:R-:W-:Y:S02]  /*12300*/  F2FP.SATFINITE.E4M3.F32.PACK_AB_MERGE_C R9, R40, R43, R9 ;  /* 0x0000002b2809723e */ /* 0x000fe40004807009 */
[----:B------:R-:W-:Y:S01]  /*12310*/  F2FP.SATFINITE.E4M3.F32.PACK_AB_MERGE_C R11, R29, R32, R11 ;  /* 0x000000201d0b723e */ /* 0x000fe2000480700b */
[----:B------:R2:W-:Y:S01]  /*12320*/  STS.128 [R50+0x1c400], R4 ;  /* 0x01c4000432007388 */ /* 0x0005e20000000c00 */
[----:B------:R-:W-:Y:S02]  /*12330*/  F2FP.SATFINITE.E4M3.F32.PACK_AB_MERGE_C R8, R35, R12, R8 ;  /* 0x0000000c2308723e */ /* 0x000fe40004807008 */
[----:B------:R-:W-:-:S05]  /*12340*/  F2FP.SATFINITE.E4M3.F32.PACK_AB_MERGE_C R10, R14, R3, R21 ;  /* 0x000000030e0a723e */ /* 0x000fca0004807015 */
[----:B------:R2:W-:Y:S02]  /*12350*/  STS.128 [R0+0x1c400], R8 ;  /* 0x01c4000800007388 */ /* 0x0005e40000000c00 */
.L_x_2326:
[----:B------:R-:W-:Y:S05]  /*12360*/  BSYNC B0 ;  /* 0x0000000000007941 */ /* 0x000fea0003800000 */
.L_x_2312:
[----:B------:R-:W-:Y:S01]  /*12370*/  @!PT LDS RZ, [RZ] ;  /* 0x00000000fffff984 */ /* 0x000fe20000000800 */
[----:B------:R-:W-:Y:S01]  /*12380*/  @!PT LDS RZ, [RZ] ;  /* 0x00000000fffff984 */ /* 0x000fe20000000800 */
[----:B------:R-:W-:Y:S01]  /*12390*/  @!PT LDS RZ, [RZ] ;  /* 0x00000000fffff984 */ /* 0x000fe20000000800 */
[----:B------:R-:W-:Y:S01]  /*123a0*/  @!PT LDS RZ, [RZ] ;  /* 0x00000000fffff984 */ /* 0x000fe20000000800 */
[----:B------:R0:W-:Y:S06]  /*123b0*/  MEMBAR.ALL.CTA ;  /* 0x0000000000007992 */ /* 0x0001ec0000008000 */
[----:B0-----:R-:W0:Y:S01]  /*123c0*/  FENCE.VIEW.ASYNC.S ;  /* 0x00000000000073c6 */ /* 0x001e220000000000 */
[----:B------:R-:W-:Y:S05]  /*123d0*/  WARPSYNC.ALL ;  /* 0x0000000000007948 */ /* 0x000fea0003800000 */
[----:B0-----:R-:W-:Y:S06]  /*123e0*/  BAR.SYNC.DEFER_BLOCKING 0xd, 0x100 ;  /* 0x0344000000007b1d */ /* 0x001fec0000010000 */
.L_x_2309:
[----:B-12---:R-:W2:Y:S02]  /*123f0*/  LDL R0, [R1+0x4c] ;  /* 0x00004c0001007983 */ /* 0x006ea40000100800 */
[----:B--2---:R-:W-:-:S13]  /*12400*/  R2UR UR4, R0 ;  /* 0x00000000000472ca */ /* 0x004fda00000e0000 */
[----:B------:R-:W-:-:S05]  /*12410*/  IMAD.U32 R0, RZ, RZ, UR4 ;  /* 0x00000004ff007e24 */ /* 0x000fca000f8e00ff */
[----:B------:R-:W-:-:S13]  /*12420*/  ISETP.NE.AND P1, PT, R0, 0x3, PT ;  /* 0x000000030000780c */ /* 0x000fda0003f25270 */
[----:B------:R-:W-:Y:S05]  /*12430*/  @!P1 BRA `(.L_x_2336) ;  /* 0x0000000000049947 */ /* 0x000fea0003800000 */
[----:B------:R-:W-:Y:S01]  /*12440*/  BPT.TRAP 0x1 ;  /* 0x000000040000795c */ /* 0x000fe20000300000 */
.L_x_2336:
[----:B------:R-:W-:Y:S01]  /*12450*/  IMAD R0, R231, 0x8, R16 ;  /* 0x00000008e7007824 */ /* 0x000fe200078e0210 */
[----:B-----5:R-:W-:-:S04]  /*12460*/  SHF.L.U32 R5, R234, 0x1f, RZ ;  /* 0x0000001fea057819 */ /* 0x020fc800000006ff */
[----:B------:R1:W2:Y:S01]  /*12470*/  SYNCS.PHASECHK.TRANS64.TRYWAIT P0, [R0+URZ+0x2e830], R5 ;  /* 0x02e83005000075a7 */ /* 0x0002a2000800017f */
[----:B------:R-:W-:Y:S05]  /*12480*/  @!P1 BRA `(.L_x_2337) ;  /* 0x0000000000049947 */ /* 0x000fea0003800000 */
[----:B------:R-:W-:Y:S01]  /*12490*/  BPT.TRAP 0x1 ;  /* 0x000000040000795c */ /* 0x000fe20000300000 */
.L_x_2337:
[----:B0-----:R-:W0:Y:S02]  /*124a0*/  S2R R3, SR_TID.X ;  /* 0x0000000000037919 */ /* 0x001e240000002100 */
[----:B0-----:R-:W-:Y:S01]  /*124b0*/  LOP3.LUT R4, R3, 0x7f, RZ, 0xc0, !PT ;  /* 0x0000007f03047812 */ /* 0x001fe200078ec0ff */
[----:B------:R-:W-:-:S03]  /*124c0*/  VIADD R3, R16, 0x20400 ;  /* 0x0002040010037836 */ /* 0x000fc60000000000 */
[----:B------:R-:W-:Y:S02]  /*124d0*/  ISETP.NE.AND P2, PT, R4, RZ, PT ;  /* 0x000000ff0400720c */ /* 0x000fe40003f45270 */
[----:B------:R-:W-:-:S04]  /*124e0*/  SHF.R.U32.HI R3, RZ, 0x4, R3 ;  /* 0x00000004ff037819 */ /* 0x000fc80000011603 */
[----:B------:R-:W-:Y:S01]  /*124f0*/  LOP3.LUT R3, R3, 0x3fff, RZ, 0xc0, !PT ;  /* 0x00003fff03037812 */ /* 0x000fe200078ec0ff */
[----:B--2---:R-:W-:Y:S06]  /*12500*/  @P0 BRA `(.L_x_2338) ;  /* 0x0000000000080947 */ /* 0x004fec0003800000 */
[----:B------:R-:W0:Y:S02]  /*12510*/  SYNCS.PHASECHK.TRANS64.TRYWAIT P0, [R0+URZ+0x2e830], R5 ;  /* 0x02e83005000075a7 */ /* 0x000e24000800017f */
[----:B0-----:R-:W-:Y:S05]  /*12520*/  @!P0 BRA `(.L_x_2339) ;  /* 0x000001ac001c8947 */ /* 0x001fea0003800000 */
.L_x_2338:
[----:B------:R-:W-:Y:S01]  /*12530*/  LOP3.LUT R3, R3, 0x10000, RZ, 0xfc, !PT ;  /* 0x0001000003037812 */ /* 0x000fe200078efcff */
[----:B------:R-:W-:Y:S05]  /*12540*/  WARPSYNC.ALL ;  /* 0x0000000000007948 */ /* 0x000fea0003800000 */
[----:B------:R2:W-:Y:S01]  /*12550*/  STL [R1+0x48], R3 ;  /* 0x0000480301007387 */ /* 0x0005e20000100800 */
[----:B------:R-:W-:Y:S01]  /*12560*/  IMAD R12, R231, 0x700, R3 ;  /* 0x00000700e70c7824 */ /* 0x000fe200078e0203 */
[----:B------:R-:W-:Y:S01]  /*12570*/  LOP3.LUT R4, R36, 0x10000, RZ, 0xfc, !PT ;  /* 0x0001000024047812 */ /* 0x000fe200078efcff */
[----:B------:R-:W-:Y:S01]  /*12580*/  IMAD.MOV.U32 R13, RZ, RZ, 0x40000040 ;  /* 0x40000040ff0d7424 */ /* 0x000fe200078e00ff */
[----:B------:R-:W5:Y:S01]  /*12590*/  LDL R136, [R1+0x7c] ;  /* 0x00007c0001887983 */ /* 0x000f620000100800 */
[----:B01----:R-:W-:Y:S01]  /*125a0*/  IMAD.MOV.U32 R5, RZ, RZ, 0x40000040 ;  /* 0x40000040ff057424 */ /* 0x003fe200078e00ff */
[----:B------:R-:W-:-:S02]  /*125b0*/  R2UR UR6, R12 ;  /* 0x000000000c0672ca */ /* 0x000fc400000e0000 */
[----:B------:R-:W-:Y:S01]  /*125c0*/  R2UR UR7, R13 ;  /* 0x000000000d0772ca */ /* 0x000fe200000e0000 */
[----:B------:R-:W5:Y:S01]  /*125d0*/  LDL R148, [R1+0x50] ;  /* 0x0000500001947983 */ /* 0x000f620000100800 */
[----:B------:R-:W-:Y:S02]  /*125e0*/  R2UR UR4, R4 ;  /* 0x00000000040472ca */ /* 0x000fe400000e0000 */
[----:B------:R-:W-:Y:S01]  /*125f0*/  R2UR UR5, R5 ;  /* 0x00000000050572ca */ /* 0x000fe200000e0000 */
[----:B------:R-:W-:Y:S01]  /*12600*/  WARPGROUP.ARRIVE ;  /* 0x00000000000079c5 */ /* 0x000fe20000000000 */
[----:B------:R-:W5:Y:S04]  /*12610*/  LDL R144, [R1+0x58] ;  /* 0x0000580001907983 */ /* 0x000f680000100800 */
[----:B------:R-:W5:Y:S04]  /*12620*/  LDL R137, [R1+0x78] ;  /* 0x0000780001897983 */ /* 0x000f680000100800 */
[----:B------:R-:W5:Y:S03]  /*12630*/  LDL R146, [R1+0x40] ;  /* 0x0000400001927983 */ /* 0x000f660000100800 */
[----:B------:R-:W-:Y:S01]  /*12640*/  QGMMA.64x32x32.F32.E4M3.E4M3 R120, gdesc[UR4], RZ, !UPT, gsb0 ;  /* 0x00600000047879f3 */ /* 0x000fe2000c0008ff */
[----:B------:R-:W-:-:S02]  /*12650*/  VIADD R6, R12, 0x100 ;  /* 0x000001000c067836 */ /* 0x000fc40000000000 */
[----:B---3--:R-:W-:Y:S01]  /*12660*/  IMAD.MOV.U32 R7, RZ, RZ, 0x40000040 ;  /* 0x40000040ff077424 */ /* 0x008fe200078e00ff */
[----:B------:R-:W-:Y:S02]  /*12670*/  R2UR UR4, R4 ;  /* 0x00000000040472ca */ /* 0x000fe400000e0000 */
[----:B------:R-:W-:Y:S02]  /*12680*/  R2UR UR6, R6 ;  /* 0x00000000060672ca */ /* 0x000fe400000e0000 */
[----:B------:R-:W-:Y:S02]  /*12690*/  R2UR UR7, R7 ;  /* 0x00000000070772ca */ /* 0x000fe400000e0000 */
[----:B------:R-:W-:Y:S01]  /*126a0*/  R2UR UR5, R5 ;  /* 0x00000000050572ca */ /* 0x000fe200000e0000 */
[----:B------:R-:W-:Y:S02]  /*126b0*/  WARPGROUP.DEPBAR.LE gsb0, 0x0 ;  /* 0x00008000000079c5 */ /* 0x000fe40000010000 */
[----:B------:R-:W-:-:S10]  /*126c0*/  WARPGROUP.ARRIVE ;  /* 0x00000000000079c5 */ /* 0x000fd40000000000 */
[----:B------:R-:W-:Y:S01]  /*126d0*/  QGMMA.64x32x32.F32.E4M3.E4M3 R104, gdesc[UR4], RZ, !UPT, gsb0 ;  /* 0x00600000046879f3 */ /* 0x000fe2000c0008ff */
[----:B------:R-:W-:Y:S01]  /*126e0*/  IMAD.MOV.U32 R9, RZ, RZ, 0x40000040 ;  /* 0x40000040ff097424 */ /* 0x000fe200078e00ff */
[----:B------:R-:W-:Y:S02]  /*126f0*/  IADD3 R8, R12, 0x200, RZ ;  /* 0x000002000c087810 */ /* 0x000fe40007ffe0ff */
        /* <DEDUP_REMOVED lines=43> */
[----:B------:R-:W-:Y:S01]  /*129b0*/  VIADD R10, R4, 0x2 ;  /* 0x00000002040a7836 */ /* 0x000fe20000000000 */
[----:B----4-:R-:W-:Y:S01]  /*129c0*/  IADD3 R14, R12, 0x2, RZ ;  /* 0x000000020c0e7810 */ /* 0x010fe20007ffe0ff */
[----:B------:R-:W-:Y:S02]  /*129d0*/  IMAD.MOV.U32 R15, RZ, RZ, 0x40000040 ;  /* 0x40000040ff0f7424 */ /* 0x000fe400078e00ff */
[----:B------:R-:W-:Y:S01]  /*129e0*/  IMAD.MOV.U32 R11, RZ, RZ, 0x40000040 ;  /* 0x40000040ff0b7424 */ /* 0x000fe200078e00ff */
[----:B------:R-:W-:Y:S02]  /*129f0*/  R2UR UR30, R14 ;  /* 0x000000000e1e72ca */ /* 0x000fe400000e0000 */
[----:B------:R-:W-:Y:S02]  /*12a00*/  R2UR UR31, R15 ;  /* 0x000000000f1f72ca */ /* 0x000fe400000e0000 */
[----:B------:R-:W-:-:S02]  /*12a10*/  R2UR UR28, R10 ;  /* 0x000000000a1c72ca */ /* 0x000fc400000e0000 */
        /* <DEDUP_REMOVED lines=59> */
[----:B------:R-:W-:Y:S01]  /*12dd0*/  IADD3 R8, R4, 0x4, RZ ;  /* 0x0000000404087810 */ /* 0x000fe20007ffe0ff */
        /* <DEDUP_REMOVED lines=64> */
[----:B------:R-:W-:Y:S01]  /*131e0*/  MOV R21, 0x40000040 ;  /* 0x4000004000157802 */ /* 0x000fe20000000f00 */
[----:B------:R-:W-:Y:S02]  /*131f0*/  VIADD R6, R4, 0x6 ;  /* 0x0000000604067836 */ /* 0x000fe40000000000 */
        /* <DEDUP_REMOVED lines=39> */
[----:B------:R-:W-:Y:S01]  /*13470*/  R2UR UR7, R15 ;  /* 0x000000000f0772ca */ /* 0x000fe200000e0000 */
[----:B------:R-:W0:Y:S01]  /*13480*/  LDC R14, c[0x0][0x448] ;  /* 0x00011200ff0e7b82 */ /* 0x000e220000000800 */
[----:B------:R-:W-:Y:S01]  /*13490*/  R2UR UR5, R7 ;  /* 0x00000000070572ca */ /* 0x000fe200000e0000 */
[----:B------:R-:W-:-:S02]  /*134a0*/  WARPGROUP.DEPBAR.LE gsb0, 0x0 ;  /* 0x00008000000079c5 */ /* 0x000fc40000010000 */
[----:B------:R-:W-:-:S10]  /*134b0*/  WARPGROUP.ARRIVE ;  /* 0x00000000000079c5 */ /* 0x000fd40000000000 */
[----:B------:R-:W-:Y:S01]  /*134c0*/  QGMMA.64x32x32.F32.E4M3.E4M3 R56, gdesc[UR4], R56, gsb0 ;  /* 0x00600000043879f3 */ /* 0x000fe20008000838 */
[----:B0-----:R-:W-:Y:S01]  /*134d0*/  ISETP.NE.AND P0, PT, R14, 0x1, PT ;  /* 0x000000010e00780c */ /* 0x001fe20003f05270 */
[C---:B------:R-:W-:Y:S01]  /*134e0*/  FMUL.FTZ R20, R2.reuse, R124 ;  /* 0x0000007c02147220 */ /* 0x040fe20000410000 */
[C---:B------:R-:W-:Y:S01]  /*134f0*/  FMUL.FTZ R124, R2.reuse, R128 ;  /* 0x00000080027c7220 */ /* 0x040fe20000410000 */
[----:B------:R-:W-:-:S10]  /*13500*/  FMUL.FTZ R128, R2, R133 ;  /* 0x0000008502807220 */ /* 0x000fd40000410000 */
[----:B------:R-:W0:Y:S08]  /*13510*/  @P0 LDC R15, c[0x0][0x44c] ;  /* 0x00011300ff0f0b82 */ /* 0x000e300000000800 */
[----:B------:R-:W1:Y:S01]  /*13520*/  @P0 LDC R133, c[0x0][0x450] ;  /* 0x00011400ff850b82 */ /* 0x000e620000000800 */
[C---:B--2---:R-:W-:Y:S01]  /*13530*/  FMUL.FTZ R3, R2.reuse, R120 ;  /* 0x0000007802037220 */ /* 0x044fe20000410000 */
[C---:B------:R-:W-:Y:S01]  /*13540*/  FMUL.FTZ R120, R2.reuse, R132 ;  /* 0x0000008402787220 */ /* 0x040fe20000410000 */
[C---:B------:R-:W-:Y:S01]  /*13550*/  FMUL.FTZ R13, R2.reuse, R121 ;  /* 0x00000079020d7220 */ /* 0x040fe20000410000 */
[C---:B------:R-:W-:Y:S01]  /*13560*/  FMUL.FTZ R121, R2.reuse, R122 ;  /* 0x0000007a02797220 */ /* 0x040fe20000410000 */
[C---:B------:R-:W-:Y:S01]  /*13570*/  FMUL.FTZ R122, R2.reuse, R123 ;  /* 0x0000007b027a7220 */ /* 0x040fe20000410000 */
[C---:B------:R-:W-:Y:S01]  /*13580*/  FMUL.FTZ R123, R2.reuse, R126 ;  /* 0x0000007e027b7220 */ /* 0x040fe20000410000 */
[C---:B------:R-:W-:Y:S01]  /*13590*/  FMUL.FTZ R126, R2.reuse, R127 ;  /* 0x0000007f027e7220 */ /* 0x040fe20000410000 */
[----:B------:R-:W-:Y:S01]  /*135a0*/  FMUL.FTZ R127, R2, R130 ;  /* 0x00000082027f7220 */ /* 0x000fe20000410000 */
[----:B------:R-:W-:-:S02]  /*135b0*/  WARPGROUP.DEPBAR.LE gsb0, 0x0 ;  /* 0x00008000000079c5 */ /* 0x000fc40000010000 */
[----:B------:R-:W-:Y:S01]  /*135c0*/  FMUL.FTZ R132, R2, R56 ;  /* 0x0000003802847220 */ /* 0x000fe20000410000 */
[----:B-----5:R-:W-:-:S04]  /*135d0*/  IMAD.IADD R56, R136, 0x1, R148 ;  /* 0x0000000188387824 */ /* 0x020fc800078e0294 */
[----:B0-----:R-:W-:-:S05]  /*135e0*/  @P0 IMAD.HI.U32 R14, R56, R15, RZ ;  /* 0x0000000f380e0227 */ /* 0x001fca00078e00ff */
[----:B-1----:R-:W-:Y:S01]  /*135f0*/  @P0 SHF.R.U32.HI R56, RZ, R133, R14 ;  /* 0x00000085ff380219 */ /* 0x002fe2000001160e */
[----:B------:R-:W-:-:S04]  /*13600*/  IMAD.MOV.U32 R15, RZ, RZ, -0xe0 ;  /* 0xffffff20ff0f7424 */ /* 0x000fc800078e00ff */
[----:B------:R-:W0:Y:S01]  /*13610*/  SHFL.IDX PT, R136, R56, RZ, 0x1c1f ;  /* 0x001c1fff38887589 */ /* 0x000e2200000e0000 */
[C---:B------:R-:W-:Y:S02]  /*13620*/  IMAD R15, R138.reuse, R15, 0xe1 ;  /* 0x000000e18a0f7424 */ /* 0x040fe400078e020f */
[----:B------:R-:W-:Y:S02]  /*13630*/  IMAD R14, R138, -0xe0, R144 ;  /* 0xffffff208a0e7824 */ /* 0x000fe400078e0290 */
[----:B------:R-:W-:Y:S02]  /*13640*/  IMAD R15, R137, -0x2, R15 ;  /* 0xfffffffe890f7824 */ /* 0x000fe400078e020f */
[C---:B------:R-:W-:Y:S01]  /*13650*/  FMUL.FTZ R133, R2.reuse, R64 ;  /* 0x0000004002857220 */ /* 0x040fe20000410000 */
[----:B------:R-:W1:Y:S01]  /*13660*/  MUFU.TANH R3, R3 ;  /* 0x0000000300037308 */ /* 0x000e620000002400 */
[----:B------:R-:W-:Y:S01]  /*13670*/  FMUL.FTZ R130, R2, R134 ;  /* 0x0000008602827220 */ /* 0x000fe20000410000 */
[----:B------:R-:W-:-:S02]  /*13680*/  VIADD R64, R14, 0xe0 ;  /* 0x000000e00e407836 */ /* 0x000fc40000000000 */
[C---:B------:R-:W-:Y:S01]  /*13690*/  FMUL.FTZ R134, R2.reuse, R65 ;  /* 0x0000004102867220 */ /* 0x040fe20000410000 */
[----:B------:R-:W-:Y:S01]  /*136a0*/  FMUL.FTZ R21, R2, R125 ;  /* 0x0000007d02157220 */ /* 0x000fe20000410000 */
[----:B------:R-:W-:Y:S02]  /*136b0*/  IADD3 R65, -R146, R15, R144 ;  /* 0x0000000f92417210 */ /* 0x000fe40007ffe190 */
[----:B------:R-:W2:Y:S01]  /*136c0*/  MUFU.TANH R13, R13 ;  /* 0x0000000d000d7308 */ /* 0x000ea20000002400 */
[----:B------:R-:W-:Y:S02]  /*136d0*/  IMAD.MOV.U32 R15, RZ, RZ, 0x40000040 ;  /* 0x40000040ff0f7424 */ /* 0x000fe400078e00ff */
[----:B------:R-:W-:Y:S02]  /*136e0*/  IMAD R64, R137, -0x2, R64 ;  /* 0xfffffffe89407824 */ /* 0x000fe400078e0240 */
[----:B------:R-:W-:-:S03]  /*136f0*/  VIADD R14, R12, 0x506 ;  /* 0x000005060c0e7836 */ /* 0x000fc60000000000 */
[----:B------:R-:W-:Y:S01]  /*13700*/  MUFU.TANH R20, R20 ;  /* 0x0000001400147308 */ /* 0x000fe20000002400 */
[----:B------:R-:W-:Y:S01]  /*13710*/  R2UR UR7, R15 ;  /* 0x000000000f0772ca */ /* 0x000fe200000e0000 */
[----:B------:R-:W-:Y:S01]  /*13720*/  FMUL.FTZ R125, R2, R129 ;  /* 0x00000081027d7220 */ /* 0x000fe20000410000 */
[----:B0-----:R-:W-:Y:S02]  /*13730*/  VIADDMNMX R15, R136, R65, R64, PT ;  /* 0x00000041880f7246 */ /* 0x001fe40003800140 */
[----:B------:R-:W-:-:S03]  /*13740*/  R2UR UR6, R14 ;  /* 0x000000000e0672ca */ /* 0x000fc600000e0000 */
[----:B------:R-:W0:Y:S01]  /*13750*/  MUFU.TANH R21, R21 ;  /* 0x0000001500157308 */ /* 0x000e220000002400 */
[----:B------:R-:W-:Y:S02]  /*13760*/  R2UR UR4, R6 ;  /* 0x00000000060472ca */ /* 0x000fe400000e0000 */
[----:B------:R-:W-:Y:S01]  /*13770*/  R2UR UR5, R7 ;  /* 0x00000000070572ca */ /* 0x000fe200000e0000 */
[C---:B------:R-:W-:Y:S01]  /*13780*/  FMUL.FTZ R129, R2.reuse, R131 ;  /* 0x0000008302817220 */ /* 0x040fe20000410000 */
[C---:B------:R-:W-:Y:S01]  /*13790*/  ISETP.GT.AND P3, PT, R15.reuse, RZ, PT ;  /* 0x000000ff0f00720c */ /* 0x040fe20003f64270 */
[C---:B------:R-:W-:Y:S01]  /*137a0*/  FMUL.FTZ R131, R2.reuse, R135 ;  /* 0x0000008702837220 */ /* 0x040fe20000410000 */
[C---:B------:R-:W-:Y:S01]  /*137b0*/  ISETP.GT.AND P5, PT, R15.reuse, 0x1, PT ;  /* 0x000000010f00780c */ /* 0x040fe20003fa4270 */
[----:B------:R-:W3:Y:S01]  /*137c0*/  MUFU.TANH R124, R124 ;  /* 0x0000007c007c7308 */ /* 0x000ee20000002400 */
[C---:B------:R-:W-:Y:S01]  /*137d0*/  FMUL.FTZ R135, R2.reuse, R68 ;  /* 0x0000004402877220 */ /* 0x040fe20000410000 */
[----:B------:R-:W-:Y:S01]  /*137e0*/  FMUL.FTZ R68, R2, R69 ;  /* 0x0000004502447220 */ /* 0x000fe20000410000 */
[----:B------:R-:W-:Y:S01]  /*137f0*/  ISETP.GT.AND P4, PT, R15, 0x8, PT ;  /* 0x000000080f00780c */ /* 0x000fe20003f84270 */
[----:B------:R-:W-:Y:S01]  /*13800*/  WARPGROUP.ARRIVE ;  /* 0x00000000000079c5 */ /* 0x000fe20000000000 */
[----:B-1----:R-:W-:-:S02]  /*13810*/  FSEL R3, R3, -INF , P3 ;  /* 0xff80000003037808 */ /* 0x002fc40001800000 */
[----:B--2---:R-:W-:Y:S01]  /*13820*/  FSEL R69, R13, -INF , P5 ;  /* 0xff8000000d457808 */ /* 0x004fe20002800000 */
[----:B------:R-:W1:Y:S01]  /*13830*/  MUFU.TANH R125, R125 ;  /* 0x0000007d007d7308 */ /* 0x000e620000002400 */
[----:B------:R-:W-:Y:S01]  /*13840*/  ISETP.GT.AND P3, PT, R15, 0x9, PT ;  /* 0x000000090f00780c */ /* 0x000fe20003f64270 */
[C---:B------:R-:W-:Y:S01]  /*13850*/  FMUL.FTZ R104, R2.reuse, R104 ;  /* 0x0000006802687220 */ /* 0x040fe20000410000 */
[----:B------:R-:W-:Y:S01]  /*13860*/  FMNMX.FTZ R140, R3, R69, !PT ;  /* 0x00000045038c7209 */ /* 0x000fe20007810000 */
[----:B------:R-:W-:Y:S04]  /*13870*/  QGMMA.64x32x32.F32.E4M3.E4M3 R40, gdesc[UR4], R40, gsb0 ;  /* 0x00600000042879f3 */ /* 0x000fe80008000828 */
[----:B------:R-:W2:Y:S01]  /*13880*/  MUFU.TANH R120, R120 ;  /* 0x0000007800787308 */ /* 0x000ea20000002400 */
[----:B------:R-:W-:Y:S01]  /*13890*/  FMUL.FTZ R13, R2, R58 ;  /* 0x0000003a020d7220 */ /* 0x000fe20000410000 */
[----:B------:R-:W-:-:S06]  /*138a0*/  ISETP.GT.AND P5, PT, R15, 0x10, PT ;  /* 0x000000100f00780c */ /* 0x000fcc0003fa4270 */
[----:B------:R4:W-:Y:S01]  /*138b0*/  MUFU.TANH R14, R135 ;  /* 0x00000087000e7308 */ /* 0x0009e20000002400 */
[----:B0-----:R-:W-:Y:S01]  /*138c0*/  FSEL R21, R21, -INF , P3 ;  /* 0xff80000015157808 */ /* 0x001fe20001800000 */
[C---:B------:R-:W-:Y:S01]  /*138d0*/  FMUL.FTZ R105, R2.reuse, R105 ;  /* 0x0000006902697220 */ /* 0x040fe20000410000 */
[----:B------:R-:W-:Y:S01]  /*138e0*/  FMUL.FTZ R58, R2, R59 ;  /* 0x0000003b023a7220 */ /* 0x000fe20000410000 */
[----:B----4-:R-:W-:-:S04]  /*138f0*/  FSEL R135, R20, -INF , P4 ;  /* 0xff80000014877808 */ /* 0x010fc80002000000 */
[----:B------:R-:W0:Y:S01]  /*13900*/  MUFU.TANH R128, R128 ;  /* 0x0000008000807308 */ /* 0x000e220000002400 */
[C---:B------:R-:W-:Y:S01]  /*13910*/  FMUL.FTZ R59, R2.reuse, R62 ;  /* 0x0000003e023b7220 */ /* 0x040fe20000410000 */
[----:B------:R-:W-:Y:S01]  /*13920*/  FMNMX.FTZ R142, R135, R140, !PT ;  /* 0x0000008c878e7209 */ /* 0x000fe20007810000 */
[C---:B------:R-:W-:Y:S01]  /*13930*/  FMUL.FTZ R62, R2.reuse, R63 ;  /* 0x0000003f023e7220 */ /* 0x040fe20000410000 */
[----:B------:R-:W-:Y:S01]  /*13940*/  ISETP.GT.AND P3, PT, R15, 0x11, PT ;  /* 0x000000110f00780c */ /* 0x000fe20003f64270 */
[----:B------:R-:W-:Y:S01]  /*13950*/  FMUL.FTZ R108, R2, R108 ;  /* 0x0000006c026c7220 */ /* 0x000fe20000410000 */
[----:B---3--:R-:W-:Y:S02]  /*13960*/  FSEL R63, R124, -INF , P5 ;  /* 0xff8000007c3f7808 */ /* 0x008fe40002800000 */
[----:B------:R-:W3:Y:S01]  /*13970*/  MUFU.TANH R104, R104 ;  /* 0x0000006800687308 */ /* 0x000ee20000002400 */
[----:B------:R-:W-:Y:S01]  /*13980*/  FMNMX.FTZ R142, R21, R142, !PT ;  /* 0x0000008e158e7209 */ /* 0x000fe20007810000 */
[----:B------:R-:W-:Y:S01]  /*13990*/  FMUL.FTZ R109, R2, R109 ;  /* 0x0000006d026d7220 */ /* 0x000fe20000410000 */
[----:B------:R-:W-:-:S02]  /*139a0*/  ISETP.GT.AND P4, PT, R15, 0x18, PT ;  /* 0x000000180f00780c */ /* 0x000fc40003f84270 */
[----:B-1----:R-:W-:Y:S02]  /*139b0*/  FSEL R125, R125, -INF , P3 ;  /* 0xff8000007d7d7808 */ /* 0x002fe40001800000 */
[----:B------:R-:W-:Y:S01]  /*139c0*/  FMNMX.FTZ R142, R63, R142, !PT ;  /* 0x0000008e3f8e7209 */ /* 0x000fe20007810000 */
[----:B------:R-:W1:Y:S01]  /*139d0*/  MUFU.TANH R105, R105 ;  /* 0x0000006900697308 */ /* 0x000e620000002400 */
[C---:B------:R-:W-:Y:S01]  /*139e0*/  FMUL.FTZ R136, R2.reuse, R67 ;  /* 0x0000004302887220 */ /* 0x040fe20000410000 */
[----:B------:R-:W-:Y:S01]  /*139f0*/  ISETP.GT.AND P3, PT, R15, 0x19, PT ;  /* 0x000000190f00780c */ /* 0x000fe20003f64270 */
[----:B------:R-:W-:Y:S01]  /*13a00*/  FMUL.FTZ R112, R2, R112 ;  /* 0x0000007002707220 */ /* 0x000fe20000410000 */
[----:B--2---:R-:W-:Y:S02]  /*13a10*/  FSEL R67, R120, -INF , P4 ;  /* 0xff80000078437808 */ /* 0x004fe40002000000 */
[----:B------:R-:W-:Y:S02]  /*13a20*/  FMNMX.FTZ R142, R125, R142, !PT ;  /* 0x0000008e7d8e7209 */ /* 0x000fe40007810000 */
[----:B------:R-:W2:Y:S01]  /*13a30*/  MUFU.TANH R108, R108 ;  /* 0x0000006c006c7308 */ /* 0x000ea20000002400 */
[C---:B------:R-:W-:Y:S01]  /*13a40*/  FMUL.FTZ R140, R2.reuse, R71 ;  /* 0x00000047028c7220 */ /* 0x040fe20000410000 */
[----:B------:R-:W-:Y:S01]  /*13a50*/  ISETP.GT.AND P4, PT, R15, 0x20, PT ;  /* 0x000000200f00780c */ /* 0x000fe20003f84270 */
[----:B------:R-:W-:Y:S01]  /*13a60*/  FMUL.FTZ R113, R2, R113 ;  /* 0x0000007102717220 */ /* 0x000fe20000410000 */
[----:B0-----:R-:W-:-:S02]  /*13a70*/  FSEL R71, R128, -INF , P3 ;  /* 0xff80000080477808 */ /* 0x001fc40001800000 */
[----:B------:R-:W-:Y:S02]  /*13a80*/  FMNMX.FTZ R142, R67, R142, !PT ;  /* 0x0000008e438e7209 */ /* 0x000fe40007810000 */
[----:B------:R-:W0:Y:S01]  /*13a90*/  MUFU.TANH R109, R109 ;  /* 0x0000006d006d7308 */ /* 0x000e220000002400 */
[----:B------:R-:W-:Y:S01]  /*13aa0*/  ISETP.GT.AND P3, PT, R15, 0x21, PT ;  /* 0x000000210f00780c */ /* 0x000fe20003f64270 */
[----:B------:R-:W-:Y:S01]  /*13ab0*/  FMUL.FTZ R116, R2, R116 ;  /* 0x0000007402747220 */ /* 0x000fe20000410000 */
[----:B---3--:R-:W-:Y:S02]  /*13ac0*/  FSEL R137, R104, -INF , P4 ;  /* 0xff80000068897808 */ /* 0x008fe40002000000 */
[----:B------:R-:W-:-:S03]  /*13ad0*/  FMNMX.FTZ R142, R71, R142, !PT ;  /* 0x0000008e478e7209 */ /* 0x000fc60007810000 */
[----:B------:R-:W3:Y:S01]  /*13ae0*/  MUFU.TANH R112, R112 ;  /* 0x0000007000707308 */ /* 0x000ee20000002400 */
[----:B------:R-:W-:Y:S01]  /*13af0*/  ISETP.GT.AND P4, PT, R15, 0x28, PT ;  /* 0x000000280f00780c */ /* 0x000fe20003f84270 */
[----:B------:R-:W-:Y:S01]  /*13b00*/  FMUL.FTZ R117, R2, R117 ;  /* 0x0000007502757220 */ /* 0x000fe20000410000 */
[----:B-1----:R-:W-:Y:S02]  /*13b10*/  FSEL R105, R105, -INF , P3 ;  /* 0xff80000069697808 */ /* 0x002fe40001800000 */
[----:B------:R-:W-:-:S03]  /*13b20*/  FMNMX.FTZ R142, R137, R142, !PT ;  /* 0x0000008e898e7209 */ /* 0x000fc60007810000 */
[----:B------:R1:W-:Y:S01]  /*13b30*/  MUFU.TANH R20, R13 ;  /* 0x0000000d00147308 */ /* 0x0003e20000002400 */
[----:B------:R-:W-:Y:S01]  /*13b40*/  ISETP.GT.AND P3, PT, R15, 0x29, PT ;  /* 0x000000290f00780c */ /* 0x000fe20003f64270 */
[----:B------:R-:W-:Y:S01]  /*13b50*/  FMUL.FTZ R88, R2, R88 ;  /* 0x0000005802587220 */ /* 0x000fe20000410000 */
[----:B------:R-:W-:-:S05]  /*13b60*/  FMNMX.FTZ R142, R105, R142, !PT ;  /* 0x0000008e698e7209 */ /* 0x000fca0007810000 */
[----:B------:R-:W4:Y:S01]  /*13b70*/  MUFU.TANH R113, R113 ;  /* 0x0000007100717308 */ /* 0x000f220000002400 */
[----:B-1----:R-:W-:-:S05]  /*13b80*/  IMAD.MOV.U32 R13, RZ, RZ, 0x40000040 ;  /* 0x40000040ff0d7424 */ /* 0x002fca00078e00ff */
[----:B------:R-:W-:Y:S02]  /*13b90*/  R2UR UR7, R13 ;  /* 0x000000000d0772ca */ /* 0x000fe400000e0000 */
[----:B------:R-:W1:Y:S01]  /*13ba0*/  MUFU.TANH R116, R116 ;  /* 0x0000007400747308 */ /* 0x000e620000002400 */
[----:B--2---:R-:W-:Y:S01]  /*13bb0*/  FSEL R13, R108, -INF , P4 ;  /* 0xff8000006c0d7808 */ /* 0x004fe20002000000 */
[C---:B------:R-:W-:Y:S01]  /*13bc0*/  FMUL.FTZ R89, R2.reuse, R89 ;  /* 0x0000005902597220 */ /* 0x040fe20000410000 */
[----:B------:R-:W-:Y:S02]  /*13bd0*/  ISETP.GT.AND P4, PT, R15, 0x30, PT ;  /* 0x000000300f00780c */ /* 0x000fe40003f84270 */
[----:B0-----:R-:W-:Y:S02]  /*13be0*/  FSEL R109, R109, -INF , P3 ;  /* 0xff8000006d6d7808 */ /* 0x001fe40001800000 */
[----:B------:R-:W-:Y:S01]  /*13bf0*/  FMNMX.FTZ R142, R13, R142, !PT ;  /* 0x0000008e0d8e7209 */ /* 0x000fe20007810000 */
[----:B------:R-:W0:Y:S01]  /*13c00*/  MUFU.TANH R117, R117 ;  /* 0x0000007500757308 */ /* 0x000e220000002400 */
[----:B------:R-:W-:Y:S01]  /*13c10*/  ISETP.GT.AND P5, PT, R15, 0x31, PT ;  /* 0x000000310f00780c */ /* 0x000fe20003fa4270 */
[----:B------:R-:W-:Y:S01]  /*13c20*/  FMUL.FTZ R92, R2, R92 ;  /* 0x0000005c025c7220 */ /* 0x000fe20000410000 */
[----:B---3--:R-:W-:-:S02]  /*13c30*/  FSEL R139, R112, -INF , P4 ;  /* 0xff800000708b7808 */ /* 0x008fc40002000000 */
[----:B------:R-:W-:-:S03]  /*13c40*/  FMNMX.FTZ R142, R109, R142, !PT ;  /* 0x0000008e6d8e7209 */ /* 0x000fc60007810000 */
[----:B------:R-:W2:Y:S01]  /*13c50*/  MUFU.TANH R88, R88 ;  /* 0x0000005800587308 */ /* 0x000ea20000002400 */
[----:B------:R-:W-:Y:S01]  /*13c60*/  ISETP.GT.AND P3, PT, R15, 0x38, PT ;  /* 0x000000380f00780c */ /* 0x000fe20003f64270 */
[----:B------:R-:W-:Y:S01]  /*13c70*/  FMUL.FTZ R93, R2, R93 ;  /* 0x0000005d025d7220 */ /* 0x000fe20000410000 */
[----:B----4-:R-:W-:Y:S02]  /*13c80*/  FSEL R113, R113, -INF , P5 ;  /* 0xff80000071717808 */ /* 0x010fe40002800000 */
[----:B------:R-:W-:-:S03]  /*13c90*/  FMNMX.FTZ R142, R139, R142, !PT ;  /* 0x0000008e8b8e7209 */ /* 0x000fc60007810000 */
[----:B------:R-:W3:Y:S01]  /*13ca0*/  MUFU.TANH R89, R89 ;  /* 0x0000005900597308 */ /* 0x000ee20000002400 */
[----:B------:R-:W-:Y:S01]  /*13cb0*/  ISETP.GT.AND P4, PT, R15, 0x39, PT ;  /* 0x000000390f00780c */ /* 0x000fe20003f84270 */
[----:B------:R-:W-:Y:S01]  /*13cc0*/  FMUL.FTZ R96, R2, R96 ;  /* 0x0000006002607220 */ /* 0x000fe20000410000 */
[----:B-1----:R-:W-:Y:S02]  /*13cd0*/  FSEL R141, R116, -INF , P3 ;  /* 0xff800000748d7808 */ /* 0x002fe40001800000 */
[----:B------:R-:W-:-:S03]  /*13ce0*/  FMNMX.FTZ R142, R113, R142, !PT ;  /* 0x0000008e718e7209 */ /* 0x000fc60007810000 */
[----:B------:R-:W1:Y:S01]  /*13cf0*/  MUFU.TANH R92, R92 ;  /* 0x0000005c005c7308 */ /* 0x000e620000002400 */
[----:B------:R-:W-:Y:S01]  /*13d00*/  ISETP.GT.AND P5, PT, R15, 0x40, PT ;  /* 0x000000400f00780c */ /* 0x000fe20003fa4270 */
[----:B------:R-:W-:Y:S01]  /*13d10*/  FMUL.FTZ R97, R2, R97 ;  /* 0x0000006102617220 */ /* 0x000fe20000410000 */
[----:B0-----:R-:W-:Y:S02]  /*13d20*/  FSEL R117, R117, -INF , P4 ;  /* 0xff80000075757808 */ /* 0x001fe40002000000 */
[----:B------:R-:W-:-:S03]  /*13d30*/  FMNMX.FTZ R142, R141, R142, !PT ;  /* 0x0000008e8d8e7209 */ /* 0x000fc60007810000 */
[----:B------:R-:W0:Y:S01]  /*13d40*/  MUFU.TANH R93, R93 ;  /* 0x0000005d005d7308 */ /* 0x000e220000002400 */
[----:B------:R-:W-:Y:S01]  /*13d50*/  ISETP.GT.AND P3, PT, R15, 0x41, PT ;  /* 0x000000410f00780c */ /* 0x000fe20003f64270 */
[----:B------:R-:W-:Y:S01]  /*13d60*/  FMUL.FTZ R100, R2, R100 ;  /* 0x0000006402647220 */ /* 0x000fe20000410000 */
[----:B--2---:R-:W-:Y:S02]  /*13d70*/  FSEL R143, R88, -INF , P5 ;  /* 0xff800000588f7808 */ /* 0x004fe40002800000 */
[----:B------:R-:W-:-:S03]  /*13d80*/  FMNMX.FTZ R142, R117, R142, !PT ;  /* 0x0000008e758e7209 */ /* 0x000fc60007810000 */
[----:B------:R-:W2:Y:S01]  /*13d90*/  MUFU.TANH R96, R96 ;  /* 0x0000006000607308 */ /* 0x000ea20000002400 */
[----:B------:R-:W-:Y:S01]  /*13da0*/  ISETP.GT.AND P4, PT, R15, 0x48, PT ;  /* 0x000000480f00780c */ /* 0x000fe20003f84270 */
[----:B------:R-:W-:Y:S01]  /*13db0*/  FMUL.FTZ R101, R2, R101 ;  /* 0x0000006502657220 */ /* 0x000fe20000410000 */
[----:B---3--:R-:W-:Y:S02]  /*13dc0*/  FSEL R89, R89, -INF , P3 ;  /* 0xff80000059597808 */ /* 0x008fe40001800000 */
[----:B------:R-:W-:-:S03]  /*13dd0*/  FMNMX.FTZ R142, R143, R142, !PT ;  /* 0x0000008e8f8e7209 */ /* 0x000fc60007810000 */
[----:B------:R-:W3:Y:S01]  /*13de0*/  MUFU.TANH R97, R97 ;  /* 0x0000006100617308 */ /* 0x000ee20000002400 */
[----:B------:R-:W-:Y:S02]  /*13df0*/  WARPGROUP.DEPBAR.LE gsb0, 0x0 ;  /* 0x00008000000079c5 */ /* 0x000fe40000010000 */
[C---:B------:R-:W-:Y:S01]  /*13e00*/  FMUL.FTZ R157, R2.reuse, R41 ;  /* 0x00000029029d7220 */ /* 0x040fe20000410000 */
[----:B------:R-:W-:Y:S01]  /*13e10*/  ISETP.GT.AND P5, PT, R15, 0x49, PT ;  /* 0x000000490f00780c */ /* 0x000fe20003fa4270 */
[----:B------:R-:W-:Y:S01]  /*13e20*/  FMUL.FTZ R72, R2, R72 ;  /* 0x0000004802487220 */ /* 0x000fe20000410000 */
[----:B-1----:R-:W-:Y:S02]  /*13e30*/  FSEL R41, R92, -INF , P4 ;  /* 0xff8000005c297808 */ /* 0x002fe40002000000 */
[----:B------:R-:W1:Y:S01]  /*13e40*/  MUFU.TANH R100, R100 ;  /* 0x0000006400647308 */ /* 0x000e620000002400 */
[----:B------:R-:W-:Y:S01]  /*13e50*/  FMNMX.FTZ R142, R89, R142, !PT ;  /* 0x0000008e598e7209 */ /* 0x000fe20007810000 */
[----:B------:R-:W-:Y:S01]  /*13e60*/  VIADD R12, R12, 0x606 ;  /* 0x000006060c0c7836 */ /* 0x000fe20000000000 */
[----:B------:R-:W-:Y:S01]  /*13e70*/  ISETP.GT.AND P3, PT, R15, 0x50, PT ;  /* 0x000000500f00780c */ /* 0x000fe20003f64270 */
[----:B------:R-:W-:Y:S01]  /*13e80*/  FMUL.FTZ R73, R2, R73 ;  /* 0x0000004902497220 */ /* 0x000fe20000410000 */
[----:B0-----:R-:W-:-:S02]  /*13e90*/  FSEL R93, R93, -INF , P5 ;  /* 0xff8000005d5d7808 */ /* 0x001fc40002800000 */
[----:B------:R-:W-:Y:S01]  /*13ea0*/  FMNMX.FTZ R142, R41, R142, !PT ;  /* 0x0000008e298e7209 */ /* 0x000fe20007810000 */
[----:B------:R-:W0:Y:S01]  /*13eb0*/  MUFU.TANH R101, R101 ;  /* 0x0000006500657308 */ /* 0x000e220000002400 */
[----:B------:R-:W-:Y:S02]  /*13ec0*/  R2UR UR6, R12 ;  /* 0x000000000c0672ca */ /* 0x000fe400000e0000 */
[----:B------:R-:W-:Y:S02]  /*13ed0*/  R2UR UR4, R6 ;  /* 0x00000000060472ca */ /* 0x000fe400000e0000 */
[----:B------:R-:W-:Y:S01]  /*13ee0*/  R2UR UR5, R7 ;  /* 0x00000000070572ca */ /* 0x000fe200000e0000 */
[----:B------:R-:W-:Y:S01]  /*13ef0*/  FMUL.FTZ R76, R2, R76 ;  /* 0x0000004c024c7220 */ /* 0x000fe20000410000 */
[----:B------:R-:W-:Y:S01]  /*13f00*/  ISETP.GT.AND P4, PT, R15, 0x51, PT ;  /* 0x000000510f00780c */ /* 0x000fe20003f84270 */
[----:B------:R-:W4:Y:S01]  /*13f10*/  MUFU.TANH R72, R72 ;  /* 0x0000004800487308 */ /* 0x000f220000002400 */
[----:B--2---:R-:W-:-:S02]  /*13f20*/  FSEL R145, R96, -INF , P3 ;  /* 0xff80000060917808 */ /* 0x004fc40001800000 */
[----:B------:R-:W-:Y:S01]  /*13f30*/  FMNMX.FTZ R142, R93, R142, !PT ;  /* 0x0000008e5d8e7209 */ /* 0x000fe20007810000 */
[C---:B------:R-:W-:Y:S01]  /*13f40*/  FMUL.FTZ R77, R2.reuse, R77 ;  /* 0x0000004d024d7220 */ /* 0x040fe20000410000 */
[----:B------:R-:W-:Y:S01]  /*13f50*/  ISETP.GT.AND P5, PT, R15, 0x58, PT ;  /* 0x000000580f00780c */ /* 0x000fe20003fa4270 */
[----:B------:R-:W-:Y:S01]  /*13f60*/  WARPGROUP.ARRIVE ;  /* 0x00000000000079c5 */ /* 0x000fe20000000000 */
[----:B---3--:R-:W-:Y:S01]  /*13f70*/  FSEL R97, R97, -INF , P4 ;  /* 0xff80000061617808 */ /* 0x008fe20002000000 */
[----:B------:R-:W2:Y:S01]  /*13f80*/  MUFU.TANH R73, R73 ;  /* 0x0000004900497308 */ /* 0x000ea20000002400 */
[----:B------:R-:W-:Y:S01]  /*13f90*/  FMNMX.FTZ R142, R145, R142, !PT ;  /* 0x0000008e918e7209 */ /* 0x000fe20007810000 */
[C---:B------:R-:W-:Y:S01]  /*13fa0*/  FMUL.FTZ R161, R2.reuse, R44 ;  /* 0x0000002c02a17220 */ /* 0x040fe20000410000 */
[C---:B------:R-:W-:Y:S01]  /*13fb0*/  FMUL.FTZ R44, R2.reuse, R45 ;  /* 0x0000002d022c7220 */ /* 0x040fe20000410000 */
[----:B------:R-:W-:Y:S01]  /*13fc0*/  ISETP.GT.AND P3, PT, R15, 0x59, PT ;  /* 0x000000590f00780c */ /* 0x000fe20003f64270 */
[----:B------:R-:W-:Y:S01]  /*13fd0*/  FMUL.FTZ R80, R2, R80 ;  /* 0x0000005002507220 */ /* 0x000fe20000410000 */
[----:B-1----:R-:W-:Y:S01]  /*13fe0*/  FSEL R45, R100, -INF , P5 ;  /* 0xff800000642d7808 */ /* 0x002fe20002800000 */
[----:B------:R-:W-:Y:S01]  /*13ff0*/  QGMMA.64x32x32.F32.E4M3.E4M3 R24, gdesc[UR4], R24, gsb0 ;  /* 0x00600000041879f3 */ /* 0x000fe20008000818 */
[----:B------:R-:W1:Y:S01]  /*14000*/  MUFU.TANH R76, R76 ;  /* 0x0000004c004c7308 */ /* 0x000e620000002400 */
[----:B------:R-:W-:Y:S01]  /*14010*/  FMNMX.FTZ R142, R97, R142, !PT ;  /* 0x0000008e618e7209 */ /* 0x000fe20007810000 */
[C---:B------:R-:W-:Y:S01]  /*14020*/  FMUL.FTZ R81, R2.reuse, R81 ;  /* 0x0000005102517220 */ /* 0x040fe20000410000 */
[----:B------:R-:W-:Y:S01]  /*14030*/  ISETP.GT.AND P4, PT, R15, 0x60, PT ;  /* 0x000000600f00780c */ /* 0x000fe20003f84270 */
[C---:B------:R-:W-:Y:S01]  /*14040*/  FMUL.FTZ R84, R2.reuse, R84 ;  /* 0x0000005402547220 */ /* 0x040fe20000410000 */
[----:B0-----:R-:W-:Y:S01]  /*14050*/  FSEL R101, R101, -INF , P3 ;  /* 0xff80000065657808 */ /* 0x001fe20001800000 */
[C---:B------:R-:W-:Y:S01]  /*14060*/  FMUL.FTZ R85, R2.reuse, R85 ;  /* 0x0000005502557220 */ /* 0x040fe20000410000 */
[----:B------:R-:W-:Y:S01]  /*14070*/  FMNMX.FTZ R142, R45, R142, !PT ;  /* 0x0000008e2d8e7209 */ /* 0x000fe20007810000 */
[----:B------:R-:W0:Y:S01]  /*14080*/  MUFU.TANH R77, R77 ;  /* 0x0000004d004d7308 */ /* 0x000e220000002400 */
[----:B------:R-:W-:Y:S01]  /*14090*/  ISETP.GT.AND P3, PT, R15, 0x61, PT ;  /* 0x000000610f00780c */ /* 0x000fe20003f64270 */
[----:B------:R-:W-:Y:S01]  /*140a0*/  FMUL.FTZ R165, R2, R49 ;  /* 0x0000003102a57220 */ /* 0x000fe20000410000 */
[----:B----4-:R-:W-:Y:S01]  /*140b0*/  FSEL R147, R72, -INF , P4 ;  /* 0xff80000048937808 */ /* 0x010fe20002000000 */
[C---:B------:R-:W-:Y:S01]  /*140c0*/  FMUL.FTZ R57, R2.reuse, R57 ;  /* 0x0000003902397220 */ /* 0x040fe20000410000 */
[----:B------:R-:W-:Y:S01]  /*140d0*/  FMNMX.FTZ R142, R101, R142, !PT ;  /* 0x0000008e658e7209 */ /* 0x000fe20007810000 */
[----:B------:R-:W-:-:S02]  /*140e0*/  FMUL.FTZ R60, R2, R60 ;  /* 0x0000003c023c7220 */ /* 0x000fc40000410000 */
[----:B------:R-:W3:Y:S01]  /*140f0*/  MUFU.TANH R80, R80 ;  /* 0x0000005000507308 */ /* 0x000ee20000002400 */
[----:B------:R-:W-:Y:S01]  /*14100*/  ISETP.GT.AND P4, PT, R15, 0x68, PT ;  /* 0x000000680f00780c */ /* 0x000fe20003f84270 */
[----:B------:R-:W-:Y:S01]  /*14110*/  FMUL.FTZ R61, R2, R61 ;  /* 0x0000003d023d7220 */ /* 0x000fe20000410000 */
[----:B--2---:R-:W-:-:S05]  /*14120*/  FSEL R73, R73, -INF , P3 ;  /* 0xff80000049497808 */ /* 0x004fca0001800000 */
[----:B------:R-:W-:Y:S01]  /*14130*/  MUFU.TANH R132, R132 ;  /* 0x0000008400847308 */ /* 0x000fe20000002400 */
[----:B------:R-:W-:Y:S01]  /*14140*/  FMNMX.FTZ R142, R147, R142, !PT ;  /* 0x0000008e938e7209 */ /* 0x000fe20007810000 */
[----:B------:R-:W-:Y:S01]  /*14150*/  FMUL.FTZ R163, R2, R48 ;  /* 0x0000003002a37220 */ /* 0x000fe20000410000 */
[----:B------:R-:W-:-:S05]  /*14160*/  ISETP.GT.AND P3, PT, R15, 0x69, PT ;  /* 0x000000690f00780c */ /* 0x000fca0003f64270 */
[----:B------:R-:W-:Y:S01]  /*14170*/  MUFU.TANH R133, R133 ;  /* 0x0000008500857308 */ /* 0x000fe20000002400 */
[----:B-1----:R-:W-:Y:S01]  /*14180*/  FSEL R49, R76, -INF , P4 ;  /* 0xff8000004c317808 */ /* 0x002fe20002000000 */
[----:B------:R-:W-:Y:S01]  /*14190*/  FMUL.FTZ R159, R2, R40 ;  /* 0x00000028029f7220 */ /* 0x000fe20000410000 */
[----:B------:R-:W-:-:S05]  /*141a0*/  FMNMX.FTZ R142, R73, R142, !PT ;  /* 0x0000008e498e7209 */ /* 0x000fca0007810000 */
[----:B------:R-:W-:Y:S08]  /*141b0*/  MUFU.TANH R134, R134 ;  /* 0x0000008600867308 */ /* 0x000ff00000002400 */
[----:B------:R-:W-:Y:S01]  /*141c0*/  MUFU.TANH R68, R68 ;  /* 0x0000004400447308 */ /* 0x000fe20000002400 */
[----:B------:R-:W-:Y:S01]  /*141d0*/  FMUL.FTZ R52, R2, R52 ;  /* 0x0000003402347220 */ /* 0x000fe20000410000 */
[----:B------:R-:W-:Y:S01]  /*141e0*/  SHFL.IDX PT, R56, R56, 0x1, 0x1c1f ;  /* 0x003c1f0038387f89 */ /* 0x000fe200000e0000 */
[----:B------:R-:W-:-:S05]  /*141f0*/  ULDC UR4, c[0x0][0x988] ;  /* 0x0002620000047ab9 */ /* 0x000fca0000000800 */
[----:B------:R-:W1:Y:S01]  /*14200*/  MUFU.TANH R81, R81 ;  /* 0x0000005100517308 */ /* 0x000e620000002400 */
[----:B------:R-:W-:Y:S02]  /*14210*/  ISETP.GT.AND P4, PT, R15, 0x70, PT ;  /* 0x000000700f00780c */ /* 0x000fe40003f84270 */
[----:B0-----:R-:W-:-:S05]  /*14220*/  FSEL R77, R77, -INF , P3 ;  /* 0xff8000004d4d7808 */ /* 0x001fca0001800000 */
[----:B------:R-:W0:Y:S01]  /*14230*/  MUFU.TANH R84, R84 ;  /* 0x0000005400547308 */ /* 0x000e220000002400 */
[----:B------:R-:W-:Y:S02]  /*14240*/  FMNMX.FTZ R142, R49, R142, !PT ;  /* 0x0000008e318e7209 */ /* 0x000fe40007810000 */
[----:B------:R-:W-:-:S05]  /*14250*/  ISETP.GT.AND P3, PT, R15, 0x71, PT ;  /* 0x000000710f00780c */ /* 0x000fca0003f64270 */
[----:B------:R-:W2:Y:S01]  /*14260*/  MUFU.TANH R85, R85 ;  /* 0x0000005500557308 */ /* 0x000ea20000002400 */
[----:B---3--:R-:W-:Y:S02]  /*14270*/  FSEL R149, R80, -INF , P4 ;  /* 0xff80000050957808 */ /* 0x008fe40002000000 */
[----:B------:R-:W-:Y:S02]  /*14280*/  FMNMX.FTZ R142, R77, R142, !PT ;  /* 0x0000008e4d8e7209 */ /* 0x000fe40007810000 */
[----:B------:R-:W-:Y:S02]  /*14290*/  ISETP.GT.AND P4, PT, R15, 0x78, PT ;  /* 0x000000780f00780c */ /* 0x000fe40003f84270 */
[----:B-1----:R-:W-:Y:S01]  /*142a0*/  FSEL R81, R81, -INF , P3 ;  /* 0xff80000051517808 */ /* 0x002fe20001800000 */
[----:B------:R-:W1:Y:S01]  /*142b0*/  MUFU.TANH R57, R57 ;  /* 0x0000003900397308 */ /* 0x000e620000002400 */
[----:B------:R-:W-:Y:S01]  /*142c0*/  FMNMX.FTZ R142, R149, R142, !PT ;  /* 0x0000008e958e7209 */ /* 0x000fe20007810000 */
[----:B------:R-:W-:Y:S01]  /*142d0*/  FMUL.FTZ R48, R2, R53 ;  /* 0x0000003502307220 */ /* 0x000fe20000410000 */
[----:B------:R-:W-:-:S02]  /*142e0*/  ISETP.GT.AND P3, PT, R15, 0x79, PT ;  /* 0x000000790f00780c */ /* 0x000fc40003f64270 */
[----:B0-----:R-:W-:Y:S02]  /*142f0*/  FSEL R53, R84, -INF , P4 ;  /* 0xff80000054357808 */ /* 0x001fe40002000000 */
[----:B------:R-:W-:Y:S01]  /*14300*/  FMNMX.FTZ R142, R81, R142, !PT ;  /* 0x0000008e518e7209 */ /* 0x000fe20007810000 */
[----:B------:R-:W0:Y:S01]  /*14310*/  MUFU.TANH R60, R60 ;  /* 0x0000003c003c7308 */ /* 0x000e220000002400 */
[----:B------:R-:W-:Y:S02]  /*14320*/  ISETP.GT.AND P4, PT, R15, 0x80, PT ;  /* 0x000000800f00780c */ /* 0x000fe40003f84270 */
[----:B--2---:R-:W-:Y:S02]  /*14330*/  FSEL R85, R85, -INF , P3 ;  /* 0xff80000055557808 */ /* 0x004fe40001800000 */
[----:B------:R-:W-:-:S03]  /*14340*/  FMNMX.FTZ R142, R53, R142, !PT ;  /* 0x0000008e358e7209 */ /* 0x000fc60007810000 */
[----:B------:R-:W2:Y:S01]  /*14350*/  MUFU.TANH R61, R61 ;  /* 0x0000003d003d7308 */ /* 0x000ea20000002400 */
[----:B------:R-:W-:Y:S02]  /*14360*/  ISETP.GT.AND P3, PT, R15, 0x81, PT ;  /* 0x000000810f00780c */ /* 0x000fe40003f64270 */
[----:B------:R-:W-:Y:S02]  /*14370*/  FSEL R151, R132, -INF , P4 ;  /* 0xff80000084977808 */ /* 0x000fe40002000000 */
[----:B------:R-:W-:Y:S02]  /*14380*/  FMNMX.FTZ R142, R85, R142, !PT ;  /* 0x0000008e558e7209 */ /* 0x000fe40007810000 */
[----:B------:R-:W-:Y:S02]  /*14390*/  ISETP.GT.AND P4, PT, R15, 0x88, PT ;  /* 0x000000880f00780c */ /* 0x000fe40003f84270 */
[----:B-1----:R-:W-:Y:S02]  /*143a0*/  FSEL R57, R57, -INF , P3 ;  /* 0xff80000039397808 */ /* 0x002fe40001800000 */
[----:B------:R-:W-:Y:S01]  /*143b0*/  FMNMX.FTZ R142, R151, R142, !PT ;  /* 0x0000008e978e7209 */ /* 0x000fe20007810000 */
[C---:B------:R-:W-:Y:S01]  /*143c0*/  FMUL.FTZ R40, R2.reuse, R42 ;  /* 0x0000002a02287220 */ /* 0x040fe20000410000 */
[----:B------:R-:W-:Y:S01]  /*143d0*/  FMUL.FTZ R42, R2, R43 ;  /* 0x0000002b022a7220 */ /* 0x000fe20000410000 */
[----:B------:R-:W-:-:S02]  /*143e0*/  ISETP.GT.AND P3, PT, R15, 0x89, PT ;  /* 0x000000890f00780c */ /* 0x000fc40003f64270 */
[----:B0-----:R-:W-:Y:S02]  /*143f0*/  FSEL R43, R60, -INF , P4 ;  /* 0xff8000003c2b7808 */ /* 0x001fe40002000000 */
[----:B------:R-:W-:Y:S02]  /*14400*/  FMNMX.FTZ R142, R57, R142, !PT ;  /* 0x0000008e398e7209 */ /* 0x000fe40007810000 */
[----:B------:R-:W-:Y:S02]  /*14410*/  ISETP.GT.AND P4, PT, R15, 0x90, PT ;  /* 0x000000900f00780c */ /* 0x000fe40003f84270 */
[----:B--2---:R-:W-:Y:S02]  /*14420*/  FSEL R61, R61, -INF , P3 ;  /* 0xff8000003d3d7808 */ /* 0x004fe40001800000 */
[----:B------:R-:W-:Y:S01]  /*14430*/  FMNMX.FTZ R142, R43, R142, !PT ;  /* 0x0000008e2b8e7209 */ /* 0x000fe20007810000 */
[----:B------:R-:W0:Y:S01]  /*14440*/  MUFU.TANH R159, R159 ;  /* 0x0000009f009f7308 */ /* 0x000e220000002400 */
[----:B------:R-:W-:-:S02]  /*14450*/  ISETP.GT.AND P3, PT, R15, 0x91, PT ;  /* 0x000000910f00780c */ /* 0x000fc40003f64270 */
[----:B------:R-:W-:Y:S02]  /*14460*/  FSEL R133, R133, -INF , P4 ;  /* 0xff80000085857808 */ /* 0x000fe40002000000 */
[----:B------:R-:W-:Y:S02]  /*14470*/  FMNMX.FTZ R142, R61, R142, !PT ;  /* 0x0000008e3d8e7209 */ /* 0x000fe40007810000 */
[----:B------:R-:W-:Y:S01]  /*14480*/  ISETP.GT.AND P4, PT, R15, 0x98, PT ;  /* 0x000000980f00780c */ /* 0x000fe20003f84270 */
[----:B------:R-:W1:Y:S01]  /*14490*/  MUFU.TANH R157, R157 ;  /* 0x0000009d009d7308 */ /* 0x000e620000002400 */
[----:B------:R-:W-:Y:S02]  /*144a0*/  FSEL R153, R134, -INF , P3 ;  /* 0xff80000086997808 */ /* 0x000fe40001800000 */
[----:B------:R-:W-:Y:S01]  /*144b0*/  FMNMX.FTZ R142, R133, R142, !PT ;  /* 0x0000008e858e7209 */ /* 0x000fe20007810000 */
[----:B------:R-:W-:Y:S02]  /*144c0*/  WARPGROUP.DEPBAR.LE gsb0, 0x0 ;  /* 0x00008000000079c5 */ /* 0x000fe40000010000 */
[----:B------:R-:W-:-:S02]  /*144d0*/  ISETP.GT.AND P3, PT, R15, 0x99, PT ;  /* 0x000000990f00780c */ /* 0x000fc40003f64270 */
[----:B------:R2:W-:Y:S01]  /*144e0*/  MUFU.TANH R72, R48 ;  /* 0x0000003000487308 */ /* 0x0005e20000002400 */
[----:B------:R-:W-:Y:S02]  /*144f0*/  FMNMX.FTZ R142, R153, R142, !PT ;  /* 0x0000008e998e7209 */ /* 0x000fe40007810000 */
[----:B------:R-:W-:-:S05]  /*14500*/  FSEL R155, R68, -INF , P3 ;  /* 0xff800000449b7808 */ /* 0x000fca0001800000 */
[----:B------:R-:W3:Y:S01]  /*14510*/  MUFU.TANH R161, R161 ;  /* 0x000000a100a17308 */ /* 0x000ee20000002400 */
[----:B--2---:R-:W-:Y:S01]  /*14520*/  FMUL.FTZ R48, R2, R25 ;  /* 0x0000001902307220 */ /* 0x004fe20000410000 */
[----:B------:R-:W-:Y:S02]  /*14530*/  FSEL R25, R14, -INF , P4 ;  /* 0xff8000000e197808 */ /* 0x000fe40002000000 */
[----:B------:R-:W-:Y:S02]  /*14540*/  ISETP.GT.AND P4, PT, R15, 0xa0, PT ;  /* 0x000000a00f00780c */ /* 0x000fe40003f84270 */
[----:B------:R-:W-:Y:S02]  /*14550*/  FMNMX.FTZ R142, R25, R142, !PT ;  /* 0x0000008e198e7209 */ /* 0x000fe40007810000 */
[----:B------:R-:W2:Y:S01]  /*14560*/  MUFU.TANH R44, R44 ;  /* 0x0000002c002c7308 */ /* 0x000ea20000002400 */
[----:B------:R-:W-:Y:S02]  /*14570*/  ISETP.GT.AND P3, PT, R15, 0xa1, PT ;  /* 0x000000a10f00780c */ /* 0x000fe40003f64270 */
[----:B0-----:R-:W-:-:S02]  /*14580*/  FSEL R159, R159, -INF , P4 ;  /* 0xff8000009f9f7808 */ /* 0x001fc40002000000 */
[----:B------:R-:W-:-:S03]  /*14590*/  FMNMX.FTZ R142, R155, R142, !PT ;  /* 0x0000008e9b8e7209 */ /* 0x000fc60007810000 */
[----:B------:R-:W0:Y:S01]  /*145a0*/  MUFU.TANH R163, R163 ;  /* 0x000000a300a37308 */ /* 0x000e220000002400 */
[----:B------:R-:W-:Y:S02]  /*145b0*/  ISETP.GT.AND P4, PT, R15, 0xa8, PT ;  /* 0x000000a80f00780c */ /* 0x000fe40003f84270 */
[----:B-1----:R-:W-:Y:S02]  /*145c0*/  FSEL R157, R157, -INF , P3 ;  /* 0xff8000009d9d7808 */ /* 0x002fe40001800000 */
[----:B------:R-:W-:-:S03]  /*145d0*/  FMNMX.FTZ R142, R159, R142, !PT ;  /* 0x0000008e9f8e7209 */ /* 0x000fc60007810000 */
[----:B------:R-:W1:Y:S01]  /*145e0*/  MUFU.TANH R165, R165 ;  /* 0x000000a500a57308 */ /* 0x000e620000002400 */
[----:B------:R-:W-:Y:S01]  /*145f0*/  ISETP.GT.AND P3, PT, R15, 0xa9, PT ;  /* 0x000000a90f00780c */ /* 0x000fe20003f64270 */
[----:B------:R-:W-:Y:S01]  /*14600*/  FMUL.FTZ R24, R2, R24 ;  /* 0x0000001802187220 */ /* 0x000fe20000410000 */
[----:B---3--:R-:W-:Y:S02]  /*14610*/  FSEL R161, R161, -INF , P4 ;  /* 0xff800000a1a17808 */ /* 0x008fe40002000000 */
[----:B------:R-:W-:-:S03]  /*14620*/  FMNMX.FTZ R142, R157, R142, !PT ;  /* 0x0000008e9d8e7209 */ /* 0x000fc60007810000 */
[----:B------:R-:W3:Y:S01]  /*14630*/  MUFU.TANH R52, R52 ;  /* 0x0000003400347308 */ /* 0x000ee20000002400 */
[----:B------:R-:W-:Y:S01]  /*14640*/  FMUL.FTZ R14, R2, R29 ;  /* 0x0000001d020e7220 */ /* 0x000fe20000410000 */
[----:B------:R-:W-:Y:S02]  /*14650*/  ISETP.GT.AND P4, PT, R15, 0xb0, PT ;  /* 0x000000b00f00780c */ /* 0x000fe40003f84270 */
[----:B--2---:R-:W-:Y:S02]  /*14660*/  FSEL R29, R44, -INF , P3 ;  /* 0xff8000002c1d7808 */ /* 0x004fe40001800000 */
[----:B------:R-:W-:Y:S02]  /*14670*/  FMNMX.FTZ R142, R161, R142, !PT ;  /* 0x0000008ea18e7209 */ /* 0x000fe40007810000 */
[----:B------:R-:W2:Y:S01]  /*14680*/  MUFU.TANH R24, R24 ;  /* 0x0000001800187308 */ /* 0x000ea20000002400 */
[----:B------:R-:W-:Y:S01]  /*14690*/  ISETP.GT.AND P3, PT, R15, 0xb1, PT ;  /* 0x000000b10f00780c */ /* 0x000fe20003f64270 */
[----:B------:R-:W-:Y:S01]  /*146a0*/  FMUL.FTZ R28, R2, R28 ;  /* 0x0000001c021c7220 */ /* 0x000fe20000410000 */
[----:B0-----:R-:W-:-:S02]  /*146b0*/  FSEL R163, R163, -INF , P4 ;  /* 0xff800000a3a37808 */ /* 0x001fc40002000000 */
[----:B------:R-:W-:Y:S02]  /*146c0*/  FMNMX.FTZ R142, R29, R142, !PT ;  /* 0x0000008e1d8e7209 */ /* 0x000fe40007810000 */
[----:B------:R-:W-:Y:S01]  /*146d0*/  ISETP.GT.AND P4, PT, R15, 0xb8, PT ;  /* 0x000000b80f00780c */ /* 0x000fe20003f84270 */
[----:B------:R-:W0:Y:S01]  /*146e0*/  MUFU.TANH R48, R48 ;  /* 0x0000003000307308 */ /* 0x000e220000002400 */
[----:B-1----:R-:W-:Y:S02]  /*146f0*/  FSEL R165, R165, -INF , P3 ;  /* 0xff800000a5a57808 */ /* 0x002fe40001800000 */
[----:B------:R-:W-:Y:S01]  /*14700*/  FMNMX.FTZ R142, R163, R142, !PT ;  /* 0x0000008ea38e7209 */ /* 0x000fe20007810000 */
[----:B------:R-:W-:Y:S01]  /*14710*/  FMUL.FTZ R32, R2, R32 ;  /* 0x0000002002207220 */ /* 0x000fe20000410000 */
[----:B------:R-:W-:Y:S02]  /*14720*/  ISETP.GT.AND P3, PT, R15, 0xb9, PT ;  /* 0x000000b90f00780c */ /* 0x000fe40003f64270 */
[----:B---3--:R-:W-:Y:S01]  /*14730*/  FSEL R167, R52, -INF , P4 ;  /* 0xff80000034a77808 */ /* 0x008fe20002000000 */
[----:B------:R-:W1:Y:S01]  /*14740*/  MUFU.TANH R28, R28 ;  /* 0x0000001c001c7308 */ /* 0x000e620000002400 */
[----:B------:R-:W-:-:S02]  /*14750*/  FMNMX.FTZ R142, R165, R142, !PT ;  /* 0x0000008ea58e7209 */ /* 0x000fc40007810000 */
[----:B------:R-:W-:Y:S02]  /*14760*/  ISETP.GT.AND P4, PT, R15, 0xc0, PT ;  /* 0x000000c00f00780c */ /* 0x000fe40003f84270 */
[----:B------:R-:W-:-:S03]  /*14770*/  FMNMX.FTZ R142, R167, R142, !PT ;  /* 0x0000008ea78e7209 */ /* 0x000fc60007810000 */
[----:B------:R3:W4:Y:S01]  /*14780*/  MUFU.TANH R60, R14 ;  /* 0x0000000e003c7308 */ /* 0x0007220000002400 */
[----:B--2---:R-:W-:Y:S01]  /*14790*/  FSEL R171, R24, -INF , P4 ;  /* 0xff80000018ab7808 */ /* 0x004fe20002000000 */
[C---:B------:R-:W-:Y:S01]  /*147a0*/  FMUL.FTZ R36, R2.reuse, R36 ;  /* 0x0000002402247220 */ /* 0x040fe20000410000 */
[----:B---3--:R-:W-:Y:S01]  /*147b0*/  FMUL.FTZ R14, R2, R33 ;  /* 0x00000021020e7220 */ /* 0x008fe20000410000 */
[----:B------:R-:W-:-:S04]  /*147c0*/  FSEL R33, R72, -INF , P3 ;  /* 0xff80000048217808 */ /* 0x000fc80001800000 */
[----:B------:R-:W2:Y:S01]  /*147d0*/  MUFU.TANH R32, R32 ;  /* 0x0000002000207308 */ /* 0x000ea20000002400 */
[----:B------:R-:W-:Y:S02]  /*147e0*/  ISETP.GT.AND P3, PT, R15, 0xc1, PT ;  /* 0x000000c10f00780c */ /* 0x000fe40003f64270 */
[----:B------:R-:W-:Y:S02]  /*147f0*/  FMNMX.FTZ R142, R33, R142, !PT ;  /* 0x0000008e218e7209 */ /* 0x000fe40007810000 */
[----:B------:R-:W-:Y:S02]  /*14800*/  ISETP.GT.AND P4, PT, R15, 0xc8, PT ;  /* 0x000000c80f00780c */ /* 0x000fe40003f84270 */
[----:B0-----:R-:W-:Y:S01]  /*14810*/  FSEL R169, R48, -INF , P3 ;  /* 0xff80000030a97808 */ /* 0x001fe20001800000 */
[----:B------:R0:W3:Y:S01]  /*14820*/  MUFU.TANH R175, R14 ;  /* 0x0000000e00af7308 */ /* 0x0000e20000002400 */
[----:B------:R-:W-:Y:S02]  /*14830*/  FMNMX.FTZ R142, R171, R142, !PT ;  /* 0x0000008eab8e7209 */ /* 0x000fe40007810000 */
[----:B------:R-:W-:-:S02]  /*14840*/  ISETP.GT.AND P3, PT, R15, 0xc9, PT ;  /* 0x000000c90f00780c */ /* 0x000fc40003f64270 */
[----:B-1----:R-:W-:Y:S01]  /*14850*/  FSEL R173, R28, -INF , P4 ;  /* 0xff8000001cad7808 */ /* 0x002fe20002000000 */
[----:B0-----:R-:W-:Y:S02]  /*14860*/  FMUL.FTZ R14, R2, R37 ;  /* 0x00000025020e7220 */ /* 0x001fe40000410000 */
[----:B------:R-:W0:Y:S01]  /*14870*/  MUFU.TANH R36, R36 ;  /* 0x0000002400247308 */ /* 0x000e220000002400 */
[----:B------:R-:W-:Y:S02]  /*14880*/  FMNMX.FTZ R142, R169, R142, !PT ;  /* 0x0000008ea98e7209 */ /* 0x000fe40007810000 */
[----:B------:R-:W-:Y:S02]  /*14890*/  ISETP.GT.AND P4, PT, R15, 0xd0, PT ;  /* 0x000000d00f00780c */ /* 0x000fe40003f84270 */
[----:B----4-:R-:W-:Y:S02]  /*148a0*/  FSEL R37, R60, -INF , P3 ;  /* 0xff8000003c257808 */ /* 0x010fe40001800000 */
[----:B------:R-:W-:Y:S01]  /*148b0*/  FMNMX.FTZ R142, R173, R142, !PT ;  /* 0x0000008ead8e7209 */ /* 0x000fe20007810000 */
[----:B------:R-:W1:Y:S01]  /*148c0*/  MUFU.TANH R14, R14 ;  /* 0x0000000e000e7308 */ /* 0x000e620000002400 */
[----:B------:R-:W-:-:S02]  /*148d0*/  ISETP.GT.AND P3, PT, R15, 0xd1, PT ;  /* 0x000000d10f00780c */ /* 0x000fc40003f64270 */
[----:B--2---:R-:W-:Y:S02]  /*148e0*/  FSEL R177, R32, -INF , P4 ;  /* 0xff80000020b17808 */ /* 0x004fe40002000000 */
[----:B------:R-:W-:Y:S02]  /*148f0*/  FMNMX.FTZ R142, R37, R142, !PT ;  /* 0x0000008e258e7209 */ /* 0x000fe40007810000 */
[----:B------:R-:W-:Y:S02]  /*14900*/  ISETP.GT.AND P4, PT, R15, 0xd8, PT ;  /* 0x000000d80f00780c */ /* 0x000fe40003f84270 */
[----:B---3--:R-:W-:Y:S02]  /*14910*/  FSEL R175, R175, -INF , P3 ;  /* 0xff800000afaf7808 */ /* 0x008fe40001800000 */
[----:B------:R-:W-:Y:S01]  /*14920*/  FMNMX.FTZ R142, R177, R142, !PT ;  /* 0x0000008eb18e7209 */ /* 0x000fe20007810000 */
[----:B------:R-:W-:Y:S01]  /*14930*/  FMUL.FTZ R28, R2, R47 ;  /* 0x0000002f021c7220 */ /* 0x000fe20000410000 */
[----:B------:R-:W-:-:S02]  /*14940*/  ISETP.GT.AND P3, PT, R15, 0xd9, PT ;  /* 0x000000d90f00780c */ /* 0x000fc40003f64270 */
[----:B0-----:R-:W-:Y:S02]  /*14950*/  FSEL R47, R36, -INF , P4 ;  /* 0xff800000242f7808 */ /* 0x001fe40002000000 */
[----:B------:R-:W-:Y:S02]  /*14960*/  FMNMX.FTZ R142, R175, R142, !PT ;  /* 0x0000008eaf8e7209 */ /* 0x000fe40007810000 */
[----:B-1----:R-:W-:Y:S02]  /*14970*/  FSEL R15, R14, -INF , P3 ;  /* 0xff8000000e0f7808 */ /* 0x002fe40001800000 */
[----:B------:R-:W-:-:S04]  /*14980*/  FMNMX.FTZ R142, R47, R142, !PT ;  /* 0x0000008e2f8e7209 */ /* 0x000fc80007810000 */
[----:B------:R-:W-:-:S05]  /*14990*/  FMNMX.FTZ R142, R15, R142, !PT ;  /* 0x0000008e0f8e7209 */ /* 0x000fca0007810000 */
[----:B------:R-:W0:Y:S01]  /*149a0*/  SHFL.BFLY PT, R179, R142, 0x2, 0x1f ;  /* 0x0c401f008eb37f89 */ /* 0x000e2200000e0000 */
[----:B------:R-:W1:Y:S01]  /*149b0*/  MUFU.TANH R121, R121 ;  /* 0x0000007900797308 */ /* 0x000e620000002400 */
[----:B0-----:R-:W-:-:S05]  /*149c0*/  FMNMX.FTZ R179, R142, R179, !PT ;  /* 0x000000b38eb37209 */ /* 0x001fca0007810000 */
[----:B------:R-:W0:Y:S02]  /*149d0*/  SHFL.BFLY PT, R14, R179, 0x1, 0x1f ;  /* 0x0c201f00b30e7f89 */ /* 0x000e2400000e0000 */
[----:B------:R-:W2:Y:S01]  /*149e0*/  MUFU.TANH R122, R122 ;  /* 0x0000007a007a7308 */ /* 0x000ea20000002400 */
[----:B------:R-:W-:Y:S01]  /*149f0*/  MOV R88, UR4 ;  /* 0x0000000400587c02 */ /* 0x000fe20008000f00 */
[----:B------:R-:W-:Y:S01]  /*14a00*/  FMUL.FTZ R48, R2, R38 ;  /* 0x0000002602307220 */ /* 0x000fe20000410000 */
[----:B------:R-:W-:-:S05]  /*14a10*/  VIADDMNMX R64, R56, R65, R64, PT ;  /* 0x0000004138407246 */ /* 0x000fca0003800140 */
[----:B------:R-:W3:Y:S01]  /*14a20*/  MUFU.TANH R123, R123 ;  /* 0x0000007b007b7308 */ /* 0x000ee20000002400 */
[C---:B------:R-:W-:Y:S02]  /*14a30*/  ISETP.GT.AND P4, PT, R64.reuse, RZ, PT ;  /* 0x000000ff4000720c */ /* 0x040fe40003f84270 */
[----:B------:R-:W-:-:S05]  /*14a40*/  ISETP.GT.AND P5, PT, R64, 0x1, PT ;  /* 0x000000014000780c */ /* 0x000fca0003fa4270 */
[----:B------:R-:W4:Y:S01]  /*14a50*/  MUFU.TANH R126, R126 ;  /* 0x0000007e007e7308 */ /* 0x000f220000002400 */
[----:B0-----:R-:W-:-:S07]  /*14a60*/  FMNMX.FTZ R14, R179, R14, !PT ;  /* 0x0000000eb30e7209 */ /* 0x001fce0007810000 */
[----:B------:R-:W0:Y:S01]  /*14a70*/  MUFU.TANH R127, R127 ;  /* 0x0000007f007f7308 */ /* 0x000e220000002400 */
[C---:B------:R-:W-:Y:S01]  /*14a80*/  FSETP.NEU.FTZ.AND P3, PT, R14.reuse, -INF , PT ;  /* 0xff8000000e00780b */ /* 0x040fe20003f7d000 */
[----:B------:R-:W-:-:S01]  /*14a90*/  FFMA.FTZ R38, R14, R88, -8 ;  /* 0xc10000000e267423 */ /* 0x000fc20000010058 */
[----:B-1----:R-:W-:Y:S02]  /*14aa0*/  FSEL R121, R121, -INF , P4 ;  /* 0xff80000079797808 */ /* 0x002fe40002000000 */
[----:B--2---:R-:W-:-:S03]  /*14ab0*/  FSEL R122, R122, -INF , P5 ;  /* 0xff8000007a7a7808 */ /* 0x004fc60002800000 */
[----:B------:R-:W1:Y:S01]  /*14ac0*/  MUFU.TANH R129, R129 ;  /* 0x0000008100817308 */ /* 0x000e620000002400 */
[----:B------:R-:W-:Y:S02]  /*14ad0*/  FSEL R38, R38, RZ, P3 ;  /* 0x000000ff26267208 */ /* 0x000fe40001800000 */
[----:B------:R-:W-:Y:S01]  /*14ae0*/  ISETP.GT.AND P3, PT, R64, 0x8, PT ;  /* 0x000000084000780c */ /* 0x000fe20003f64270 */
[----:B------:R-:W-:Y:S01]  /*14af0*/  FMUL.FTZ R106, R2, R106 ;  /* 0x0000006a026a7220 */ /* 0x000fe20000410000 */
[C---:B------:R-:W-:Y:S02]  /*14b00*/  ISETP.GT.AND P4, PT, R64.reuse, 0x9, PT ;  /* 0x000000094000780c */ /* 0x040fe40003f84270 */
[----:B---3--:R-:W-:Y:S01]  /*14b10*/  FSEL R123, R123, -INF , P3 ;  /* 0xff8000007b7b7808 */ /* 0x008fe20001800000 */
[----:B------:R-:W2:Y:S01]  /*14b20*/  MUFU.TANH R130, R130 ;  /* 0x0000008200827308 */ /* 0x000ea20000002400 */
[----:B------:R-:W-:Y:S01]  /*14b30*/  FMNMX.FTZ R80, R121, R122, !PT ;  /* 0x0000007a79507209 */ /* 0x000fe20007810000 */
[----:B------:R-:W-:Y:S01]  /*14b40*/  FFMA.FTZ R60, R71, R88, -R38 ;  /* 0x00000058473c7223 */ /* 0x000fe20000010826 */
[----:B------:R-:W-:Y:S01]  /*14b50*/  ISETP.GT.AND P3, PT, R64, 0x10, PT ;  /* 0x000000104000780c */ /* 0x000fe20003f64270 */
[----:B------:R-:W-:Y:S01]  /*14b60*/  FMUL.FTZ R107, R2, R107 ;  /* 0x0000006b026b7220 */ /* 0x000fe20000410000 */
[----:B----4-:R-:W-:-:S02]  /*14b70*/  FSEL R71, R126, -INF , P4 ;  /* 0xff8000007e477808 */ /* 0x010fc40002000000 */
[----:B------:R-:W-:Y:S01]  /*14b80*/  FMNMX.FTZ R80, R123, R80, !PT ;  /* 0x000000507b507209 */ /* 0x000fe20007810000 */
[----:B------:R-:W3:Y:S01]  /*14b90*/  MUFU.TANH R131, R131 ;  /* 0x0000008300837308 */ /* 0x000ee20000002400 */
[----:B------:R-:W-:Y:S01]  /*14ba0*/  ISETP.GT.AND P4, PT, R64, 0x11, PT ;  /* 0x000000114000780c */ /* 0x000fe20003f84270 */
[----:B------:R-:W-:Y:S01]  /*14bb0*/  FMUL.FTZ R110, R2, R110 ;  /* 0x0000006e026e7220 */ /* 0x000fe20000410000 */
[----:B0-----:R-:W-:Y:S02]  /*14bc0*/  FSEL R127, R127, -INF , P3 ;  /* 0xff8000007f7f7808 */ /* 0x001fe40001800000 */
[----:B------:R-:W-:-:S03]  /*14bd0*/  FMNMX.FTZ R84, R71, R80, !PT ;  /* 0x0000005047547209 */ /* 0x000fc60007810000 */
[----:B------:R-:W0:Y:S01]  /*14be0*/  MUFU.TANH R106, R106 ;  /* 0x0000006a006a7308 */ /* 0x000e220000002400 */
[----:B------:R-:W-:Y:S01]  /*14bf0*/  ISETP.GT.AND P3, PT, R64, 0x18, PT ;  /* 0x000000184000780c */ /* 0x000fe20003f64270 */
[----:B------:R-:W-:Y:S01]  /*14c00*/  FMUL.FTZ R111, R2, R111 ;  /* 0x0000006f026f7220 */ /* 0x000fe20000410000 */
[----:B-1----:R-:W-:Y:S02]  /*14c10*/  FSEL R129, R129, -INF , P4 ;  /* 0xff80000081817808 */ /* 0x002fe40002000000 */
[----:B------:R-:W-:-:S03]  /*14c20*/  FMNMX.FTZ R84, R127, R84, !PT ;  /* 0x000000547f547209 */ /* 0x000fc60007810000 */
[----:B------:R-:W1:Y:S01]  /*14c30*/  MUFU.TANH R107, R107 ;  /* 0x0000006b006b7308 */ /* 0x000e620000002400 */
[----:B------:R-:W-:-:S01]  /*14c40*/  FFMA.FTZ R68, R105, R88, -R38 ;  /* 0x0000005869447223 */ /* 0x000fc20000010826 */
[----:B------:R-:W-:Y:S01]  /*14c50*/  ISETP.GT.AND P4, PT, R64, 0x19, PT ;  /* 0x000000194000780c */ /* 0x000fe20003f84270 */
[----:B------:R-:W-:Y:S01]  /*14c60*/  FMUL.FTZ R114, R2, R114 ;  /* 0x0000007202727220 */ /* 0x000fe20000410000 */
[----:B--2---:R-:W-:Y:S02]  /*14c70*/  FSEL R105, R130, -INF , P3 ;  /* 0xff80000082697808 */ /* 0x004fe40001800000 */
[----:B------:R-:W-:Y:S02]  /*14c80*/  FMNMX.FTZ R84, R129, R84, !PT ;  /* 0x0000005481547209 */ /* 0x000fe40007810000 */
[----:B------:R-:W-:Y:S01]  /*14c90*/  MUFU.TANH R110, R110 ;  /* 0x0000006e006e7308 */ /* 0x000fe20000002400 */
[----:B------:R-:W-:Y:S01]  /*14ca0*/  ISETP.GT.AND P3, PT, R64, 0x20, PT ;  /* 0x000000204000780c */ /* 0x000fe20003f64270 */
[----:B------:R-:W-:Y:S01]  /*14cb0*/  FMUL.FTZ R115, R2, R115 ;  /* 0x0000007302737220 */ /* 0x000fe20000410000 */
[----:B---3--:R-:W-:-:S02]  /*14cc0*/  FSEL R131, R131, -INF , P4 ;  /* 0xff80000083837808 */ /* 0x008fc40002000000 */
[----:B------:R-:W-:-:S03]  /*14cd0*/  FMNMX.FTZ R84, R105, R84, !PT ;  /* 0x0000005469547209 */ /* 0x000fc60007810000 */
[----:B------:R-:W2:Y:S01]  /*14ce0*/  MUFU.TANH R111, R111 ;  /* 0x0000006f006f7308 */ /* 0x000ea20000002400 */
[----:B------:R-:W-:-:S01]  /*14cf0*/  FFMA.FTZ R72, R109, R88, -R38 ;  /* 0x000000586d487223 */ /* 0x000fc20000010826 */
[----:B------:R-:W-:Y:S01]  /*14d00*/  ISETP.GT.AND P4, PT, R64, 0x21, PT ;  /* 0x000000214000780c */ /* 0x000fe20003f84270 */
[----:B------:R-:W-:Y:S01]  /*14d10*/  FMUL.FTZ R118, R2, R118 ;  /* 0x0000007602767220 */ /* 0x000fe20000410000 */
[----:B0-----:R-:W-:Y:S02]  /*14d20*/  FSEL R109, R106, -INF , P3 ;  /* 0xff8000006a6d7808 */ /* 0x001fe40001800000 */
[----:B------:R-:W-:Y:S02]  /*14d30*/  FMNMX.FTZ R84, R131, R84, !PT ;  /* 0x0000005483547209 */ /* 0x000fe40007810000 */
[----:B------:R-:W0:Y:S01]  /*14d40*/  MUFU.TANH R114, R114 ;  /* 0x0000007200727308 */ /* 0x000e220000002400 */
[----:B------:R-:W-:-:S01]  /*14d50*/  FFMA.FTZ R113, R113, R88, -R38 ;  /* 0x0000005871717223 */ /* 0x000fc20000010826 */
[----:B------:R-:W-:Y:S01]  /*14d60*/  ISETP.GT.AND P3, PT, R64, 0x28, PT ;  /* 0x000000284000780c */ /* 0x000fe20003f64270 */
[----:B------:R-:W-:Y:S01]  /*14d70*/  FMUL.FTZ R119, R2, R119 ;  /* 0x0000007702777220 */ /* 0x000fe20000410000 */
[----:B-1----:R-:W-:-:S02]  /*14d80*/  FSEL R107, R107, -INF , P4 ;  /* 0xff8000006b6b7808 */ /* 0x002fc40002000000 */
[----:B------:R-:W-:Y:S02]  /*14d90*/  FMNMX.FTZ R84, R109, R84, !PT ;  /* 0x000000546d547209 */ /* 0x000fe40007810000 */
[----:B------:R-:W1:Y:S01]  /*14da0*/  MUFU.TANH R115, R115 ;  /* 0x0000007300737308 */ /* 0x000e620000002400 */
[----:B------:R-:W-:Y:S01]  /*14db0*/  ISETP.GT.AND P4, PT, R64, 0x29, PT ;  /* 0x000000294000780c */ /* 0x000fe20003f84270 */
[C---:B------:R-:W-:Y:S01]  /*14dc0*/  FMUL.FTZ R90, R2.reuse, R90 ;  /* 0x0000005a025a7220 */ /* 0x040fe20000410000 */
[----:B------:R-:W-:Y:S01]  /*14dd0*/  FMNMX.FTZ R92, R107, R84, !PT ;  /* 0x000000546b5c7209 */ /* 0x000fe20007810000 */
[----:B------:R-:W-:-:S04]  /*14de0*/  FMUL.FTZ R24, R2, R46 ;  /* 0x0000002e02187220 */ /* 0x000fc80000410000 */
[----:B------:R-:W3:Y:S01]  /*14df0*/  MUFU.TANH R118, R118 ;  /* 0x0000007600767308 */ /* 0x000ee20000002400 */
[----:B------:R-:W-:Y:S01]  /*14e00*/  FMUL.FTZ R46, R2, R55 ;  /* 0x00000037022e7220 */ /* 0x000fe20000410000 */
[----:B--2---:R-:W-:-:S06]  /*14e10*/  FSEL R111, R111, -INF , P4 ;  /* 0xff8000006f6f7808 */ /* 0x004fcc0002000000 */
[----:B------:R2:W-:Y:S01]  /*14e20*/  MUFU.EX2 R56, R113 ;  /* 0x0000007100387308 */ /* 0x0005e20000000800 */
[----:B------:R-:W-:Y:S01]  /*14e30*/  FMUL.FTZ R91, R2, R91 ;  /* 0x0000005b025b7220 */ /* 0x000fe20000410000 */
[-CC-:B------:R-:W-:Y:S01]  /*14e40*/  FFMA.FTZ R55, R67, R88.reuse, -R38.reuse ;  /* 0x0000005843377223 */ /* 0x180fe20000010826 */
[----:B------:R-:W-:-:S01]  /*14e50*/  FFMA.FTZ R67, R13, R88, -R38 ;  /* 0x000000580d437223 */ /* 0x000fc20000010826 */
[----:B--2---:R-:W-:-:S04]  /*14e60*/  FSEL R113, R110, -INF , P3 ;  /* 0xff8000006e717808 */ /* 0x004fc80001800000 */
[----:B------:R-:W2:Y:S01]  /*14e70*/  MUFU.TANH R119, R119 ;  /* 0x0000007700777308 */ /* 0x000ea20000002400 */
[----:B------:R-:W-:Y:S02]  /*14e80*/  ISETP.GT.AND P3, PT, R64, 0x30, PT ;  /* 0x000000304000780c */ /* 0x000fe40003f64270 */
[----:B------:R-:W-:Y:S01]  /*14e90*/  FMNMX.FTZ R92, R113, R92, !PT ;  /* 0x0000005c715c7209 */ /* 0x000fe20007810000 */
[----:B------:R-:W-:-:S01]  /*14ea0*/  FFMA.FTZ R13, R93, R88, -R38 ;  /* 0x000000585d0d7223 */ /* 0x000fc20000010826 */
[----:B------:R-:W-:Y:S01]  /*14eb0*/  ISETP.GT.AND P4, PT, R64, 0x31, PT ;  /* 0x000000314000780c */ /* 0x000fe20003f84270 */
[----:B------:R-:W-:Y:S01]  /*14ec0*/  FMUL.FTZ R94, R2, R94 ;  /* 0x0000005e025e7220 */ /* 0x000fe20000410000 */
[----:B0-----:R-:W-:Y:S01]  /*14ed0*/  FSEL R93, R114, -INF , P3 ;  /* 0xff800000725d7808 */ /* 0x001fe20001800000 */
[----:B------:R-:W0:Y:S01]  /*14ee0*/  MUFU.TANH R90, R90 ;  /* 0x0000005a005a7308 */ /* 0x000e220000002400 */
[----:B------:R-:W-:Y:S01]  /*14ef0*/  FMNMX.FTZ R96, R111, R92, !PT ;  /* 0x0000005c6f607209 */ /* 0x000fe20007810000 */
[----:B------:R-:W-:Y:S01]  /*14f00*/  FMUL.FTZ R95, R2, R95 ;  /* 0x0000005f025f7220 */ /* 0x000fe20000410000 */
[----:B------:R-:W-:-:S02]  /*14f10*/  ISETP.GT.AND P3, PT, R64, 0x38, PT ;  /* 0x000000384000780c */ /* 0x000fc40003f64270 */
[----:B-1----:R-:W-:Y:S02]  /*14f20*/  FSEL R115, R115, -INF , P4 ;  /* 0xff80000073737808 */ /* 0x002fe40002000000 */
[----:B------:R-:W-:Y:S01]  /*14f30*/  FMNMX.FTZ R96, R93, R96, !PT ;  /* 0x000000605d607209 */ /* 0x000fe20007810000 */
[----:B------:R-:W1:Y:S01]  /*14f40*/  MUFU.TANH R91, R91 ;  /* 0x0000005b005b7308 */ /* 0x000e620000002400 */
[----:B------:R-:W-:-:S01]  /*14f50*/  FFMA.FTZ R76, R117, R88, -R38 ;  /* 0x00000058754c7223 */ /* 0x000fc20000010826 */
[----:B------:R-:W-:Y:S01]  /*14f60*/  ISETP.GT.AND P4, PT, R64, 0x39, PT ;  /* 0x000000394000780c */ /* 0x000fe20003f84270 */
[----:B------:R-:W-:Y:S01]  /*14f70*/  FMUL.FTZ R98, R2, R98 ;  /* 0x0000006202627220 */ /* 0x000fe20000410000 */
[----:B---3--:R-:W-:Y:S02]  /*14f80*/  FSEL R117, R118, -INF , P3 ;  /* 0xff80000076757808 */ /* 0x008fe40001800000 */
[----:B------:R-:W-:Y:S02]  /*14f90*/  FMNMX.FTZ R96, R115, R96, !PT ;  /* 0x0000006073607209 */ /* 0x000fe40007810000 */
[----:B------:R-:W3:Y:S01]  /*14fa0*/  MUFU.TANH R94, R94 ;  /* 0x0000005e005e7308 */ /* 0x000ee20000002400 */
[----:B------:R-:W-:Y:S01]  /*14fb0*/  ISETP.GT.AND P3, PT, R64, 0x40, PT ;  /* 0x000000404000780c */ /* 0x000fe20003f64270 */
[----:B------:R-:W-:Y:S01]  /*14fc0*/  FMUL.FTZ R99, R2, R99 ;  /* 0x0000006302637220 */ /* 0x000fe20000410000 */
[----:B--2---:R-:W-:-:S02]  /*14fd0*/  FSEL R119, R119, -INF , P4 ;  /* 0xff80000077777808 */ /* 0x004fc40002000000 */
[----:B------:R-:W-:-:S03]  /*14fe0*/  FMNMX.FTZ R96, R117, R96, !PT ;  /* 0x0000006075607209 */ /* 0x000fc60007810000 */
[----:B------:R-:W2:Y:S01]  /*14ff0*/  MUFU.TANH R95, R95 ;  /* 0x0000005f005f7308 */ /* 0x000ea20000002400 */
[----:B------:R-:W-:Y:S01]  /*15000*/  FMUL.FTZ R44, R2, R54 ;  /* 0x00000036022c7220 */ /* 0x000fe20000410000 */
[----:B------:R-:W-:Y:S01]  /*15010*/  FFMA.FTZ R54, R125, R88, -R38 ;  /* 0x000000587d367223 */ /* 0x000fe20000010826 */
[----:B------:R-:W-:Y:S01]  /*15020*/  ISETP.GT.AND P4, PT, R64, 0x41, PT ;  /* 0x000000414000780c */ /* 0x000fe20003f84270 */
[----:B------:R-:W-:Y:S01]  /*15030*/  FMUL.FTZ R102, R2, R102 ;  /* 0x0000006602667220 */ /* 0x000fe20000410000 */
[----:B0-----:R-:W-:Y:S02]  /*15040*/  FSEL R125, R90, -INF , P3 ;  /* 0xff8000005a7d7808 */ /* 0x001fe40001800000 */
[----:B------:R-:W-:Y:S01]  /*15050*/  FMNMX.FTZ R96, R119, R96, !PT ;  /* 0x0000006077607209 */ /* 0x000fe20007810000 */
[----:B------:R-:W0:Y:S01]  /*15060*/  MUFU.TANH R98, R98 ;  /* 0x0000006200627308 */ /* 0x000e220000002400 */
[----:B------:R-:W-:Y:S01]  /*15070*/  ISETP.GT.AND P3, PT, R64, 0x48, PT ;  /* 0x000000484000780c */ /* 0x000fe20003f64270 */
[----:B------:R-:W-:Y:S01]  /*15080*/  FMUL.FTZ R103, R2, R103 ;  /* 0x0000006702677220 */ /* 0x000fe20000410000 */
[----:B-1----:R-:W-:-:S02]  /*15090*/  FSEL R91, R91, -INF , P4 ;  /* 0xff8000005b5b7808 */ /* 0x002fc40002000000 */
[----:B------:R-:W-:-:S03]  /*150a0*/  FMNMX.FTZ R96, R125, R96, !PT ;  /* 0x000000607d607209 */ /* 0x000fc60007810000 */
[----:B------:R-:W1:Y:S01]  /*150b0*/  MUFU.TANH R99, R99 ;  /* 0x0000006300637308 */ /* 0x000e620000002400 */
[----:B------:R-:W-:Y:S01]  /*150c0*/  FMUL.FTZ R36, R2, R51 ;  /* 0x0000003302247220 */ /* 0x000fe20000410000 */
[----:B------:R-:W-:Y:S01]  /*150d0*/  FFMA.FTZ R51, R135, R88, -R38 ;  /* 0x0000005887337223 */ /* 0x000fe20000010826 */
[----:B------:R-:W-:Y:S01]  /*150e0*/  ISETP.GT.AND P4, PT, R64, 0x49, PT ;  /* 0x000000494000780c */ /* 0x000fe20003f84270 */
[----:B------:R-:W-:Y:S01]  /*150f0*/  FMUL.FTZ R74, R2, R74 ;  /* 0x0000004a024a7220 */ /* 0x000fe20000410000 */
[----:B---3--:R-:W-:Y:S02]  /*15100*/  FSEL R135, R94, -INF , P3 ;  /* 0xff8000005e877808 */ /* 0x008fe40001800000 */
[----:B------:R-:W-:Y:S01]  /*15110*/  FMNMX.FTZ R96, R91, R96, !PT ;  /* 0x000000605b607209 */ /* 0x000fe20007810000 */
[----:B------:R-:W3:Y:S01]  /*15120*/  MUFU.TANH R102, R102 ;  /* 0x0000006600667308 */ /* 0x000ee20000002400 */
[----:B------:R-:W-:Y:S01]  /*15130*/  ISETP.GT.AND P3, PT, R64, 0x50, PT ;  /* 0x000000504000780c */ /* 0x000fe20003f64270 */
[----:B------:R-:W-:Y:S01]  /*15140*/  FMUL.FTZ R75, R2, R75 ;  /* 0x0000004b024b7220 */ /* 0x000fe20000410000 */
[----:B--2---:R-:W-:-:S02]  /*15150*/  FSEL R95, R95, -INF , P4 ;  /* 0xff8000005f5f7808 */ /* 0x004fc40002000000 */
        /* <DEDUP_REMOVED lines=8> */
[----:B------:R-:W-:Y:S01]  /*151e0*/  ISETP.GT.AND P3, PT, R64, 0x58, PT ;  /* 0x000000584000780c */ /* 0x000fe20003f64270 */
[----:B------:R-:W-:Y:S01]  /*151f0*/  FMUL.FTZ R79, R2, R79 ;  /* 0x0000004f024f7220 */ /* 0x000fe20000410000 */
[----:B-1----:R-:W-:Y:S01]  /*15200*/  FSEL R99, R99, -INF , P4 ;  /* 0xff80000063637808 */ /* 0x002fe20002000000 */
[----:B------:R-:W-:Y:S01]  /*15210*/  FFMA.FTZ R52, R21, R88, -R38 ;  /* 0x0000005815347223 */ /* 0x000fe20000010826 */
[----:B------:R-:W-:-:S03]  /*15220*/  FMNMX.FTZ R96, R101, R96, !PT ;  /* 0x0000006065607209 */ /* 0x000fc60007810000 */
[----:B------:R-:W1:Y:S01]  /*15230*/  MUFU.TANH R75, R75 ;  /* 0x0000004b004b7308 */ /* 0x000e620000002400 */
[----:B------:R-:W-:-:S01]  /*15240*/  FFMA.FTZ R21, R63, R88, -R38 ;  /* 0x000000583f157223 */ /* 0x000fc20000010826 */
[----:B------:R-:W-:Y:S01]  /*15250*/  FFMA.FTZ R63, R137, R88, -R38 ;  /* 0x00000058893f7223 */ /* 0x000fe20000010826 */
[----:B------:R-:W-:Y:S01]  /*15260*/  ISETP.GT.AND P4, PT, R64, 0x59, PT ;  /* 0x000000594000780c */ /* 0x000fe20003f84270 */
[----:B------:R-:W-:Y:S01]  /*15270*/  FMUL.FTZ R82, R2, R82 ;  /* 0x0000005202527220 */ /* 0x000fe20000410000 */
[----:B---3--:R-:W-:Y:S02]  /*15280*/  FSEL R137, R102, -INF , P3 ;  /* 0xff80000066897808 */ /* 0x008fe40001800000 */
[----:B------:R-:W-:Y:S01]  /*15290*/  FMNMX.FTZ R96, R99, R96, !PT ;  /* 0x0000006063607209 */ /* 0x000fe20007810000 */
[----:B------:R-:W3:Y:S01]  /*152a0*/  MUFU.TANH R78, R78 ;  /* 0x0000004e004e7308 */ /* 0x000ee20000002400 */
[----:B------:R-:W-:Y:S01]  /*152b0*/  ISETP.GT.AND P3, PT, R64, 0x60, PT ;  /* 0x000000604000780c */ /* 0x000fe20003f64270 */
[C---:B------:R-:W-:Y:S01]  /*152c0*/  FMUL.FTZ R83, R2.reuse, R83 ;  /* 0x0000005302537220 */ /* 0x040fe20000410000 */
[----:B--2---:R-:W-:Y:S01]  /*152d0*/  FSEL R103, R103, -INF , P4 ;  /* 0xff80000067677808 */ /* 0x004fe20002000000 */
[----:B------:R-:W-:Y:S01]  /*152e0*/  FMUL.FTZ R32, R2, R50 ;  /* 0x0000003202207220 */ /* 0x000fe20000410000 */
[----:B------:R-:W-:-:S03]  /*152f0*/  FMNMX.FTZ R96, R137, R96, !PT ;  /* 0x0000006089607209 */ /* 0x000fc60007810000 */
[----:B------:R-:W2:Y:S01]  /*15300*/  MUFU.TANH R79, R79 ;  /* 0x0000004f004f7308 */ /* 0x000ea20000002400 */
[----:B------:R-:W-:-:S01]  /*15310*/  FFMA.FTZ R50, R69, R88, -R38 ;  /* 0x0000005845327223 */ /* 0x000fc20000010826 */
        /* <DEDUP_REMOVED lines=11> */
[----:B------:R-:W-:-:S01]  /*153d0*/  FFMA.FTZ R65, R141, R88, -R38 ;  /* 0x000000588d417223 */ /* 0x000fc20000010826 */
[----:B------:R-:W-:Y:S02]  /*153e0*/  ISETP.GT.AND P4, PT, R64, 0x69, PT ;  /* 0x000000694000780c */ /* 0x000fe40003f84270 */
[----:B---3--:R-:W-:Y:S02]  /*153f0*/  FSEL R141, R78, -INF , P3 ;  /* 0xff8000004e8d7808 */ /* 0x008fe40001800000 */
[----:B------:R-:W-:Y:S02]  /*15400*/  FMNMX.FTZ R96, R75, R96, !PT ;  /* 0x000000604b607209 */ /* 0x000fe40007810000 */
[----:B------:R-:W-:Y:S01]  /*15410*/  MUFU.TANH R86, R86 ;  /* 0x0000005600567308 */ /* 0x000fe20000002400 */
[----:B------:R-:W-:Y:S02]  /*15420*/  ISETP.GT.AND P3, PT, R64, 0x70, PT ;  /* 0x000000704000780c */ /* 0x000fe40003f64270 */
[----:B--2---:R-:W-:-:S02]  /*15430*/  FSEL R79, R79, -INF , P4 ;  /* 0xff8000004f4f7808 */ /* 0x004fc40002000000 */
[----:B------:R-:W-:-:S03]  /*15440*/  FMNMX.FTZ R96, R141, R96, !PT ;  /* 0x000000608d607209 */ /* 0x000fc60007810000 */
[----:B------:R-:W2:Y:S01]  /*15450*/  MUFU.TANH R87, R87 ;  /* 0x0000005700577308 */ /* 0x000ea20000002400 */
[----:B------:R-:W-:-:S01]  /*15460*/  FFMA.FTZ R74, R77, R88, -R38 ;  /* 0x000000584d4a7223 */ /* 0x000fc20000010826 */
[----:B------:R-:W-:Y:S02]  /*15470*/  ISETP.GT.AND P4, PT, R64, 0x71, PT ;  /* 0x000000714000780c */ /* 0x000fe40003f84270 */
[----:B0-----:R-:W-:Y:S02]  /*15480*/  FSEL R77, R82, -INF , P3 ;  /* 0xff800000524d7808 */ /* 0x001fe40001800000 */
[----:B------:R-:W-:Y:S01]  /*15490*/  FMNMX.FTZ R96, R79, R96, !PT ;  /* 0x000000604f607209 */ /* 0x000fe20007810000 */
[----:B------:R-:W-:-:S01]  /*154a0*/  FFMA.FTZ R143, R143, R88, -R38 ;  /* 0x000000588f8f7223 */ /* 0x000fc20000010826 */
[----:B------:R-:W0:Y:S01]  /*154b0*/  MUFU.TANH R58, R58 ;  /* 0x0000003a003a7308 */ /* 0x000e220000002400 */
[----:B------:R-:W-:Y:S02]  /*154c0*/  ISETP.GT.AND P3, PT, R64, 0x78, PT ;  /* 0x000000784000780c */ /* 0x000fe40003f64270 */
[----:B-1----:R-:W-:-:S02]  /*154d0*/  FSEL R83, R83, -INF , P4 ;  /* 0xff80000053537808 */ /* 0x002fc40002000000 */
[----:B------:R-:W-:Y:S01]  /*154e0*/  FMNMX.FTZ R96, R77, R96, !PT ;  /* 0x000000604d607209 */ /* 0x000fe20007810000 */
[----:B------:R-:W-:Y:S01]  /*154f0*/  FMUL.FTZ R66, R2, R66 ;  /* 0x0000004202427220 */ /* 0x000fe20000410000 */
[----:B------:R-:W-:Y:S01]  /*15500*/  ISETP.GT.AND P4, PT, R64, 0x79, PT ;  /* 0x000000794000780c */ /* 0x000fe20003f84270 */
[----:B------:R-:W1:Y:S01]  /*15510*/  MUFU.TANH R59, R59 ;  /* 0x0000003b003b7308 */ /* 0x000e620000002400 */
[----:B------:R-:W-:Y:S01]  /*15520*/  FMNMX.FTZ R96, R83, R96, !PT ;  /* 0x0000006053607209 */ /* 0x000fe20007810000 */
[----:B------:R-:W-:Y:S01]  /*15530*/  FFMA.FTZ R145, R145, R88, -R38 ;  /* 0x0000005891917223 */ /* 0x000fe20000010826 */
[----:B--2---:R-:W-:-:S05]  /*15540*/  FSEL R87, R87, -INF , P4 ;  /* 0xff80000057577808 */ /* 0x004fca0002000000 */
[----:B------:R2:W-:Y:S01]  /*15550*/  MUFU.EX2 R80, R143 ;  /* 0x0000008f00507308 */ /* 0x0005e20000000800 */
[----:B------:R-:W-:Y:S02]  /*15560*/  ISETP.GT.AND P4, PT, R64, 0x81, PT ;  /* 0x000000814000780c */ /* 0x000fe40003f84270 */
[----:B--2---:R-:W-:-:S05]  /*15570*/  FSEL R143, R86, -INF , P3 ;  /* 0xff800000568f7808 */ /* 0x004fca0001800000 */
[----:B------:R-:W2:Y:S01]  /*15580*/  MUFU.TANH R62, R62 ;  /* 0x0000003e003e7308 */ /* 0x000ea20000002400 */
[----:B------:R-:W-:Y:S02]  /*15590*/  ISETP.GT.AND P3, PT, R64, 0x80, PT ;  /* 0x000000804000780c */ /* 0x000fe40003f64270 */
[----:B------:R-:W-:Y:S01]  /*155a0*/  FMNMX.FTZ R96, R143, R96, !PT ;  /* 0x000000608f607209 */ /* 0x000fe20007810000 */
[----:B------:R-:W-:-:S03]  /*155b0*/  FMUL.FTZ R70, R2, R70 ;  /* 0x0000004602467220 */ /* 0x000fc60000410000 */
[----:B------:R-:W-:Y:S01]  /*155c0*/  FMNMX.FTZ R96, R87, R96, !PT ;  /* 0x0000006057607209 */ /* 0x000fe20007810000 */
[----:B------:R-:W3:Y:S08]  /*155d0*/  MUFU.TANH R66, R66 ;  /* 0x0000004200427308 */ /* 0x000ef00000002400 */
[----:B------:R4:W-:Y:S01]  /*155e0*/  MUFU.EX2 R92, R145 ;  /* 0x00000091005c7308 */ /* 0x0009e20000000800 */
[----:B------:R-:W-:-:S01]  /*155f0*/  FFMA.FTZ R94, R147, R88, -R38 ;  /* 0x00000058935e7223 */ /* 0x000fc20000010826 */
[----:B----4-:R-:W-:-:S06]  /*15600*/  FSEL R145, R20, -INF , P3 ;  /* 0xff80000014917808 */ /* 0x010fcc0001800000 */
[----:B------:R-:W-:Y:S01]  /*15610*/  MUFU.TANH R12, R136 ;  /* 0x00000088000c7308 */ /* 0x000fe20000002400 */
[----:B------:R-:W-:-:S01]  /*15620*/  FFMA.FTZ R20, R53, R88, -R38 ;  /* 0x0000005835147223 */ /* 0x000fc20000010826 */
[----:B------:R-:W-:Y:S02]  /*15630*/  ISETP.GT.AND P3, PT, R64, 0x88, PT ;  /* 0x000000884000780c */ /* 0x000fe40003f64270 */
[----:B0-----:R-:W-:Y:S02]  /*15640*/  FSEL R53, R58, -INF , P4 ;  /* 0xff8000003a357808 */ /* 0x001fe40002000000 */
[----:B------:R-:W-:Y:S02]  /*15650*/  FMNMX.FTZ R96, R145, R96, !PT ;  /* 0x0000006091607209 */ /* 0x000fe40007810000 */
[----:B------:R-:W0:Y:S01]  /*15660*/  MUFU.TANH R70, R70 ;  /* 0x0000004600467308 */ /* 0x000e220000002400 */
[----:B------:R-:W-:Y:S02]  /*15670*/  ISETP.GT.AND P4, PT, R64, 0x89, PT ;  /* 0x000000894000780c */ /* 0x000fe40003f84270 */
[----:B-1----:R-:W-:-:S02]  /*15680*/  FSEL R147, R59, -INF , P3 ;  /* 0xff8000003b937808 */ /* 0x002fc40001800000 */
[----:B------:R-:W-:Y:S01]  /*15690*/  FMNMX.FTZ R96, R53, R96, !PT ;  /* 0x0000006035607209 */ /* 0x000fe20007810000 */
[--C-:B------:R-:W-:Y:S01]  /*156a0*/  FFMA.FTZ R59, R85, R88, -R38.reuse ;  /* 0x00000058553b7223 */ /* 0x100fe20000010826 */
[----:B------:R-:W-:Y:S01]  /*156b0*/  ISETP.GT.AND P3, PT, R64, 0x90, PT ;  /* 0x000000904000780c */ /* 0x000fe20003f64270 */
[----:B------:R-:W1:Y:S01]  /*156c0*/  MUFU.TANH R104, R140 ;  /* 0x0000008c00687308 */ /* 0x000e620000002400 */
[----:B--2---:R-:W-:Y:S02]  /*156d0*/  FSEL R85, R62, -INF , P4 ;  /* 0xff8000003e557808 */ /* 0x004fe40002000000 */
[----:B------:R-:W-:Y:S01]  /*156e0*/  FMNMX.FTZ R96, R147, R96, !PT ;  /* 0x0000006093607209 */ /* 0x000fe20007810000 */
[----:B------:R-:W-:-:S01]  /*156f0*/  FFMA.FTZ R78, R149, R88, -R38 ;  /* 0x00000058954e7223 */ /* 0x000fc20000010826 */
[----:B------:R-:W-:Y:S02]  /*15700*/  ISETP.GT.AND P4, PT, R64, 0x91, PT ;  /* 0x000000914000780c */ /* 0x000fe40003f84270 */
[----:B---3--:R-:W-:Y:S01]  /*15710*/  FSEL R149, R66, -INF , P3 ;  /* 0xff80000042957808 */ /* 0x008fe20001800000 */
[----:B------:R-:W2:Y:S01]  /*15720*/  MUFU.TANH R40, R40 ;  /* 0x0000002800287308 */ /* 0x000ea20000002400 */
[----:B------:R-:W-:-:S02]  /*15730*/  FMNMX.FTZ R96, R85, R96, !PT ;  /* 0x0000006055607209 */ /* 0x000fc40007810000 */
[----:B------:R-:W-:Y:S02]  /*15740*/  ISETP.GT.AND P3, PT, R64, 0x98, PT ;  /* 0x000000984000780c */ /* 0x000fe40003f64270 */
[----:B------:R-:W-:-:S03]  /*15750*/  FMNMX.FTZ R96, R149, R96, !PT ;  /* 0x0000006095607209 */ /* 0x000fc60007810000 */
[----:B------:R3:W-:Y:S01]  /*15760*/  MUFU.EX2 R84, R13 ;  /* 0x0000000d00547308 */ /* 0x0007e20000000800 */
[----:B0-----:R-:W-:-:S07]  /*15770*/  FSEL R179, R70, -INF , P3 ;  /* 0xff80000046b37808 */ /* 0x001fce0001800000 */
[----:B------:R-:W0:Y:S01]  /*15780*/  MUFU.TANH R42, R42 ;  /* 0x0000002a002a7308 */ /* 0x000e220000002400 */
[----:B---3--:R-:W-:-:S01]  /*15790*/  FFMA.FTZ R13, R151, R88, -R38 ;  /* 0x00000058970d7223 */ /* 0x008fc20000010826 */
[----:B------:R-:W-:Y:S02]  /*157a0*/  FSEL R151, R12, -INF , P4 ;  /* 0xff8000000c977808 */ /* 0x000fe40002000000 */
[C---:B------:R-:W-:Y:S02]  /*157b0*/  ISETP.GT.AND P4, PT, R64.reuse, 0x99, PT ;  /* 0x000000994000780c */ /* 0x040fe40003f84270 */
[----:B------:R-:W-:Y:S02]  /*157c0*/  FMNMX.FTZ R96, R151, R96, !PT ;  /* 0x0000006097607209 */ /* 0x000fe40007810000 */
[----:B------:R-:W3:Y:S01]  /*157d0*/  MUFU.TANH R24, R24 ;  /* 0x0000001800187308 */ /* 0x000ee20000002400 */
[----:B------:R-:W-:Y:S02]  /*157e0*/  ISETP.GT.AND P3, PT, R64, 0xa0, PT ;  /* 0x000000a04000780c */ /* 0x000fe40003f64270 */
[----:B-1----:R-:W-:-:S02]  /*157f0*/  FSEL R181, R104, -INF , P4 ;  /* 0xff80000068b57808 */ /* 0x002fc40002000000 */
[----:B------:R-:W-:-:S03]  /*15800*/  FMNMX.FTZ R96, R179, R96, !PT ;  /* 0x00000060b3607209 */ /* 0x000fc60007810000 */
[----:B------:R-:W1:Y:S01]  /*15810*/  MUFU.TANH R28, R28 ;  /* 0x0000001c001c7308 */ /* 0x000e620000002400 */
[----:B------:R-:W-:Y:S02]  /*15820*/  ISETP.GT.AND P4, PT, R64, 0xa1, PT ;  /* 0x000000a14000780c */ /* 0x000fe40003f84270 */
[----:B--2---:R-:W-:Y:S02]  /*15830*/  FSEL R183, R40, -INF , P3 ;  /* 0xff80000028b77808 */ /* 0x004fe40001800000 */
[----:B------:R-:W-:-:S03]  /*15840*/  FMNMX.FTZ R96, R181, R96, !PT ;  /* 0x00000060b5607209 */ /* 0x000fc60007810000 */
[----:B------:R-:W2:Y:S01]  /*15850*/  MUFU.TANH R32, R32 ;  /* 0x0000002000207308 */ /* 0x000ea20000002400 */
[----:B------:R-:W-:Y:S02]  /*15860*/  ISETP.GT.AND P3, PT, R64, 0xa8, PT ;  /* 0x000000a84000780c */ /* 0x000fe40003f64270 */
[----:B0-----:R-:W-:Y:S02]  /*15870*/  FSEL R185, R42, -INF , P4 ;  /* 0xff8000002ab97808 */ /* 0x001fe40002000000 */
[----:B------:R-:W-:-:S03]  /*15880*/  FMNMX.FTZ R96, R183, R96, !PT ;  /* 0x00000060b7607209 */ /* 0x000fc60007810000 */
        /* <DEDUP_REMOVED lines=13> */
[----:B--2---:R-:W-:Y:S02]  /*15960*/  FSEL R191, R32, -INF , P3 ;  /* 0xff80000020bf7808 */ /* 0x004fe40001800000 */
        /* <DEDUP_REMOVED lines=10> */
[----:B---3--:R-:W-:Y:S01]  /*15a10*/  FSEL R193, R44, -INF , P3 ;  /* 0xff8000002cc17808 */ /* 0x008fe20001800000 */
[----:B------:R-:W-:Y:S01]  /*15a20*/  FFMA.FTZ R40, R43, R88, -R38 ;  /* 0x000000582b287223 */ /* 0x000fe20000010826 */
[----:B------:R-:W-:-:S03]  /*15a30*/  FMNMX.FTZ R96, R133, R96, !PT ;  /* 0x0000006085607209 */ /* 0x000fc60007810000 */
[----:B------:R-:W3:Y:S01]  /*15a40*/  MUFU.TANH R30, R30 ;  /* 0x0000001e001e7308 */ /* 0x000ee20000002400 */
[----:B------:R-:W-:-:S01]  /*15a50*/  FFMA.FTZ R43, R61, R88, -R38 ;  /* 0x000000583d2b7223 */ /* 0x000fc20000010826 */
[----:B------:R-:W-:Y:S01]  /*15a60*/  FFMA.FTZ R61, R153, R88, -R38 ;  /* 0x00000058993d7223 */ /* 0x000fe20000010826 */
[----:B------:R-:W-:Y:S01]  /*15a70*/  ISETP.GT.AND P3, PT, R64, 0xc0, PT ;  /* 0x000000c04000780c */ /* 0x000fe20003f64270 */
[----:B------:R-:W-:Y:S01]  /*15a80*/  FMUL.FTZ R35, R2, R35 ;  /* 0x0000002302237220 */ /* 0x000fe20000410000 */
[----:B-1----:R-:W-:Y:S02]  /*15a90*/  FSEL R153, R46, -INF , P4 ;  /* 0xff8000002e997808 */ /* 0x002fe40002000000 */
[----:B------:R-:W-:Y:S01]  /*15aa0*/  FMNMX.FTZ R96, R193, R96, !PT ;  /* 0x00000060c1607209 */ /* 0x000fe20007810000 */
[----:B------:R-:W1:Y:S01]  /*15ab0*/  MUFU.TANH R31, R31 ;  /* 0x0000001f001f7308 */ /* 0x000e620000002400 */
[----:B------:R-:W-:Y:S02]  /*15ac0*/  ISETP.GT.AND P4, PT, R64, 0xc1, PT ;  /* 0x000000c14000780c */ /* 0x000fe40003f84270 */
[----:B--2---:R-:W-:-:S02]  /*15ad0*/  FSEL R195, R26, -INF , P3 ;  /* 0xff8000001ac37808 */ /* 0x004fc40001800000 */
[----:B------:R-:W-:-:S03]  /*15ae0*/  FMNMX.FTZ R96, R153, R96, !PT ;  /* 0x0000006099607209 */ /* 0x000fc60007810000 */
[----:B------:R-:W2:Y:S01]  /*15af0*/  MUFU.TANH R34, R34 ;  /* 0x0000002200227308 */ /* 0x000ea20000002400 */
[----:B------:R-:W-:Y:S01]  /*15b00*/  ISETP.GT.AND P3, PT, R64, 0xc8, PT ;  /* 0x000000c84000780c */ /* 0x000fe20003f64270 */
[----:B------:R-:W-:Y:S01]  /*15b10*/  FMUL.FTZ R39, R2, R39 ;  /* 0x0000002702277220 */ /* 0x000fe20000410000 */
[----:B0-----:R-:W-:Y:S02]  /*15b20*/  FSEL R197, R27, -INF , P4 ;  /* 0xff8000001bc57808 */ /* 0x001fe40002000000 */
[----:B------:R-:W-:-:S03]  /*15b30*/  FMNMX.FTZ R96, R195, R96, !PT ;  /* 0x00000060c3607209 */ /* 0x000fc60007810000 */
[----:B------:R-:W0:Y:S01]  /*15b40*/  MUFU.TANH R35, R35 ;  /* 0x0000002300237308 */ /* 0x000e220000002400 */
[----:B------:R-:W-:Y:S02]  /*15b50*/  ISETP.GT.AND P4, PT, R64, 0xc9, PT ;  /* 0x000000c94000780c */ /* 0x000fe40003f84270 */
[----:B---3--:R-:W-:Y:S02]  /*15b60*/  FSEL R199, R30, -INF , P3 ;  /* 0xff8000001ec77808 */ /* 0x008fe40001800000 */
[----:B------:R-:W-:-:S03]  /*15b70*/  FMNMX.FTZ R96, R197, R96, !PT ;  /* 0x00000060c5607209 */ /* 0x000fc60007810000 */
[----:B------:R-:W3:Y:S01]  /*15b80*/  MUFU.TANH R48, R48 ;  /* 0x0000003000307308 */ /* 0x000ee20000002400 */
[----:B------:R-:W-:-:S01]  /*15b90*/  FFMA.FTZ R26, R155, R88, -R38 ;  /* 0x000000589b1a7223 */ /* 0x000fc20000010826 */
[C---:B------:R-:W-:Y:S02]  /*15ba0*/  ISETP.GT.AND P3, PT, R64.reuse, 0xd0, PT ;  /* 0x000000d04000780c */ /* 0x040fe40003f64270 */
[----:B-1----:R-:W-:Y:S02]  /*15bb0*/  FSEL R155, R31, -INF , P4 ;  /* 0xff8000001f9b7808 */ /* 0x002fe40002000000 */
[----:B------:R-:W-:Y:S02]  /*15bc0*/  FMNMX.FTZ R96, R199, R96, !PT ;  /* 0x00000060c7607209 */ /* 0x000fe40007810000 */
[----:B------:R-:W1:Y:S01]  /*15bd0*/  MUFU.TANH R39, R39 ;  /* 0x0000002700277308 */ /* 0x000e620000002400 */
[----:B------:R-:W-:Y:S02]  /*15be0*/  ISETP.GT.AND P4, PT, R64, 0xd1, PT ;  /* 0x000000d14000780c */ /* 0x000fe40003f84270 */
[----:B--2---:R-:W-:-:S02]  /*15bf0*/  FSEL R201, R34, -INF , P3 ;  /* 0xff80000022c97808 */ /* 0x004fc40001800000 */
[----:B------:R-:W-:Y:S02]  /*15c00*/  FMNMX.FTZ R96, R155, R96, !PT ;  /* 0x000000609b607209 */ /* 0x000fe40007810000 */
[----:B------:R-:W-:Y:S02]  /*15c10*/  ISETP.GT.AND P3, PT, R64, 0xd8, PT ;  /* 0x000000d84000780c */ /* 0x000fe40003f64270 */
[----:B0-----:R-:W-:Y:S02]  /*15c20*/  FSEL R35, R35, -INF , P4 ;  /* 0xff80000023237808 */ /* 0x001fe40002000000 */
[----:B------:R-:W-:Y:S01]  /*15c30*/  FMNMX.FTZ R96, R201, R96, !PT ;  /* 0x00000060c9607209 */ /* 0x000fe20007810000 */
[----:B------:R-:W-:-:S01]  /*15c40*/  FFMA.FTZ R27, R159, R88, -R38 ;  /* 0x000000589f1b7223 */ /* 0x000fc20000010826 */
[----:B------:R-:W-:Y:S02]  /*15c50*/  ISETP.GT.AND P4, PT, R64, 0xd9, PT ;  /* 0x000000d94000780c */ /* 0x000fe40003f84270 */
[----:B---3--:R-:W-:-:S02]  /*15c60*/  FSEL R159, R48, -INF , P3 ;  /* 0xff800000309f7808 */ /* 0x008fc40001800000 */
[----:B------:R-:W-:Y:S01]  /*15c70*/  FMNMX.FTZ R96, R35, R96, !PT ;  /* 0x0000006023607209 */ /* 0x000fe20007810000 */
[----:B------:R-:W-:-:S01]  /*15c80*/  FFMA.FTZ R28, R157, R88, -R38 ;  /* 0x000000589d1c7223 */ /* 0x000fc20000010826 */
[----:B-1----:R-:W-:Y:S02]  /*15c90*/  FSEL R157, R39, -INF , P4 ;  /* 0xff800000279d7808 */ /* 0x002fe40002000000 */
[----:B------:R-:W-:-:S04]  /*15ca0*/  FMNMX.FTZ R96, R159, R96, !PT ;  /* 0x000000609f607209 */ /* 0x000fc80007810000 */
[----:B------:R-:W-:Y:S01]  /*15cb0*/  FMNMX.FTZ R96, R157, R96, !PT ;  /* 0x000000609d607209 */ /* 0x000fe20007810000 */
[----:B------:R0:W-:Y:S04]  /*15cc0*/  MUFU.EX2 R12, R13 ;  /* 0x0000000d000c7308 */ /* 0x0001e80000000800 */
[----:B0-----:R-:W0:Y:S02]  /*15cd0*/  SHFL.BFLY PT, R13, R96, 0x2, 0x1f ;  /* 0x0c401f00600d7f89 */ /* 0x001e2400000e0000 */
[----:B0-----:R-:W-:-:S05]  /*15ce0*/  FMNMX.FTZ R46, R96, R13, !PT ;  /* 0x0000000d602e7209 */ /* 0x001fca0007810000 */
[----:B------:R-:W0:Y:S01]  /*15cf0*/  SHFL.BFLY PT, R13, R46, 0x1, 0x1f ;  /* 0x0c201f002e0d7f89 */ /* 0x000e2200000e0000 */
        /* <DEDUP_REMOVED lines=13> */
[----:B------:R-:W-:-:S04]  /*15dd0*/  FFMA.FTZ R25, R25, R88, -R38 ;  /* 0x0000005819197223 */ /* 0x000fc80000010826 */
        /* <DEDUP_REMOVED lines=18> */
[----:B------:R-:W-:-:S06]  /*15f00*/  FFMA.FTZ R121, R71, R88, -R58 ;  /* 0x0000005847797223 */ /* 0x000fcc000001083a */
[----:B------:R-:W0:Y:S01]  /*15f10*/  MUFU.EX2 R50, R50 ;  /* 0x0000003200327308 */ /* 0x000e220000000800 */
[----:B------:R-:W-:-:S07]  /*15f20*/  FFMA.FTZ R48, R127, R88, -R58 ;  /* 0x000000587f307223 */ /* 0x000fce000001083a */
[----:B------:R-:W-:Y:S08]  /*15f30*/  MUFU.EX2 R38, R38 ;  /* 0x0000002600267308 */ /* 0x000ff00000000800 */
[----:B------:R-:W1:Y:S08]  /*15f40*/  MUFU.EX2 R47, R47 ;  /* 0x0000002f002f7308 */ /* 0x000e700000000800 */
[----:B------:R-:W2:Y:S01]  /*15f50*/  MUFU.EX2 R51, R51 ;  /* 0x0000003300337308 */ /* 0x000ea20000000800 */
[----:B------:R-:W-:-:S07]  /*15f60*/  FFMA.FTZ R71, R129, R88, -R58 ;  /* 0x0000005881477223 */ /* 0x000fce000001083a */
[----:B------:R-:W3:Y:S08]  /*15f70*/  MUFU.EX2 R70, R70 ;  /* 0x0000004600467308 */ /* 0x000ef00000000800 */
[----:B------:R-:W4:Y:S01]  /*15f80*/  MUFU.EX2 R52, R52 ;  /* 0x0000003400347308 */ /* 0x000f220000000800 */
[----:B------:R-:W-:-:S01]  /*15f90*/  FFMA.FTZ R86, R105, R88, -R58 ;  /* 0x0000005869567223 */ /* 0x000fc2000001083a */
[----:B0-----:R-:W-:-:S06]  /*15fa0*/  FADD.FTZ R112, R3, R50 ;  /* 0x0000003203707221 */ /* 0x001fcc0000010000 */
[----:B------:R-:W0:Y:S01]  /*15fb0*/  MUFU.EX2 R121, R121 ;  /* 0x0000007900797308 */ /* 0x000e220000000800 */
[----:B------:R-:W-:-:S07]  /*15fc0*/  FFMA.FTZ R104, R83, R88, -R58 ;  /* 0x0000005853687223 */ /* 0x000fce000001083a */
[----:B------:R-:W5:Y:S01]  /*15fd0*/  MUFU.EX2 R21, R21 ;  /* 0x0000001500157308 */ /* 0x000f620000000800 */
[----:B------:R-:W-:-:S01]  /*15fe0*/  FFMA.FTZ R110, R87, R88, -R58 ;  /* 0x00000058576e7223 */ /* 0x000fc2000001083a */
[----:B-1----:R-:W-:-:S06]  /*15ff0*/  FADD.FTZ R83, R38, R47 ;  /* 0x0000002f26537221 */ /* 0x002fcc0000010000 */
[----:B------:R-:W1:Y:S01]  /*16000*/  MUFU.EX2 R48, R48 ;  /* 0x0000003000307308 */ /* 0x000e620000000800 */
[----:B------:R-:W-:-:S01]  /*16010*/  FFMA.FTZ R123, R131, R88, -R58 ;  /* 0x00000058837b7223 */ /* 0x000fc2000001083a */
[----:B--2---:R-:W-:-:S06]  /*16020*/  FADD.FTZ R87, R51, R112 ;  /* 0x0000007033577221 */ /* 0x004fcc0000010000 */
[----:B------:R-:W2:Y:S01]  /*16030*/  MUFU.EX2 R54, R54 ;  /* 0x0000003600367308 */ /* 0x000ea20000000800 */
[----:B---3--:R-:W-:-:S01]  /*16040*/  FADD.FTZ R114, R70, R83 ;  /* 0x0000005346727221 */ /* 0x008fc20000010000 */
[----:B------:R-:W-:-:S06]  /*16050*/  FFMA.FTZ R62, R109, R88, -R58 ;  /* 0x000000586d3e7223 */ /* 0x000fcc000001083a */
[----:B------:R-:W3:Y:S01]  /*16060*/  MUFU.EX2 R71, R71 ;  /* 0x0000004700477308 */ /* 0x000ee20000000800 */
[----:B----4-:R-:W-:-:S07]  /*16070*/  FADD.FTZ R116, R52, R87 ;  /* 0x0000005734747221 */ /* 0x010fce0000010000 */
[----:B------:R-:W4:Y:S01]  /*16080*/  MUFU.EX2 R55, R55 ;  /* 0x0000003700377308 */ /* 0x000f220000000800 */
[----:B------:R-:W-:-:S01]  /*16090*/  FFMA.FTZ R112, R85, R88, -R58 ;  /* 0x0000005855707223 */ /* 0x000fc2000001083a */
[----:B0-----:R-:W-:-:S06]  /*160a0*/  FADD.FTZ R85, R121, R114 ;  /* 0x0000007279557221 */ /* 0x001fcc0000010000 */
[----:B------:R-:W0:Y:S01]  /*160b0*/  MUFU.EX2 R86, R86 ;  /* 0x0000005600567308 */ /* 0x000e220000000800 */
[----:B------:R-:W-:-:S01]  /*160c0*/  FFMA.FTZ R105, R107, R88, -R58 ;  /* 0x000000586b697223 */ /* 0x000fc2000001083a */
[----:B-----5:R-:W-:-:S06]  /*160d0*/  FADD.FTZ R87, R21, R116 ;  /* 0x0000007415577221 */ /* 0x020fcc0000010000 */
[----:B------:R-:W5:Y:S01]  /*160e0*/  MUFU.EX2 R60, R60 ;  /* 0x0000003c003c7308 */ /* 0x000f620000000800 */
[----:B-1----:R-:W-:-:S01]  /*160f0*/  FADD.FTZ R116, R48, R85 ;  /* 0x0000005530747221 */ /* 0x002fc20000010000 */
[----:B------:R-:W-:-:S06]  /*16100*/  FFMA.FTZ R96, R113, R88, -R58 ;  /* 0x0000005871607223 */ /* 0x000fcc000001083a */
[----:B------:R-:W1:Y:S01]  /*16110*/  MUFU.EX2 R123, R123 ;  /* 0x0000007b007b7308 */ /* 0x000e620000000800 */
[----:B--2---:R-:W-:-:S07]  /*16120*/  FADD.FTZ R118, R54, R87 ;  /* 0x0000005736767221 */ /* 0x004fce0000010000 */
[----:B------:R-:W2:Y:S01]  /*16130*/  MUFU.EX2 R63, R63 ;  /* 0x0000003f003f7308 */ /* 0x000ea20000000800 */
[----:B---3--:R-:W-:-:S01]  /*16140*/  FADD.FTZ R87, R71, R116 ;  /* 0x0000007447577221 */ /* 0x008fc20000010000 */
[----:B------:R-:W-:-:S06]  /*16150*/  FFMA.FTZ R107, R111, R88, -R58 ;  /* 0x000000586f6b7223 */ /* 0x000fcc000001083a */
[----:B------:R-:W3:Y:S01]  /*16160*/  MUFU.EX2 R62, R62 ;  /* 0x0000003e003e7308 */ /* 0x000ee20000000800 */
[----:B----4-:R-:W-:-:S07]  /*16170*/  FADD.FTZ R113, R55, R118 ;  /* 0x0000007637717221 */ /* 0x010fce0000010000 */
[----:B------:R-:W4:Y:S01]  /*16180*/  MUFU.EX2 R68, R68 ;  /* 0x0000004400447308 */ /* 0x000f220000000800 */
[----:B0-----:R-:W-:-:S01]  /*16190*/  FADD.FTZ R116, R86, R87 ;  /* 0x0000005756747221 */ /* 0x001fc20000010000 */
[----:B------:R-:W-:-:S06]  /*161a0*/  FFMA.FTZ R64, R93, R88, -R58 ;  /* 0x000000585d407223 */ /* 0x000fcc000001083a */
[----:B------:R-:W0:Y:S01]  /*161b0*/  MUFU.EX2 R105, R105 ;  /* 0x0000006900697308 */ /* 0x000e220000000800 */
[----:B-----5:R-:W-:-:S07]  /*161c0*/  FADD.FTZ R118, R60, R113 ;  /* 0x000000713c767221 */ /* 0x020fce0000010000 */
        /* <DEDUP_REMOVED lines=14> */
[----:B-----5:R-:W-:-:S01]  /*162b0*/  FADD.FTZ R113, R67, R118 ;  /* 0x0000007643717221 */ /* 0x020fc20000010000 */
        /* <DEDUP_REMOVED lines=13> */
[----:B------:R-:W-:-:S01]  /*16390*/  FADD.FTZ R118, R56, R113 ;  /* 0x0000007138767221 */ /* 0x000fc20000010000 */
        /* <DEDUP_REMOVED lines=17> */
[----:B--2---:R-:W-:Y:S01]  /*164b0*/  FADD.FTZ R116, R89, R116 ;  /* 0x0000007459747221 */ /* 0x004fe20000010000 */
[----:B------:R-:W-:-:S05]  /*164c0*/  F2FP.SATFINITE.E4M3.F32.PACK_AB_MERGE_C R224, R52, R51, RZ ;  /* 0x0000003334e0723e */ /* 0x000fca00048070ff */
[----:B------:R-:W2:Y:S01]  /*164d0*/  MUFU.EX2 R82, R82 ;  /* 0x0000005200527308 */ /* 0x000ea20000000800 */
[----:B---3--:R-:W-:-:S01]  /*164e0*/  FADD.FTZ R51, R91, R118 ;  /* 0x000000765b337221 */ /* 0x008fc20000010000 */
[----:B------:R-:W-:Y:S01]  /*164f0*/  FFMA.FTZ R106, R103, R88, -R58 ;  /* 0x00000058676a7223 */ /* 0x000fe2000001083a */
[----:B----4-:R-:W-:-:S05]  /*16500*/  FADD.FTZ R87, R41, R116 ;  /* 0x0000007429577221 */ /* 0x010fca0000010000 */
[----:B------:R-:W3:Y:S01]  /*16510*/  MUFU.EX2 R97, R97 ;  /* 0x0000006100617308 */ /* 0x000ee20000000800 */
[----:B------:R-:W-:Y:S01]  /*16520*/  F2FP.SATFINITE.E4M3.F32.PACK_AB_MERGE_C R226, R60, R55, RZ ;  /* 0x000000373ce2723e */ /* 0x000fe200048070ff */
        /* <DEDUP_REMOVED lines=8> */
[----:B------:R-:W-:-:S07]  /*165b0*/  FADD.FTZ R60, R92, R87 ;  /* 0x000000575c3c7221 */ /* 0x000fce0000010000 */
[----:B------:R-:W5:Y:S01]  /*165c0*/  MUFU.EX2 R90, R90 ;  /* 0x0000005a005a7308 */ /* 0x000f620000000800 */
[----:B------:R-:W-:Y:S01]  /*165d0*/  F2FP.SATFINITE.E4M3.F32.PACK_AB_MERGE_C R225, R121, R70, RZ ;  /* 0x0000004679e1723e */ /* 0x000fe200048070ff */
[----:B--2---:R-:W-:Y:S01]  /*165e0*/  FADD.FTZ R70, R82, R55 ;  /* 0x0000003752467221 */ /* 0x004fe20000010000 */
[----:B------:R-:W-:-:S05]  /*165f0*/  F2FP.SATFINITE.E4M3.F32.PACK_AB_MERGE_C R220, R72, R67, RZ ;  /* 0x0000004348dc723e */ /* 0x000fca00048070ff */
[----:B------:R-:W2:Y:S01]  /*16600*/  MUFU.EX2 R106, R106 ;  /* 0x0000006a006a7308 */ /* 0x000ea20000000800 */
[----:B------:R-:W-:-:S01]  /*16610*/  FFMA.FTZ R103, R141, R88, -R58 ;  /* 0x000000588d677223 */ /* 0x000fc2000001083a */
[----:B---3--:R-:W-:-:S06]  /*16620*/  FADD.FTZ R72, R97, R60 ;  /* 0x0000003c61487221 */ /* 0x008fcc0000010000 */
[----:B------:R-:W3:Y:S01]  /*16630*/  MUFU.EX2 R94, R94 ;  /* 0x0000005e005e7308 */ /* 0x000ee20000000800 */
[----:B------:R-:W-:-:S01]  /*16640*/  FFMA.FTZ R108, R79, R88, -R58 ;  /* 0x000000584f6c7223 */ /* 0x000fc2000001083a */
[----:B0-----:R-:W-:-:S06]  /*16650*/  FADD.FTZ R70, R95, R70 ;  /* 0x000000465f467221 */ /* 0x001fcc0000010000 */
[----:B------:R-:W0:Y:S01]  /*16660*/  MUFU.EX2 R99, R99 ;  /* 0x0000006300637308 */ /* 0x000e220000000800 */
[----:B----4-:R-:W-:-:S07]  /*16670*/  FADD.FTZ R55, R45, R72 ;  /* 0x000000482d377221 */ /* 0x010fce0000010000 */
[----:B------:R-:W4:Y:S01]  /*16680*/  MUFU.EX2 R73, R73 ;  /* 0x0000004900497308 */ /* 0x000f220000000800 */
[----:B------:R-:W-:Y:S01]  /*16690*/  F2FP.SATFINITE.E4M3.F32.PACK_AB_MERGE_C R216, R84, R41, RZ ;  /* 0x0000002954d8723e */ /* 0x000fe200048070ff */
[----:B-1----:R-:W-:-:S06]  /*166a0*/  FADD.FTZ R41, R101, R70 ;  /* 0x0000004665297221 */ /* 0x002fcc0000010000 */
[----:B------:R-:W1:Y:S01]  /*166b0*/  MUFU.EX2 R100, R100 ;  /* 0x0000006400647308 */ /* 0x000e620000000800 */
[----:B------:R-:W-:-:S01]  /*166c0*/  FFMA.FTZ R75, R77, R88, -R58 ;  /* 0x000000584d4b7223 */ /* 0x000fc2000001083a */
[----:B-----5:R-:W-:-:S06]  /*166d0*/  FADD.FTZ R55, R90, R55 ;  /* 0x000000375a377221 */ /* 0x020fcc0000010000 */
[----:B------:R-:W5:Y:S01]  /*166e0*/  MUFU.EX2 R49, R49 ;  /* 0x0000003100317308 */ /* 0x000f620000000800 */
[----:B--2---:R-:W-:-:S01]  /*166f0*/  FADD.FTZ R70, R106, R41 ;  /* 0x000000296a467221 */ /* 0x004fc20000010000 */
[----:B---3--:R-:W-:-:S06]  /*16700*/  FADD.FTZ R72, R94, R55 ;  /* 0x000000375e487221 */ /* 0x008fcc0000010000 */
[----:B------:R-:W2:Y:S01]  /*16710*/  MUFU.EX2 R103, R103 ;  /* 0x0000006700677308 */ /* 0x000ea20000000800 */
[----:B------:R-:W-:-:S07]  /*16720*/  @!P2 VIADD R0, R0, 0x2e840 ;  /* 0x0002e8400000a836 */ /* 0x000fce0000000000 */
[----:B------:R-:W3:Y:S01]  /*16730*/  MUFU.EX2 R74, R74 ;  /* 0x0000004a004a7308 */ /* 0x000ee20000000800 */
[----:B0-----:R-:W-:-:S07]  /*16740*/  FADD.FTZ R41, R99, R70 ;  /* 0x0000004663297221 */ /* 0x001fce0000010000 */
[----:B------:R-:W0:Y:S01]  /*16750*/  MUFU.EX2 R108, R108 ;  /* 0x0000006c006c7308 */ /* 0x000e220000000800 */
[----:B------:R-:W-:-:S01]  /*16760*/  FFMA.FTZ R77, R143, R88, -R58 ;  /* 0x000000588f4d7223 */ /* 0x000fc2000001083a */
[----:B----4-:R-:W-:-:S06]  /*16770*/  FADD.FTZ R72, R73, R72 ;  /* 0x0000004849487221 */ /* 0x010fcc0000010000 */
[----:B------:R-:W4:Y:S01]  /*16780*/  MUFU.EX2 R78, R78 ;  /* 0x0000004e004e7308 */ /* 0x000f220000000800 */
[----:B------:R-:W-:Y:S01]  /*16790*/  F2FP.SATFINITE.E4M3.F32.PACK_AB_MERGE_C R224, R50, R3, R224 ;  /* 0x0000000332e0723e */ /* 0x000fe200048070e0 */
[----:B-1----:R-:W-:Y:S01]  /*167a0*/  FADD.FTZ R50, R100, R41 ;  /* 0x0000002964327221 */ /* 0x002fe20000010000 */
[----:B------:R-:W-:-:S05]  /*167b0*/  @!P2 PRMT R0, RZ, 0x654, R0 ;  /* 0x00000654ff00a816 */ /* 0x000fca0000000000 */
[----:B------:R-:W1:Y:S01]  /*167c0*/  MUFU.EX2 R75, R75 ;  /* 0x0000004b004b7308 */ /* 0x000e620000000800 */
[----:B-----5:R-:W-:-:S07]  /*167d0*/  FADD.FTZ R3, R49, R72 ;  /* 0x0000004831037221 */ /* 0x020fce0000010000 */
[----:B------:R-:W5:Y:S01]  /*167e0*/  MUFU.EX2 R81, R81 ;  /* 0x0000005100517308 */ /* 0x000f620000000800 */
[----:B------:R-:W-:Y:S01]  /*167f0*/  F2FP.SATFINITE.E4M3.F32.PACK_AB_MERGE_C R226, R54, R21, R226 ;  /* 0x0000001536e2723e */ /* 0x000fe200048070e2 */
[----:B------:R0:W-:Y:S01]  /*16800*/  @!P2 SYNCS.ARRIVE.TRANS64.RED.A1T0 RZ, [R0+URZ], RZ ;  /* 0x000000ff00ffa9a7 */ /* 0x0001e2000810043f */
[----:B--2---:R-:W-:-:S05]  /*16810*/  FADD.FTZ R21, R103, R50 ;  /* 0x0000003267157221 */ /* 0x004fca0000010000 */
[----:B------:R-:W2:Y:S01]  /*16820*/  MUFU.EX2 R104, R104 ;  /* 0x0000006800687308 */ /* 0x000ea20000000800 */
[----:B---3--:R-:W-:-:S01]  /*16830*/  FADD.FTZ R3, R74, R3 ;  /* 0x000000034a037221 */ /* 0x008fc20000010000 */
[----:B0-----:R-:W-:-:S06]  /*16840*/  FFMA.FTZ R0, R145, R88, -R58 ;  /* 0x0000005891007223 */ /* 0x001fcc000001083a */
[----:B------:R-:W0:Y:S01]  /*16850*/  MUFU.EX2 R20, R20 ;  /* 0x0000001400147308 */ /* 0x000e220000000800 */
[C---:B------:R-:W-:Y:S01]  /*16860*/  F2FP.SATFINITE.E4M3.F32.PACK_AB_MERGE_C R213, R108.reuse, R103, RZ ;  /* 0x000000676cd5723e */ /* 0x040fe200048070ff */
[----:B------:R-:W-:-:S06]  /*16870*/  FADD.FTZ R108, R108, R21 ;  /* 0x000000156c6c7221 */ /* 0x000fcc0000010000 */
[----:B------:R-:W-:Y:S01]  /*16880*/  MUFU.EX2 R59, R59 ;  /* 0x0000003b003b7308 */ /* 0x000fe20000000800 */
[----:B------:R-:W-:-:S01]  /*16890*/  FFMA.FTZ R53, R53, R88, -R58 ;  /* 0x0000005835357223 */ /* 0x000fc2000001083a */
[----:B----4-:R-:W-:-:S06]  /*168a0*/  FADD.FTZ R50, R78, R3 ;  /* 0x000000034e327221 */ /* 0x010fcc0000010000 */
[----:B------:R-:W3:Y:S01]  /*168b0*/  MUFU.EX2 R77, R77 ;  /* 0x0000004d004d7308 */ /* 0x000ee20000000800 */
[----:B-1----:R-:W-:-:S01]  /*168c0*/  FADD.FTZ R3, R75, R108 ;  /* 0x0000006c4b037221 */ /* 0x002fc20000010000 */
[----:B------:R-:W-:-:S06]  /*168d0*/  FFMA.FTZ R79, R147, R88, -R58 ;  /* 0x00000058934f7223 */ /* 0x000fcc000001083a */
[----:B------:R-:W1:Y:S01]  /*168e0*/  MUFU.EX2 R110, R110 ;  /* 0x0000006e006e7308 */ /* 0x000e620000000800 */
[----:B-----5:R-:W-:-:S01]  /*168f0*/  FADD.FTZ R21, R81, R50 ;  /* 0x0000003251157221 */ /* 0x020fc20000010000 */
[----:B--2---:R-:W-:-:S06]  /*16900*/  FADD.FTZ R50, R104, R3 ;  /* 0x0000000368327221 */ /* 0x004fcc0000010000 */
[----:B------:R-:W2:Y:S01]  /*16910*/  MUFU.EX2 R0, R0 ;  /* 0x0000000000007308 */ /* 0x000ea20000000800 */
[----:B0-----:R-:W-:-:S07]  /*16920*/  FADD.FTZ R54, R20, R21 ;  /* 0x0000001514367221 */ /* 0x001fce0000010000 */
[----:B------:R-:W0:Y:S01]  /*16930*/  MUFU.EX2 R57, R57 ;  /* 0x0000003900397308 */ /* 0x000e220000000800 */
[----:B---3--:R-:W-:-:S01]  /*16940*/  FADD.FTZ R3, R77, R50 ;  /* 0x000000324d037221 */ /* 0x008fc20000010000 */
[----:B------:R-:W-:-:S06]  /*16950*/  F2FP.SATFINITE.E4M3.F32.PACK_AB_MERGE_C R214, R59, R20, RZ ;  /* 0x000000143bd6723e */ /* 0x000fcc00048070ff */
[----:B------:R-:W3:Y:S01]  /*16960*/  MUFU.EX2 R53, R53 ;  /* 0x0000003500357308 */ /* 0x000ee20000000800 */
[----:B------:R-:W-:-:S01]  /*16970*/  FFMA.FTZ R83, R149, R88, -R58 ;  /* 0x0000005895537223 */ /* 0x000fc2000001083a */
[----:B------:R-:W-:-:S06]  /*16980*/  FADD.FTZ R59, R59, R54 ;  /* 0x000000363b3b7221 */ /* 0x000fcc0000010000 */
[----:B------:R-:W4:Y:S01]  /*16990*/  MUFU.EX2 R40, R40 ;  /* 0x0000002800287308 */ /* 0x000f220000000800 */
[----:B-1----:R-:W-:-:S01]  /*169a0*/  FADD.FTZ R3, R110, R3 ;  /* 0x000000036e037221 */ /* 0x002fc20000010000 */
[----:B------:R-:W-:-:S06]  /*169b0*/  FFMA.FTZ R114, R151, R88, -R58 ;  /* 0x0000005897727223 */ /* 0x000fcc000001083a */
[----:B------:R-:W-:Y:S01]  /*169c0*/  MUFU.EX2 R43, R43 ;  /* 0x0000002b002b7308 */ /* 0x000fe20000000800 */
[----:B------:R-:W-:-:S07]  /*169d0*/  FADD.FTZ R20, R12, R59 ;  /* 0x0000003b0c147221 */ /* 0x000fce0000010000 */
[----:B------:R-:W1:Y:S01]  /*169e0*/  MUFU.EX2 R79, R79 ;  /* 0x0000004f004f7308 */ /* 0x000e620000000800 */
[----:B--2---:R-:W-:-:S07]  /*169f0*/  FADD.FTZ R50, R0, R3 ;  /* 0x0000000300327221 */ /* 0x004fce0000010000 */
[----:B------:R-:W2:Y:S01]  /*16a00*/  MUFU.EX2 R112, R112 ;  /* 0x0000007000707308 */ /* 0x000ea20000000800 */
[----:B------:R-:W-:-:S01]  /*16a10*/  FFMA.FTZ R85, R179, R88, -R58 ;  /* 0x00000058b3557223 */ /* 0x000fc2000001083a */
[----:B0-----:R-:W-:-:S06]  /*16a20*/  FADD.FTZ R3, R57, R20 ;  /* 0x0000001439037221 */ /* 0x001fcc0000010000 */
[----:B------:R-:W0:Y:S01]  /*16a30*/  MUFU.EX2 R24, R24 ;  /* 0x0000001800187308 */ /* 0x000e220000000800 */
[----:B---3--:R-:W-:-:S01]  /*16a40*/  FADD.FTZ R50, R53, R50 ;  /* 0x0000003235327221 */ /* 0x008fc20000010000 */
[----:B----4-:R-:W-:-:S06]  /*16a50*/  FADD.FTZ R54, R40, R3 ;  /* 0x0000000328367221 */ /* 0x010fcc0000010000 */
[----:B------:R-:W3:Y:S01]  /*16a60*/  MUFU.EX2 R83, R83 ;  /* 0x0000005300537308 */ /* 0x000ee20000000800 */
[----:B------:R-:W-:-:S07]  /*16a70*/  FFMA.FTZ R181, R181, R88, -R58 ;  /* 0x00000058b5b57223 */ /* 0x000fce000001083a */
[----:B------:R-:W4:Y:S01]  /*16a80*/  MUFU.EX2 R61, R61 ;  /* 0x0000003d003d7308 */ /* 0x000f220000000800 */
[----:B-1----:R-:W-:-:S01]  /*16a90*/  FADD.FTZ R3, R79, R50 ;  /* 0x000000324f037221 */ /* 0x002fc20000010000 */
[----:B------:R-:W-:-:S06]  /*16aa0*/  F2FP.SATFINITE.E4M3.F32.PACK_AB_MERGE_C R208, R43, R40, RZ ;  /* 0x000000282bd0723e */ /* 0x000fcc00048070ff */
[----:B------:R-:W1:Y:S01]  /*16ab0*/  MUFU.EX2 R114, R114 ;  /* 0x0000007200727308 */ /* 0x000e620000000800 */
[----:B------:R-:W-:-:S07]  /*16ac0*/  FADD.FTZ R43, R43, R54 ;  /* 0x000000362b2b7221 */ /* 0x000fce0000010000 */
[----:B------:R-:W5:Y:S01]  /*16ad0*/  MUFU.EX2 R25, R25 ;  /* 0x0000001900197308 */ /* 0x000f620000000800 */
[----:B------:R-:W-:-:S01]  /*16ae0*/  FFMA.FTZ R183, R183, R88, -R58 ;  /* 0x00000058b7b77223 */ /* 0x000fc2000001083a */
[C---:B--2---:R-:W-:Y:S01]  /*16af0*/  F2FP.SATFINITE.E4M3.F32.PACK_AB_MERGE_C R209, R112.reuse, R79, RZ ;  /* 0x0000004f70d1723e */ /* 0x044fe200048070ff */
[----:B------:R-:W-:-:S05]  /*16b00*/  FADD.FTZ R112, R112, R3 ;  /* 0x0000000370707221 */ /* 0x000fca0000010000 */
[----:B------:R-:W-:Y:S01]  /*16b10*/  MUFU.EX2 R26, R26 ;  /* 0x0000001a001a7308 */ /* 0x000fe20000000800 */
[----:B0-----:R-:W-:-:S07]  /*16b20*/  FADD.FTZ R40, R24, R43 ;  /* 0x0000002b18287221 */ /* 0x001fce0000010000 */
[----:B------:R-:W0:Y:S01]  /*16b30*/  MUFU.EX2 R85, R85 ;  /* 0x0000005500557308 */ /* 0x000e220000000800 */
[----:B------:R-:W-:-:S01]  /*16b40*/  FFMA.FTZ R185, R185, R88, -R58 ;  /* 0x00000058b9b97223 */ /* 0x000fc2000001083a */
[----:B---3--:R-:W-:-:S06]  /*16b50*/  FADD.FTZ R3, R83, R112 ;  /* 0x0000007053037221 */ /* 0x008fcc0000010000 */
[----:B------:R-:W2:Y:S01]  /*16b60*/  MUFU.EX2 R52, R181 ;  /* 0x000000b500347308 */ /* 0x000ea20000000800 */
[----:B------:R-:W-:-:S01]  /*16b70*/  FFMA.FTZ R187, R187, R88, -R58 ;  /* 0x00000058bbbb7223 */ /* 0x000fc2000001083a */
[----:B----4-:R-:W-:-:S06]  /*16b80*/  FADD.FTZ R50, R61, R40 ;  /* 0x000000283d327221 */ /* 0x010fcc0000010000 */
[----:B------:R-:W3:Y:S01]  /*16b90*/  MUFU.EX2 R27, R27 ;  /* 0x0000001b001b7308 */ /* 0x000ee20000000800 */
[----:B-1----:R-:W-:-:S01]  /*16ba0*/  FADD.FTZ R54, R114, R3 ;  /* 0x0000000372367221 */ /* 0x002fc20000010000 */
[----:B-----5:R-:W-:-:S06]  /*16bb0*/  FADD.FTZ R3, R25, R50 ;  /* 0x0000003219037221 */ /* 0x020fcc0000010000 */
[----:B------:R-:W1:Y:S01]  /*16bc0*/  MUFU.EX2 R51, R183 ;  /* 0x000000b700337308 */ /* 0x000e620000000800 */
[----:B------:R-:W-:-:S07]  /*16bd0*/  FFMA.FTZ R189, R189, R88, -R58 ;  /* 0x00000058bdbd7223 */ /* 0x000fce000001083a */
[----:B------:R-:W4:Y:S01]  /*16be0*/  MUFU.EX2 R28, R28 ;  /* 0x0000001c001c7308 */ /* 0x000f220000000800 */
[----:B0-----:R-:W-:-:S01]  /*16bf0*/  FADD.FTZ R21, R85, R54 ;  /* 0x0000003655157221 */ /* 0x001fc20000010000 */
[----:B------:R-:W-:-:S06]  /*16c00*/  F2FP.SATFINITE.E4M3.F32.PACK_AB_MERGE_C R210, R26, R25, RZ ;  /* 0x000000191ad2723e */ /* 0x000fcc00048070ff */
[----:B------:R-:W0:Y:S01]  /*16c10*/  MUFU.EX2 R60, R185 ;  /* 0x000000b9003c7308 */ /* 0x000e220000000800 */
[----:B------:R-:W-:Y:S01]  /*16c20*/  F2FP.SATFINITE.E4M3.F32.PACK_AB_MERGE_C R225, R47, R38, R225 ;  /* 0x000000262fe1723e */ /* 0x000fe200048070e1 */
[----:B------:R-:W-:-:S06]  /*16c30*/  FADD.FTZ R26, R26, R3 ;  /* 0x000000031a1a7221 */ /* 0x000fcc0000010000 */
[----:B------:R-:W5:Y:S01]  /*16c40*/  MUFU.EX2 R30, R30 ;  /* 0x0000001e001e7308 */ /* 0x000f620000000800 */
[C---:B--2---:R-:W-:Y:S01]  /*16c50*/  F2FP.SATFINITE.E4M3.F32.PACK_AB_MERGE_C R211, R52.reuse, R85, RZ ;  /* 0x0000005534d3723e */ /* 0x044fe200048070ff */
[----:B------:R-:W-:Y:S01]  /*16c60*/  FFMA.FTZ R191, R191, R88, -R58 ;  /* 0x00000058bfbf7223 */ /* 0x000fe2000001083a */
[----:B------:R-:W-:-:S05]  /*16c70*/  FADD.FTZ R52, R52, R21 ;  /* 0x0000001534347221 */ /* 0x000fca0000010000 */
[----:B------:R-:W2:Y:S01]  /*16c80*/  MUFU.EX2 R187, R187 ;  /* 0x000000bb00bb7308 */ /* 0x000ea20000000800 */
[----:B---3--:R-:W-:-:S07]  /*16c90*/  FADD.FTZ R3, R27, R26 ;  /* 0x0000001a1b037221 */ /* 0x008fce0000010000 */
[----:B------:R-:W3:Y:S01]  /*16ca0*/  MUFU.EX2 R29, R29 ;  /* 0x0000001d001d7308 */ /* 0x000ee20000000800 */
[----:B-1----:R-:W-:-:S01]  /*16cb0*/  FADD.FTZ R21, R51, R52 ;  /* 0x0000003433157221 */ /* 0x002fc20000010000 */
[----:B------:R-:W-:Y:S01]  /*16cc0*/  F2FP.SATFINITE.E4M3.F32.PACK_AB_MERGE_C R227, R123, R86, RZ ;  /* 0x000000567be3723e */ /* 0x000fe200048070ff */
[----:B------:R-:W-:-:S05]  /*16cd0*/  FFMA.FTZ R133, R133, R88, -R58 ;  /* 0x0000005885857223 */ /* 0x000fca000001083a */
[----:B------:R-:W-:Y:S01]  /*16ce0*/  MUFU.EX2 R31, R31 ;  /* 0x0000001f001f7308 */ /* 0x000fe20000000800 */
[----:B----4-:R-:W-:-:S01]  /*16cf0*/  FADD.FTZ R3, R28, R3 ;  /* 0x000000031c037221 */ /* 0x010fc20000010000 */
[----:B------:R-:W-:Y:S01]  /*16d00*/  F2FP.SATFINITE.E4M3.F32.PACK_AB_MERGE_C R208, R57, R12, R208 ;  /* 0x0000000c39d0723e */ /* 0x000fe200048070d0 */
[----:B------:R-:W-:-:S01]  /*16d10*/  FFMA.FTZ R193, R193, R88, -R58 ;  /* 0x00000058c1c17223 */ /* 0x000fc2000001083a */
[----:B------:R-:W-:Y:S01]  /*16d20*/  FFMA.FTZ R153, R153, R88, -R58 ;  /* 0x0000005899997223 */ /* 0x000fe2000001083a */
[----:B------:R-:W1:Y:S03]  /*16d30*/  @P0 LDC R25, c[0x0][0x44c] ;  /* 0x00011300ff190b82 */ /* 0x000e660000000800 */
[----:B------:R-:W4:Y:S01]  /*16d40*/  MUFU.EX2 R38, R189 ;  /* 0x000000bd00267308 */ /* 0x000f220000000800 */
[----:B0-----:R-:W-:-:S01]  /*16d50*/  FADD.FTZ R12, R60, R21 ;  /* 0x000000153c0c7221 */ /* 0x001fc20000010000 */
[----:B------:R-:W-:Y:S01]  /*16d60*/  F2FP.SATFINITE.E4M3.F32.PACK_AB_MERGE_C R227, R71, R48, R227 ;  /* 0x0000003047e3723e */ /* 0x000fe200048070e3 */
[----:B-----5:R-:W-:-:S05]  /*16d70*/  FADD.FTZ R26, R30, R3 ;  /* 0x000000031e1a7221 */ /* 0x020fca0000010000 */
[----:B------:R-:W0:Y:S01]  /*16d80*/  MUFU.EX2 R32, R32 ;  /* 0x0000002000207308 */ /* 0x000e220000000800 */
[----:B--2---:R-:W-:-:S07]  /*16d90*/  FADD.FTZ R3, R187, R12 ;  /* 0x0000000cbb037221 */ /* 0x004fce0000010000 */
[----:B------:R-:W2:Y:S01]  /*16da0*/  MUFU.EX2 R191, R191 ;  /* 0x000000bf00bf7308 */ /* 0x000ea20000000800 */
[----:B---3--:R-:W-:-:S07]  /*16db0*/  FADD.FTZ R26, R29, R26 ;  /* 0x0000001a1d1a7221 */ /* 0x008fce0000010000 */
[----:B------:R-:W-:Y:S08]  /*16dc0*/  MUFU.EX2 R34, R34 ;  /* 0x0000002200227308 */ /* 0x000ff00000000800 */
[----:B------:R-:W3:Y:S01]  /*16dd0*/  MUFU.EX2 R33, R33 ;  /* 0x0000002100217308 */ /* 0x000ee20000000800 */
[----:B----4-:R-:W-:Y:S01]  /*16de0*/  F2FP.SATFINITE.E4M3.F32.PACK_AB_MERGE_C R205, R38, R187, RZ ;  /* 0x000000bb26cd723e */ /* 0x010fe200048070ff */
[----:B------:R-:W-:-:S06]  /*16df0*/  FFMA.FTZ R195, R195, R88, -R58 ;  /* 0x00000058c3c37223 */ /* 0x000fcc000001083a */
[----:B------:R-:W4:Y:S01]  /*16e00*/  MUFU.EX2 R48, R133 ;  /* 0x0000008500307308 */ /* 0x000f220000000800 */
[----:B------:R-:W-:-:S01]  /*16e10*/  FADD.FTZ R38, R38, R3 ;  /* 0x0000000326267221 */ /* 0x000fc20000010000 */
[----:B------:R-:W-:Y:S01]  /*16e20*/  FADD.FTZ R3, R31, R26 ;  /* 0x0000001a1f037221 */ /* 0x000fe20000010000 */
[----:B------:R-:W-:Y:S02]  /*16e30*/  F2FP.SATFINITE.E4M3.F32.PACK_AB_MERGE_C R204, R29, R30, RZ ;  /* 0x0000001e1dcc723e */ /* 0x000fe400048070ff */
[----:B------:R-:W5:Y:S03]  /*16e40*/  @P0 LDC R29, c[0x0][0x450] ;  /* 0x00011400ff1d0b82 */ /* 0x000f660000000800 */
[----:B------:R-:W1:Y:S01]  /*16e50*/  MUFU.EX2 R193, R193 ;  /* 0x000000c100c17308 */ /* 0x000e620000000800 */
[----:B0-----:R-:W-:-:S01]  /*16e60*/  FADD.FTZ R3, R32, R3 ;  /* 0x0000000320037221 */ /* 0x001fc20000010000 */
[----:B------:R-:W-:-:S06]  /*16e70*/  FFMA.FTZ R197, R197, R88, -R58 ;  /* 0x00000058c5c57223 */ /* 0x000fcc000001083a */
[----:B------:R-:W0:Y:S01]  /*16e80*/  MUFU.EX2 R36, R36 ;  /* 0x0000002400247308 */ /* 0x000e220000000800 */
[----:B--2---:R-:W-:-:S07]  /*16e90*/  FADD.FTZ R21, R191, R38 ;  /* 0x00000026bf157221 */ /* 0x004fce0000010000 */
[----:B------:R-:W2:Y:S01]  /*16ea0*/  MUFU.EX2 R20, R153 ;  /* 0x0000009900147308 */ /* 0x000ea20000000800 */
[----:B------:R-:W-:-:S01]  /*16eb0*/  FFMA.FTZ R199, R199, R88, -R58 ;  /* 0x00000058c7c77223 */ /* 0x000fc2000001083a */
[----:B---3--:R-:W-:Y:S01]  /*16ec0*/  F2FP.SATFINITE.E4M3.F32.PACK_AB_MERGE_C R206, R33, R34, RZ ;  /* 0x0000002221ce723e */ /* 0x008fe200048070ff */
[----:B------:R-:W-:-:S05]  /*16ed0*/  FADD.FTZ R34, R34, R3 ;  /* 0x0000000322227221 */ /* 0x000fca0000010000 */
[----:B------:R-:W3:Y:S01]  /*16ee0*/  MUFU.EX2 R39, R39 ;  /* 0x0000002700277308 */ /* 0x000ee20000000800 */
[----:B------:R-:W-:Y:S01]  /*16ef0*/  F2FP.SATFINITE.E4M3.F32.PACK_AB_MERGE_C R210, R61, R24, R210 ;  /* 0x000000183dd2723e */ /* 0x000fe200048070d2 */
[----:B----4-:R-:W-:-:S06]  /*16f00*/  FADD.FTZ R24, R48, R21 ;  /* 0x0000001530187221 */ /* 0x010fcc0000010000 */
[----:B------:R-:W4:Y:S01]  /*16f10*/  MUFU.EX2 R195, R195 ;  /* 0x000000c300c37308 */ /* 0x000f220000000800 */
[----:B------:R-:W-:-:S07]  /*16f20*/  FADD.FTZ R33, R33, R34 ;  /* 0x0000002221217221 */ /* 0x000fce0000010000 */
[----:B------:R-:W5:Y:S01]  /*16f30*/  MUFU.EX2 R42, R42 ;  /* 0x0000002a002a7308 */ /* 0x000f620000000800 */
[----:B-1----:R-:W-:-:S07]  /*16f40*/  FADD.FTZ R3, R193, R24 ;  /* 0x00000018c1037221 */ /* 0x002fce0000010000 */
[----:B------:R-:W1:Y:S01]  /*16f50*/  MUFU.EX2 R40, R197 ;  /* 0x000000c500287308 */ /* 0x000e620000000800 */
[----:B0-----:R-:W-:-:S07]  /*16f60*/  FADD.FTZ R24, R36, R33 ;  /* 0x0000002124187221 */ /* 0x001fce0000010000 */
[----:B------:R-:W0:Y:S01]  /*16f70*/  MUFU.EX2 R37, R37 ;  /* 0x0000002500257308 */ /* 0x000e220000000800 */
[C---:B--2---:R-:W-:Y:S01]  /*16f80*/  F2FP.SATFINITE.E4M3.F32.PACK_AB_MERGE_C R193, R20.reuse, R193, RZ ;  /* 0x000000c114c1723e */ /* 0x044fe200048070ff */
[----:B------:R-:W-:-:S06]  /*16f90*/  FADD.FTZ R20, R20, R3 ;  /* 0x0000000314147221 */ /* 0x000fcc0000010000 */
[----:B------:R-:W2:Y:S01]  /*16fa0*/  MUFU.EX2 R199, R199 ;  /* 0x000000c700c77308 */ /* 0x000ea20000000800 */
[----:B---3--:R-:W-:-:S01]  /*16fb0*/  FADD.FTZ R21, R39, R24 ;  /* 0x0000001827157221 */ /* 0x008fc20000010000 */
[----:B------:R-:W-:-:S06]  /*16fc0*/  @P0 IMAD.HI.U32 R26, R148, R25, RZ ;  /* 0x00000019941a0227 */ /* 0x000fcc00078e00ff */
[----:B------:R-:W3:Y:S01]  /*16fd0*/  MUFU.EX2 R44, R44 ;  /* 0x0000002c002c7308 */ /* 0x000ee20000000800 */
[----:B----4-:R-:W-:-:S01]  /*16fe0*/  FADD.FTZ R3, R195, R20 ;  /* 0x00000014c3037221 */ /* 0x010fc20000010000 */
[----:B-----5:R-:W-:-:S06]  /*16ff0*/  FADD.FTZ R24, R42, R21 ;  /* 0x000000152a187221 */ /* 0x020fcc0000010000 */
[----:B------:R-:W4:Y:S01]  /*17000*/  MUFU.EX2 R161, R161 ;  /* 0x000000a100a17308 */ /* 0x000f220000000800 */
[----:B------:R-:W-:Y:S01]  /*17010*/  IMAD.MOV.U32 R25, RZ, RZ, R148 ;  /* 0x000000ffff197224 */ /* 0x000fe200078e0094 */
[----:B------:R-:W-:Y:S01]  /*17020*/  @P0 SHF.R.U32.HI R25, RZ, R29, R26 ;  /* 0x0000001dff190219 */ /* 0x000fe2000001161a */
[----:B-1----:R-:W-:-:S05]  /*17030*/  FADD.FTZ R20, R40, R3 ;  /* 0x0000000328147221 */ /* 0x002fca0000010000 */
[----:B------:R-:W-:Y:S01]  /*17040*/  MUFU.EX2 R46, R46 ;  /* 0x0000002e002e7308 */ /* 0x000fe20000000800 */
[C---:B0-----:R-:W-:Y:S01]  /*17050*/  F2FP.SATFINITE.E4M3.F32.PACK_AB_MERGE_C R42, R37.reuse, R42, RZ ;  /* 0x0000002a252a723e */ /* 0x041fe200048070ff */
[----:B------:R-:W-:-:S06]  /*17060*/  FADD.FTZ R37, R37, R24 ;  /* 0x0000001825257221 */ /* 0x000fcc0000010000 */
[----:B------:R-:W0:Y:S01]  /*17070*/  MUFU.EX2 R15, R15 ;  /* 0x0000000f000f7308 */ /* 0x000e220000000800 */
[----:B------:R-:W-:Y:S01]  /*17080*/  IADD3 R21, R25, R144, -R146 ;  /* 0x0000009019157210 */ /* 0x000fe20007ffe892 */
[----:B--2---:R-:W-:Y:S01]  /*17090*/  FADD.FTZ R3, R199, R20 ;  /* 0x00000014c7037221 */ /* 0x004fe20000010000 */
[----:B------:R-:W-:Y:S02]  /*170a0*/  IMAD.MOV.U32 R20, RZ, RZ, RZ ;  /* 0x000000ffff147224 */ /* 0x000fe400078e00ff */
[----:B---3--:R-:W-:Y:S01]  /*170b0*/  FADD.FTZ R24, R44, R37 ;  /* 0x000000252c187221 */ /* 0x008fe20000010000 */
[----:B------:R-:W-:-:S01]  /*170c0*/  FFMA.FTZ R155, R155, R88, -R58 ;  /* 0x000000589b9b7223 */ /* 0x000fc2000001083a */
[----:B------:R-:W-:-:S04]  /*170d0*/  IMAD.HI R20, R21, -0x6db6db6d, R20 ;  /* 0x9249249315147827 */ /* 0x000fc800078e0214 */
[----:B----4-:R-:W-:-:S01]  /*170e0*/  FADD.FTZ R21, R161, R24 ;  /* 0x00000018a1157221 */ /* 0x010fc20000010000 */
[----:B------:R-:W-:Y:S01]  /*170f0*/  FFMA.FTZ R201, R201, R88, -R58 ;  /* 0x00000058c9c97223 */ /* 0x000fe2000001083a */
[----:B------:R-:W-:Y:S02]  /*17100*/  F2FP.SATFINITE.E4M3.F32.PACK_AB_MERGE_C R209, R53, R0, R209 ;  /* 0x0000000035d1723e */ /* 0x000fe400048070d1 */
[----:B------:R-:W1:Y:S01]  /*17110*/  MUFU.EX2 R0, R155 ;  /* 0x0000009b00007308 */ /* 0x000e620000000800 */
[----:B0-----:R-:W-:Y:S01]  /*17120*/  F2FP.SATFINITE.E4M3.F32.PACK_AB_MERGE_C R25, R15, R46, RZ ;  /* 0x0000002e0f19723e */ /* 0x001fe200048070ff */
[----:B------:R-:W-:Y:S01]  /*17130*/  FADD.FTZ R46, R46, R21 ;  /* 0x000000152e2e7221 */ /* 0x000fe20000010000 */
[----:B------:R-:W-:Y:S01]  /*17140*/  SHF.R.U32.HI R21, RZ, 0x1f, R20 ;  /* 0x0000001fff157819 */ /* 0x000fe20000011614 */
[-CC-:B------:R-:W-:Y:S01]  /*17150*/  FFMA.FTZ R35, R35, R88.reuse, -R58.reuse ;  /* 0x0000005823237223 */ /* 0x180fe2000001083a */
[----:B------:R-:W-:-:S03]  /*17160*/  FFMA.FTZ R159, R159, R88, -R58 ;  /* 0x000000589f9f7223 */ /* 0x000fc6000001083a */
[----:B------:R-:W0:Y:S01]  /*17170*/  MUFU.EX2 R201, R201 ;  /* 0x000000c900c97308 */ /* 0x000e220000000800 */
[----:B------:R-:W-:-:S01]  /*17180*/  FFMA.FTZ R58, R157, R88, -R58 ;  /* 0x000000589d3a7223 */ /* 0x000fc2000001083a */
[----:B------:R-:W-:Y:S02]  /*17190*/  LEA.HI.SX32 R21, R20, R21, 0x19 ;  /* 0x0000001514157211 */ /* 0x000fe400078fcaff */
[----:B------:R-:W-:Y:S02]  /*171a0*/  F2FP.SATFINITE.E4M3.F32.PACK_AB_MERGE_C R216, R89, R80, R216 ;  /* 0x0000005059d8723e */ /* 0x000fe400048070d8 */
[----:B------:R-:W-:Y:S02]  /*171b0*/  VIMNMX R89, RZ, R21, !PT ;  /* 0x00000015ff597248 */ /* 0x000fe40007fe0100 */
[----:B------:R-:W2:Y:S01]  /*171c0*/  MUFU.EX2 R12, R35 ;  /* 0x00000023000c7308 */ /* 0x000ea20000000800 */
[----:B------:R-:W-:Y:S02]  /*171d0*/  VIADD R20, R138, 0xfffffffe ;  /* 0xfffffffe8a147836 */ /* 0x000fe40000000000 */
[----:B------:R3:W-:Y:S05]  /*171e0*/  STL [R1+0x3c], R89 ;  /* 0x00003c5901007387 */ /* 0x0007ea0000100800 */
[----:B------:R-:W-:Y:S01]  /*171f0*/  MUFU.EX2 R159, R159 ;  /* 0x0000009f009f7308 */ /* 0x000fe20000000800 */
[C---:B-1----:R-:W-:Y:S01]  /*17200*/  F2FP.SATFINITE.E4M3.F32.PACK_AB_MERGE_C R199, R0.reuse, R199, RZ ;  /* 0x000000c700c7723e */ /* 0x042fe200048070ff */
[----:B------:R-:W-:-:S06]  /*17210*/  FADD.FTZ R0, R0, R3 ;  /* 0x0000000300007221 */ /* 0x000fcc0000010000 */
[----:B------:R-:W1:Y:S01]  /*17220*/  MUFU.EX2 R58, R58 ;  /* 0x0000003a003a7308 */ /* 0x000e620000000800 */
[----:B------:R-:W-:Y:S01]  /*17230*/  ISETP.GE.AND P2, PT, R20, R89, PT ;  /* 0x000000591400720c */ /* 0x000fe20003f46270 */
[----:B0-----:R-:W-:-:S04]  /*17240*/  FADD.FTZ R3, R201, R0 ;  /* 0x00000000c9037221 */ /* 0x001fc80000010000 */
[----:B--2---:R-:W-:Y:S01]  /*17250*/  FADD.FTZ R0, R12, R3 ;  /* 0x000000030c007221 */ /* 0x004fe20000010000 */
[----:B------:R-:W-:Y:S02]  /*17260*/  F2FP.SATFINITE.E4M3.F32.PACK_AB_MERGE_C R221, R107, R96, RZ ;  /* 0x000000606bdd723e */ /* 0x000fe400048070ff */
[----:B------:R-:W-:Y:S02]  /*17270*/  F2FP.SATFINITE.E4M3.F32.PACK_AB_MERGE_C R222, R76, R65, RZ ;  /* 0x000000414cde723e */ /* 0x000fe400048070ff */
[----:B------:R-:W-:Y:S02]  /*17280*/  F2FP.SATFINITE.E4M3.F32.PACK_AB_MERGE_C R223, R109, R98, RZ ;  /* 0x000000626ddf723e */ /* 0x000fe400048070ff */
[----:B------:R-:W-:Y:S02]  /*17290*/  F2FP.SATFINITE.E4M3.F32.PACK_AB_MERGE_C R217, R111, R102, RZ ;  /* 0x000000666fd9723e */ /* 0x000fe400048070ff */
[----:B------:R-:W-:Y:S02]  /*172a0*/  F2FP.SATFINITE.E4M3.F32.PACK_AB_MERGE_C R219, R106, R101, RZ ;  /* 0x000000656adb723e */ /* 0x000fe400048070ff */
[----:B-1----:R-:W-:Y:S01]  /*172b0*/  F2FP.SATFINITE.E4M3.F32.PACK_AB_MERGE_C R3, R58, R159, RZ ;  /* 0x0000009f3a03723e */ /* 0x002fe200048070ff */
[----:B------:R-:W-:-:S01]  /*172c0*/  FADD.FTZ R159, R159, R0 ;  /* 0x000000009f9f7221 */ /* 0x000fc20000010000 */
[----:B------:R-:W-:-:S02]  /*172d0*/  F2FP.SATFINITE.E4M3.F32.PACK_AB_MERGE_C R212, R74, R49, RZ ;  /* 0x000000314ad4723e */ /* 0x000fc400048070ff */
[----:B------:R-:W-:Y:S02]  /*172e0*/  F2FP.SATFINITE.E4M3.F32.PACK_AB_MERGE_C R215, R110, R77, RZ ;  /* 0x0000004d6ed7723e */ /* 0x000fe400048070ff */
[----:B------:R-:W-:Y:S02]  /*172f0*/  F2FP.SATFINITE.E4M3.F32.PACK_AB_MERGE_C R199, R40, R195, R199 ;  /* 0x000000c328c7723e */ /* 0x000fe400048070c7 */
[----:B------:R-:W-:Y:S01]  /*17300*/  F2FP.SATFINITE.E4M3.F32.PACK_AB_MERGE_C R218, R90, R45, RZ ;  /* 0x0000002d5ada723e */ /* 0x000fe200048070ff */
[----:B------:R-:W-:Y:S01]  /*17310*/  FADD.FTZ R236, R15, R46 ;  /* 0x0000002e0fec7221 */ /* 0x000fe20000010000 */
[----:B------:R-:W-:Y:S01]  /*17320*/  F2FP.SATFINITE.E4M3.F32.PACK_AB_MERGE_C R220, R68, R63, R220 ;  /* 0x0000003f44dc723e */ /* 0x000fe200048070dc */
[----:B------:R-:W-:Y:S01]  /*17330*/  FADD.FTZ R235, R58, R159 ;  /* 0x0000009f3aeb7221 */ /* 0x000fe20000010000 */
[----:B------:R-:W-:Y:S02]  /*17340*/  F2FP.SATFINITE.E4M3.F32.PACK_AB_MERGE_C R221, R105, R62, R221 ;  /* 0x0000003e69dd723e */ /* 0x000fe400048070dd */
[----:B------:R-:W-:-:S02]  /*17350*/  CS2R R86, SRZ ;  /* 0x0000000000567805 */ /* 0x000fc4000001ff00 */
[----:B------:R-:W-:Y:S02]  /*17360*/  F2FP.SATFINITE.E4M3.F32.PACK_AB_MERGE_C R222, R56, R69, R222 ;  /* 0x0000004538de723e */ /* 0x000fe400048070de */
[----:B------:R-:W-:Y:S02]  /*17370*/  CS2R R84, SRZ ;  /* 0x0000000000547805 */ /* 0x000fe4000001ff00 */
[----:B------:R-:W-:Y:S02]  /*17380*/  F2FP.SATFINITE.E4M3.F32.PACK_AB_MERGE_C R223, R93, R64, R223 ;  /* 0x000000405ddf723e */ /* 0x000fe400048070df */
[----:B------:R-:W-:Y:S02]  /*17390*/  CS2R R76, SRZ ;  /* 0x00000000004c7805 */ /* 0x000fe4000001ff00 */
        /* <DEDUP_REMOVED lines=44> */
[----:B------:R-:W-:Y:S01]  /*17660*/  IMAD.MOV.U32 R201, RZ, RZ, R199 ;  /* 0x000000ffffc97224 */ /* 0x000fe200078e00c7 */
[----:B---3--:R-:W-:Y:S06]  /*17670*/  @!P2 BRA `(.L_x_2340) ;  /* 0x0000005c006ca947 */ /* 0x008fec0003800000 */
[----:B------:R-:W-:Y:S01]  /*17680*/  IMAD.MOV.U32 R0, RZ, RZ, R13 ;  /* 0x000000ffff007224 */ /* 0x000fe200078e000d */
[----:B------:R-:W-:Y:S01]  /*17690*/  MOV R12, R234 ;  /* 0x000000ea000c7202 */ /* 0x000fe20000000f00 */
[----:B------:R-:W-:Y:S02]  /*176a0*/  IMAD.MOV.U32 R3, RZ, RZ, R14 ;  /* 0x000000ffff037224 */ /* 0x000fe400078e000e */
[----:B------:R-:W-:-:S07]  /*176b0*/  IMAD.MOV.U32 R87, RZ, RZ, RZ ;  /* 0x000000ffff577224 */ /* 0x000fce00078e00ff */
.L_x_2351:
        /* <DEDUP_REMOVED lines=9> */
.L_x_2342:
        /* <DEDUP_REMOVED lines=8> */
.L_x_2343:
[----:B------:R-:W-:Y:S04]  /*177d0*/  BSSY B0, `(.L_x_2341) ;  /* 0x0000004000007945 */ /* 0x000fe80003800000 */
[----:B-1----:R-:W-:Y:S05]  /*177e0*/  @P3 BRA `(.L_x_2344) ;  /* 0x0000000000083947 */ /* 0x002fea0003800000 */
[----:B------:R-:W1:Y:S02]  /*177f0*/  SYNCS.PHASECHK.TRANS64.TRYWAIT P3, [R13+URZ+0x2e830], R14 ;  /* 0x02e8300e0d0075a7 */ /* 0x000e64000806017f */
[----:B-1----:R-:W-:Y:S05]  /*17800*/  @!P3 BRA `(.L_x_2345) ;  /* 0x000001580078b947 */ /* 0x002fea0003800000 */
.L_x_2344:
[----:B------:R-:W-:Y:S05]  /*17810*/  BSYNC B0 ;  /* 0x0000000000007941 */ /* 0x000fea0003800000 */
.L_x_2341:
[----:B01----:R-:W2:Y:S01]  /*17820*/  LDL R14, [R1+0x48] ;  /* 0x00004800010e7983 */ /* 0x003ea20000100800 */
[----:B------:R-:W-:Y:S01]  /*17830*/  VIADD R21, R231, 0x1 ;  /* 0x00000001e7157836 */ /* 0x000fe20000000000 */
[----:B------:R-:W-:Y:S05]  /*17840*/  WARPSYNC.ALL ;  /* 0x0000000000007948 */ /* 0x000fea0003800000 */
[----:B------:R-:W0:Y:S01]  /*17850*/  S2R R13, SR_TID.X ;  /* 0x00000000000d7919 */ /* 0x000e220000002100 */
[C---:B------:R-:W-:Y:S01]  /*17860*/  ISETP.NE.AND P3, PT, R21.reuse, 0x2, PT ;  /* 0x000000021500780c */ /* 0x040fe20003f65270 */
[----:B------:R-:W-:Y:S01]  /*17870*/  IMAD.MOV.U32 R89, RZ, RZ, 0x40000040 ;  /* 0x40000040ff597424 */ /* 0x000fe200078e00ff */
[----:B------:R-:W-:Y:S01]  /*17880*/  MOV R15, 0x40000040 ;  /* 0x40000040000f7802 */ /* 0x000fe20000000f00 */
[----:B------:R-:W-:Y:S01]  /*17890*/  IMAD.MOV.U32 R93, RZ, RZ, 0x40000040 ;  /* 0x40000040ff5d7424 */ /* 0x000fe200078e00ff */
        /* <DEDUP_REMOVED lines=8> */
[----:B------:R-:W-:-:S02]  /*17920*/  R2UR UR31, R89 ;  /* 0x00000000591f72ca */ /* 0x000fc400000e0000 */
[C---:B------:R-:W-:Y:S01]  /*17930*/  R2UR UR28, R4.reuse ;  /* 0x00000000041c72ca */ /* 0x040fe200000e0000 */
[----:B------:R-:W-:Y:S01]  /*17940*/  STL [R1+0xdc], R22 ;  /* 0x0000dc1601007387 */ /* 0x000fe20000100800 */
[----:B------:R-:W-:Y:S02]  /*17950*/  R2UR UR29, R5 ;  /* 0x00000000051d72ca */ /* 0x000fe400000e0000 */
[----:B------:R-:W-:Y:S01]  /*17960*/  R2UR UR35, R93 ;  /* 0x000000005d2372ca */ /* 0x000fe200000e0000 */
[----:B------:R-:W-:Y:S01]  /*17970*/  STL [R1+0xd8], R20 ;  /* 0x0000d81401007387 */ /* 0x000fe20000100800 */
[----:B------:R-:W-:Y:S02]  /*17980*/  R2UR UR32, R4 ;  /* 0x00000000042072ca */ /* 0x000fe400000e0000 */
[----:B------:R-:W-:Y:S01]  /*17990*/  R2UR UR33, R5 ;  /* 0x00000000052172ca */ /* 0x000fe200000e0000 */
[----:B------:R1:W-:Y:S01]  /*179a0*/  STL [R1+0xd4], R19 ;  /* 0x0000d41301007387 */ /* 0x0003e20000100800 */
[----:B------:R-:W-:-:S02]  /*179b0*/  R2UR UR39, R91 ;  /* 0x000000005b2772ca */ /* 0x000fc400000e0000 */
[C---:B------:R-:W-:Y:S01]  /*179c0*/  R2UR UR36, R4.reuse ;  /* 0x00000000042472ca */ /* 0x040fe200000e0000 */
[----:B------:R-:W-:Y:S01]  /*179d0*/  STL [R1+0xd0], R18 ;  /* 0x0000d01201007387 */ /* 0x000fe20000100800 */
[----:B------:R-:W-:Y:S02]  /*179e0*/  R2UR UR37, R5 ;  /* 0x00000000052572ca */ /* 0x000fe400000e0000 */
[----:B------:R-:W-:Y:S01]  /*179f0*/  R2UR UR47, R89 ;  /* 0x00000000592f72ca */ /* 0x000fe200000e0000 */
[----:B------:R-:W-:Y:S01]  /*17a00*/  STL [R1+0xcc], R17 ;  /* 0x0000cc1101007387 */ /* 0x000fe20000100800 */
[----:B0-----:R-:W-:Y:S02]  /*17a10*/  SHF.R.U32.HI R13, RZ, 0x7, R13 ;  /* 0x00000007ff0d7819 */ /* 0x001fe4000001160d */
[C---:B------:R-:W-:Y:S01]  /*17a20*/  R2UR UR44, R4.reuse ;  /* 0x00000000042c72ca */ /* 0x040fe200000e0000 */
[----:B------:R-:W-:Y:S01]  /*17a30*/  STL [R1+0xc8], R16 ;  /* 0x0000c81001007387 */ /* 0x000fe20000100800 */
[----:B------:R-:W-:Y:S01]  /*17a40*/  R2UR UR45, R5 ;  /* 0x00000000052d72ca */ /* 0x000fe200000e0000 */
[----:B------:R-:W-:Y:S01]  /*17a50*/  VIADD R13, R13, 0x8 ;  /* 0x000000080d0d7836 */ /* 0x000fe20000000000 */
[----:B------:R-:W-:Y:S01]  /*17a60*/  R2UR UR55, R91 ;  /* 0x000000005b3772ca */ /* 0x000fe200000e0000 */
[----:B------:R-:W-:Y:S01]  /*17a70*/  STL [R1+0xc4], R12 ;  /* 0x0000c40c01007387 */ /* 0x000fe20000100800 */
[----:B------:R-:W-:-:S02]  /*17a80*/  R2UR UR52, R4 ;  /* 0x00000000043472ca */ /* 0x000fc400000e0000 */
[----:B------:R-:W-:Y:S01]  /*17a90*/  R2UR UR53, R5 ;  /* 0x00000000053572ca */ /* 0x000fe200000e0000 */
[----:B------:R0:W-:Y:S01]  /*17aa0*/  BAR.SYNC.DEFER_BLOCKING R13, 0x100 ;  /* 0x0004000d0000751d */ /* 0x0001e20000010000 */
[----:B------:R-:W-:Y:S02]  /*17ab0*/  R2UR UR7, R93 ;  /* 0x000000005d0772ca */ /* 0x000fe400000e0000 */
[----:B------:R-:W-:Y:S02]  /*17ac0*/  R2UR UR11, R91 ;  /* 0x000000005b0b72ca */ /* 0x000fe400000e0000 */
[----:B------:R-:W-:Y:S02]  /*17ad0*/  R2UR UR15, R89 ;  /* 0x00000000590f72ca */ /* 0x000fe400000e0000 */
[----:B------:R-:W-:Y:S01]  /*17ae0*/  R2UR UR19, R91 ;  /* 0x000000005b1372ca */ /* 0x000fe200000e0000 */
[----:B------:R-:W-:Y:S01]  /*17af0*/  STL [R1+0xc0], R3 ;  /* 0x0000c00301007387 */ /* 0x000fe20000100800 */
[----:B------:R-:W-:-:S02]  /*17b00*/  R2UR UR17, R89 ;  /* 0x00000000591172ca */ /* 0x000fc400000e0000 */
[----:B------:R-:W-:Y:S01]  /*17b10*/  R2UR UR21, R93 ;  /* 0x000000005d1572ca */ /* 0x000fe200000e0000 */
[----:B------:R3:W-:Y:S01]  /*17b20*/  STL [R1+0xbc], R2 ;  /* 0x0000bc0201007387 */ /* 0x0007e20000100800 */
[C---:B------:R-:W-:Y:S02]  /*17b30*/  R2UR UR9, R89.reuse ;  /* 0x00000000590972ca */ /* 0x040fe400000e0000 */
[----:B------:R-:W-:Y:S01]  /*17b40*/  MOV R237, UR7 ;  /* 0x0000000700ed7c02 */ /* 0x000fe20008000f00 */
[----:B------:R-:W-:Y:S01]  /*17b50*/  UMOV UR7, UR11 ;  /* 0x0000000b00077c82 */ /* 0x000fe20008000000 */
[----:B------:R-:W-:Y:S01]  /*17b60*/  R2UR UR11, R89 ;  /* 0x00000000590b72ca */ /* 0x000fe200000e0000 */
[----:B------:R4:W-:Y:S01]  /*17b70*/  STL [R1+0xb8], R0 ;  /* 0x0000b80001007387 */ /* 0x0009e20000100800 */
[C---:B------:R-:W-:Y:S02]  /*17b80*/  R2UR UR13, R91.reuse ;  /* 0x000000005b0d72ca */ /* 0x040fe400000e0000 */
[----:B------:R-:W-:-:S02]  /*17b90*/  R2UR UR23, R91 ;  /* 0x000000005b1772ca */ /* 0x000fc400000e0000 */
[----:B------:R-:W-:Y:S01]  /*17ba0*/  R2UR UR5, R93 ;  /* 0x000000005d0572ca */ /* 0x000fe200000e0000 */
[----:B------:R-:W-:Y:S01]  /*17bb0*/  WARPGROUP.ARRIVE ;  /* 0x00000000000079c5 */ /* 0x000fe20000000000 */
[----:B-1----:R-:W-:Y:S01]  /*17bc0*/  MOV R19, UR7 ;  /* 0x0000000700137c02 */ /* 0x002fe20008000f00 */
[----:B------:R-:W-:Y:S01]  /*17bd0*/  UMOV UR7, UR17 ;  /* 0x0000001100077c82 */ /* 0x000fe20008000000 */
[----:B------:R-:W-:Y:S01]  /*17be0*/  R2UR UR17, R5 ;  /* 0x00000000051172ca */ /* 0x000fe200000e0000 */
[----:B------:R-:W-:Y:S01]  /*17bf0*/  IMAD.MOV.U32 R93, RZ, RZ, 0x40000040 ;  /* 0x40000040ff5d7424 */ /* 0x000fe200078e00ff */
[----:B------:R-:W-:Y:S02]  /*17c00*/  R2UR UR59, R15 ;  /* 0x000000000f3b72ca */ /* 0x000fe400000e0000 */
[----:B---3--:R-:W-:Y:S01]  /*17c10*/  MOV R2, UR11 ;  /* 0x0000000b00027c02 */ /* 0x008fe20008000f00 */
[----:B------:R-:W-:Y:S01]  /*17c20*/  UMOV UR11, UR15 ;  /* 0x0000000f000b7c82 */ /* 0x000fe20008000000 */
[----:B------:R-:W-:Y:S01]  /*17c30*/  R2UR UR15, R91 ;  /* 0x000000005b0f72ca */ /* 0x000fe200000e0000 */
[----:B------:R-:W-:Y:S01]  /*17c40*/  IMAD.MOV.U32 R91, RZ, RZ, 0x40000040 ;  /* 0x40000040ff5b7424 */ /* 0x000fe200078e00ff */
[----:B------:R-:W-:-:S02]  /*17c50*/  R2UR UR43, R93 ;  /* 0x000000005d2b72ca */ /* 0x000fc400000e0000 */
[----:B------:R-:W-:Y:S01]  /*17c60*/  MOV R22, UR11 ;  /* 0x0000000b00167c02 */ /* 0x000fe20008000f00 */
[----:B------:R-:W-:Y:S01]  /*17c70*/  UMOV UR11, UR13 ;  /* 0x0000000d000b7c82 */ /* 0x000fe20008000000 */
[----:B------:R-:W-:-:S07]  /*17c80*/  R2UR UR13, R11 ;  /* 0x000000000b0d72ca */ /* 0x000fce00000e0000 */
[----:B------:R-:W-:Y:S01]  /*17c90*/  MOV R12, UR15 ;  /* 0x0000000f000c7c02 */ /* 0x000fe20008000f00 */
[----:B------:R-:W-:Y:S01]  /*17ca0*/  UMOV UR15, UR19 ;  /* 0x00000013000f7c82 */ /* 0x000fe20008000000 */
[----:B------:R-:W-:Y:S02]  /*17cb0*/  R2UR UR19, R89 ;  /* 0x00000000591372ca */ /* 0x000fe400000e0000 */
[----:B------:R-:W-:Y:S01]  /*17cc0*/  MOV R24, UR15 ;  /* 0x0000000f00187c02 */ /* 0x000fe20008000f00 */
[----:B------:R-:W-:-:S10]  /*17cd0*/  UMOV UR15, UR9 ;  /* 0x00000009000f7c82 */ /* 0x000fd40008000000 */
[----:B------:R-:W-:Y:S01]  /*17ce0*/  MOV R17, UR19 ;  /* 0x0000001300117c02 */ /* 0x000fe20008000f00 */
[----:B------:R-:W-:Y:S02]  /*17cf0*/  UMOV UR19, UR21 ;  /* 0x0000001500137c82 */ /* 0x000fe40008000000 */
[----:B------:R-:W-:Y:S01]  /*17d00*/  MOV R95, UR19 ;  /* 0x00000013005f7c02 */ /* 0x000fe20008000f00 */
[----:B------:R-:W-:Y:S01]  /*17d10*/  UMOV UR19, UR5 ;  /* 0x0000000500137c82 */ /* 0x000fe20008000000 */
[----:B--2---:R-:W-:-:S04]  /*17d20*/  IMAD R14, R21, 0x700, R14 ;  /* 0x00000700150e7824 */ /* 0x004fc800078e020e */
[C---:B------:R-:W-:Y:S01]  /*17d30*/  VIADD R88, R14.reuse, 0x100 ;  /* 0x000001000e587836 */ /* 0x040fe20000000000 */
[C---:B------:R-:W-:Y:S01]  /*17d40*/  R2UR UR26, R14.reuse ;  /* 0x000000000e1a72ca */ /* 0x040fe200000e0000 */
[C---:B------:R-:W-:Y:S02]  /*17d50*/  VIADD R92, R14.reuse, 0x200 ;  /* 0x000002000e5c7836 */ /* 0x040fe40000000000 */
        /* <DEDUP_REMOVED lines=9> */
[----:B------:R-:W-:Y:S01]  /*17df0*/  QGMMA.64x32x32.F32.E4M3.E4M3 R184, gdesc[UR24], RZ, !UPT, gsb0 ;  /* 0x0060000018b879f3 */ /* 0x000fe2000c0008ff */
[----:B------:R-:W-:Y:S01]  /*17e00*/  R2UR UR54, R90 ;  /* 0x000000005a3672ca */ /* 0x000fe200000e0000 */
[C---:B------:R-:W-:Y:S01]  /*17e10*/  VIADD R90, R14.reuse, 0x102 ;  /* 0x000001020e5a7836 */ /* 0x040fe20000000000 */
[C---:B------:R-:W-:Y:S01]  /*17e20*/  IADD3 R88, R14.reuse, 0x2, RZ ;  /* 0x000000020e587810 */ /* 0x040fe20007ffe0ff */
[----:B------:R-:W-:Y:S01]  /*17e30*/  VIADD R92, R14, 0x302 ;  /* 0x000003020e5c7836 */ /* 0x000fe20000000000 */
[----:B------:R-:W-:Y:S01]  /*17e40*/  R2UR UR27, R89 ;  /* 0x00000000591b72ca */ /* 0x000fe200000e0000 */
[----:B------:R-:W-:Y:S01]  /*17e50*/  IMAD.MOV.U32 R89, RZ, RZ, 0x40000040 ;  /* 0x40000040ff597424 */ /* 0x000fe200078e00ff */
        /* <DEDUP_REMOVED lines=15> */
[----:B------:R-:W-:Y:S02]  /*17f50*/  R2UR UR14, R88 ;  /* 0x00000000580e72ca */ /* 0x000fe400000e0000 */
[----:B------:R-:W-:-:S03]  /*17f60*/  IADD3 R88, R14, 0x104, RZ ;  /* 0x000001040e587810 */ /* 0x000fc60007ffe0ff */
[----:B0-----:R-:W-:-:S04]  /*17f70*/  MOV R13, UR6 ;  /* 0x00000006000d7c02 */ /* 0x001fc80008000f00 */
[----:B------:R-:W-:Y:S01]  /*17f80*/  UMOV UR6, UR10 ;  /* 0x0000000a00067c82 */ /* 0x000fe20008000000 */
[----:B------:R-:W-:Y:S01]  /*17f90*/  R2UR UR10, R88 ;  /* 0x00000000580a72ca */ /* 0x000fe200000e0000 */
[----:B------:R-:W-:Y:S01]  /*17fa0*/  VIADD R88, R14, 0x304 ;  /* 0x000003040e587836 */ /* 0x000fe20000000000 */
[----:B------:R-:W-:Y:S01]  /*17fb0*/  MOV R18, UR6 ;  /* 0x0000000600127c02 */ /* 0x000fe20008000f00 */
[----:B------:R-:W-:Y:S01]  /*17fc0*/  UMOV UR6, UR16 ;  /* 0x0000001000067c82 */ /* 0x000fe20008000000 */
[----:B------:R-:W-:-:S09]  /*17fd0*/  R2UR UR16, R4 ;  /* 0x00000000041072ca */ /* 0x000fd200000e0000 */
[----:B----4-:R-:W-:Y:S01]  /*17fe0*/  MOV R0, UR10 ;  /* 0x0000000a00007c02 */ /* 0x010fe20008000f00 */
[----:B------:R-:W-:Y:S01]  /*17ff0*/  UMOV UR10, UR14 ;  /* 0x0000000e000a7c82 */ /* 0x000fe20008000000 */
[----:B------:R-:W-:Y:S01]  /*18000*/  R2UR UR14, R90 ;  /* 0x000000005a0e72ca */ /* 0x000fe200000e0000 */
[----:B------:R-:W-:Y:S01]  /*18010*/  VIADD R90, R14, 0x404 ;  /* 0x000004040e5a7836 */ /* 0x000fe20000000000 */
[----:B------:R-:W-:Y:S01]  /*18020*/  MOV R20, UR10 ;  /* 0x0000000a00147c02 */ /* 0x000fe20008000f00 */
[----:B------:R-:W-:Y:S01]  /*18030*/  UMOV UR10, UR12 ;  /* 0x0000000c000a7c82 */ /* 0x000fe20008000000 */
[----:B------:R-:W-:Y:S02]  /*18040*/  R2UR UR12, R10 ;  /* 0x000000000a0c72ca */ /* 0x000fe400000e0000 */
[----:B------:R-:W-:Y:S01]  /*18050*/  R2UR UR22, R90 ;  /* 0x000000005a1672ca */ /* 0x000fe200000e0000 */
[----:B------:R-:W-:Y:S01]  /*18060*/  VIADD R90, R14, 0x604 ;  /* 0x000006040e5a7836 */ /* 0x000fe20000000000 */
[----:B------:R-:W-:-:S02]  /*18070*/  WARPGROUP.DEPBAR.LE gsb0, 0x0 ;  /* 0x00008000000079c5 */ /* 0x000fc40000010000 */
[----:B------:R-:W-:-:S03]  /*18080*/  WARPGROUP.ARRIVE ;  /* 0x00000000000079c5 */ /* 0x000fc60000000000 */
[----:B------:R-:W-:Y:S01]  /*18090*/  MOV R3, UR14 ;  /* 0x0000000e00037c02 */ /* 0x000fe20008000f00 */
[----:B------:R-:W-:Y:S01]  /*180a0*/  UMOV UR14, UR18 ;  /* 0x00000012000e7c82 */ /* 0x000fe20008000000 */
[----:B------:R-:W-:Y:S01]  /*180b0*/  R2UR UR18, R88 ;  /* 0x00000000581272ca */ /* 0x000fe200000e0000 */
[----:B------:R-:W-:Y:S01]  /*180c0*/  VIADD R88, R14, 0x504 ;  /* 0x000005040e587836 */ /* 0x000fe20000000000 */
[----:B------:R-:W-:Y:S01]  /*180d0*/  MOV R23, UR14 ;  /* 0x0000000e00177c02 */ /* 0x000fe20008000f00 */
[----:B------:R-:W-:Y:S01]  /*180e0*/  QGMMA.64x32x32.F32.E4M3.E4M3 R168, gdesc[UR28], RZ, !UPT, gsb0 ;  /* 0x006000001ca879f3 */ /* 0x000fe2000c0008ff */
[----:B------:R-:W-:Y:S01]  /*180f0*/  R2UR UR30, R90 ;  /* 0x000000005a1e72ca */ /* 0x000fe200000e0000 */
[----:B------:R-:W-:Y:S01]  /*18100*/  UMOV UR14, UR8 ;  /* 0x00000008000e7c82 */ /* 0x000fe20008000000 */
[----:B------:R-:W-:Y:S01]  /*18110*/  R2UR UR26, R88 ;  /* 0x00000000581a72ca */ /* 0x000fe200000e0000 */
[C---:B------:R-:W-:Y:S01]  /*18120*/  VIADD R88, R14.reuse, 0x6 ;  /* 0x000000060e587836 */ /* 0x040fe20000000000 */
[----:B------:R-:W-:Y:S01]  /*18130*/  R2UR UR31, R91 ;  /* 0x000000005b1f72ca */ /* 0x000fe200000e0000 */
[----:B------:R-:W-:Y:S01]  /*18140*/  IMAD.MOV.U32 R91, RZ, RZ, 0x40000040 ;  /* 0x40000040ff5b7424 */ /* 0x000fe200078e00ff */
[----:B------:R-:W-:-:S03]  /*18150*/  IADD3 R90, R14, 0x106, RZ ;  /* 0x000001060e5a7810 */ /* 0x000fc60007ffe0ff */
[----:B------:R-:W-:Y:S01]  /*18160*/  MOV R16, UR18 ;  /* 0x0000001200107c02 */ /* 0x000fe20008000f00 */
[----:B------:R-:W-:Y:S02]  /*18170*/  UMOV UR18, UR20 ;  /* 0x0000001400127c82 */ /* 0x000fe40008000000 */
[----:B------:R-:W-:Y:S01]  /*18180*/  MOV R94, UR18 ;  /* 0x00000012005e7c02 */ /* 0x000fe20008000f00 */
[----:B------:R-:W-:-:S04]  /*18190*/  UMOV UR18, UR4 ;  /* 0x0000000400127c82 */ /* 0x000fc80008000000 */
[----:B------:R-:W-:Y:S01]  /*181a0*/  IMAD.MOV.U32 R15, RZ, RZ, R94 ;  /* 0x000000ffff0f7224 */ /* 0x000fe200078e005e */
[----:B------:R-:W-:Y:S02]  /*181b0*/  WARPGROUP.DEPBAR.LE gsb0, 0x0 ;  /* 0x00008000000079c5 */ /* 0x000fe40000010000 */
[----:B------:R-:W-:-:S06]  /*181c0*/  WARPGROUP.ARRIVE ;  /* 0x00000000000079c5 */ /* 0x000fcc0000000000 */
[----:B------:R-:W-:Y:S01]  /*181d0*/  QGMMA.64x32x32.F32.E4M3.E4M3 R152, gdesc[UR32], RZ, !UPT, gsb0 ;  /* 0x00600000209879f3 */ /* 0x000fe2000c0008ff */
        /* <DEDUP_REMOVED lines=8> */
[----:B------:R-:W-:Y:S01]  /*18260*/  VIADD R90, R14, 0x406 ;  /* 0x000004060e5a7836 */ /* 0x000fe20000000000 */
[----:B------:R-:W-:Y:S02]  /*18270*/  R2UR UR39, R91 ;  /* 0x000000005b2772ca */ /* 0x000fe400000e0000 */
[----:B------:R-:W-:Y:S02]  /*18280*/  MOV R91, 0x40000040 ;  /* 0x40000040005b7802 */ /* 0x000fe40000000f00 */
[----:B------:R-:W-:Y:S02]  /*18290*/  R2UR UR50, R90 ;  /* 0x000000005a3272ca */ /* 0x000fe400000e0000 */
[----:B------:R-:W-:Y:S01]  /*182a0*/  R2UR UR51, R91 ;  /* 0x000000005b3372ca */ /* 0x000fe200000e0000 */
[----:B------:R-:W-:-:S02]  /*182b0*/  WARPGROUP.DEPBAR.LE gsb0, 0x0 ;  /* 0x00008000000079c5 */ /* 0x000fc40000010000 */
[----:B------:R-:W-:-:S06]  /*182c0*/  WARPGROUP.ARRIVE ;  /* 0x00000000000079c5 */ /* 0x000fcc0000000000 */
[----:B------:R-:W-:Y:S01]  /*182d0*/  QGMMA.64x32x32.F32.E4M3.E4M3 R120, gdesc[UR44], RZ, !UPT, gsb0 ;  /* 0x006000002c7879f3 */ /* 0x000fe2000c0008ff */
[----:B------:R-:W-:Y:S01]  /*182e0*/  R2UR UR46, R88 ;  /* 0x00000000582e72ca */ /* 0x000fe200000e0000 */
[C---:B------:R-:W-:Y:S01]  /*182f0*/  VIADD R88, R14.reuse, 0x506 ;  /* 0x000005060e587836 */ /* 0x040fe20000000000 */
[----:B------:R-:W-:Y:S01]  /*18300*/  R2UR UR47, R89 ;  /* 0x00000000592f72ca */ /* 0x000fe200000e0000 */
[----:B------:R-:W-:Y:S02]  /*18310*/  VIADD R14, R14, 0x606 ;  /* 0x000006060e0e7836 */ /* 0x000fe40000000000 */
[----:B------:R-:W-:-:S03]  /*18320*/  IMAD.MOV.U32 R89, RZ, RZ, 0x40000040 ;  /* 0x40000040ff597424 */ /* 0x000fc600078e00ff */
[----:B------:R-:W-:Y:S01]  /*18330*/  R2UR UR58, R14 ;  /* 0x000000000e3a72ca */ /* 0x000fe200000e0000 */
[----:B------:R-:W-:Y:S01]  /*18340*/  IMAD.MOV.U32 R14, RZ, RZ, R95 ;  /* 0x000000ffff0e7224 */ /* 0x000fe200078e005f */
        /* <DEDUP_REMOVED lines=8> */
[C---:B------:R-:W-:Y:S02]  /*183d0*/  R2UR UR8, R10.reuse ;  /* 0x000000000a0872ca */ /* 0x040fe400000e0000 */
[C---:B------:R-:W-:Y:S02]  /*183e0*/  R2UR UR9, R11.reuse ;  /* 0x000000000b0972ca */ /* 0x040fe400000e0000 */
[----:B------:R-:W-:Y:S02]  /*183f0*/  R2UR UR4, R10 ;  /* 0x000000000a0472ca */ /* 0x000fe400000e0000 */
[----:B------:R-:W-:Y:S02]  /*18400*/  R2UR UR5, R11 ;  /* 0x000000000b0572ca */ /* 0x000fe400000e0000 */
[----:B------:R-:W-:Y:S02]  /*18410*/  R2UR UR19, R14 ;  /* 0x000000000e1372ca */ /* 0x000fe400000e0000 */
[----:B------:R-:W-:Y:S01]  /*18420*/  R2UR UR18, R15 ;  /* 0x000000000f1272ca */ /* 0x000fe200000e0000 */
[----:B------:R-:W-:-:S02]  /*18430*/  WARPGROUP.DEPBAR.LE gsb0, 0x0 ;  /* 0x00008000000079c5 */ /* 0x000fc40000010000 */
        /* <DEDUP_REMOVED lines=123> */
[----:B------:R-:W-:Y:S03]  /*18bf0*/  QGMMA.64x32x32.F32.E4M3.E4M3 R88, gdesc[UR56], R88, gsb0 ;  /* 0x00600000385879f3 */ /* 0x000fe60008000858 */
[----:B------:R-:W-:Y:S02]  /*18c00*/  WARPGROUP.DEPBAR.LE gsb0, 0x0 ;  /* 0x00008000000079c5 */ /* 0x000fe40000010000 */
[----:B0-----:R-:W-:Y:S05]  /*18c10*/  @P2 BRA `(.L_x_2346) ;  /* 0x0000000000282947 */ /* 0x001fea0003800000 */
[----:B------:R-:W-:Y:S05]  /*18c20*/  @!P1 BRA `(.L_x_2347) ;  /* 0x0000000000049947 */ /* 0x000fea0003800000 */
[----:B------:R-:W-:Y:S01]  /*18c30*/  BPT.TRAP 0x1 ;  /* 0x000000040000795c */ /* 0x000fe20000300000 */
.L_x_2347:
[----:B-----5:R-:W-:Y:S01]  /*18c40*/  SHF.L.U32 R12, R12, 0x1f, RZ ;  /* 0x0000001f0c0c7819 */ /* 0x020fe200000006ff */
[----:B------:R-:W-:-:S04]  /*18c50*/  IMAD R13, R231, 0x8, R16 ;  /* 0x00000008e70d7824 */ /* 0x000fc800078e0210 */
[----:B------:R0:W1:Y:S01]  /*18c60*/  SYNCS.PHASECHK.TRANS64.TRYWAIT P2, [R13+URZ+0x2e850], R12 ;  /* 0x02e8500c0d0075a7 */ /* 0x000062000804017f */
[----:B------:R-:W-:Y:S05]  /*18c70*/  @!P1 BRA `(.L_x_2348) ;  /* 0x0000000000049947 */ /* 0x000fea0003800000 */
[----:B------:R-:W-:Y:S01]  /*18c80*/  BPT.TRAP 0x1 ;  /* 0x000000040000795c */ /* 0x000fe20000300000 */
.L_x_2348:
[----:B-1----:R-:W-:Y:S05]  /*18c90*/  @P2 BRA `(.L_x_2346) ;  /* 0x0000000000082947 */ /* 0x002fea0003800000 */
[----:B------:R-:W1:Y:S02]  /*18ca0*/  SYNCS.PHASECHK.TRANS64.TRYWAIT P2, [R13+URZ+0x2e850], R12 ;  /* 0x02e8500c0d0075a7 */ /* 0x000e64000804017f */
[----:B-1----:R-:W-:Y:S05]  /*18cb0*/  @!P2 BRA `(.L_x_2349) ;  /* 0x000001440060a947 */ /* 0x002fea0003800000 */
.L_x_2346:
[----:B01---5:R-:W-:Y:S01]  /*18cc0*/  IADD3 R12, R16, 0x400, RZ ;  /* 0x00000400100c7810 */ /* 0x023fe20007ffe0ff */
[----:B------:R-:W-:Y:S01]  /*18cd0*/  IMAD.MOV.U32 R13, RZ, RZ, -0x3ffffff0 ;  /* 0xc0000010ff0d7424 */ /* 0x000fe200078e00ff */
[----:B------:R-:W-:Y:S05]  /*18ce0*/  WARPSYNC.ALL ;  /* 0x0000000000007948 */ /* 0x000fea0003800000 */
[----:B------:R-:W-:Y:S01]  /*18cf0*/  SHF.R.U32.HI R12, RZ, 0x4, R12 ;  /* 0x00000004ff0c7819 */ /* 0x000fe2000001160c */
[----:B------:R-:W-:Y:S01]  /*18d00*/  WARPGROUP.ARRIVE ;  /* 0x00000000000079c5 */ /* 0x000fe20000000000 */
[----:B------:R-:W-:Y:S01]  /*18d10*/  R2UR UR7, R13 ;  /* 0x000000000d0772ca */ /* 0x000fe200000e0000 */
[----:B------:R-:W-:Y:S01]  /*18d20*/  IMAD.MOV.U32 R15, RZ, RZ, -0x3ffffff0 ;  /* 0xc0000010ff0f7424 */ /* 0x000fe200078e00ff */
[----:B------:R-:W-:Y:S01]  /*18d30*/  LOP3.LUT R12, R12, 0x3fff, RZ, 0xc0, !PT ;  /* 0x00003fff0c0c7812 */ /* 0x000fe200078ec0ff */
[----:B------:R-:W0:Y:S01]  /*18d40*/  @P0 LDC R13, c[0x0][0x44c] ;  /* 0x00011300ff0d0b82 */ /* 0x000e220000000800 */
        /* <DEDUP_REMOVED lines=10> */
[C---:B------:R-:W-:Y:S01]  /*18df0*/  FMUL.FTZ R152, R2.reuse, R152 ;  /* 0x0000009802987220 */ /* 0x040fe20000410000 */
[----:B------:R-:W-:Y:S01]  /*18e00*/  FMUL.FTZ R153, R2, R153 ;  /* 0x0000009902997220 */ /* 0x000fe20000410000 */
        /* <DEDUP_REMOVED lines=14> */
[----:B------:R-:W-:Y:S01]  /*18ef0*/  VIADD R14, R12, 0x100 ;  /* 0x000001000c0e7836 */ /* 0x000fe20000000000 */
[----:B------:R-:W-:Y:S01]  /*18f00*/  R2UR UR7, R15 ;  /* 0x000000000f0772ca */ /* 0x000fe200000e0000 */
[C---:B------:R-:W-:Y:S01]  /*18f10*/  FMUL.FTZ R148, R2.reuse, R148 ;  /* 0x0000009402947220 */ /* 0x040fe20000410000 */
[C---:B------:R-:W-:Y:S01]  /*18f20*/  FMUL.FTZ R149, R2.reuse, R149 ;  /* 0x0000009502957220 */ /* 0x040fe20000410000 */
[----:B------:R-:W-:Y:S01]  /*18f30*/  FMUL.FTZ R120, R2, R120 ;  /* 0x0000007802787220 */ /* 0x000fe20000410000 */
[----:B------:R-:W-:Y:S01]  /*18f40*/  R2UR UR6, R14 ;  /* 0x000000000e0672ca */ /* 0x000fe200000e0000 */
[----:B------:R-:W-:-:S02]  /*18f50*/  VIADD R14, R12, 0x200 ;  /* 0x000002000c0e7836 */ /* 0x000fc40000000000 */
[C---:B------:R-:W-:Y:S01]  /*18f60*/  FMUL.FTZ R121, R2.reuse, R121 ;  /* 0x0000007902797220 */ /* 0x040fe20000410000 */
        /* <DEDUP_REMOVED lines=53> */
[----:B------:R-:W-:Y:S01]  /*192c0*/  ULDC UR4, c[0x0][0x988] ;  /* 0x0002620000047ab9 */ /* 0x000fe20000000800 */
[----:B------:R-:W-:-:S02]  /*192d0*/  WARPGROUP.DEPBAR.LE gsb0, 0x0 ;  /* 0x00008000000079c5 */ /* 0x000fc40000010000 */
[----:B------:R-:W-:Y:S01]  /*192e0*/  WARPGROUP.ARRIVE ;  /* 0x00000000000079c5 */ /* 0x000fe20000000000 */
[----:B------:R-:W2:Y:S04]  /*192f0*/  LDL R226, [R1+0x50] ;  /* 0x0000500001e27983 */ /* 0x000ea80000100800 */
[----:B------:R-:W2:Y:S01]  /*19300*/  LDL R227, [R1+0x7c] ;  /* 0x00007c0001e37983 */ /* 0x000ea20000100800 */
[----:B------:R-:W-:Y:S01]  /*19310*/  QGMMA.64x128x32.F32.E4M3.E4M3 R24, R220, gdesc[UR4], R24, gsb0 ;  /* 0x01e00004dc187df3 */ /* 0x000fe20008000818 */
[----:B------:R-:W-:Y:S01]  /*19320*/  R2UR UR6, R14 ;  /* 0x000000000e0672ca */ /* 0x000fe200000e0000 */
[----:B------:R-:W-:Y:S01]  /*19330*/  VIADD R14, R12, 0x300 ;  /* 0x000003000c0e7836 */ /* 0x000fe20000000000 */
[----:B------:R-:W-:Y:S01]  /*19340*/  R2UR UR7, R15 ;  /* 0x000000000f0772ca */ /* 0x000fe200000e0000 */
[----:B------:R-:W-:Y:S01]  /*19350*/  IMAD.MOV.U32 R15, RZ, RZ, -0x3ffffff0 ;  /* 0xc0000010ff0f7424 */ /* 0x000fe200078e00ff */
[----:B------:R-:W-:-:S02]  /*19360*/  WARPGROUP.DEPBAR.LE gsb0, 0x0 ;  /* 0x00008000000079c5 */ /* 0x000fc40000010000 */
[----:B------:R-:W-:-:S09]  /*19370*/  WARPGROUP.ARRIVE ;  /* 0x00000000000079c5 */ /* 0x000fd20000000000 */
[----:B------:R-:W-:Y:S01]  /*19380*/  QGMMA.64x128x32.F32.E4M3.E4M3 R24, R216, gdesc[UR4], R24, gsb0 ;  /* 0x01e00004d8187df3 */ /* 0x000fe20008000818 */
[----:B------:R-:W-:Y:S02]  /*19390*/  R2UR UR6, R14 ;  /* 0x000000000e0672ca */ /* 0x000fe400000e0000 */
[----:B------:R-:W-:Y:S01]  /*193a0*/  R2UR UR7, R15 ;  /* 0x000000000f0772ca */ /* 0x000fe200000e0000 */
[----:B------:R-:W-:Y:S01]  /*193b0*/  IMAD.MOV.U32 R15, RZ, RZ, -0x3ffffff0 ;  /* 0xc0000010ff0f7424 */ /* 0x000fe200078e00ff */
[----:B------:R-:W-:Y:S01]  /*193c0*/  IADD3 R14, R12, 0x400, RZ ;  /* 0x000004000c0e7810 */ /* 0x000fe20007ffe0ff */
[----:B------:R-:W-:Y:S02]  /*193d0*/  WARPGROUP.DEPBAR.LE gsb0, 0x0 ;  /* 0x00008000000079c5 */ /* 0x000fe40000010000 */
[----:B------:R-:W-:-:S08]  /*193e0*/  WARPGROUP.ARRIVE ;  /* 0x00000000000079c5 */ /* 0x000fd00000000000 */
[----:B------:R-:W-:Y:S01]  /*193f0*/  QGMMA.64x128x32.F32.E4M3.E4M3 R24, R212, gdesc[UR4], R24, gsb0 ;  /* 0x01e00004d4187df3 */ /* 0x000fe20008000818 */
[----:B------:R-:W-:Y:S02]  /*19400*/  R2UR UR6, R14 ;  /* 0x000000000e0672ca */ /* 0x000fe400000e0000 */
[----:B------:R-:W-:Y:S01]  /*19410*/  R2UR UR7, R15 ;  /* 0x000000000f0772ca */ /* 0x000fe200000e0000 */
[----:B------:R-:W1:Y:S01]  /*19420*/  @P0 LDC R14, c[0x0][0x450] ;  /* 0x00011400ff0e0b82 */ /* 0x000e620000000800 */
[----:B--2---:R-:W-:Y:S01]  /*19430*/  IMAD.IADD R15, R227, 0x1, R226 ;  /* 0x00000001e30f7824 */ /* 0x004fe200078e02e2 */
[----:B------:R-:W-:Y:S02]  /*19440*/  WARPGROUP.DEPBAR.LE gsb0, 0x0 ;  /* 0x00008000000079c5 */ /* 0x000fe40000010000 */
[----:B------:R-:W-:-:S08]  /*19450*/  WARPGROUP.ARRIVE ;  /* 0x00000000000079c5 */ /* 0x000fd00000000000 */
[----:B------:R-:W-:Y:S03]  /*19460*/  QGMMA.64x128x32.F32.E4M3.E4M3 R24, R208, gdesc[UR4], R24, gsb0 ;  /* 0x01e00004d0187df3 */ /* 0x000fe60008000818 */
[----:B------:R-:W-:Y:S02]  /*19470*/  WARPGROUP.DEPBAR.LE gsb0, 0x0 ;  /* 0x00008000000079c5 */ /* 0x000fe40000010000 */
[----:B------:R-:W2:Y:S04]  /*19480*/  LDL R211, [R1+0x78] ;  /* 0x0000780001d37983 */ /* 0x000ea80000100800 */
[----:B------:R-:W3:Y:S04]  /*19490*/  LDL R210, [R1+0x58] ;  /* 0x0000580001d27983 */ /* 0x000ee80000100800 */
[----:B------:R-:W3:Y:S01]  /*194a0*/  LDL R209, [R1+0x40] ;  /* 0x0000400001d17983 */ /* 0x000ee20000100800 */
[----:B0-----:R-:W-:Y:S01]  /*194b0*/  @P0 IMAD.HI.U32 R208, R15, R13, RZ ;  /* 0x0000000d0fd00227 */ /* 0x001fe200078e00ff */
[----:B------:R-:W-:Y:S01]  /*194c0*/  WARPGROUP.ARRIVE ;  /* 0x00000000000079c5 */ /* 0x000fe20000000000 */
[----:B------:R-:W-:Y:S02]  /*194d0*/  MUFU.TANH R168, R168 ;  /* 0x000000a800a87308 */ /* 0x000fe40000002400 */
[----:B------:R-:W-:Y:S01]  /*194e0*/  FMUL.FTZ R119, R2, R119 ;  /* 0x0000007702777220 */ /* 0x000fe20000410000 */
[----:B------:R-:W-:Y:S01]  /*194f0*/  IMAD.MOV.U32 R13, RZ, RZ, R15 ;  /* 0x000000ffff0d7224 */ /* 0x000fe200078e000f */
[----:B-1----:R-:W-:Y:S01]  /*19500*/  @P0 SHF.R.U32.HI R13, RZ, R14, R208 ;  /* 0x0000000eff0d0219 */ /* 0x002fe200000116d0 */
[----:B------:R-:W-:-:S02]  /*19510*/  VIADD R14, R12, 0x500 ;  /* 0x000005000c0e7836 */ /* 0x000fc40000000000 */
[C---:B------:R-:W-:Y:S01]  /*19520*/  FMUL.FTZ R90, R2.reuse, R90 ;  /* 0x0000005a025a7220 */ /* 0x040fe20000410000 */
[----:B------:R-:W-:Y:S02]  /*19530*/  IMAD.MOV.U32 R15, RZ, RZ, -0x3ffffff0 ;  /* 0xc0000010ff0f7424 */ /* 0x000fe400078e00ff */
[----:B------:R-:W-:Y:S01]  /*19540*/  FMUL.FTZ R91, R2, R91 ;  /* 0x0000005b025b7220 */ /* 0x000fe20000410000 */
[----:B------:R-:W-:Y:S01]  /*19550*/  MUFU.TANH R169, R169 ;  /* 0x000000a900a97308 */ /* 0x000fe20000002400 */
        /* <DEDUP_REMOVED lines=14> */
[----:B------:R-:W0:Y:S01]  /*19640*/  SHFL.IDX PT, R124, R13, RZ, 0x1c1f ;  /* 0x001c1fff0d7c7589 */ /* 0x000e2200000e0000 */
[----:B------:R-:W-:Y:S01]  /*19650*/  QGMMA.64x128x32.F32.E4M3.E4M3 R24, R204, gdesc[UR4], R24, gsb0 ;  /* 0x01e00004cc187df3 */ /* 0x000fe20008000818 */
[C---:B------:R-:W-:Y:S01]  /*19660*/  FMUL.FTZ R189, R2.reuse, R191 ;  /* 0x000000bf02bd7220 */ /* 0x040fe20000410000 */
[C---:B------:R-:W-:Y:S01]  /*19670*/  FMUL.FTZ R191, R2.reuse, R193 ;  /* 0x000000c102bf7220 */ /* 0x040fe20000410000 */
[C---:B------:R-:W-:Y:S01]  /*19680*/  FMUL.FTZ R193, R2.reuse, R195 ;  /* 0x000000c302c17220 */ /* 0x040fe20000410000 */
[C---:B------:R-:W-:Y:S01]  /*19690*/  FMUL.FTZ R195, R2.reuse, R197 ;  /* 0x000000c502c37220 */ /* 0x040fe20000410000 */
[C---:B------:R-:W-:Y:S01]  /*196a0*/  FMUL.FTZ R197, R2.reuse, R199 ;  /* 0x000000c702c57220 */ /* 0x040fe20000410000 */
[----:B------:R-:W-:Y:S01]  /*196b0*/  IMAD.MOV.U32 R199, RZ, RZ, -0xe0 ;  /* 0xffffff20ffc77424 */ /* 0x000fe200078e00ff */
[----:B------:R-:W1:Y:S01]  /*196c0*/  MUFU.TANH R14, R14 ;  /* 0x0000000e000e7308 */ /* 0x000e620000002400 */
[----:B------:R-:W4:Y:S01]  /*196d0*/  SHFL.IDX PT, R13, R13, 0x1, 0x1c1f ;  /* 0x003c1f000d0d7f89 */ /* 0x000f2200000e0000 */
[----:B------:R-:W-:Y:S01]  /*196e0*/  FMUL.FTZ R94, R2, R94 ;  /* 0x0000005e025e7220 */ /* 0x000fe20000410000 */
[----:B------:R-:W-:-:S02]  /*196f0*/  IMAD R199, R20, R199, 0x1 ;  /* 0x0000000114c77424 */ /* 0x000fc400078e02c7 */
[C---:B------:R-:W-:Y:S01]  /*19700*/  FMUL.FTZ R95, R2.reuse, R95 ;  /* 0x0000005f025f7220 */ /* 0x040fe20000410000 */
[C---:B------:R-:W-:Y:S01]  /*19710*/  FMUL.FTZ R98, R2.reuse, R98 ;  /* 0x0000006202627220 */ /* 0x040fe20000410000 */
[C---:B------:R-:W-:Y:S01]  /*19720*/  FMUL.FTZ R99, R2.reuse, R99 ;  /* 0x0000006302637220 */ /* 0x040fe20000410000 */
[----:B------:R-:W-:Y:S01]  /*19730*/  FMUL.FTZ R102, R2, R102 ;  /* 0x0000006602667220 */ /* 0x000fe20000410000 */
[----:B------:R-:W1:Y:S01]  /*19740*/  MUFU.TANH R15, R15 ;  /* 0x0000000f000f7308 */ /* 0x000e620000002400 */
[----:B------:R-:W0:Y:S07]  /*19750*/  S2R R227, SR_TID.X ;  /* 0x0000000000e37919 */ /* 0x000e2e0000002100 */
[----:B------:R-:W1:Y:S08]  /*19760*/  MUFU.TANH R186, R186 ;  /* 0x000000ba00ba7308 */ /* 0x000e700000002400 */
[----:B------:R-:W1:Y:S08]  /*19770*/  MUFU.TANH R187, R187 ;  /* 0x000000bb00bb7308 */ /* 0x000e700000002400 */
[----:B------:R-:W1:Y:S08]  /*19780*/  MUFU.TANH R190, R190 ;  /* 0x000000be00be7308 */ /* 0x000e700000002400 */
[----:B------:R-:W1:Y:S01]  /*19790*/  MUFU.TANH R191, R191 ;  /* 0x000000bf00bf7308 */ /* 0x000e620000002400 */
[----:B0-----:R-:W-:-:S02]  /*197a0*/  LOP3.LUT R208, R227, 0x7f, RZ, 0xc0, !PT ;  /* 0x0000007fe3d07812 */ /* 0x001fc400078ec0ff */
[----:B------:R-:W0:Y:S05]  /*197b0*/  S2R R227, SR_TID.X ;  /* 0x0000000000e37919 */ /* 0x000e2a0000002100 */
        /* <DEDUP_REMOVED lines=12> */
[----:B------:R-:W-:-:S05]  /*19880*/  FMUL.FTZ R204, R2, R128 ;  /* 0x0000008002cc7220 */ /* 0x000fca0000410000 */
[----:B------:R-:W0:Y:S01]  /*19890*/  MUFU.TANH R157, R157 ;  /* 0x0000009d009d7308 */ /* 0x000e220000002400 */
[----:B------:R-:W-:Y:S01]  /*198a0*/  FMUL.FTZ R206, R2, R103 ;  /* 0x0000006702ce7220 */ /* 0x000fe20000410000 */
[----:B------:R-:W-:-:S06]  /*198b0*/  WARPGROUP.ARRIVE ;  /* 0x00000000000079c5 */ /* 0x000fcc0000000000 */
        /* <DEDUP_REMOVED lines=14> */
[----:B--2---:R-:W-:-:S07]  /*199a0*/  IMAD R199, R211, -0x2, R199 ;  /* 0xfffffffed3c77824 */ /* 0x004fce00078e02c7 */
[----:B------:R-:W2:Y:S01]  /*199b0*/  MUFU.TANH R198, R198 ;  /* 0x000000c600c67308 */ /* 0x000ea20000002400 */
[----:B---3--:R-:W-:-:S07]  /*199c0*/  IADD3 R199, -R209, R199, R210 ;  /* 0x000000c7d1c77210 */ /* 0x008fce0007ffe1d2 */
[----:B------:R-:W3:Y:S01]  /*199d0*/  MUFU.TANH R125, R125 ;  /* 0x0000007d007d7308 */ /* 0x000ee20000002400 */
[C---:B------:R-:W-:Y:S02]  /*199e0*/  IMAD.IADD R124, R199.reuse, 0x1, R124 ;  /* 0x00000001c77c7824 */ /* 0x040fe400078e027c */
[----:B----4-:R-:W-:-:S05]  /*199f0*/  IMAD.IADD R13, R199, 0x1, R13 ;  /* 0x00000001c70d7824 */ /* 0x010fca00078e020d */
[----:B------:R-:W-:Y:S01]  /*19a00*/  MUFU.TANH R129, R129 ;  /* 0x0000008100817308 */ /* 0x000fe20000002400 */
[C---:B------:R-:W-:Y:S02]  /*19a10*/  ISETP.GT.AND P2, PT, R124.reuse, RZ, PT ;  /* 0x000000ff7c00720c */ /* 0x040fe40003f44270 */
[----:B------:R-:W-:Y:S02]  /*19a20*/  ISETP.GT.AND P3, PT, R124, 0x1, PT ;  /* 0x000000017c00780c */ /* 0x000fe40003f64270 */
[----:B-1----:R-:W-:Y:S02]  /*19a30*/  FSEL R128, R14, -INF , P2 ;  /* 0xff8000000e807808 */ /* 0x002fe40001000000 */
[C---:B------:R-:W-:Y:S01]  /*19a40*/  ISETP.GT.AND P2, PT, R124.reuse, 0x8, PT ;  /* 0x000000087c00780c */ /* 0x040fe20003f44270 */
[----:B------:R1:W4:Y:S01]  /*19a50*/  MUFU.TANH R14, R204 ;  /* 0x000000cc000e7308 */ /* 0x0003220000002400 */
[----:B------:R-:W-:Y:S02]  /*19a60*/  FSEL R15, R15, -INF , P3 ;  /* 0xff8000000f0f7808 */ /* 0x000fe40001800000 */
[----:B------:R-:W-:-:S02]  /*19a70*/  ISETP.GT.AND P3, PT, R124, 0x9, PT ;  /* 0x000000097c00780c */ /* 0x000fc40003f64270 */
[----:B------:R-:W-:Y:S02]  /*19a80*/  FSEL R186, R186, -INF , P2 ;  /* 0xff800000baba7808 */ /* 0x000fe40001000000 */
[----:B------:R-:W-:Y:S01]  /*19a90*/  ISETP.GT.AND P2, PT, R124, 0x10, PT ;  /* 0x000000107c00780c */ /* 0x000fe20003f44270 */
[----:B------:R-:W4:Y:S01]  /*19aa0*/  MUFU.TANH R132, R132 ;  /* 0x0000008400847308 */ /* 0x000f220000002400 */
[----:B-1----:R-:W-:Y:S02]  /*19ab0*/  FMNMX.FTZ R204, R128, R3, !PT ;  /* 0x0000000380cc7209 */ /* 0x002fe40007810000 */
[----:B------:R-:W-:Y:S02]  /*19ac0*/  FSEL R187, R187, -INF , P3 ;  /* 0xff800000bbbb7808 */ /* 0x000fe40001800000 */
[----:B------:R-:W-:Y:S02]  /*19ad0*/  FMNMX.FTZ R204, R15, R204, !PT ;  /* 0x000000cc0fcc7209 */ /* 0x000fe40007810000 */
[----:B------:R-:W-:Y:S01]  /*19ae0*/  ISETP.GT.AND P3, PT, R124, 0x11, PT ;  /* 0x000000117c00780c */ /* 0x000fe20003f64270 */
[----:B------:R-:W1:Y:S01]  /*19af0*/  MUFU.TANH R133, R133 ;  /* 0x0000008500857308 */ /* 0x000e620000002400 */
[----:B------:R-:W-:-:S02]  /*19b00*/  FMNMX.FTZ R204, R186, R204, !PT ;  /* 0x000000ccbacc7209 */ /* 0x000fc40007810000 */
[----:B------:R-:W-:Y:S02]  /*19b10*/  FSEL R190, R190, -INF , P2 ;  /* 0xff800000bebe7808 */ /* 0x000fe40001000000 */
[----:B------:R-:W-:Y:S02]  /*19b20*/  FMNMX.FTZ R204, R187, R204, !PT ;  /* 0x000000ccbbcc7209 */ /* 0x000fe40007810000 */
[----:B------:R-:W-:Y:S01]  /*19b30*/  ISETP.GT.AND P2, PT, R124, 0x18, PT ;  /* 0x000000187c00780c */ /* 0x000fe20003f44270 */
[----:B------:R-:W1:Y:S01]  /*19b40*/  MUFU.TANH R104, R104 ;  /* 0x0000006800687308 */ /* 0x000e620000002400 */
[----:B------:R-:W-:Y:S02]  /*19b50*/  FSEL R191, R191, -INF , P3 ;  /* 0xff800000bfbf7808 */ /* 0x000fe40001800000 */
[----:B------:R-:W-:Y:S02]  /*19b60*/  FMNMX.FTZ R204, R190, R204, !PT ;  /* 0x000000ccbecc7209 */ /* 0x000fe40007810000 */
[----:B------:R-:W-:-:S02]  /*19b70*/  ISETP.GT.AND P3, PT, R124, 0x19, PT ;  /* 0x000000197c00780c */ /* 0x000fc40003f64270 */
[----:B0-----:R-:W-:Y:S01]  /*19b80*/  FSEL R194, R194, -INF , P2 ;  /* 0xff800000c2c27808 */ /* 0x001fe20001000000 */
[----:B------:R-:W0:Y:S01]  /*19b90*/  MUFU.TANH R105, R105 ;  /* 0x0000006900697308 */ /* 0x000e220000002400 */
        /* <DEDUP_REMOVED lines=103> */
[----:B--2---:R-:W-:Y:S01]  /*1a210*/  FSEL R198, R198, -INF , P2 ;  /* 0xff800000c6c67808 */ /* 0x004fe20001000000 */
[----:B------:R-:W-:Y:S01]  /*1a220*/  MUFU.TANH R182, R182 ;  /* 0x000000b600b67308 */ /* 0x000fe20000002400 */
[----:B------:R-:W-:Y:S02]  /*1a230*/  FMNMX.FTZ R204, R121, R204, !PT ;  /* 0x000000cc79cc7209 */ /* 0x000fe40007810000 */
[C---:B------:R-:W-:Y:S02]  /*1a240*/  ISETP.GT.AND P2, PT, R124.reuse, 0x90, PT ;  /* 0x000000907c00780c */ /* 0x040fe40003f44270 */
[----:B---3--:R-:W-:Y:S02]  /*1a250*/  FSEL R125, R125, -INF , P3 ;  /* 0xff8000007d7d7808 */ /* 0x008fe40001800000 */
[----:B------:R-:W-:Y:S01]  /*1a260*/  ISETP.GT.AND P3, PT, R124, 0x91, PT ;  /* 0x000000917c00780c */ /* 0x000fe20003f64270 */
[----:B------:R-:W-:Y:S01]  /*1a270*/  MUFU.TANH R183, R183 ;  /* 0x000000b700b77308 */ /* 0x000fe20000002400 */
[----:B------:R-:W-:-:S02]  /*1a280*/  FMNMX.FTZ R205, R198, R204, !PT ;  /* 0x000000ccc6cd7209 */ /* 0x000fc40007810000 */
[----:B----4-:R-:W-:Y:S02]  /*1a290*/  FSEL R204, R14, -INF , P2 ;  /* 0xff8000000ecc7808 */ /* 0x010fe40001000000 */
[C---:B------:R-:W-:Y:S02]  /*1a2a0*/  ISETP.GT.AND P2, PT, R124.reuse, 0x98, PT ;  /* 0x000000987c00780c */ /* 0x040fe40003f44270 */
[----:B------:R-:W-:Y:S01]  /*1a2b0*/  FSEL R129, R129, -INF , P3 ;  /* 0xff80000081817808 */ /* 0x000fe20001800000 */
[----:B------:R2:W3:Y:S01]  /*1a2c0*/  MUFU.TANH R14, R88 ;  /* 0x00000058000e7308 */ /* 0x0004e20000002400 */
[----:B------:R-:W-:Y:S02]  /*1a2d0*/  ISETP.GT.AND P3, PT, R124, 0x99, PT ;  /* 0x000000997c00780c */ /* 0x000fe40003f64270 */
[----:B------:R-:W-:Y:S02]  /*1a2e0*/  FSEL R132, R132, -INF , P2 ;  /* 0xff80000084847808 */ /* 0x000fe40001000000 */
[----:B------:R-:W-:-:S02]  /*1a2f0*/  ISETP.GT.AND P2, PT, R124, 0xa0, PT ;  /* 0x000000a07c00780c */ /* 0x000fc40003f44270 */
[----:B-1----:R-:W-:Y:S01]  /*1a300*/  FSEL R133, R133, -INF , P3 ;  /* 0xff80000085857808 */ /* 0x002fe20001800000 */
[----:B------:R-:W-:Y:S01]  /*1a310*/  MUFU.TANH R154, R154 ;  /* 0x0000009a009a7308 */ /* 0x000fe20000002400 */
[----:B------:R-:W-:Y:S01]  /*1a320*/  ISETP.GT.AND P3, PT, R124, 0xa1, PT ;  /* 0x000000a17c00780c */ /* 0x000fe20003f64270 */
[----:B--2---:R-:W-:Y:S01]  /*1a330*/  FMUL.FTZ R88, R2, R89 ;  /* 0x0000005902587220 */ /* 0x004fe20000410000 */
[----:B------:R-:W-:Y:S01]  /*1a340*/  FSEL R104, R104, -INF , P2 ;  /* 0xff80000068687808 */ /* 0x000fe20001000000 */
[----:B------:R-:W-:Y:S01]  /*1a350*/  FMUL.FTZ R89, R2, R92 ;  /* 0x0000005c02597220 */ /* 0x000fe20000410000 */
[----:B------:R-:W-:Y:S01]  /*1a360*/  ISETP.GT.AND P2, PT, R124, 0xa8, PT ;  /* 0x000000a87c00780c */ /* 0x000fe20003f44270 */
[----:B------:R-:W-:Y:S01]  /*1a370*/  FMUL.FTZ R92, R2, R93 ;  /* 0x0000005d025c7220 */ /* 0x000fe20000410000 */
[----:B0-----:R-:W-:Y:S01]  /*1a380*/  FSEL R105, R105, -INF , P3 ;  /* 0xff80000069697808 */ /* 0x001fe20001800000 */
[----:B------:R-:W-:Y:S01]  /*1a390*/  MUFU.TANH R88, R88 ;  /* 0x0000005800587308 */ /* 0x000fe20000002400 */
[----:B------:R-:W-:Y:S01]  /*1a3a0*/  ISETP.GT.AND P3, PT, R124, 0xa9, PT ;  /* 0x000000a97c00780c */ /* 0x000fe20003f64270 */
[----:B------:R-:W-:Y:S01]  /*1a3b0*/  FMUL.FTZ R93, R2, R96 ;  /* 0x00000060025d7220 */ /* 0x000fe20000410000 */
[----:B------:R-:W-:Y:S01]  /*1a3c0*/  FSEL R108, R108, -INF , P2 ;  /* 0xff8000006c6c7808 */ /* 0x000fe20001000000 */
[----:B------:R-:W-:Y:S01]  /*1a3d0*/  FMUL.FTZ R96, R2, R97 ;  /* 0x0000006102607220 */ /* 0x000fe20000410000 */
[----:B------:R-:W-:-:S02]  /*1a3e0*/  ISETP.GT.AND P2, PT, R124, 0xb0, PT ;  /* 0x000000b07c00780c */ /* 0x000fc40003f44270 */
[----:B------:R-:W-:Y:S01]  /*1a3f0*/  FSEL R109, R109, -INF , P3 ;  /* 0xff8000006d6d7808 */ /* 0x000fe20001800000 */
[----:B------:R-:W-:Y:S01]  /*1a400*/  MUFU.TANH R92, R92 ;  /* 0x0000005c005c7308 */ /* 0x000fe20000002400 */
[----:B------:R-:W-:Y:S02]  /*1a410*/  ISETP.GT.AND P3, PT, R124, 0xb1, PT ;  /* 0x000000b17c00780c */ /* 0x000fe40003f64270 */
[----:B------:R-:W-:Y:S02]  /*1a420*/  FSEL R112, R112, -INF , P2 ;  /* 0xff80000070707808 */ /* 0x000fe40001000000 */
[C---:B------:R-:W-:Y:S02]  /*1a430*/  ISETP.GT.AND P2, PT, R124.reuse, 0xb8, PT ;  /* 0x000000b87c00780c */ /* 0x040fe40003f44270 */
[----:B------:R-:W-:Y:S01]  /*1a440*/  FSEL R113, R113, -INF , P3 ;  /* 0xff80000071717808 */ /* 0x000fe20001800000 */
[----:B------:R-:W0:Y:S01]  /*1a450*/  MUFU.TANH R89, R89 ;  /* 0x0000005900597308 */ /* 0x000e220000002400 */
[----:B------:R-:W-:-:S02]  /*1a460*/  ISETP.GT.AND P3, PT, R124, 0xb9, PT ;  /* 0x000000b97c00780c */ /* 0x000fc40003f64270 */
[----:B------:R-:W-:Y:S02]  /*1a470*/  FSEL R116, R116, -INF , P2 ;  /* 0xff80000074747808 */ /* 0x000fe40001000000 */
[C---:B------:R-:W-:Y:S02]  /*1a480*/  ISETP.GT.AND P2, PT, R124.reuse, 0xc0, PT ;  /* 0x000000c07c00780c */ /* 0x040fe40003f44270 */
[----:B------:R-:W-:Y:S01]  /*1a490*/  FSEL R117, R117, -INF , P3 ;  /* 0xff80000075757808 */ /* 0x000fe20001800000 */
[----:B------:R-:W1:Y:S01]  /*1a4a0*/  MUFU.TANH R96, R96 ;  /* 0x0000006000607308 */ /* 0x000e620000002400 */
[----:B------:R-:W-:Y:S02]  /*1a4b0*/  ISETP.GT.AND P3, PT, R124, 0xc1, PT ;  /* 0x000000c17c00780c */ /* 0x000fe40003f64270 */
[----:B---3--:R-:W-:Y:S02]  /*1a4c0*/  FSEL R97, R14, -INF , P2 ;  /* 0xff8000000e617808 */ /* 0x008fe40001000000 */
[----:B------:R-:W-:-:S02]  /*1a4d0*/  ISETP.GT.AND P2, PT, R124, 0xc8, PT ;  /* 0x000000c87c00780c */ /* 0x000fc40003f44270 */
[----:B------:R-:W-:Y:S01]  /*1a4e0*/  ISETP.GT.AND P4, PT, R13, 0x1, PT ;  /* 0x000000010d00780c */ /* 0x000fe20003f84270 */
[----:B------:R2:W-:Y:S01]  /*1a4f0*/  MUFU.TANH R14, R100 ;  /* 0x00000064000e7308 */ /* 0x0005e20000002400 */
[----:B0-----:R-:W-:Y:S02]  /*1a500*/  FSEL R89, R89, -INF , P2 ;  /* 0xff80000059597808 */ /* 0x001fe40001000000 */
[----:B------:R-:W-:Y:S02]  /*1a510*/  ISETP.GT.AND P2, PT, R124, 0xd0, PT ;  /* 0x000000d07c00780c */ /* 0x000fe40003f44270 */
[----:B------:R-:W-:Y:S02]  /*1a520*/  FSEL R185, R185, -INF , P4 ;  /* 0xff800000b9b97808 */ /* 0x000fe40002000000 */
[----:B------:R-:W-:Y:S01]  /*1a530*/  ISETP.GT.AND P4, PT, R13, 0x9, PT ;  /* 0x000000090d00780c */ /* 0x000fe20003f84270 */
[----:B------:R-:W0:Y:S01]  /*1a540*/  MUFU.TANH R93, R93 ;  /* 0x0000005d005d7308 */ /* 0x000e220000002400 */
[----:B--2---:R-:W-:Y:S01]  /*1a550*/  FSEL R100, R88, -INF , P3 ;  /* 0xff80000058647808 */ /* 0x004fe20001800000 */
[----:B------:R-:W-:Y:S01]  /*1a560*/  FMUL.FTZ R88, R2, R101 ;  /* 0x0000006502587220 */ /* 0x000fe20000410000 */
[----:B------:R-:W-:Y:S01]  /*1a570*/  ISETP.GT.AND P3, PT, R124, 0xc9, PT ;  /* 0x000000c97c00780c */ /* 0x000fe20003f64270 */
[----:B------:R-:W-:Y:S01]  /*1a580*/  FMUL.FTZ R101, R2, R110 ;  /* 0x0000006e02657220 */ /* 0x000fe20000410000 */
[----:B------:R-:W-:-:S02]  /*1a590*/  FSEL R189, R189, -INF , P4 ;  /* 0xff800000bdbd7808 */ /* 0x000fc40002000000 */
[----:B------:R-:W-:Y:S01]  /*1a5a0*/  FSEL R92, R92, -INF , P3 ;  /* 0xff8000005c5c7808 */ /* 0x000fe20001800000 */
[----:B------:R-:W2:Y:S01]  /*1a5b0*/  MUFU.TANH R88, R88 ;  /* 0x0000005800587308 */ /* 0x000ea20000002400 */
[----:B------:R-:W-:Y:S02]  /*1a5c0*/  ISETP.GT.AND P3, PT, R124, 0xd1, PT ;  /* 0x000000d17c00780c */ /* 0x000fe40003f64270 */
[----:B------:R-:W-:Y:S02]  /*1a5d0*/  ISETP.GT.AND P4, PT, R13, 0x11, PT ;  /* 0x000000110d00780c */ /* 0x000fe40003f84270 */
[----:B-1----:R-:W-:Y:S02]  /*1a5e0*/  FSEL R96, R96, -INF , P3 ;  /* 0xff80000060607808 */ /* 0x002fe40001800000 */
[----:B------:R-:W-:Y:S01]  /*1a5f0*/  ISETP.GT.AND P3, PT, R124, 0xd9, PT ;  /* 0x000000d97c00780c */ /* 0x000fe20003f64270 */
[----:B------:R-:W1:Y:S01]  /*1a600*/  MUFU.TANH R155, R155 ;  /* 0x0000009b009b7308 */ /* 0x000e620000002400 */
[----:B0-----:R-:W-:-:S02]  /*1a610*/  FSEL R93, R93, -INF , P2 ;  /* 0xff8000005d5d7808 */ /* 0x001fc40001000000 */
[----:B------:R-:W-:Y:S02]  /*1a620*/  ISETP.GT.AND P2, PT, R124, 0xd8, PT ;  /* 0x000000d87c00780c */ /* 0x000fe40003f44270 */
[----:B------:R-:W-:Y:S02]  /*1a630*/  FSEL R193, R193, -INF , P4 ;  /* 0xff800000c1c17808 */ /* 0x000fe40002000000 */
[C---:B------:R-:W-:Y:S01]  /*1a640*/  ISETP.GT.AND P4, PT, R13.reuse, 0x19, PT ;  /* 0x000000190d00780c */ /* 0x040fe20003f84270 */
[----:B------:R-:W0:Y:S01]  /*1a650*/  MUFU.TANH R158, R158 ;  /* 0x0000009e009e7308 */ /* 0x000e220000002400 */
[----:B--2---:R-:W-:Y:S02]  /*1a660*/  FSEL R124, R88, -INF , P3 ;  /* 0xff800000587c7808 */ /* 0x004fe40001800000 */
[----:B------:R-:W-:Y:S02]  /*1a670*/  ISETP.GT.AND P3, PT, R13, RZ, PT ;  /* 0x000000ff0d00720c */ /* 0x000fe40003f64270 */
[----:B------:R-:W-:-:S02]  /*1a680*/  FMNMX.FTZ R205, R125, R205, !PT ;  /* 0x000000cd7dcd7209 */ /* 0x000fc40007810000 */
[----:B------:R-:W-:Y:S01]  /*1a690*/  FSEL R184, R184, -INF , P3 ;  /* 0xff800000b8b87808 */ /* 0x000fe20001800000 */
[----:B------:R-:W2:Y:S01]  /*1a6a0*/  MUFU.TANH R159, R159 ;  /* 0x0000009f009f7308 */ /* 0x000ea20000002400 */
[----:B------:R-:W-:Y:S02]  /*1a6b0*/  ISETP.GT.AND P3, PT, R13, 0x8, PT ;  /* 0x000000080d00780c */ /* 0x000fe40003f64270 */
[----:B------:R-:W-:Y:S02]  /*1a6c0*/  FMNMX.FTZ R199, R184, R0, !PT ;  /* 0x00000000b8c77209 */ /* 0x000fe40007810000 */
[----:B------:R-:W-:Y:S02]  /*1a6d0*/  FSEL R188, R188, -INF , P3 ;  /* 0xff800000bcbc7808 */ /* 0x000fe40001800000 */
[----:B------:R-:W-:Y:S01]  /*1a6e0*/  FMNMX.FTZ R199, R185, R199, !PT ;  /* 0x000000c7b9c77209 */ /* 0x000fe20007810000 */
[----:B------:R-:W3:Y:S01]  /*1a6f0*/  MUFU.TANH R162, R162 ;  /* 0x000000a200a27308 */ /* 0x000ee20000002400 */
[----:B------:R-:W-:-:S02]  /*1a700*/  ISETP.GT.AND P3, PT, R13, 0x10, PT ;  /* 0x000000100d00780c */ /* 0x000fc40003f64270 */
[----:B------:R-:W-:Y:S02]  /*1a710*/  FMNMX.FTZ R199, R188, R199, !PT ;  /* 0x000000c7bcc77209 */ /* 0x000fe40007810000 */
[----:B------:R-:W-:Y:S02]  /*1a720*/  FSEL R192, R192, -INF , P3 ;  /* 0xff800000c0c07808 */ /* 0x000fe40001800000 */
[----:B------:R-:W-:Y:S01]  /*1a730*/  FMNMX.FTZ R199, R189, R199, !PT ;  /* 0x000000c7bdc77209 */ /* 0x000fe20007810000 */
[----:B------:R-:W4:Y:S01]  /*1a740*/  MUFU.TANH R163, R163 ;  /* 0x000000a300a37308 */ /* 0x000f220000002400 */
[----:B------:R-:W-:Y:S02]  /*1a750*/  ISETP.GT.AND P3, PT, R13, 0x18, PT ;  /* 0x000000180d00780c */ /* 0x000fe40003f64270 */
[----:B------:R-:W-:Y:S02]  /*1a760*/  FMNMX.FTZ R199, R192, R199, !PT ;  /* 0x000000c7c0c77209 */ /* 0x000fe40007810000 */
[----:B------:R-:W-:-:S02]  /*1a770*/  FSEL R196, R196, -INF , P3 ;  /* 0xff800000c4c47808 */ /* 0x000fc40001800000 */
[----:B------:R-:W-:Y:S01]  /*1a780*/  FMNMX.FTZ R199, R193, R199, !PT ;  /* 0x000000c7c1c77209 */ /* 0x000fe20007810000 */
[----:B------:R-:W4:Y:S01]  /*1a790*/  MUFU.TANH R166, R166 ;  /* 0x000000a600a67308 */ /* 0x000f220000002400 */
[----:B------:R-:W-:Y:S02]  /*1a7a0*/  ISETP.GT.AND P3, PT, R13, 0x20, PT ;  /* 0x000000200d00780c */ /* 0x000fe40003f64270 */
[----:B------:R-:W-:Y:S02]  /*1a7b0*/  FSEL R197, R197, -INF , P4 ;  /* 0xff800000c5c57808 */ /* 0x000fe40002000000 */
[----:B------:R-:W-:Y:S02]  /*1a7c0*/  FMNMX.FTZ R199, R196, R199, !PT ;  /* 0x000000c7c4c77209 */ /* 0x000fe40007810000 */
[----:B------:R-:W-:Y:S01]  /*1a7d0*/  FMNMX.FTZ R205, R204, R205, !PT ;  /* 0x000000cdcccd7209 */ /* 0x000fe20007810000 */
[----:B------:R-:W4:Y:S01]  /*1a7e0*/  MUFU.TANH R167, R167 ;  /* 0x000000a700a77308 */ /* 0x000f220000002400 */
[----:B------:R-:W-:-:S02]  /*1a7f0*/  ISETP.GT.AND P4, PT, R13, 0x21, PT ;  /* 0x000000210d00780c */ /* 0x000fc40003f84270 */
[----:B------:R-:W-:Y:S02]  /*1a800*/  FSEL R170, R170, -INF , P3 ;  /* 0xff800000aaaa7808 */ /* 0x000fe40001800000 */
[----:B------:R-:W-:Y:S02]  /*1a810*/  FMNMX.FTZ R199, R197, R199, !PT ;  /* 0x000000c7c5c77209 */ /* 0x000fe40007810000 */
[----:B------:R-:W-:Y:S01]  /*1a820*/  FMNMX.FTZ R205, R129, R205, !PT ;  /* 0x000000cd81cd7209 */ /* 0x000fe20007810000 */
[----:B------:R-:W4:Y:S01]  /*1a830*/  MUFU.TANH R138, R138 ;  /* 0x0000008a008a7308 */ /* 0x000f220000002400 */
[----:B------:R-:W-:Y:S02]  /*1a840*/  ISETP.GT.AND P3, PT, R13, 0x28, PT ;  /* 0x000000280d00780c */ /* 0x000fe40003f64270 */
[----:B------:R-:W-:Y:S02]  /*1a850*/  FSEL R171, R171, -INF , P4 ;  /* 0xff800000abab7808 */ /* 0x000fe40002000000 */
[----:B------:R-:W-:-:S02]  /*1a860*/  FMNMX.FTZ R199, R170, R199, !PT ;  /* 0x000000c7aac77209 */ /* 0x000fc40007810000 */
        /* <DEDUP_REMOVED lines=38> */
[----:B-1----:R-:W-:Y:S02]  /*1aad0*/  FSEL R155, R155, -INF , P4 ;  /* 0xff8000009b9b7808 */ /* 0x002fe40002000000 */
[----:B------:R-:W-:Y:S02]  /*1aae0*/  FMNMX.FTZ R199, R154, R199, !PT ;  /* 0x000000c79ac77209 */ /* 0x000fe40007810000 */
[----:B------:R-:W-:Y:S01]  /*1aaf0*/  FMNMX.FTZ R205, R116, R205, !PT ;  /* 0x000000cd74cd7209 */ /* 0x000fe20007810000 */
[----:B------:R-:W1:Y:S01]  /*1ab00*/  MUFU.TANH R123, R123 ;  /* 0x0000007b007b7308 */ /* 0x000e620000002400 */
[----:B------:R-:W-:Y:S02]  /*1ab10*/  ISETP.GT.AND P4, PT, R13, 0x49, PT ;  /* 0x000000490d00780c */ /* 0x000fe40003f84270 */
[----:B0-----:R-:W-:Y:S02]  /*1ab20*/  FSEL R158, R158, -INF , P3 ;  /* 0xff8000009e9e7808 */ /* 0x001fe40001800000 */
[----:B------:R-:W-:-:S02]  /*1ab30*/  FMNMX.FTZ R199, R155, R199, !PT ;  /* 0x000000c79bc77209 */ /* 0x000fc40007810000 */
[----:B------:R-:W-:Y:S01]  /*1ab40*/  FMNMX.FTZ R205, R117, R205, !PT ;  /* 0x000000cd75cd7209 */ /* 0x000fe20007810000 */
[----:B------:R-:W0:Y:S01]  /*1ab50*/  MUFU.TANH R126, R126 ;  /* 0x0000007e007e7308 */ /* 0x000e220000002400 */
[----:B------:R-:W-:Y:S02]  /*1ab60*/  ISETP.GT.AND P3, PT, R13, 0x50, PT ;  /* 0x000000500d00780c */ /* 0x000fe40003f64270 */
[----:B--2---:R-:W-:Y:S02]  /*1ab70*/  FSEL R159, R159, -INF , P4 ;  /* 0xff8000009f9f7808 */ /* 0x004fe40002000000 */
[----:B------:R-:W-:Y:S02]  /*1ab80*/  FMNMX.FTZ R199, R158, R199, !PT ;  /* 0x000000c79ec77209 */ /* 0x000fe40007810000 */
[----:B------:R-:W-:Y:S01]  /*1ab90*/  FMNMX.FTZ R205, R97, R205, !PT ;  /* 0x000000cd61cd7209 */ /* 0x000fe20007810000 */
[----:B------:R-:W2:Y:S01]  /*1aba0*/  MUFU.TANH R127, R127 ;  /* 0x0000007f007f7308 */ /* 0x000ea20000002400 */
[----:B------:R-:W-:-:S02]  /*1abb0*/  ISETP.GT.AND P4, PT, R13, 0x51, PT ;  /* 0x000000510d00780c */ /* 0x000fc40003f84270 */
[----:B---3--:R-:W-:Y:S02]  /*1abc0*/  FSEL R162, R162, -INF , P3 ;  /* 0xff800000a2a27808 */ /* 0x008fe40001800000 */
[----:B------:R-:W-:Y:S02]  /*1abd0*/  FMNMX.FTZ R199, R159, R199, !PT ;  /* 0x000000c79fc77209 */ /* 0x000fe40007810000 */
[----:B------:R-:W-:Y:S01]  /*1abe0*/  FMNMX.FTZ R205, R100, R205, !PT ;  /* 0x000000cd64cd7209 */ /* 0x000fe20007810000 */
[----:B------:R-:W3:Y:S01]  /*1abf0*/  MUFU.TANH R130, R130 ;  /* 0x0000008200827308 */ /* 0x000ee20000002400 */
[----:B------:R-:W-:Y:S02]  /*1ac00*/  ISETP.GT.AND P3, PT, R13, 0x58, PT ;  /* 0x000000580d00780c */ /* 0x000fe40003f64270 */
[----:B----4-:R-:W-:Y:S02]  /*1ac10*/  FSEL R163, R163, -INF , P4 ;  /* 0xff800000a3a37808 */ /* 0x010fe40002000000 */
        /* <DEDUP_REMOVED lines=16> */
[----:B------:R-:W-:Y:S01]  /*1ad20*/  FSEL R110, R14, -INF , P2 ;  /* 0xff8000000e6e7808 */ /* 0x000fe20001000000 */
[----:B------:R-:W4:Y:S01]  /*1ad30*/  MUFU.TANH R106, R106 ;  /* 0x0000006a006a7308 */ /* 0x000f220000002400 */
[----:B------:R-:W-:Y:S02]  /*1ad40*/  FMNMX.FTZ R205, R96, R205, !PT ;  /* 0x000000cd60cd7209 */ /* 0x000fe40007810000 */
[----:B------:R-:W-:Y:S02]  /*1ad50*/  ISETP.GT.AND P3, PT, R13, 0x68, PT ;  /* 0x000000680d00780c */ /* 0x000fe40003f64270 */
[----:B------:R-:W-:Y:S02]  /*1ad60*/  FSEL R139, R139, -INF , P4 ;  /* 0xff8000008b8b7808 */ /* 0x000fe40002000000 */
[----:B------:R-:W-:Y:S01]  /*1ad70*/  FMNMX.FTZ R199, R138, R199, !PT ;  /* 0x000000c78ac77209 */ /* 0x000fe20007810000 */
[----:B------:R-:W4:Y:S01]  /*1ad80*/  MUFU.TANH R107, R107 ;  /* 0x0000006b006b7308 */ /* 0x000f220000002400 */
[----:B------:R-:W-:-:S02]  /*1ad90*/  FMNMX.FTZ R14, R110, R205, !PT ;  /* 0x000000cd6e0e7209 */ /* 0x000fc40007810000 */
[----:B------:R-:W-:Y:S02]  /*1ada0*/  ISETP.GT.AND P4, PT, R13, 0x69, PT ;  /* 0x000000690d00780c */ /* 0x000fe40003f84270 */
[----:B------:R-:W-:Y:S02]  /*1adb0*/  FSEL R142, R142, -INF , P3 ;  /* 0xff8000008e8e7808 */ /* 0x000fe40001800000 */
[----:B------:R-:W-:Y:S01]  /*1adc0*/  FMNMX.FTZ R199, R139, R199, !PT ;  /* 0x000000c78bc77209 */ /* 0x000fe20007810000 */
[----:B------:R-:W4:Y:S01]  /*1add0*/  MUFU.TANH R101, R101 ;  /* 0x0000006500657308 */ /* 0x000f220000002400 */
[----:B------:R-:W-:Y:S02]  /*1ade0*/  FMNMX.FTZ R14, R124, R14, !PT ;  /* 0x0000000e7c0e7209 */ /* 0x000fe40007810000 */
[----:B------:R-:W-:Y:S02]  /*1adf0*/  ISETP.GT.AND P3, PT, R13, 0x70, PT ;  /* 0x000000700d00780c */ /* 0x000fe40003f64270 */
[----:B------:R-:W-:Y:S01]  /*1ae00*/  FSEL R143, R143, -INF , P4 ;  /* 0xff8000008f8f7808 */ /* 0x000fe20002000000 */
[----:B------:R-:W0:Y:S01]  /*1ae10*/  SHFL.BFLY PT, R88, R14, 0x2, 0x1f ;  /* 0x0c401f000e587f89 */ /* 0x000e2200000e0000 */
[----:B------:R-:W-:Y:S01]  /*1ae20*/  FMNMX.FTZ R199, R142, R199, !PT ;  /* 0x000000c78ec77209 */ /* 0x000fe20007810000 */
[----:B------:R-:W4:Y:S01]  /*1ae30*/  MUFU.TANH R111, R111 ;  /* 0x0000006f006f7308 */ /* 0x000f220000002400 */
[----:B------:R-:W-:-:S02]  /*1ae40*/  ISETP.GT.AND P4, PT, R13, 0x71, PT ;  /* 0x000000710d00780c */ /* 0x000fc40003f84270 */
[----:B------:R-:W-:Y:S02]  /*1ae50*/  FSEL R146, R146, -INF , P3 ;  /* 0xff80000092927808 */ /* 0x000fe40001800000 */
[----:B------:R-:W-:Y:S02]  /*1ae60*/  FMNMX.FTZ R199, R143, R199, !PT ;  /* 0x000000c78fc77209 */ /* 0x000fe40007810000 */
[----:B------:R-:W-:Y:S01]  /*1ae70*/  ISETP.GT.AND P3, PT, R13, 0x78, PT ;  /* 0x000000780d00780c */ /* 0x000fe20003f64270 */
[----:B------:R-:W4:Y:S01]  /*1ae80*/  MUFU.TANH R114, R114 ;  /* 0x0000007200727308 */ /* 0x000f220000002400 */
[----:B------:R-:W-:Y:S02]  /*1ae90*/  FSEL R147, R147, -INF , P4 ;  /* 0xff80000093937808 */ /* 0x000fe40002000000 */
        /* <DEDUP_REMOVED lines=10> */
[----:B------:R-:W-:Y:S02]  /*1af40*/  FSEL R122, R122, -INF , P3 ;  /* 0xff8000007a7a7808 */ /* 0x000fe40001800000 */
[----:B------:R-:W-:Y:S02]  /*1af50*/  FMNMX.FTZ R199, R151, R199, !PT ;  /* 0x000000c797c77209 */ /* 0x000fe40007810000 */
[----:B------:R-:W-:Y:S01]  /*1af60*/  ISETP.GT.AND P3, PT, R13, 0x88, PT ;  /* 0x000000880d00780c */ /* 0x000fe20003f64270 */
[----:B------:R-:W4:Y:S01]  /*1af70*/  MUFU.TANH R119, R119 ;  /* 0x0000007700777308 */ /* 0x000f220000002400 */
[----:B-1----:R-:W-:Y:S02]  /*1af80*/  FSEL R123, R123, -INF , P4 ;  /* 0xff8000007b7b7808 */ /* 0x002fe40002000000 */
[----:B------:R-:W-:Y:S02]  /*1af90*/  FMNMX.FTZ R199, R122, R199, !PT ;  /* 0x000000c77ac77209 */ /* 0x000fe40007810000 */
[----:B0-----:R-:W-:-:S02]  /*1afa0*/  FMNMX.FTZ R14, R14, R88, !PT ;  /* 0x000000580e0e7209 */ /* 0x001fc40007810000 */
[----:B------:R-:W-:Y:S01]  /*1afb0*/  ISETP.GT.AND P4, PT, R13, 0x89, PT ;  /* 0x000000890d00780c */ /* 0x000fe20003f84270 */
[----:B------:R-:W0:Y:S01]  /*1afc0*/  MUFU.TANH R90, R90 ;  /* 0x0000005a005a7308 */ /* 0x000e220000002400 */
[----:B------:R-:W-:Y:S01]  /*1afd0*/  FSEL R126, R126, -INF , P3 ;  /* 0xff8000007e7e7808 */ /* 0x000fe20001800000 */
[----:B------:R-:W1:Y:S01]  /*1afe0*/  SHFL.BFLY PT, R88, R14, 0x1, 0x1f ;  /* 0x0c201f000e587f89 */ /* 0x000e6200000e0000 */
[----:B------:R-:W-:Y:S02]  /*1aff0*/  FMNMX.FTZ R199, R123, R199, !PT ;  /* 0x000000c77bc77209 */ /* 0x000fe40007810000 */
[----:B------:R-:W-:Y:S02]  /*1b000*/  ISETP.GT.AND P3, PT, R13, 0x90, PT ;  /* 0x000000900d00780c */ /* 0x000fe40003f64270 */
[----:B--2---:R-:W-:Y:S01]  /*1b010*/  FSEL R127, R127, -INF , P4 ;  /* 0xff8000007f7f7808 */ /* 0x004fe20002000000 */
[----:B------:R-:W2:Y:S01]  /*1b020*/  MUFU.TANH R91, R91 ;  /* 0x0000005b005b7308 */ /* 0x000ea20000002400 */
[----:B------:R-:W-:-:S02]  /*1b030*/  FMNMX.FTZ R199, R126, R199, !PT ;  /* 0x000000c77ec77209 */ /* 0x000fc40007810000 */
[----:B------:R-:W-:Y:S02]  /*1b040*/  ISETP.GT.AND P4, PT, R13, 0x91, PT ;  /* 0x000000910d00780c */ /* 0x000fe40003f84270 */
[----:B---3--:R-:W-:Y:S02]  /*1b050*/  FSEL R130, R130, -INF , P3 ;  /* 0xff80000082827808 */ /* 0x008fe40001800000 */
[----:B------:R-:W-:Y:S01]  /*1b060*/  FMNMX.FTZ R199, R127, R199, !PT ;  /* 0x000000c77fc77209 */ /* 0x000fe20007810000 */
[----:B------:R-:W3:Y:S01]  /*1b070*/  MUFU.TANH R94, R94 ;  /* 0x0000005e005e7308 */ /* 0x000ee20000002400 */
[----:B------:R-:W-:Y:S02]  /*1b080*/  ISETP.GT.AND P3, PT, R13, 0x98, PT ;  /* 0x000000980d00780c */ /* 0x000fe40003f64270 */
[----:B----4-:R-:W-:Y:S02]  /*1b090*/  FSEL R131, R131, -INF , P4 ;  /* 0xff80000083837808 */ /* 0x010fe40002000000 */
[----:B------:R-:W-:-:S02]  /*1b0a0*/  FMNMX.FTZ R199, R130, R199, !PT ;  /* 0x000000c782c77209 */ /* 0x000fc40007810000 */
[----:B------:R-:W-:Y:S01]  /*1b0b0*/  ISETP.GT.AND P4, PT, R13, 0x99, PT ;  /* 0x000000990d00780c */ /* 0x000fe20003f84270 */
[----:B------:R-:W4:Y:S01]  /*1b0c0*/  MUFU.TANH R95, R95 ;  /* 0x0000005f005f7308 */ /* 0x000f220000002400 */
[----:B------:R-:W-:Y:S02]  /*1b0d0*/  FSEL R134, R134, -INF , P3 ;  /* 0xff80000086867808 */ /* 0x000fe40001800000 */
        /* <DEDUP_REMOVED lines=8> */
[----:B------:R-:W-:Y:S01]  /*1b160*/  MUFU.TANH R99, R99 ;  /* 0x0000006300637308 */ /* 0x000fe20000002400 */
[----:B-1----:R-:W-:Y:S02]  /*1b170*/  FMNMX.FTZ R14, R14, R88, !PT ;  /* 0x000000580e0e7209 */ /* 0x002fe40007810000 */
[----:B------:R-:W-:Y:S02]  /*1b180*/  MOV R88, UR4 ;  /* 0x0000000400587c02 */ /* 0x000fe40008000f00 */
[----:B------:R-:W-:-:S02]  /*1b190*/  ISETP.GT.AND P3, PT, R13, 0xa8, PT ;  /* 0x000000a80d00780c */ /* 0x000fc40003f64270 */
[----:B------:R-:W-:Y:S01]  /*1b1a0*/  FSEL R107, R107, -INF , P4 ;  /* 0xff8000006b6b7808 */ /* 0x000fe20002000000 */
[----:B------:R-:W-:-:S01]  /*1b1b0*/  FFMA.FTZ R205, R14, R88, -8 ;  /* 0xc10000000ecd7423 */ /* 0x000fc20000010058 */
[----:B------:R-:W-:Y:S01]  /*1b1c0*/  FMNMX.FTZ R199, R106, R199, !PT ;  /* 0x000000c76ac77209 */ /* 0x000fe20007810000 */
[----:B------:R-:W1:Y:S01]  /*1b1d0*/  MUFU.TANH R102, R102 ;  /* 0x0000006600667308 */ /* 0x000e620000002400 */
[----:B------:R-:W-:Y:S02]  /*1b1e0*/  ISETP.GT.AND P4, PT, R13, 0xa9, PT ;  /* 0x000000a90d00780c */ /* 0x000fe40003f84270 */
[----:B------:R-:W-:Y:S02]  /*1b1f0*/  FSEL R101, R101, -INF , P3 ;  /* 0xff80000065657808 */ /* 0x000fe40001800000 */
[----:B------:R-:W-:Y:S02]  /*1b200*/  FMNMX.FTZ R199, R107, R199, !PT ;  /* 0x000000c76bc77209 */ /* 0x000fe40007810000 */
[----:B------:R-:W-:-:S02]  /*1b210*/  FSETP.NEU.FTZ.AND P2, PT, R14, -INF , PT ;  /* 0xff8000000e00780b */ /* 0x000fc40003f5d000 */
[----:B------:R-:W-:Y:S02]  /*1b220*/  ISETP.GT.AND P3, PT, R13, 0xb0, PT ;  /* 0x000000b00d00780c */ /* 0x000fe40003f64270 */
[----:B------:R-:W-:Y:S02]  /*1b230*/  FSEL R111, R111, -INF , P4 ;  /* 0xff8000006f6f7808 */ /* 0x000fe40002000000 */
[----:B------:R-:W-:Y:S02]  /*1b240*/  FMNMX.FTZ R199, R101, R199, !PT ;  /* 0x000000c765c77209 */ /* 0x000fe40007810000 */
[----:B------:R-:W-:Y:S02]  /*1b250*/  FSEL R103, R205, RZ, P2 ;  /* 0x000000ffcd677208 */ /* 0x000fe40001000000 */
[----:B------:R0:W1:Y:S01]  /*1b260*/  MUFU.TANH R205, R206 ;  /* 0x000000ce00cd7308 */ /* 0x0000620000002400 */
[----:B------:R-:W-:Y:S02]  /*1b270*/  ISETP.GT.AND P4, PT, R13, 0xb1, PT ;  /* 0x000000b10d00780c */ /* 0x000fe40003f84270 */
[----:B------:R-:W-:Y:S01]  /*1b280*/  FSEL R114, R114, -INF , P3 ;  /* 0xff80000072727808 */ /* 0x000fe20001800000 */
[----:B------:R-:W-:-:S01]  /*1b290*/  FFMA.FTZ R204, R204, R88, -R103 ;  /* 0x00000058cccc7223 */ /* 0x000fc20000010867 */
[----:B------:R-:W-:Y:S01]  /*1b2a0*/  ISETP.GT.AND P3, PT, R13, 0xb8, PT ;  /* 0x000000b80d00780c */ /* 0x000fe20003f64270 */
[----:B------:R-:W-:-:S01]  /*1b2b0*/  FFMA.FTZ R128, R128, R88, -R103 ;  /* 0x0000005880807223 */ /* 0x000fc20000010867 */
[----:B------:R-:W-:Y:S01]  /*1b2c0*/  FSEL R115, R115, -INF , P4 ;  /* 0xff80000073737808 */ /* 0x000fe20002000000 */
[----:B------:R-:W-:-:S01]  /*1b2d0*/  FFMA.FTZ R15, R15, R88, -R103 ;  /* 0x000000580f0f7223 */ /* 0x000fc20000010867 */
[----:B0-----:R-:W-:Y:S01]  /*1b2e0*/  FMNMX.FTZ R206, R111, R199, !PT ;  /* 0x000000c76fce7209 */ /* 0x001fe20007810000 */
[----:B------:R-:W-:-:S01]  /*1b2f0*/  FFMA.FTZ R186, R186, R88, -R103 ;  /* 0x00000058baba7223 */ /* 0x000fc20000010867 */
[----:B------:R-:W-:Y:S01]  /*1b300*/  ISETP.GT.AND P4, PT, R13, 0xb9, PT ;  /* 0x000000b90d00780c */ /* 0x000fe20003f84270 */
[----:B------:R0:W-:Y:S01]  /*1b310*/  MUFU.EX2 R199, R204 ;  /* 0x000000cc00c77308 */ /* 0x0001e20000000800 */
[----:B------:R-:W-:Y:S01]  /*1b320*/  FMNMX.FTZ R206, R114, R206, !PT ;  /* 0x000000ce72ce7209 */ /* 0x000fe20007810000 */
[-CC-:B------:R-:W-:Y:S01]  /*1b330*/  FFMA.FTZ R187, R187, R88.reuse, -R103.reuse ;  /* 0x00000058bbbb7223 */ /* 0x180fe20000010867 */
[----:B------:R-:W-:Y:S01]  /*1b340*/  FSEL R118, R118, -INF , P3 ;  /* 0xff80000076767808 */ /* 0x000fe20001800000 */
[--C-:B------:R-:W-:Y:S01]  /*1b350*/  FFMA.FTZ R190, R190, R88, -R103.reuse ;  /* 0x00000058bebe7223 */ /* 0x100fe20000010867 */
[----:B------:R-:W-:Y:S01]  /*1b360*/  FMNMX.FTZ R206, R115, R206, !PT ;  /* 0x000000ce73ce7209 */ /* 0x000fe20007810000 */
[-CC-:B------:R-:W-:Y:S01]  /*1b370*/  FFMA.FTZ R191, R191, R88.reuse, -R103.reuse ;  /* 0x00000058bfbf7223 */ /* 0x180fe20000010867 */
[----:B------:R-:W-:Y:S01]  /*1b380*/  ISETP.GT.AND P3, PT, R13, 0xc0, PT ;  /* 0x000000c00d00780c */ /* 0x000fe20003f64270 */
[----:B------:R-:W-:Y:S01]  /*1b390*/  MUFU.EX2 R128, R128 ;  /* 0x0000008000807308 */ /* 0x000fe20000000800 */
[----:B0-----:R-:W-:-:S01]  /*1b3a0*/  FFMA.FTZ R204, R129, R88, -R103 ;  /* 0x0000005881cc7223 */ /* 0x001fc20000010867 */
[----:B------:R-:W-:Y:S01]  /*1b3b0*/  FSEL R129, R119, -INF , P4 ;  /* 0xff80000077817808 */ /* 0x000fe20002000000 */
[----:B------:R-:W-:-:S01]  /*1b3c0*/  FFMA.FTZ R194, R194, R88, -R103 ;  /* 0x00000058c2c27223 */ /* 0x000fc20000010867 */
[----:B------:R-:W-:Y:S01]  /*1b3d0*/  FMNMX.FTZ R206, R118, R206, !PT ;  /* 0x000000ce76ce7209 */ /* 0x000fe20007810000 */
[----:B------:R-:W-:-:S01]  /*1b3e0*/  FFMA.FTZ R195, R195, R88, -R103 ;  /* 0x00000058c3c37223 */ /* 0x000fc20000010867 */
[----:B------:R-:W-:Y:S01]  /*1b3f0*/  ISETP.GT.AND P4, PT, R13, 0xc1, PT ;  /* 0x000000c10d00780c */ /* 0x000fe20003f84270 */
[----:B------:R-:W-:-:S01]  /*1b400*/  FFMA.FTZ R168, R168, R88, -R103 ;  /* 0x00000058a8a87223 */ /* 0x000fc20000010867 */
[----:B------:R0:W-:Y:S01]  /*1b410*/  MUFU.EX2 R119, R204 ;  /* 0x000000cc00777308 */ /* 0x0001e20000000800 */
        /* <DEDUP_REMOVED lines=8> */
[----:B0-----:R-:W-:Y:S01]  /*1b4a0*/  FSEL R204, R90, -INF , P3 ;  /* 0xff8000005acc7808 */ /* 0x001fe20001800000 */
[--C-:B------:R-:W-:Y:S01]  /*1b4b0*/  FFMA.FTZ R152, R152, R88, -R103.reuse ;  /* 0x0000005898987223 */ /* 0x100fe20000010867 */
[----:B------:R-:W-:Y:S01]  /*1b4c0*/  FMNMX.FTZ R90, R129, R206, !PT ;  /* 0x000000ce815a7209 */ /* 0x000fe20007810000 */
[-CC-:B------:R-:W-:Y:S01]  /*1b4d0*/  FFMA.FTZ R153, R153, R88.reuse, -R103.reuse ;  /* 0x0000005899997223 */ /* 0x180fe20000010867 */
[----:B------:R-:W-:Y:S01]  /*1b4e0*/  ISETP.GT.AND P3, PT, R13, 0xc8, PT ;  /* 0x000000c80d00780c */ /* 0x000fe20003f64270 */
[-CC-:B------:R-:W-:Y:S01]  /*1b4f0*/  FFMA.FTZ R156, R156, R88.reuse, -R103.reuse ;  /* 0x000000589c9c7223 */ /* 0x180fe20000010867 */
[----:B--2---:R-:W-:Y:S01]  /*1b500*/  FSEL R206, R91, -INF , P4 ;  /* 0xff8000005bce7808 */ /* 0x004fe20002000000 */
[--C-:B------:R-:W-:Y:S01]  /*1b510*/  FFMA.FTZ R91, R133, R88, -R103.reuse ;  /* 0x00000058855b7223 */ /* 0x100fe20000010867 */
[----:B------:R-:W-:Y:S01]  /*1b520*/  FMNMX.FTZ R90, R204, R90, !PT ;  /* 0x0000005acc5a7209 */ /* 0x000fe20007810000 */
[----:B------:R-:W-:Y:S01]  /*1b530*/  MUFU.EX2 R186, R186 ;  /* 0x000000ba00ba7308 */ /* 0x000fe20000000800 */
[----:B------:R-:W-:Y:S01]  /*1b540*/  ISETP.GT.AND P4, PT, R13, 0xc9, PT ;  /* 0x000000c90d00780c */ /* 0x000fe20003f84270 */
[-CC-:B------:R-:W-:Y:S01]  /*1b550*/  FFMA.FTZ R157, R157, R88.reuse, -R103.reuse ;  /* 0x000000589d9d7223 */ /* 0x180fe20000010867 */
[----:B---3--:R-:W-:Y:S01]  /*1b560*/  FSEL R94, R94, -INF , P3 ;  /* 0xff8000005e5e7808 */ /* 0x008fe20001800000 */
[--C-:B------:R-:W-:Y:S01]  /*1b570*/  FFMA.FTZ R160, R160, R88, -R103.reuse ;  /* 0x00000058a0a07223 */ /* 0x100fe20000010867 */
[----:B------:R-:W-:Y:S01]  /*1b580*/  FMNMX.FTZ R90, R206, R90, !PT ;  /* 0x0000005ace5a7209 */ /* 0x000fe20007810000 */
[-CC-:B------:R-:W-:Y:S01]  /*1b590*/  FFMA.FTZ R161, R161, R88.reuse, -R103.reuse ;  /* 0x00000058a1a17223 */ /* 0x180fe20000010867 */
[----:B------:R-:W-:Y:S01]  /*1b5a0*/  ISETP.GT.AND P3, PT, R13, 0xd0, PT ;  /* 0x000000d00d00780c */ /* 0x000fe20003f64270 */
[----:B------:R-:W-:Y:S01]  /*1b5b0*/  MUFU.EX2 R187, R187 ;  /* 0x000000bb00bb7308 */ /* 0x000fe20000000800 */
[----:B----4-:R-:W-:Y:S01]  /*1b5c0*/  FSEL R133, R95, -INF , P4 ;  /* 0xff8000005f857808 */ /* 0x010fe20002000000 */
[--C-:B------:R-:W-:Y:S01]  /*1b5d0*/  FFMA.FTZ R164, R164, R88, -R103.reuse ;  /* 0x00000058a4a47223 */ /* 0x100fe20000010867 */
[----:B------:R-:W-:Y:S01]  /*1b5e0*/  FMNMX.FTZ R90, R94, R90, !PT ;  /* 0x0000005a5e5a7209 */ /* 0x000fe20007810000 */
[-CC-:B------:R-:W-:Y:S01]  /*1b5f0*/  FFMA.FTZ R165, R165, R88.reuse, -R103.reuse ;  /* 0x00000058a5a57223 */ /* 0x180fe20000010867 */
[----:B------:R-:W-:Y:S01]  /*1b600*/  ISETP.GT.AND P4, PT, R13, 0xd1, PT ;  /* 0x000000d10d00780c */ /* 0x000fe20003f84270 */
[--C-:B------:R-:W-:Y:S01]  /*1b610*/  FFMA.FTZ R136, R136, R88, -R103.reuse ;  /* 0x0000005888887223 */ /* 0x100fe20000010867 */
[----:B------:R-:W-:Y:S01]  /*1b620*/  FSEL R98, R98, -INF , P3 ;  /* 0xff80000062627808 */ /* 0x000fe20001800000 */
[----:B------:R0:W-:Y:S01]  /*1b630*/  MUFU.EX2 R95, R91 ;  /* 0x0000005b005f7308 */ /* 0x0001e20000000800 */
[----:B------:R-:W-:Y:S01]  /*1b640*/  FMNMX.FTZ R90, R133, R90, !PT ;  /* 0x0000005a855a7209 */ /* 0x000fe20007810000 */
[-CC-:B------:R-:W-:Y:S01]  /*1b650*/  FFMA.FTZ R137, R137, R88.reuse, -R103.reuse ;  /* 0x0000005889897223 */ /* 0x180fe20000010867 */
[----:B------:R-:W-:Y:S01]  /*1b660*/  ISETP.GT.AND P3, PT, R13, 0xd8, PT ;  /* 0x000000d80d00780c */ /* 0x000fe20003f64270 */
[--C-:B------:R-:W-:Y:S01]  /*1b670*/  FFMA.FTZ R140, R140, R88, -R103.reuse ;  /* 0x000000588c8c7223 */ /* 0x100fe20000010867 */
[----:B------:R-:W-:Y:S01]  /*1b680*/  FMNMX.FTZ R90, R98, R90, !PT ;  /* 0x0000005a625a7209 */ /* 0x000fe20007810000 */
[-CC-:B------:R-:W-:Y:S01]  /*1b690*/  FFMA.FTZ R141, R141, R88.reuse, -R103.reuse ;  /* 0x000000588d8d7223 */ /* 0x180fe20000010867 */
[----:B-1----:R-:W-:Y:S01]  /*1b6a0*/  FSEL R102, R102, -INF , P3 ;  /* 0xff80000066667808 */ /* 0x002fe20001800000 */
[----:B------:R-:W-:Y:S01]  /*1b6b0*/  MUFU.EX2 R190, R190 ;  /* 0x000000be00be7308 */ /* 0x000fe20000000800 */
[----:B0-----:R-:W-:-:S01]  /*1b6c0*/  FFMA.FTZ R91, R104, R88, -R103 ;  /* 0x00000058685b7223 */ /* 0x001fc20000010867 */
[----:B------:R-:W-:Y:S01]  /*1b6d0*/  FSEL R104, R99, -INF , P4 ;  /* 0xff80000063687808 */ /* 0x000fe20002000000 */
[----:B------:R-:W-:-:S01]  /*1b6e0*/  FFMA.FTZ R144, R144, R88, -R103 ;  /* 0x0000005890907223 */ /* 0x000fc20000010867 */
[----:B------:R-:W-:Y:S01]  /*1b6f0*/  ISETP.GT.AND P4, PT, R13, 0xd9, PT ;  /* 0x000000d90d00780c */ /* 0x000fe20003f84270 */
[----:B------:R-:W-:-:S01]  /*1b700*/  FFMA.FTZ R145, R145, R88, -R103 ;  /* 0x0000005891917223 */ /* 0x000fc20000010867 */
[----:B------:R-:W-:Y:S01]  /*1b710*/  FMNMX.FTZ R90, R104, R90, !PT ;  /* 0x0000005a685a7209 */ /* 0x000fe20007810000 */
[----:B------:R-:W-:-:S01]  /*1b720*/  FFMA.FTZ R148, R148, R88, -R103 ;  /* 0x0000005894947223 */ /* 0x000fc20000010867 */
[----:B------:R-:W-:Y:S01]  /*1b730*/  FSEL R205, R205, -INF , P4 ;  /* 0xff800000cdcd7808 */ /* 0x000fe20002000000 */
[----:B------:R-:W-:Y:S01]  /*1b740*/  MUFU.EX2 R191, R191 ;  /* 0x000000bf00bf7308 */ /* 0x000fe20000000800 */
[----:B------:R-:W-:Y:S01]  /*1b750*/  FMNMX.FTZ R13, R102, R90, !PT ;  /* 0x0000005a660d7209 */ /* 0x000fe20007810000 */
[-CC-:B------:R-:W-:Y:S01]  /*1b760*/  FFMA.FTZ R149, R149, R88.reuse, -R103.reuse ;  /* 0x0000005895957223 */ /* 0x180fe20000010867 */
[----:B------:R-:W-:-:S01]  /*1b770*/  FFMA.FTZ R120, R120, R88, -R103 ;  /* 0x0000005878787223 */ /* 0x000fc20000010867 */
[-CC-:B------:R-:W-:Y:S01]  /*1b780*/  FFMA.FTZ R121, R121, R88.reuse, -R103.reuse ;  /* 0x0000005879797223 */ /* 0x180fe20000010867 */
[----:B------:R-:W-:Y:S01]  /*1b790*/  FMNMX.FTZ R13, R205, R13, !PT ;  /* 0x0000000dcd0d7209 */ /* 0x000fe20007810000 */
[-CC-:B------:R-:W-:Y:S01]  /*1b7a0*/  FFMA.FTZ R198, R198, R88.reuse, -R103.reuse ;  /* 0x00000058c6c67223 */ /* 0x180fe20000010867 */
[----:B------:R-:W-:-:S01]  /*1b7b0*/  FFMA.FTZ R125, R125, R88, -R103 ;  /* 0x000000587d7d7223 */ /* 0x000fc20000010867 */
[----:B------:R-:W-:Y:S01]  /*1b7c0*/  MUFU.EX2 R194, R194 ;  /* 0x000000c200c27308 */ /* 0x000fe20000000800 */
[----:B------:R-:W-:-:S01]  /*1b7d0*/  FFMA.FTZ R132, R132, R88, -R103 ;  /* 0x0000005884847223 */ /* 0x000fc20000010867 */
[----:B------:R-:W0:Y:S01]  /*1b7e0*/  SHFL.BFLY PT, R90, R13, 0x2, 0x1f ;  /* 0x0c401f000d5a7f89 */ /* 0x000e2200000e0000 */
        /* <DEDUP_REMOVED lines=16> */
[----:B------:R-:W-:-:S05]  /*1b8f0*/  FFMA.FTZ R103, R124, R88, -R103 ;  /* 0x000000587c677223 */ /* 0x000fca0000010867 */
[----:B------:R-:W-:Y:S01]  /*1b900*/  MUFU.EX2 R169, R169 ;  /* 0x000000a900a97308 */ /* 0x000fe20000000800 */
[----:B0-----:R-:W-:-:S05]  /*1b910*/  FMNMX.FTZ R13, R13, R90, !PT ;  /* 0x0000005a0d0d7209 */ /* 0x001fca0007810000 */
[----:B------:R-:W0:Y:S02]  /*1b920*/  SHFL.BFLY PT, R90, R13, 0x1, 0x1f ;  /* 0x0c201f000d5a7f89 */ /* 0x000e2400000e0000 */
[----:B------:R-:W-:Y:S08]  /*1b930*/  MUFU.EX2 R172, R172 ;  /* 0x000000ac00ac7308 */ /* 0x000ff00000000800 */
[----:B------:R1:W-:Y:S08]  /*1b940*/  MUFU.EX2 R99, R91 ;  /* 0x0000005b00637308 */ /* 0x0003f00000000800 */
[----:B------:R-:W-:Y:S01]  /*1b950*/  MUFU.EX2 R173, R173 ;  /* 0x000000ad00ad7308 */ /* 0x000fe20000000800 */
[----:B0-----:R-:W-:-:S07]  /*1b960*/  FMNMX.FTZ R13, R13, R90, !PT ;  /* 0x0000005a0d0d7209 */ /* 0x001fce0007810000 */
[----:B------:R-:W-:Y:S01]  /*1b970*/  MUFU.EX2 R176, R176 ;  /* 0x000000b000b07308 */ /* 0x000fe20000000800 */
[----:B------:R-:W-:Y:S02]  /*1b980*/  FSEL R90, R14, RZ, P2 ;  /* 0x000000ff0e5a7208 */ /* 0x000fe40001000000 */
[C---:B------:R-:W-:Y:S01]  /*1b990*/  FSETP.NEU.FTZ.AND P3, PT, R13.reuse, -INF , PT ;  /* 0xff8000000d00780b */ /* 0x040fe20003f7d000 */
[----:B------:R-:W-:-:S01]  /*1b9a0*/  FFMA.FTZ R207, R13, R88, -8 ;  /* 0xc10000000dcf7423 */ /* 0x000fc20000010058 */
[----:B------:R-:W-:Y:S01]  /*1b9b0*/  ISETP.NE.AND P2, PT, R208, RZ, PT ;  /* 0x000000ffd000720c */ /* 0x000fe20003f45270 */
[----:B------:R-:W-:-:S01]  /*1b9c0*/  FADD.FTZ R90, -R90, R3 ;  /* 0x000000035a5a7221 */ /* 0x000fc20000010100 */
[----:B-1----:R-:W-:Y:S01]  /*1b9d0*/  FSEL R91, R13, RZ, P3 ;  /* 0x000000ff0d5b7208 */ /* 0x002fe20001800000 */
[----:B------:R-:W-:Y:S01]  /*1b9e0*/  MUFU.EX2 R177, R177 ;  /* 0x000000b100b17308 */ /* 0x000fe20000000800 */
[----:B------:R-:W-:Y:S01]  /*1b9f0*/  FSEL R207, R207, RZ, P3 ;  /* 0x000000ffcfcf7208 */ /* 0x000fe20001800000 */
[----:B------:R-:W-:Y:S01]  /*1ba00*/  FMUL.FTZ R90, R90, R88 ;  /* 0x000000585a5a7220 */ /* 0x000fe20000410000 */
[----:B------:R-:W-:Y:S01]  /*1ba10*/  SHF.R.U32.HI R208, RZ, 0x7, R227 ;  /* 0x00000007ffd07819 */ /* 0x000fe200000116e3 */
[----:B------:R-:W-:-:S02]  /*1ba20*/  FADD.FTZ R91, -R91, R0 ;  /* 0x000000005b5b7221 */ /* 0x000fc40000010100 */
[----:B------:R-:W-:-:S01]  /*1ba30*/  FFMA.FTZ R3, R142, R88, -R207 ;  /* 0x000000588e037223 */ /* 0x000fc200000108cf */
[-CC-:B------:R-:W-:Y:S01]  /*1ba40*/  FFMA.FTZ R124, R184, R88.reuse, -R207.reuse ;  /* 0x00000058b87c7223 */ /* 0x180fe200000108cf */
[----:B------:R-:W0:Y:S01]  /*1ba50*/  MUFU.EX2 R142, R90 ;  /* 0x0000005a008e7308 */ /* 0x000e220000000800 */
[-C--:B------:R-:W-:Y:S01]  /*1ba60*/  FMUL.FTZ R0, R91, R88.reuse ;  /* 0x000000585b007220 */ /* 0x080fe20000410000 */
        /* <DEDUP_REMOVED lines=15> */
[----:B0-----:R-:W-:-:S01]  /*1bb60*/  FFMA.FTZ R236, R142, R236, R128 ;  /* 0x000000ec8eec7223 */ /* 0x001fc20000010080 */
[-CC-:B------:R-:W-:Y:S01]  /*1bb70*/  FFMA.FTZ R182, R182, R88.reuse, -R207.reuse ;  /* 0x00000058b6b67223 */ /* 0x180fe200000108cf */
[----:B------:R-:W-:-:S01]  /*1bb80*/  FFMA.FTZ R183, R183, R88, -R207 ;  /* 0x00000058b7b77223 */ /* 0x000fc200000108cf */
[----:B------:R-:W-:Y:S01]  /*1bb90*/  FFMA.FTZ R154, R154, R88, -R207 ;  /* 0x000000589a9a7223 */ /* 0x000fe200000108cf */
[----:B------:R-:W-:-:S01]  /*1bba0*/  FADD.FTZ R236, R15, R236 ;  /* 0x000000ec0fec7221 */ /* 0x000fc20000010000 */
[-CC-:B------:R-:W-:Y:S01]  /*1bbb0*/  FFMA.FTZ R155, R155, R88.reuse, -R207.reuse ;  /* 0x000000589b9b7223 */ /* 0x180fe200000108cf */
[----:B------:R-:W-:-:S01]  /*1bbc0*/  FFMA.FTZ R158, R158, R88, -R207 ;  /* 0x000000589e9e7223 */ /* 0x000fc200000108cf */
[----:B------:R-:W0:Y:S01]  /*1bbd0*/  MUFU.EX2 R0, R0 ;  /* 0x0000000000007308 */ /* 0x000e220000000800 */
[----:B------:R-:W-:-:S01]  /*1bbe0*/  FADD.FTZ R236, R186, R236 ;  /* 0x000000ecbaec7221 */ /* 0x000fc20000010000 */
[----:B------:R-:W-:-:S02]  /*1bbf0*/  VIADD R90, R12, 0x600 ;  /* 0x000006000c5a7836 */ /* 0x000fc40000000000 */
[----:B------:R-:W-:-:S01]  /*1bc00*/  FFMA.FTZ R159, R159, R88, -R207 ;  /* 0x000000589f9f7223 */ /* 0x000fc200000108cf */
[----:B------:R-:W-:Y:S01]  /*1bc10*/  FFMA.FTZ R12, R111, R88, -R207 ;  /* 0x000000586f0c7223 */ /* 0x000fe200000108cf */
[----:B------:R-:W-:-:S01]  /*1bc20*/  FADD.FTZ R236, R187, R236 ;  /* 0x000000ecbbec7221 */ /* 0x000fc20000010000 */
[----:B------:R-:W-:Y:S01]  /*1bc30*/  FFMA.FTZ R162, R162, R88, -R207 ;  /* 0x00000058a2a27223 */ /* 0x000fe200000108cf */
[----:B------:R-:W-:Y:S01]  /*1bc40*/  R2UR UR6, R90 ;  /* 0x000000005a0672ca */ /* 0x000fe200000e0000 */
[----:B------:R-:W-:Y:S01]  /*1bc50*/  MUFU.EX2 R181, R181 ;  /* 0x000000b500b57308 */ /* 0x000fe20000000800 */
[----:B------:R-:W-:-:S01]  /*1bc60*/  FADD.FTZ R236, R190, R236 ;  /* 0x000000ecbeec7221 */ /* 0x000fc20000010000 */
[-CC-:B------:R-:W-:Y:S01]  /*1bc70*/  FFMA.FTZ R163, R163, R88.reuse, -R207.reuse ;  /* 0x00000058a3a37223 */ /* 0x180fe200000108cf */
[----:B------:R-:W-:-:S01]  /*1bc80*/  FFMA.FTZ R166, R166, R88, -R207 ;  /* 0x00000058a6a67223 */ /* 0x000fc200000108cf */
[----:B------:R-:W-:Y:S01]  /*1bc90*/  FFMA.FTZ R167, R167, R88, -R207 ;  /* 0x00000058a7a77223 */ /* 0x000fe200000108cf */
[----:B------:R-:W-:-:S01]  /*1bca0*/  FADD.FTZ R236, R191, R236 ;  /* 0x000000ecbfec7221 */ /* 0x000fc20000010000 */
[-CC-:B------:R-:W-:Y:S01]  /*1bcb0*/  FFMA.FTZ R138, R138, R88.reuse, -R207.reuse ;  /* 0x000000588a8a7223 */ /* 0x180fe200000108cf */
[----:B------:R-:W-:-:S01]  /*1bcc0*/  FFMA.FTZ R139, R139, R88, -R207 ;  /* 0x000000588b8b7223 */ /* 0x000fc200000108cf */
[----:B------:R-:W1:Y:S01]  /*1bcd0*/  MUFU.EX2 R184, R184 ;  /* 0x000000b800b87308 */ /* 0x000e620000000800 */
[----:B------:R-:W-:-:S01]  /*1bce0*/  FADD.FTZ R236, R194, R236 ;  /* 0x000000ecc2ec7221 */ /* 0x000fc20000010000 */
[----:B0-----:R-:W-:Y:S01]  /*1bcf0*/  FFMA.FTZ R235, R0, R235, R124 ;  /* 0x000000eb00eb7223 */ /* 0x001fe2000001007c */
[----:B------:R-:W-:-:S01]  /*1bd00*/  FFMA.FTZ R143, R143, R88, -R207 ;  /* 0x000000588f8f7223 */ /* 0x000fc200000108cf */
[----:B------:R-:W-:Y:S01]  /*1bd10*/  FFMA.FTZ R146, R146, R88, -R207 ;  /* 0x0000005892927223 */ /* 0x000fe200000108cf */
[----:B------:R-:W-:-:S01]  /*1bd20*/  FADD.FTZ R236, R195, R236 ;  /* 0x000000ecc3ec7221 */ /* 0x000fc20000010000 */
[-CC-:B------:R-:W-:Y:S01]  /*1bd30*/  FFMA.FTZ R147, R147, R88.reuse, -R207.reuse ;  /* 0x0000005893937223 */ /* 0x180fe200000108cf */
[----:B------:R-:W-:-:S01]  /*1bd40*/  FFMA.FTZ R150, R150, R88, -R207 ;  /* 0x0000005896967223 */ /* 0x000fc200000108cf */
        /* <DEDUP_REMOVED lines=10> */
[----:B-1----:R-:W-:Y:S01]  /*1bdf0*/  FADD.FTZ R235, R184, R235 ;  /* 0x000000ebb8eb7221 */ /* 0x002fe20000010000 */
[----:B------:R-:W-:-:S01]  /*1be00*/  FFMA.FTZ R130, R130, R88, -R207 ;  /* 0x0000005882827223 */ /* 0x000fc200000108cf */
[----:B------:R-:W-:Y:S01]  /*1be10*/  FFMA.FTZ R131, R131, R88, -R207 ;  /* 0x0000005883837223 */ /* 0x000fe200000108cf */
[----:B------:R-:W-:-:S01]  /*1be20*/  FADD.FTZ R236, R173, R236 ;  /* 0x000000ecadec7221 */ /* 0x000fc20000010000 */
[-CC-:B------:R-:W-:Y:S01]  /*1be30*/  FFMA.FTZ R134, R134, R88.reuse, -R207.reuse ;  /* 0x0000005886867223 */ /* 0x180fe200000108cf */
[----:B------:R-:W-:-:S01]  /*1be40*/  FFMA.FTZ R135, R135, R88, -R207 ;  /* 0x0000005887877223 */ /* 0x000fc200000108cf */
[----:B------:R-:W1:Y:S01]  /*1be50*/  MUFU.EX2 R153, R153 ;  /* 0x0000009900997308 */ /* 0x000e620000000800 */
[----:B------:R-:W-:-:S01]  /*1be60*/  FADD.FTZ R236, R176, R236 ;  /* 0x000000ecb0ec7221 */ /* 0x000fc20000010000 */
[-CC-:B------:R-:W-:Y:S01]  /*1be70*/  FFMA.FTZ R106, R106, R88.reuse, -R207.reuse ;  /* 0x000000586a6a7223 */ /* 0x180fe200000108cf */
[----:B------:R-:W-:-:S01]  /*1be80*/  FFMA.FTZ R107, R107, R88, -R207 ;  /* 0x000000586b6b7223 */ /* 0x000fc200000108cf */
[----:B------:R-:W-:Y:S01]  /*1be90*/  FFMA.FTZ R101, R101, R88, -R207 ;  /* 0x0000005865657223 */ /* 0x000fe200000108cf */
[----:B------:R-:W-:-:S01]  /*1bea0*/  FADD.FTZ R236, R177, R236 ;  /* 0x000000ecb1ec7221 */ /* 0x000fc20000010000 */
[-CC-:B------:R-:W-:Y:S01]  /*1beb0*/  FFMA.FTZ R90, R115, R88.reuse, -R207.reuse ;  /* 0x00000058735a7223 */ /* 0x180fe200000108cf */
[----:B------:R-:W-:-:S01]  /*1bec0*/  FFMA.FTZ R114, R114, R88, -R207 ;  /* 0x0000005872727223 */ /* 0x000fc200000108cf */
[----:B------:R-:W2:Y:S01]  /*1bed0*/  MUFU.EX2 R188, R188 ;  /* 0x000000bc00bc7308 */ /* 0x000ea20000000800 */
[----:B------:R-:W-:-:S01]  /*1bee0*/  FADD.FTZ R236, R180, R236 ;  /* 0x000000ecb4ec7221 */ /* 0x000fc20000010000 */
[----:B0-----:R-:W-:Y:S01]  /*1bef0*/  FADD.FTZ R235, R185, R235 ;  /* 0x000000ebb9eb7221 */ /* 0x001fe20000010000 */
[----:B------:R-:W-:-:S01]  /*1bf00*/  FFMA.FTZ R118, R118, R88, -R207 ;  /* 0x0000005876767223 */ /* 0x000fc200000108cf */
[----:B------:R-:W-:Y:S01]  /*1bf10*/  FFMA.FTZ R204, R204, R88, -R207 ;  /* 0x00000058cccc7223 */ /* 0x000fe200000108cf */
[----:B------:R-:W-:-:S01]  /*1bf20*/  FADD.FTZ R236, R181, R236 ;  /* 0x000000ecb5ec7221 */ /* 0x000fc20000010000 */
[-CC-:B------:R-:W-:Y:S01]  /*1bf30*/  FFMA.FTZ R206, R206, R88.reuse, -R207.reuse ;  /* 0x00000058cece7223 */ /* 0x180fe200000108cf */
[----:B------:R-:W-:-:S01]  /*1bf40*/  FFMA.FTZ R94, R94, R88, -R207 ;  /* 0x000000585e5e7223 */ /* 0x000fc200000108cf */
[----:B------:R-:W0:Y:S01]  /*1bf50*/  MUFU.EX2 R156, R156 ;  /* 0x0000009c009c7308 */ /* 0x000e220000000800 */
[----:B------:R-:W-:-:S01]  /*1bf60*/  FADD.FTZ R236, R152, R236 ;  /* 0x000000ec98ec7221 */ /* 0x000fc20000010000 */
[-CC-:B------:R-:W-:Y:S01]  /*1bf70*/  FFMA.FTZ R133, R133, R88.reuse, -R207.reuse ;  /* 0x0000005885857223 */ /* 0x180fe200000108cf */
[----:B------:R-:W-:-:S01]  /*1bf80*/  FFMA.FTZ R98, R98, R88, -R207 ;  /* 0x0000005862627223 */ /* 0x000fc200000108cf */
[----:B------:R-:W-:Y:S01]  /*1bf90*/  FFMA.FTZ R104, R104, R88, -R207 ;  /* 0x0000005868687223 */ /* 0x000fe200000108cf */
[----:B-1----:R-:W-:-:S01]  /*1bfa0*/  FADD.FTZ R236, R153, R236 ;  /* 0x000000ec99ec7221 */ /* 0x002fc20000010000 */
[-CC-:B------:R-:W-:Y:S01]  /*1bfb0*/  FFMA.FTZ R102, R102, R88.reuse, -R207.reuse ;  /* 0x0000005866667223 */ /* 0x180fe200000108cf */
[----:B------:R-:W-:-:S01]  /*1bfc0*/  FFMA.FTZ R205, R205, R88, -R207 ;  /* 0x00000058cdcd7223 */ /* 0x000fc200000108cf */
        /* <DEDUP_REMOVED lines=44> */
[----:B------:R-:W-:-:S05]  /*1c290*/  IMAD.MOV.U32 R91, RZ, RZ, -0x3ffffff0 ;  /* 0xc0000010ff5b7424 */ /* 0x000fca00078e00ff */
[----:B------:R-:W-:Y:S01]  /*1c2a0*/  R2UR UR7, R91 ;  /* 0x000000005b0772ca */ /* 0x000fe200000e0000 */
[----:B------:R-:W2:Y:S01]  /*1c2b0*/  MUFU.EX2 R154, R154 ;  /* 0x0000009a009a7308 */ /* 0x000ea20000000800 */
[----:B0-----:R-:W-:-:S01]  /*1c2c0*/  FADD.FTZ R235, R182, R235 ;  /* 0x000000ebb6eb7221 */ /* 0x001fc20000010000 */
[----:B------:R-:W-:-:S06]  /*1c2d0*/  FFMA.FTZ R91, R129, R88, -R207 ;  /* 0x00000058815b7223 */ /* 0x000fcc00000108cf */
[----:B------:R-:W0:Y:S01]  /*1c2e0*/  MUFU.EX2 R155, R155 ;  /* 0x0000009b009b7308 */ /* 0x000e220000000800 */
[----:B-1----:R-:W-:-:S03]  /*1c2f0*/  FADD.FTZ R235, R183, R235 ;  /* 0x000000ebb7eb7221 */ /* 0x002fc60000010000 */
[----:B------:R-:W-:Y:S04]  /*1c300*/  QGMMA.64x128x32.F32.E4M3.E4M3 R24, R200, gdesc[UR4], R24, gsb0 ;  /* 0x01e00004c8187df3 */ /* 0x000fe80008000818 */
        /* <DEDUP_REMOVED lines=36> */
[----:B------:R-:W-:-:S06]  /*1c550*/  WARPGROUP.DEPBAR.LE gsb0, 0x0 ;  /* 0x00008000000079c5 */ /* 0x000fcc0000010000 */
        /* <DEDUP_REMOVED lines=75> */
[----:B--2---:R-:W-:Y:S01]  /*1ca10*/  IADD3 R133, -R208, 0xb, RZ ;  /* 0x0000000bd0857810 */ /* 0x004fe20007ffe1ff */
[----:B-1----:R-:W-:-:S04]  /*1ca20*/  FADD.FTZ R197, R92, R197 ;  /* 0x000000c55cc57221 */ /* 0x002fc80000010000 */
[----:B------:R1:W-:Y:S06]  /*1ca30*/  BAR.ARV R133, 0x100 ;  /* 0x000400850000751d */ /* 0x0003ec0000002000 */
[----:B------:R-:W2:Y:S01]  /*1ca40*/  MUFU.EX2 R98, R98 ;  /* 0x0000006200627308 */ /* 0x000ea20000000800 */
[----:B---3--:R-:W-:-:S01]  /*1ca50*/  FADD.FTZ R200, R129, R200 ;  /* 0x000000c881c87221 */ /* 0x008fc20000010000 */
[----:B-1----:R-:W-:Y:S02]  /*1ca60*/  @!P2 IMAD R133, R21, 0x8, R16 ;  /* 0x000000081585a824 */ /* 0x002fe400078e0210 */
[----:B0-----:R-:W-:-:S02]  /*1ca70*/  FADD.FTZ R197, R93, R197 ;  /* 0x000000c55dc57221 */ /* 0x001fc40000010000 */
[----:B------:R-:W-:Y:S02]  /*1ca80*/  @!P2 VIADD R133, R133, 0x2e840 ;  /* 0x0002e8408585a836 */ /* 0x000fe40000000000 */
[----:B------:R-:W0:Y:S03]  /*1ca90*/  MUFU.EX2 R96, R96 ;  /* 0x0000006000607308 */ /* 0x000e260000000800 */
[----:B------:R-:W-:-:S04]  /*1caa0*/  @!P2 PRMT R133, RZ, 0x654, R133 ;  /* 0x00000654ff85a816 */ /* 0x000fc80000000085 */
[----:B------:R1:W-:Y:S01]  /*1cab0*/  @!P2 SYNCS.ARRIVE.TRANS64.RED.A1T0 RZ, [R133+URZ], RZ ;  /* 0x000000ff85ffa9a7 */ /* 0x0003e2000810043f */
[----:B------:R-:W3:Y:S01]  /*1cac0*/  MUFU.EX2 R104, R104 ;  /* 0x0000006800687308 */ /* 0x000ee20000000800 */
[----:B--2---:R-:W-:-:S07]  /*1cad0*/  FADD.FTZ R200, R98, R200 ;  /* 0x000000c862c87221 */ /* 0x004fce0000010000 */
[----:B------:R-:W2:Y:S01]  /*1cae0*/  MUFU.EX2 R110, R110 ;  /* 0x0000006e006e7308 */ /* 0x000ea20000000800 */
[----:B0-----:R-:W-:-:S07]  /*1caf0*/  FADD.FTZ R197, R96, R197 ;  /* 0x000000c560c57221 */ /* 0x001fce0000010000 */
[----:B------:R-:W0:Y:S01]  /*1cb00*/  MUFU.EX2 R102, R102 ;  /* 0x0000006600667308 */ /* 0x000e220000000800 */
[----:B---3--:R-:W-:-:S07]  /*1cb10*/  FADD.FTZ R200, R104, R200 ;  /* 0x000000c868c87221 */ /* 0x008fce0000010000 */
[----:B------:R-:W3:Y:S01]  /*1cb20*/  MUFU.EX2 R103, R103 ;  /* 0x0000006700677308 */ /* 0x000ee20000000800 */
[----:B--2---:R-:W-:-:S07]  /*1cb30*/  FADD.FTZ R197, R110, R197 ;  /* 0x000000c56ec57221 */ /* 0x004fce0000010000 */
[----:B------:R-:W2:Y:S01]  /*1cb40*/  MUFU.EX2 R205, R205 ;  /* 0x000000cd00cd7308 */ /* 0x000ea20000000800 */
[----:B0-----:R-:W-:-:S01]  /*1cb50*/  FADD.FTZ R200, R102, R200 ;  /* 0x000000c866c87221 */ /* 0x001fc20000010000 */
[----:B---3--:R-:W-:-:S03]  /*1cb60*/  FADD.FTZ R236, R103, R197 ;  /* 0x000000c567ec7221 */ /* 0x008fc60000010000 */
[----:B--2---:R-:W-:Y:S01]  /*1cb70*/  FADD.FTZ R235, R205, R200 ;  /* 0x000000c8cdeb7221 */ /* 0x004fe20000010000 */
[----:B-1----:R-:W-:Y:S06]  /*1cb80*/  @!P1 BRA `(.L_x_2350) ;  /* 0x0000000000049947 */ /* 0x002fec0003800000 */
[----:B------:R-:W-:Y:S01]  /*1cb90*/  BPT.TRAP 0x1 ;  /* 0x000000040000795c */ /* 0x000fe20000300000 */
.L_x_2350:
[----:B------:R-:W2:Y:S02]  /*1cba0*/  LDL R133, [R1+0x54] ;  /* 0x0000540001857983 */ /* 0x000ea40000100800 */
[----:B--2---:R-:W-:Y:S01]  /*1cbb0*/  R2UR UR4, R133 ;  /* 0x00000000850472ca */ /* 0x004fe200000e0000 */
[----:B------:R-:W-:Y:S02]  /*1cbc0*/  IMAD R133, R231, 0x8, R16 ;  /* 0x00000008e7857824 */ /* 0x000fe400078e0210 */
[----:B------:R-:W2:Y:S01]  /*1cbd0*/  LDL R231, [R1+0x3c] ;  /* 0x00003c0001e77983 */ /* 0x000ea20000100800 */
[----:B------:R-:W-:Y:S01]  /*1cbe0*/  F2FP.SATFINITE.E4M3.F32.PACK_AB_MERGE_C R12, R12, R101, RZ ;  /* 0x000000650c0c723e */ /* 0x000fe200048070ff */
[----:B------:R-:W-:Y:S01]  /*1cbf0*/  VIADD R133, R133, 0x2e860 ;  /* 0x0002e86085857836 */ /* 0x000fe20000000000 */
[----:B------:R-:W-:Y:S01]  /*1cc00*/  F2FP.SATFINITE.E4M3.F32.PACK_AB_MERGE_C R3, R143, R3, RZ ;  /* 0x000000038f03723e */ /* 0x000fe200048070ff */
[----:B------:R-:W-:Y:S01]  /*1cc10*/  FMUL.FTZ R26, R26, R0 ;  /* 0x000000001a1a7220 */ /* 0x000fe20000410000 */
[----:B------:R-:W-:Y:S01]  /*1cc20*/  F2FP.SATFINITE.E4M3.F32.PACK_AB_MERGE_C R205, R205, R102, RZ ;  /* 0x00000066cdcd723e */ /* 0x000fe200048070ff */
[----:B------:R-:W-:Y:S01]  /*1cc30*/  FMUL.FTZ R27, R27, R0 ;  /* 0x000000001b1b7220 */ /* 0x000fe20000410000 */
[----:B------:R-:W-:Y:S01]  /*1cc40*/  F2FP.SATFINITE.E4M3.F32.PACK_AB_MERGE_C R106, R107, R106, R12 ;  /* 0x0000006a6b6a723e */ /* 0x000fe2000480700c */
[----:B------:R-:W-:Y:S01]  /*1cc50*/  FMUL.FTZ R30, R30, R0 ;  /* 0x000000001e1e7220 */ /* 0x000fe20000410000 */
[----:B------:R-:W-:Y:S01]  /*1cc60*/  F2FP.SATFINITE.E4M3.F32.PACK_AB_MERGE_C R186, R187, R186, RZ ;  /* 0x000000babbba723e */ /* 0x000fe200048070ff */
[-C--:B------:R-:W-:Y:S01]  /*1cc70*/  FMUL.FTZ R31, R31, R0.reuse ;  /* 0x000000001f1f7220 */ /* 0x080fe20000410000 */
[----:B------:R-:W-:Y:S01]  /*1cc80*/  MOV R197, UR4 ;  /* 0x0000000400c57c02 */ /* 0x000fe20008000f00 */
[-C--:B------:R-:W-:Y:S01]  /*1cc90*/  FMUL.FTZ R34, R34, R0.reuse ;  /* 0x0000000022227220 */ /* 0x080fe20000410000 */
        /* <DEDUP_REMOVED lines=51> */
[----:B------:R-:W-:Y:S01]  /*1cfd0*/  FMUL.FTZ R83, R83, R0 ;  /* 0x0000000053537220 */ /* 0x000fe20000410000 */
[----:B------:R-:W-:Y:S01]  /*1cfe0*/  F2FP.SATFINITE.E4M3.F32.PACK_AB_MERGE_C R203, R104, R98, R205 ;  /* 0x0000006268cb723e */ /* 0x000fe200048070cd */
[-C--:B------:R-:W-:Y:S01]  /*1cff0*/  FMUL.FTZ R86, R86, R0.reuse ;  /* 0x0000000056567220 */ /* 0x080fe20000410000 */
        /* <DEDUP_REMOVED lines=58> */
[----:B------:R-:W-:-:S02]  /*1d3a0*/  IMAD.MOV.U32 R0, RZ, RZ, R13 ;  /* 0x000000ffff007224 */ /* 0x000fc400078e000d */
[----:B------:R-:W-:Y:S02]  /*1d3b0*/  IMAD.MOV.U32 R3, RZ, RZ, R14 ;  /* 0x000000ffff037224 */ /* 0x000fe400078e000e */
[----:B------:R-:W-:Y:S02]  /*1d3c0*/  IMAD.MOV.U32 R12, RZ, RZ, R234 ;  /* 0x000000ffff0c7224 */ /* 0x000fe400078e00ea */
[----:B------:R-:W-:Y:S01]  /*1d3d0*/  IMAD.MOV.U32 R205, RZ, RZ, R106 ;  /* 0x000000ffffcd7224 */ /* 0x000fe200078e006a */
[C---:B--2---:R-:W-:Y:S01]  /*1d3e0*/  ISETP.GT.AND P2, PT, R20.reuse, R231, PT ;  /* 0x000000e71400720c */ /* 0x044fe20003f44270 */
[----:B------:R-:W-:Y:S02]  /*1d3f0*/  VIADD R20, R20, 0xffffffff ;  /* 0xffffffff14147836 */ /* 0x000fe40000000000 */
[----:B------:R-:W-:-:S10]  /*1d400*/  IMAD.MOV.U32 R231, RZ, RZ, R21 ;  /* 0x000000ffffe77224 */ /* 0x000fd400078e0015 */
[----:B0-----:R-:W-:Y:S05]  /*1d410*/  @P2 BRA `(.L_x_2351) ;  /* 0xffffffa000a82947 */ /* 0x001fea000383ffff */
[----:B------:R-:W-:-:S07]  /*1d420*/  IMAD.MOV.U32 R231, RZ, RZ, R21 ;  /* 0x000000ffffe77224 */ /* 0x000fce00078e0015 */
.L_x_2340:
[----:B------:R-:W-:-:S13]  /*1d430*/  ISETP.GE.AND P0, PT, R20, RZ, PT ;  /* 0x000000ff1400720c */ /* 0x000fda0003f06270 */
[----:B------:R-:W-:Y:S05]  /*1d440*/  @!P0 BRA `(.L_x_2352) ;  /* 0x0000004c007c8947 */ /* 0x000fea0003800000 */
[----:B------:R-:W-:Y:S01]  /*1d450*/  MOV R21, R13 ;  /* 0x0000000d00157202 */ /* 0x000fe20000000f00 */
[----:B------:R-:W-:Y:S02]  /*1d460*/  IMAD.MOV.U32 R0, RZ, RZ, R14 ;  /* 0x000000ffff007224 */ /* 0x000fe400078e000e */
[----:B------:R-:W-:Y:S02]  /*1d470*/  IMAD.MOV.U32 R237, RZ, RZ, R234 ;  /* 0x000000ffffed7224 */ /* 0x000fe400078e00ea */
[----:B------:R-:W-:-:S07]  /*1d480*/  IMAD.MOV.U32 R3, RZ, RZ, R231 ;  /* 0x000000ffff037224 */ /* 0x000fce00078e00e7 */
.L_x_2363:
[----:B------:R-:W2:Y:S01]  /*1d490*/  LDL R12, [R1+0x44] ;  /* 0x00004400010c7983 */ /* 0x000ea20000100800 */
[----:B------:R-:W-:Y:S01]  /*1d4a0*/  VIADD R231, R3, 0x1 ;  /* 0x0000000103e77836 */ /* 0x000fe20000000000 */
[----:B------:R-:W-:Y:S05]  /*1d4b0*/  YIELD ;  /* 0x0000000000007946 */ /* 0x000fea0003800000 */
[----:B------:R-:W-:-:S04]  /*1d4c0*/  ISETP.NE.AND P0, PT, R231, 0x2, PT ;  /* 0x00000002e700780c */ /* 0x000fc80003f05270 */
[----:B------:R-:W-:Y:S02]  /*1d4d0*/  SEL R234, RZ, 0x1, P0 ;  /* 0x00000001ffea7807 */ /* 0x000fe40000000000 */
[----:B------:R-:W-:Y:S02]  /*1d4e0*/  SEL R231, R231, RZ, P0 ;  /* 0x000000ffe7e77207 */ /* 0x000fe40000000000 */
[----:B------:R-:W-:Y:S02]  /*1d4f0*/  LOP3.LUT R234, R237, R234, RZ, 0x3c, !PT ;  /* 0x000000eaedea7212 */ /* 0x000fe400078e3cff */
[----:B--2---:R-:W-:-:S13]  /*1d500*/  ISETP.NE.AND P2, PT, R12, RZ, PT ;  /* 0x000000ff0c00720c */ /* 0x004fda0003f45270 */
[----:B------:R-:W-:Y:S05]  /*1d510*/  @P2 BRA `(.L_x_2353) ;  /* 0x0000000000302947 */ /* 0x000fea0003800000 */
[----:B------:R-:W-:Y:S05]  /*1d520*/  @!P1 BRA `(.L_x_2354) ;  /* 0x0000000000049947 */ /* 0x000fea0003800000 */
[----:B------:R-:W-:Y:S01]  /*1d530*/  BPT.TRAP 0x1 ;  /* 0x000000040000795c */ /* 0x000fe20000300000 */
.L_x_2354:
[----:B------:R-:W-:Y:S01]  /*1d540*/  IMAD R12, R231, 0x8, R16 ;  /* 0x00000008e70c7824 */ /* 0x000fe200078e0210 */
[----:B------:R-:W-:-:S04]  /*1d550*/  SHF.L.U32 R13, R234, 0x1f, RZ ;  /* 0x0000001fea0d7819 */ /* 0x000fc800000006ff */
[----:B------:R0:W1:Y:S01]  /*1d560*/  SYNCS.PHASECHK.TRANS64.TRYWAIT P0, [R12+URZ+0x2e830], R13 ;  /* 0x02e8300d0c0075a7 */ /* 0x000062000800017f */
[----:B------:R-:W-:Y:S05]  /*1d570*/  @!P1 BRA `(.L_x_2355) ;  /* 0x0000000000049947 */ /* 0x000fea0003800000 */
[----:B------:R-:W-:Y:S01]  /*1d580*/  BPT.TRAP 0x1 ;  /* 0x000000040000795c */ /* 0x000fe20000300000 */
.L_x_2355:
[----:B------:R-:W-:Y:S04]  /*1d590*/  BSSY B0, `(.L_x_2353) ;  /* 0x0000004000007945 */ /* 0x000fe80003800000 */
[----:B-1----:R-:W-:Y:S05]  /*1d5a0*/  @P0 BRA `(.L_x_2356) ;  /* 0x0000000000080947 */ /* 0x002fea0003800000 */
[----:B------:R-:W1:Y:S02]  /*1d5b0*/  SYNCS.PHASECHK.TRANS64.TRYWAIT P0, [R12+URZ+0x2e830], R13 ;  /* 0x02e8300d0c0075a7 */ /* 0x000e64000800017f */
[----:B-1----:R-:W-:Y:S05]  /*1d5c0*/  @!P0 BRA `(.L_x_2357) ;  /* 0x000000fc00308947 */ /* 0x002fea0003800000 */
.L_x_2356:
[----:B------:R-:W-:Y:S05]  /*1d5d0*/  BSYNC B0 ;  /* 0x0000000000007941 */ /* 0x000fea0003800000 */
.L_x_2353:
[----:B01----:R-:W2:Y:S01]  /*1d5e0*/  LDL R12, [R1+0x48] ;  /* 0x00004800010c7983 */ /* 0x003ea20000100800 */
[----:B------:R-:W-:Y:S05]  /*1d5f0*/  WARPSYNC.ALL ;  /* 0x0000000000007948 */ /* 0x000fea0003800000 */
[----:B------:R-:W0:Y:S01]  /*1d600*/  S2R R14, SR_TID.X ;  /* 0x00000000000e7919 */ /* 0x000e220000002100 */
[----:B------:R-:W-:Y:S01]  /*1d610*/  IMAD.MOV.U32 R13, RZ, RZ, 0x40000040 ;  /* 0x40000040ff0d7424 */ /* 0x000fe200078e00ff */
[C---:B------:R-:W-:Y:S01]  /*1d620*/  R2UR UR24, R4.reuse ;  /* 0x00000000041872ca */ /* 0x040fe200000e0000 */
[----:B------:R-:W-:Y:S01]  /*1d630*/  IMAD.MOV.U32 R15, RZ, RZ, 0x40000040 ;  /* 0x40000040ff0f7424 */ /* 0x000fe200078e00ff */
[----:B------:R-:W-:Y:S01]  /*1d640*/  R2UR UR25, R5 ;  /* 0x00000000051972ca */ /* 0x000fe200000e0000 */
[----:B------:R-:W-:Y:S01]  /*1d650*/  IMAD.MOV.U32 R89, RZ, RZ, 0x40000040 ;  /* 0x40000040ff597424 */ /* 0x000fe200078e00ff */
[----:B------:R-:W-:Y:S01]  /*1d660*/  R2UR UR27, R13 ;  /* 0x000000000d1b72ca */ /* 0x000fe200000e0000 */
        /* <DEDUP_REMOVED lines=15> */
[----:B------:R-:W-:Y:S01]  /*1d760*/  STL [R1+0xd4], R21 ;  /* 0x0000d41501007387 */ /* 0x000fe20000100800 */
[----:B------:R-:W-:-:S02]  /*1d770*/  R2UR UR47, R15 ;  /* 0x000000000f2f72ca */ /* 0x000fc400000e0000 */
[C---:B------:R-:W-:Y:S01]  /*1d780*/  R2UR UR44, R4.reuse ;  /* 0x00000000042c72ca */ /* 0x040fe200000e0000 */
[----:B------:R-:W-:Y:S01]  /*1d790*/  STL [R1+0xd0], R20 ;  /* 0x0000d01401007387 */ /* 0x000fe20000100800 */
[----:B------:R-:W-:Y:S02]  /*1d7a0*/  R2UR UR45, R5 ;  /* 0x00000000052d72ca */ /* 0x000fe400000e0000 */
[----:B0-----:R-:W-:Y:S01]  /*1d7b0*/  SHF.R.U32.HI R14, RZ, 0x7, R14 ;  /* 0x00000007ff0e7819 */ /* 0x001fe2000001160e */
[----:B------:R-:W-:Y:S01]  /*1d7c0*/  STL [R1+0xcc], R19 ;  /* 0x0000cc1301007387 */ /* 0x000fe20000100800 */
[----:B------:R-:W-:Y:S02]  /*1d7d0*/  R2UR UR55, R89 ;  /* 0x00000000593772ca */ /* 0x000fe400000e0000 */
        /* <DEDUP_REMOVED lines=13> */
[C---:B------:R-:W-:Y:S01]  /*1d8b0*/  R2UR UR13, R89.reuse ;  /* 0x00000000590d72ca */ /* 0x040fe200000e0000 */
[----:B------:R-:W-:Y:S01]  /*1d8c0*/  STL [R1+0xc0], R16 ;  /* 0x0000c01001007387 */ /* 0x000fe20000100800 */
[----:B------:R-:W-:Y:S02]  /*1d8d0*/  R2UR UR23, R89 ;  /* 0x00000000591772ca */ /* 0x000fe400000e0000 */
[----:B------:R-:W-:Y:S01]  /*1d8e0*/  R2UR UR5, R91 ;  /* 0x000000005b0572ca */ /* 0x000fe200000e0000 */
[----:B------:R1:W-:Y:S01]  /*1d8f0*/  STL [R1+0xbc], R3 ;  /* 0x0000bc0301007387 */ /* 0x0003e20000100800 */
[----:B------:R-:W-:Y:S01]  /*1d900*/  IMAD.MOV.U32 R91, RZ, RZ, 0x40000040 ;  /* 0x40000040ff5b7424 */ /* 0x000fe200078e00ff */
[----:B------:R-:W-:Y:S02]  /*1d910*/  R2UR UR59, R13 ;  /* 0x000000000d3b72ca */ /* 0x000fe400000e0000 */
[----:B------:R3:W-:Y:S02]  /*1d920*/  STL [R1+0xb8], R2 ;  /* 0x0000b80201007387 */ /* 0x0007e40000100800 */
[----:B------:R-:W-:Y:S01]  /*1d930*/  R2UR UR43, R91 ;  /* 0x000000005b2b72ca */ /* 0x000fe200000e0000 */
[----:B------:R-:W-:Y:S01]  /*1d940*/  WARPGROUP.ARRIVE ;  /* 0x00000000000079c5 */ /* 0x000fe20000000000 */
[----:B-1----:R-:W-:Y:S01]  /*1d950*/  MOV R3, UR7 ;  /* 0x0000000700037c02 */ /* 0x002fe20008000f00 */
[----:B------:R-:W-:Y:S01]  /*1d960*/  UMOV UR7, UR11 ;  /* 0x0000000b00077c82 */ /* 0x000fe20008000000 */
[----:B------:R-:W-:-:S02]  /*1d970*/  R2UR UR11, R15 ;  /* 0x000000000f0b72ca */ /* 0x000fc400000e0000 */
[----:B------:R-:W-:Y:S01]  /*1d980*/  MOV R23, UR7 ;  /* 0x0000000700177c02 */ /* 0x000fe20008000f00 */
[----:B------:R-:W-:Y:S01]  /*1d990*/  UMOV UR7, UR17 ;  /* 0x0000001100077c82 */ /* 0x000fe20008000000 */
[----:B------:R-:W-:-:S09]  /*1d9a0*/  R2UR UR17, R5 ;  /* 0x00000000051172ca */ /* 0x000fd200000e0000 */
[----:B------:R-:W-:Y:S01]  /*1d9b0*/  MOV R17, UR11 ;  /* 0x0000000b00117c02 */ /* 0x000fe20008000f00 */
[----:B------:R-:W-:Y:S01]  /*1d9c0*/  UMOV UR11, UR15 ;  /* 0x0000000f000b7c82 */ /* 0x000fe20008000000 */
[----:B------:R-:W-:Y:S02]  /*1d9d0*/  R2UR UR15, R89 ;  /* 0x00000000590f72ca */ /* 0x000fe400000e0000 */
[----:B------:R-:W-:Y:S02]  /*1d9e0*/  MOV R89, 0x40000040 ;  /* 0x4000004000597802 */ /* 0x000fe40000000f00 */
[----:B------:R-:W-:Y:S01]  /*1d9f0*/  MOV R25, UR11 ;  /* 0x0000000b00197c02 */ /* 0x000fe20008000f00 */
[----:B------:R-:W-:Y:S01]  /*1da00*/  UMOV UR11, UR13 ;  /* 0x0000000d000b7c82 */ /* 0x000fe20008000000 */
[----:B------:R-:W-:-:S07]  /*1da10*/  R2UR UR13, R11 ;  /* 0x000000000b0d72ca */ /* 0x000fce00000e0000 */
[----:B------:R-:W-:Y:S01]  /*1da20*/  MOV R19, UR15 ;  /* 0x0000000f00137c02 */ /* 0x000fe20008000f00 */
[----:B------:R-:W-:Y:S01]  /*1da30*/  UMOV UR15, UR19 ;  /* 0x00000013000f7c82 */ /* 0x000fe20008000000 */
[----:B------:R-:W-:Y:S02]  /*1da40*/  R2UR UR19, R15 ;  /* 0x000000000f1372ca */ /* 0x000fe400000e0000 */
[----:B------:R-:W-:Y:S01]  /*1da50*/  MOV R96, UR15 ;  /* 0x0000000f00607c02 */ /* 0x000fe20008000f00 */
[----:B------:R-:W-:Y:S01]  /*1da60*/  UMOV UR15, UR9 ;  /* 0x00000009000f7c82 */ /* 0x000fe20008000000 */
[----:B------:R-:W-:-:S09]  /*1da70*/  R2UR UR9, R11 ;  /* 0x000000000b0972ca */ /* 0x000fd200000e0000 */
[----:B------:R-:W-:Y:S01]  /*1da80*/  MOV R21, UR19 ;  /* 0x0000001300157c02 */ /* 0x000fe20008000f00 */
[----:B------:R-:W-:Y:S02]  /*1da90*/  UMOV UR19, UR21 ;  /* 0x0000001500137c82 */ /* 0x000fe40008000000 */
[----:B------:R-:W-:Y:S01]  /*1daa0*/  MOV R94, UR19 ;  /* 0x00000013005e7c02 */ /* 0x000fe20008000f00 */
[----:B------:R-:W-:Y:S01]  /*1dab0*/  UMOV UR19, UR5 ;  /* 0x0000000500137c82 */ /* 0x000fe20008000000 */
[----:B------:R-:W-:Y:S01]  /*1dac0*/  R2UR UR5, R11 ;  /* 0x000000000b0572ca */ /* 0x000fe200000e0000 */
[----:B--2---:R-:W-:-:S04]  /*1dad0*/  IMAD R12, R231, 0x700, R12 ;  /* 0x00000700e70c7824 */ /* 0x004fc800078e020c */
[C---:B------:R-:W-:Y:S01]  /*1dae0*/  VIADD R14, R12.reuse, 0x100 ;  /* 0x000001000c0e7836 */ /* 0x040fe20000000000 */
[C---:B------:R-:W-:Y:S01]  /*1daf0*/  R2UR UR26, R12.reuse ;  /* 0x000000000c1a72ca */ /* 0x040fe200000e0000 */
[C---:B------:R-:W-:Y:S01]  /*1db00*/  VIADD R90, R12.reuse, 0x300 ;  /* 0x000003000c5a7836 */ /* 0x040fe20000000000 */
[----:B------:R-:W-:Y:S02]  /*1db10*/  IADD3 R88, R12, 0x200, RZ ;  /* 0x000002000c587810 */ /* 0x000fe40007ffe0ff */
[----:B------:R-:W-:Y:S01]  /*1db20*/  R2UR UR30, R14 ;  /* 0x000000000e1e72ca */ /* 0x000fe200000e0000 */
[----:B------:R-:W-:Y:S01]  /*1db30*/  VIADD R14, R12, 0x400 ;  /* 0x000004000c0e7836 */ /* 0x000fe20000000000 */
[----:B------:R-:W-:Y:S01]  /*1db40*/  R2UR UR34, R88 ;  /* 0x00000000582272ca */ /* 0x000fe200000e0000 */
[----:B------:R-:W-:Y:S01]  /*1db50*/  VIADD R88, R12, 0x500 ;  /* 0x000005000c587836 */ /* 0x000fe20000000000 */
[----:B------:R-:W-:Y:S02]  /*1db60*/  R2UR UR38, R90 ;  /* 0x000000005a2672ca */ /* 0x000fe400000e0000 */
[----:B------:R-:W-:Y:S01]  /*1db70*/  R2UR UR46, R14 ;  /* 0x000000000e2e72ca */ /* 0x000fe200000e0000 */
[----:B------:R-:W-:Y:S01]  /*1db80*/  VIADD R14, R12, 0x2 ;  /* 0x000000020c0e7836 */ /* 0x000fe20000000000 */
[----:B------:R-:W-:Y:S01]  /*1db90*/  R2UR UR54, R88 ;  /* 0x00000000583672ca */ /* 0x000fe200000e0000 */
[----:B------:R-:W-:Y:S01]  /*1dba0*/  QGMMA.64x32x32.F32.E4M3.E4M3 R184, gdesc[UR24], RZ, !UPT, gsb0 ;  /* 0x0060000018b879f3 */ /* 0x000fe2000c0008ff */
[C---:B------:R-:W-:Y:S01]  /*1dbb0*/  VIADD R88, R12.reuse, 0x102 ;  /* 0x000001020c587836 */ /* 0x040fe20000000000 */
[----:B------:R-:W-:-:S02]  /*1dbc0*/  IADD3 R90, R12, 0x600, RZ ;  /* 0x000006000c5a7810 */ /* 0x000fc40007ffe0ff */
        /* <DEDUP_REMOVED lines=8> */
[----:B------:R-:W-:Y:S02]  /*1dc50*/  R2UR UR20, R90 ;  /* 0x000000005a1472ca */ /* 0x000fe400000e0000 */
[----:B------:R-:W-:Y:S01]  /*1dc60*/  R2UR UR18, R88 ;  /* 0x00000000581272ca */ /* 0x000fe200000e0000 */
        /* <DEDUP_REMOVED lines=9> */
[----:B------:R-:W-:Y:S01]  /*1dd00*/  IMAD.MOV.U32 R15, RZ, RZ, 0x40000040 ;  /* 0x40000040ff0f7424 */ /* 0x000fe200078e00ff */
[----:B------:R-:W-:-:S07]  /*1dd10*/  R2UR UR42, R90 ;  /* 0x000000005a2a72ca */ /* 0x000fce00000e0000 */
[----:B---3--:R-:W-:Y:S02]  /*1dd20*/  MOV R2, UR6 ;  /* 0x0000000600027c02 */ /* 0x008fe40008000f00 */
[----:B------:R-:W-:Y:S01]  /*1dd30*/  UMOV UR6, UR10 ;  /* 0x0000000a00067c82 */ /* 0x000fe20008000000 */
[----:B------:R-:W-:Y:S01]  /*1dd40*/  R2UR UR10, R14 ;  /* 0x000000000e0a72ca */ /* 0x000fe200000e0000 */
[----:B------:R-:W-:Y:S01]  /*1dd50*/  VIADD R14, R12, 0x304 ;  /* 0x000003040c0e7836 */ /* 0x000fe20000000000 */
[----:B------:R-:W-:Y:S01]  /*1dd60*/  MOV R22, UR6 ;  /* 0x0000000600167c02 */ /* 0x000fe20008000f00 */
[----:B------:R-:W-:Y:S01]  /*1dd70*/  UMOV UR6, UR16 ;  /* 0x0000001000067c82 */ /* 0x000fe20008000000 */
[----:B------:R-:W-:-:S09]  /*1dd80*/  R2UR UR16, R4 ;  /* 0x00000000041072ca */ /* 0x000fd200000e0000 */
[----:B------:R-:W-:Y:S01]  /*1dd90*/  MOV R16, UR10 ;  /* 0x0000000a00107c02 */ /* 0x000fe20008000f00 */
        /* <DEDUP_REMOVED lines=14> */
[----:B------:R-:W-:Y:S01]  /*1de80*/  QGMMA.64x32x32.F32.E4M3.E4M3 R168, gdesc[UR28], RZ, !UPT, gsb0 ;  /* 0x006000001ca879f3 */ /* 0x000fe2000c0008ff */
[----:B------:R-:W-:Y:S01]  /*1de90*/  R2UR UR30, R88 ;  /* 0x00000000581e72ca */ /* 0x000fe200000e0000 */
[----:B------:R-:W-:Y:S01]  /*1dea0*/  VIADD R88, R12, 0x106 ;  /* 0x000001060c587836 */ /* 0x000fe20000000000 */
[----:B------:R-:W-:Y:S01]  /*1deb0*/  R2UR UR31, R89 ;  /* 0x00000000591f72ca */ /* 0x000fe200000e0000 */
[----:B------:R-:W-:Y:S01]  /*1dec0*/  IMAD.MOV.U32 R89, RZ, RZ, 0x40000040 ;  /* 0x40000040ff597424 */ /* 0x000fe200078e00ff */
[----:B------:R-:W-:Y:S01]  /*1ded0*/  R2UR UR26, R14 ;  /* 0x000000000e1a72ca */ /* 0x000fe200000e0000 */
[----:B------:R-:W-:Y:S01]  /*1dee0*/  VIADD R14, R12, 0x6 ;  /* 0x000000060c0e7836 */ /* 0x000fe20000000000 */
[----:B------:R-:W-:Y:S01]  /*1def0*/  MOV R95, UR14 ;  /* 0x0000000e005f7c02 */ /* 0x000fe20008000f00 */
[----:B------:R-:W-:Y:S01]  /*1df00*/  UMOV UR14, UR8 ;  /* 0x00000008000e7c82 */ /* 0x000fe20008000000 */
[----:B------:R-:W-:-:S02]  /*1df10*/  R2UR UR8, R10 ;  /* 0x000000000a0872ca */ /* 0x000fc400000e0000 */
[----:B------:R-:W-:Y:S01]  /*1df20*/  MOV R20, UR18 ;  /* 0x0000001200147c02 */ /* 0x000fe20008000f00 */
[----:B------:R-:W-:Y:S02]  /*1df30*/  UMOV UR18, UR20 ;  /* 0x0000001400127c82 */ /* 0x000fe40008000000 */
[----:B------:R-:W-:Y:S01]  /*1df40*/  MOV R93, UR18 ;  /* 0x00000012005d7c02 */ /* 0x000fe20008000f00 */
[----:B------:R-:W-:Y:S01]  /*1df50*/  UMOV UR18, UR4 ;  /* 0x0000000400127c82 */ /* 0x000fe20008000000 */
[----:B------:R-:W-:-:S03]  /*1df60*/  R2UR UR4, R10 ;  /* 0x000000000a0472ca */ /* 0x000fc600000e0000 */
[----:B------:R-:W-:Y:S01]  /*1df70*/  IMAD.MOV.U32 R13, RZ, RZ, R93 ;  /* 0x000000ffff0d7224 */ /* 0x000fe200078e005d */
[----:B------:R-:W-:Y:S02]  /*1df80*/  WARPGROUP.DEPBAR.LE gsb0, 0x0 ;  /* 0x00008000000079c5 */ /* 0x000fe40000010000 */
[----:B------:R-:W-:-:S06]  /*1df90*/  WARPGROUP.ARRIVE ;  /* 0x00000000000079c5 */ /* 0x000fcc0000000000 */
        /* <DEDUP_REMOVED lines=12> */
[----:B------:R-:W-:Y:S02]  /*1e060*/  R2UR UR50, R88 ;  /* 0x00000000583272ca */ /* 0x000fe400000e0000 */
[----:B------:R-:W-:Y:S01]  /*1e070*/  R2UR UR51, R89 ;  /* 0x00000000593372ca */ /* 0x000fe200000e0000 */
[----:B------:R-:W-:Y:S02]  /*1e080*/  WARPGROUP.DEPBAR.LE gsb0, 0x0 ;  /* 0x00008000000079c5 */ /* 0x000fe40000010000 */
[----:B------:R-:W-:-:S06]  /*1e090*/  WARPGROUP.ARRIVE ;  /* 0x00000000000079c5 */ /* 0x000fcc0000000000 */
[----:B------:R-:W-:Y:S01]  /*1e0a0*/  QGMMA.64x32x32.F32.E4M3.E4M3 R120, gdesc[UR44], RZ, !UPT, gsb0 ;  /* 0x006000002c7879f3 */ /* 0x000fe2000c0008ff */
[----:B------:R-:W-:Y:S01]  /*1e0b0*/  R2UR UR46, R14 ;  /* 0x000000000e2e72ca */ /* 0x000fe200000e0000 */
[C---:B------:R-:W-:Y:S01]  /*1e0c0*/  VIADD R14, R12.reuse, 0x506 ;  /* 0x000005060c0e7836 */ /* 0x040fe20000000000 */
[----:B------:R-:W-:Y:S01]  /*1e0d0*/  R2UR UR47, R15 ;  /* 0x000000000f2f72ca */ /* 0x000fe200000e0000 */
[----:B------:R-:W-:Y:S02]  /*1e0e0*/  IMAD.MOV.U32 R15, RZ, RZ, 0x40000040 ;  /* 0x40000040ff0f7424 */ /* 0x000fe400078e00ff */
[----:B------:R-:W-:-:S05]  /*1e0f0*/  VIADD R12, R12, 0x606 ;  /* 0x000006060c0c7836 */ /* 0x000fca0000000000 */
[----:B------:R-:W-:Y:S02]  /*1e100*/  R2UR UR58, R12 ;  /* 0x000000000c3a72ca */ /* 0x000fe400000e0000 */
[----:B------:R-:W-:Y:S01]  /*1e110*/  MOV R12, R94 ;  /* 0x0000005e000c7202 */ /* 0x000fe20000000f00 */
[----:B------:R-:W-:Y:S02]  /*1e120*/  WARPGROUP.DEPBAR.LE gsb0, 0x0 ;  /* 0x00008000000079c5 */ /* 0x000fe40000010000 */
[----:B------:R-:W-:-:S06]  /*1e130*/  WARPGROUP.ARRIVE ;  /* 0x00000000000079c5 */ /* 0x000fcc0000000000 */
[----:B------:R-:W-:Y:S01]  /*1e140*/  QGMMA.64x32x32.F32.E4M3.E4M3 R104, gdesc[UR52], RZ, !UPT, gsb0 ;  /* 0x00600000346879f3 */ /* 0x000fe2000c0008ff */
[----:B------:R-:W-:Y:S01]  /*1e150*/  R2UR UR54, R14 ;  /* 0x000000000e3672ca */ /* 0x000fe200000e0000 */
[----:B------:R-:W-:Y:S01]  /*1e160*/  IMAD.MOV.U32 R14, RZ, RZ, R96 ;  /* 0x000000ffff0e7224 */ /* 0x000fe200078e0060 */
[----:B------:R-:W-:Y:S01]  /*1e170*/  R2UR UR55, R15 ;  /* 0x000000000f3772ca */ /* 0x000fe200000e0000 */
[----:B------:R-:W-:Y:S01]  /*1e180*/  IMAD.MOV.U32 R15, RZ, RZ, R95 ;  /* 0x000000ffff0f7224 */ /* 0x000fe200078e005f */
[----:B------:R-:W-:Y:S02]  /*1e190*/  WARPGROUP.DEPBAR.LE gsb0, 0x0 ;  /* 0x00008000000079c5 */ /* 0x000fe40000010000 */
[----:B0-----:R-:W-:-:S06]  /*1e1a0*/  WARPGROUP.ARRIVE ;  /* 0x00000000000079c5 */ /* 0x001fcc0000000000 */
[----:B------:R-:W-:Y:S01]  /*1e1b0*/  QGMMA.64x32x32.F32.E4M3.E4M3 R88, gdesc[UR16], RZ, !UPT, gsb0 ;  /* 0x00600000105879f3 */ /* 0x000fe2000c0008ff */
        /* <DEDUP_REMOVED lines=131> */
.L_x_2359:
[----:B------:R-:W-:Y:S01]  /*1e9f0*/  SHF.L.U32 R12, R237, 0x1f, RZ ;  /* 0x0000001fed0c7819 */ /* 0x000fe200000006ff */
[----:B-----5:R-:W-:-:S04]  /*1ea00*/  IMAD R13, R3, 0x8, R16 ;  /* 0x00000008030d7824 */ /* 0x020fc800078e0210 */
[----:B------:R0:W1:Y:S01]  /*1ea10*/  SYNCS.PHASECHK.TRANS64.TRYWAIT P0, [R13+URZ+0x2e850], R12 ;  /* 0x02e8500c0d0075a7 */ /* 0x000062000800017f */
[----:B------:R-:W-:Y:S05]  /*1ea20*/  @!P1 BRA `(.L_x_2360) ;  /* 0x0000000000049947 */ /* 0x000fea0003800000 */
[----:B------:R-:W-:Y:S01]  /*1ea30*/  BPT.TRAP 0x1 ;  /* 0x000000040000795c */ /* 0x000fe20000300000 */
.L_x_2360:
[----:B-1----:R-:W-:Y:S05]  /*1ea40*/  @P0 BRA `(.L_x_2358) ;  /* 0x0000000000080947 */ /* 0x002fea0003800000 */
[----:B------:R-:W1:Y:S02]  /*1ea50*/  SYNCS.PHASECHK.TRANS64.TRYWAIT P0, [R13+URZ+0x2e850], R12 ;  /* 0x02e8500c0d0075a7 */ /* 0x000e64000800017f */
[----:B-1----:R-:W-:Y:S05]  /*1ea60*/  @!P0 BRA `(.L_x_2361) ;  /* 0x000000e8001c8947 */ /* 0x002fea0003800000 */
.L_x_2358:
[----:B01---5:R-:W-:Y:S01]  /*1ea70*/  VIADD R12, R16, 0x400 ;  /* 0x00000400100c7836 */ /* 0x023fe20000000000 */
[----:B------:R-:W-:Y:S05]  /*1ea80*/  WARPSYNC.ALL ;  /* 0x0000000000007948 */ /* 0x000fea0003800000 */
[----:B------:R-:W-:Y:S01]  /*1ea90*/  SHF.R.U32.HI R12, RZ, 0x4, R12 ;  /* 0x00000004ff0c7819 */ /* 0x000fe2000001160c */
[----:B------:R-:W-:Y:S01]  /*1eaa0*/  IMAD.MOV.U32 R13, RZ, RZ, -0x3ffffff0 ;  /* 0xc0000010ff0d7424 */ /* 0x000fe200078e00ff */
[----:B------:R-:W-:Y:S01]  /*1eab0*/  WARPGROUP.ARRIVE ;  /* 0x00000000000079c5 */ /* 0x000fe20000000000 */
[----:B------:R-:W-:Y:S01]  /*1eac0*/  IMAD.MOV.U32 R15, RZ, RZ, -0x3ffffff0 ;  /* 0xc0000010ff0f7424 */ /* 0x000fe200078e00ff */
[----:B------:R-:W-:Y:S01]  /*1ead0*/  LOP3.LUT R12, R12, 0x3fff, RZ, 0xc0, !PT ;  /* 0x00003fff0c0c7812 */ /* 0x000fe200078ec0ff */
[C---:B------:R-:W-:Y:S01]  /*1eae0*/  FMUL.FTZ R168, R2.reuse, R168 ;  /* 0x000000a802a87220 */ /* 0x040fe20000410000 */
[----:B------:R-:W-:Y:S01]  /*1eaf0*/  R2UR UR7, R13 ;  /* 0x000000000d0772ca */ /* 0x000fe200000e0000 */
[----:B------:R-:W-:Y:S01]  /*1eb00*/  FMUL.FTZ R170, R2, R170 ;  /* 0x000000aa02aa7220 */ /* 0x000fe20000410000 */
[----:B------:R-:W-:Y:S01]  /*1eb10*/  LOP3.LUT R12, R12, 0x10000, RZ, 0xfc, !PT ;  /* 0x000100000c0c7812 */ /* 0x000fe200078efcff */
[C---:B------:R-:W-:Y:S01]  /*1eb20*/  FMUL.FTZ R169, R2.reuse, R169 ;  /* 0x000000a902a97220 */ /* 0x040fe20000410000 */
[C---:B------:R-:W-:Y:S01]  /*1eb30*/  FMUL.FTZ R171, R2.reuse, R171 ;  /* 0x000000ab02ab7220 */ /* 0x040fe20000410000 */
[----:B------:R-:W-:Y:S01]  /*1eb40*/  MUFU.TANH R168, R168 ;  /* 0x000000a800a87308 */ /* 0x000fe20000002400 */
        /* <DEDUP_REMOVED lines=110> */
[----:B------:R-:W-:Y:S01]  /*1f230*/  FMUL.FTZ R103, R2, R103 ;  /* 0x0000006702677220 */ /* 0x000fe20000410000 */
[----:B------:R-:W-:Y:S01]  /*1f240*/  MUFU.TANH R181, R181 ;  /* 0x000000b500b57308 */ /* 0x000fe20000002400 */
[----:B------:R-:W-:-:S07]  /*1f250*/  ULDC UR4, c[0x0][0x988] ;  /* 0x0002620000047ab9 */ /* 0x000fce0000000800 */
        /* <DEDUP_REMOVED lines=8> */
[----:B------:R-:W0:Y:S01]  /*1f2e0*/  S2R R227, SR_TID.X ;  /* 0x0000000000e37919 */ /* 0x000e220000002100 */
        /* <DEDUP_REMOVED lines=9> */
[----:B0-----:R-:W-:-:S02]  /*1f380*/  LOP3.LUT R226, R227, 0x7f, RZ, 0xc0, !PT ;  /* 0x0000007fe3e27812 */ /* 0x001fc400078ec0ff */
[----:B------:R-:W0:Y:S05]  /*1f390*/  S2R R227, SR_TID.X ;  /* 0x0000000000e37919 */ /* 0x000e2a0000002100 */
[----:B------:R-:W-:Y:S01]  /*1f3a0*/  MUFU.TANH R162, R162 ;  /* 0x000000a200a27308 */ /* 0x000fe20000002400 */
[----:B------:R-:W-:-:S07]  /*1f3b0*/  ISETP.NE.AND P0, PT, R226, RZ, PT ;  /* 0x000000ffe200720c */ /* 0x000fce0003f05270 */
[----:B------:R-:W-:Y:S08]  /*1f3c0*/  MUFU.TANH R161, R161 ;  /* 0x000000a100a17308 */ /* 0x000ff00000002400 */
[----:B------:R-:W-:Y:S08]  /*1f3d0*/  MUFU.TANH R163, R163 ;  /* 0x000000a300a37308 */ /* 0x000ff00000002400 */
[----:B------:R-:W-:Y:S01]  /*1f3e0*/  MUFU.TANH R164, R164 ;  /* 0x000000a400a47308 */ /* 0x000fe20000002400 */
[----:B0-----:R-:W-:-:S07]  /*1f3f0*/  SHF.R.U32.HI R227, RZ, 0x7, R227 ;  /* 0x00000007ffe37819 */ /* 0x001fce00000116e3 */
        /* <DEDUP_REMOVED lines=53> */
[----:B------:R-:W-:Y:S01]  /*1f750*/  FMUL.FTZ R194, R2, R195 ;  /* 0x000000c302c27220 */ /* 0x000fe20000410000 */
[----:B------:R-:W-:Y:S01]  /*1f760*/  R2UR UR6, R14 ;  /* 0x000000000e0672ca */ /* 0x000fe200000e0000 */
[----:B------:R-:W1:Y:S01]  /*1f770*/  MUFU.TANH R185, R185 ;  /* 0x000000b900b97308 */ /* 0x000e620000002400 */
[C---:B------:R-:W-:Y:S01]  /*1f780*/  FMUL.FTZ R195, R2.reuse, R196 ;  /* 0x000000c402c37220 */ /* 0x040fe20000410000 */
[C---:B------:R-:W-:Y:S01]  /*1f790*/  FMUL.FTZ R196, R2.reuse, R197 ;  /* 0x000000c502c47220 */ /* 0x040fe20000410000 */
[C---:B------:R-:W-:Y:S01]  /*1f7a0*/  FMUL.FTZ R197, R2.reuse, R198 ;  /* 0x000000c602c57220 */ /* 0x040fe20000410000 */
[C---:B------:R-:W-:Y:S01]  /*1f7b0*/  FMUL.FTZ R198, R2.reuse, R199 ;  /* 0x000000c702c67220 */ /* 0x040fe20000410000 */
[----:B------:R-:W-:-:S03]  /*1f7c0*/  FMUL.FTZ R199, R2, R88 ;  /* 0x0000005802c77220 */ /* 0x000fc60000410000 */
        /* <DEDUP_REMOVED lines=28> */
[----:B------:R-:W-:Y:S01]  /*1f990*/  MUFU.TANH R131, R131 ;  /* 0x0000008300837308 */ /* 0x000fe20000002400 */
[----:B--2---:R-:W-:-:S04]  /*1f9a0*/  FMNMX.FTZ R13, R196, R13, !PT ;  /* 0x0000000dc40d7209 */ /* 0x004fc80007810000 */
[----:B------:R-:W-:Y:S01]  /*1f9b0*/  FMNMX.FTZ R13, R168, R13, !PT ;  /* 0x0000000da80d7209 */ /* 0x000fe20007810000 */
[----:B------:R-:W-:Y:S02]  /*1f9c0*/  WARPGROUP.DEPBAR.LE gsb0, 0x0 ;  /* 0x00008000000079c5 */ /* 0x000fe40000010000 */
[----:B------:R-:W-:Y:S01]  /*1f9d0*/  WARPGROUP.ARRIVE ;  /* 0x00000000000079c5 */ /* 0x000fe20000000000 */
[----:B0-----:R-:W-:Y:S01]  /*1f9e0*/  FMNMX.FTZ R14, R198, R14, !PT ;  /* 0x0000000ec60e7209 */ /* 0x001fe20007810000 */
[----:B------:R-:W0:Y:S01]  /*1f9f0*/  MUFU.TANH R132, R132 ;  /* 0x0000008400847308 */ /* 0x000e220000002400 */
[----:B------:R-:W-:Y:S02]  /*1fa00*/  FMNMX.FTZ R13, R169, R13, !PT ;  /* 0x0000000da90d7209 */ /* 0x000fe40007810000 */
[----:B------:R-:W-:Y:S01]  /*1fa10*/  FMNMX.FTZ R14, R170, R14, !PT ;  /* 0x0000000eaa0e7209 */ /* 0x000fe20007810000 */
[----:B------:R-:W-:Y:S01]  /*1fa20*/  QGMMA.64x128x32.F32.E4M3.E4M3 R24, R208, gdesc[UR4], R24, gsb0 ;  /* 0x01e00004d0187df3 */ /* 0x000fe20008000818 */
[----:B------:R-:W-:-:S02]  /*1fa30*/  FMNMX.FTZ R13, R172, R13, !PT ;  /* 0x0000000dac0d7209 */ /* 0x000fc40007810000 */
[----:B------:R-:W-:Y:S01]  /*1fa40*/  FMNMX.FTZ R14, R171, R14, !PT ;  /* 0x0000000eab0e7209 */ /* 0x000fe20007810000 */
[----:B------:R-:W-:Y:S01]  /*1fa50*/  MUFU.TANH R134, R134 ;  /* 0x0000008600867308 */ /* 0x000fe20000002400 */
[----:B------:R-:W-:Y:S02]  /*1fa60*/  FMNMX.FTZ R13, R173, R13, !PT ;  /* 0x0000000dad0d7209 */ /* 0x000fe40007810000 */
[----:B------:R-:W-:Y:S02]  /*1fa70*/  FMNMX.FTZ R14, R174, R14, !PT ;  /* 0x0000000eae0e7209 */ /* 0x000fe40007810000 */
[----:B------:R-:W-:Y:S02]  /*1fa80*/  FMNMX.FTZ R13, R176, R13, !PT ;  /* 0x0000000db00d7209 */ /* 0x000fe40007810000 */
[----:B------:R-:W-:Y:S01]  /*1fa90*/  FMNMX.FTZ R14, R175, R14, !PT ;  /* 0x0000000eaf0e7209 */ /* 0x000fe20007810000 */
[----:B------:R-:W1:Y:S01]  /*1faa0*/  MUFU.TANH R133, R133 ;  /* 0x0000008500857308 */ /* 0x000e620000002400 */
[----:B------:R-:W-:-:S02]  /*1fab0*/  FMNMX.FTZ R13, R177, R13, !PT ;  /* 0x0000000db10d7209 */ /* 0x000fc40007810000 */
[----:B------:R-:W-:Y:S02]  /*1fac0*/  FMNMX.FTZ R14, R178, R14, !PT ;  /* 0x0000000eb20e7209 */ /* 0x000fe40007810000 */
[----:B------:R-:W-:Y:S02]  /*1fad0*/  FMNMX.FTZ R13, R180, R13, !PT ;  /* 0x0000000db40d7209 */ /* 0x000fe40007810000 */
[----:B------:R-:W-:Y:S01]  /*1fae0*/  FMNMX.FTZ R14, R179, R14, !PT ;  /* 0x0000000eb30e7209 */ /* 0x000fe20007810000 */
[----:B------:R-:W-:Y:S01]  /*1faf0*/  MUFU.TANH R135, R135 ;  /* 0x0000008700877308 */ /* 0x000fe20000002400 */
[----:B------:R-:W-:Y:S02]  /*1fb00*/  FMNMX.FTZ R13, R181, R13, !PT ;  /* 0x0000000db50d7209 */ /* 0x000fe40007810000 */
[----:B------:R-:W-:Y:S02]  /*1fb10*/  FMNMX.FTZ R14, R182, R14, !PT ;  /* 0x0000000eb60e7209 */ /* 0x000fe40007810000 */
[----:B------:R-:W-:-:S02]  /*1fb20*/  FMNMX.FTZ R13, R152, R13, !PT ;  /* 0x0000000d980d7209 */ /* 0x000fc40007810000 */
[----:B------:R-:W-:Y:S01]  /*1fb30*/  FMNMX.FTZ R14, R183, R14, !PT ;  /* 0x0000000eb70e7209 */ /* 0x000fe20007810000 */
[----:B------:R-:W2:Y:S01]  /*1fb40*/  MUFU.TANH R104, R104 ;  /* 0x0000006800687308 */ /* 0x000ea20000002400 */
        /* <DEDUP_REMOVED lines=29> */
[----:B------:R-:W4:Y:S01]  /*1fd20*/  MUFU.TANH R109, R109 ;  /* 0x0000006d006d7308 */ /* 0x000f220000002400 */
        /* <DEDUP_REMOVED lines=22> */
[----:B0-----:R-:W-:Y:S02]  /*1fe90*/  FMNMX.FTZ R13, R132, R13, !PT ;  /* 0x0000000d840d7209 */ /* 0x001fe40007810000 */
[----:B------:R-:W-:Y:S01]  /*1fea0*/  FMNMX.FTZ R14, R131, R14, !PT ;  /* 0x0000000e830e7209 */ /* 0x000fe20007810000 */
[----:B------:R-:W-:Y:S01]  /*1feb0*/  MUFU.TANH R115, R115 ;  /* 0x0000007300737308 */ /* 0x000fe20000002400 */
[----:B-1----:R-:W-:Y:S02]  /*1fec0*/  FMNMX.FTZ R13, R133, R13, !PT ;  /* 0x0000000d850d7209 */ /* 0x002fe40007810000 */
[----:B------:R-:W-:Y:S02]  /*1fed0*/  FMNMX.FTZ R14, R134, R14, !PT ;  /* 0x0000000e860e7209 */ /* 0x000fe40007810000 */
[----:B--2---:R-:W-:-:S02]  /*1fee0*/  FMNMX.FTZ R13, R104, R13, !PT ;  /* 0x0000000d680d7209 */ /* 0x004fc40007810000 */
[----:B------:R-:W-:Y:S01]  /*1fef0*/  FMNMX.FTZ R14, R135, R14, !PT ;  /* 0x0000000e870e7209 */ /* 0x000fe20007810000 */
[----:B------:R-:W0:Y:S01]  /*1ff00*/  MUFU.TANH R116, R116 ;  /* 0x0000007400747308 */ /* 0x000e220000002400 */
[----:B---3--:R-:W-:Y:S02]  /*1ff10*/  FMNMX.FTZ R13, R105, R13, !PT ;  /* 0x0000000d690d7209 */ /* 0x008fe40007810000 */
[----:B------:R-:W-:Y:S02]  /*1ff20*/  FMNMX.FTZ R14, R106, R14, !PT ;  /* 0x0000000e6a0e7209 */ /* 0x000fe40007810000 */
[----:B----4-:R-:W-:Y:S02]  /*1ff30*/  FMNMX.FTZ R13, R108, R13, !PT ;  /* 0x0000000d6c0d7209 */ /* 0x010fe40007810000 */
[----:B------:R-:W-:Y:S01]  /*1ff40*/  FMNMX.FTZ R14, R107, R14, !PT ;  /* 0x0000000e6b0e7209 */ /* 0x000fe20007810000 */
[----:B------:R-:W1:Y:S01]  /*1ff50*/  MUFU.TANH R118, R118 ;  /* 0x0000007600767308 */ /* 0x000e620000002400 */
[----:B------:R-:W-:-:S02]  /*1ff60*/  FMNMX.FTZ R13, R109, R13, !PT ;  /* 0x0000000d6d0d7209 */ /* 0x000fc40007810000 */
[----:B------:R-:W-:Y:S02]  /*1ff70*/  FMNMX.FTZ R14, R110, R14, !PT ;  /* 0x0000000e6e0e7209 */ /* 0x000fe40007810000 */
[----:B------:R-:W-:Y:S02]  /*1ff80*/  FMNMX.FTZ R13, R112, R13, !PT ;  /* 0x0000000d700d7209 */ /* 0x000fe40007810000 */
[----:B------:R-:W-:Y:S01]  /*1ff90*/  FMNMX.FTZ R14, R111, R14, !PT ;  /* 0x0000000e6f0e7209 */ /* 0x000fe20007810000 */
[----:B------:R-:W2:Y:S01]  /*1ffa0*/  MUFU.TANH R117, R117 ;  /* 0x0000007500757308 */ /* 0x000ea20000002400 */
[----:B------:R-:W-:Y:S01]  /*1ffb0*/  FMNMX.FTZ R13, R113, R13, !PT ;  /* 0x0000000d710d7209 */ /* 0x000fe20007810000 */
[----:B------:R-:W-:Y:S02]  /*1ffc0*/  WARPGROUP.DEPBAR.LE gsb0, 0x0 ;  /* 0x00008000000079c5 */ /* 0x000fe40000010000 */
[----:B------:R-:W-:Y:S01]  /*1ffd0*/  FMUL.FTZ R208, R2, R89 ;  /* 0x0000005902d07220 */ /* 0x000fe20000410000 */
[----:B------:R-:W-:Y:S01]  /*1ffe0*/  FMNMX.FTZ R14, R114, R14, !PT ;  /* 0x0000000e720e7209 */ /* 0x000fe20007810000 */
[----:B------:R-:W-:Y:S01]  /*1fff0*/  WARPGROUP.ARRIVE ;  /* 0x00000000000079c5 */ /* 0x000fe20000000000 */
[----:B0-----:R-:W-:Y:S01]  /*20000*/  FMNMX.FTZ R13, R116, R13, !PT ;  /* 0x0000000d740d7209 */ /* 0x001fe20007810000 */
[----:B------:R-:W0:Y:S01]  /*20010*/  MUFU.TANH R119, R119 ;  /* 0x0000007700777308 */ /* 0x000e220000002400 */
[----:B------:R-:W-:-:S04]  /*20020*/  FMNMX.FTZ R14, R115, R14, !PT ;  /* 0x0000000e730e7209 */ /* 0x000fc80007810000 */
[----:B-1----:R-:W-:-:S03]  /*20030*/  FMNMX.FTZ R14, R118, R14, !PT ;  /* 0x0000000e760e7209 */ /* 0x002fc60007810000 */
        /* <DEDUP_REMOVED lines=31> */
[----:B--2---:R-:W-:Y:S02]  /*20230*/  FMNMX.FTZ R88, R102, R14, !PT ;  /* 0x0000000e66587209 */ /* 0x004fe40007810000 */
[----:B0-----:R-:W-:-:S05]  /*20240*/  FMNMX.FTZ R14, R101, R13, !PT ;  /* 0x0000000d650e7209 */ /* 0x001fca0007810000 */
[----:B------:R-:W0:Y:S01]  /*20250*/  SHFL.BFLY PT, R89, R14, 0x2, 0x1f ;  /* 0x0c401f000e597f89 */ /* 0x000e2200000e0000 */
[----:B-1----:R-:W-:-:S05]  /*20260*/  FMNMX.FTZ R13, R103, R88, !PT ;  /* 0x00000058670d7209 */ /* 0x002fca0007810000 */
[----:B------:R-:W1:Y:S01]  /*20270*/  SHFL.BFLY PT, R88, R13, 0x2, 0x1f ;  /* 0x0c401f000d587f89 */ /* 0x000e6200000e0000 */
[----:B0-----:R-:W-:Y:S01]  /*20280*/  FMNMX.FTZ R14, R14, R89, !PT ;  /* 0x000000590e0e7209 */ /* 0x001fe20007810000 */
[----:B------:R-:W-:-:S04]  /*20290*/  IMAD.MOV.U32 R89, RZ, RZ, -0x3ffffff0 ;  /* 0xc0000010ff597424 */ /* 0x000fc800078e00ff */
[----:B------:R-:W0:Y:S01]  /*202a0*/  SHFL.BFLY PT, R210, R14, 0x1, 0x1f ;  /* 0x0c201f000ed27f89 */ /* 0x000e2200000e0000 */
[----:B------:R-:W-:Y:S02]  /*202b0*/  R2UR UR7, R89 ;  /* 0x00000000590772ca */ /* 0x000fe400000e0000 */
[----:B-1----:R-:W-:Y:S01]  /*202c0*/  FMNMX.FTZ R13, R13, R88, !PT ;  /* 0x000000580d0d7209 */ /* 0x002fe20007810000 */
[----:B------:R-:W-:-:S04]  /*202d0*/  VIADD R88, R12, 0x500 ;  /* 0x000005000c587836 */ /* 0x000fc80000000000 */
[----:B------:R-:W1:Y:S01]  /*202e0*/  SHFL.BFLY PT, R209, R13, 0x1, 0x1f ;  /* 0x0c201f000dd17f89 */ /* 0x000e6200000e0000 */
[----:B------:R-:W-:Y:S01]  /*202f0*/  R2UR UR6, R88 ;  /* 0x00000000580672ca */ /* 0x000fe200000e0000 */
[----:B------:R-:W-:-:S12]  /*20300*/  IMAD.U32 R88, RZ, RZ, UR4 ;  /* 0x00000004ff587e24 */ /* 0x000fd8000f8e00ff */
[----:B------:R-:W-:Y:S01]  /*20310*/  QGMMA.64x128x32.F32.E4M3.E4M3 R24, R204, gdesc[UR4], R24, gsb0 ;  /* 0x01e00004cc187df3 */ /* 0x000fe20008000818 */
[----:B0-----:R-:W-:-:S05]  /*20320*/  FMNMX.FTZ R14, R14, R210, !PT ;  /* 0x000000d20e0e7209 */ /* 0x001fca0007810000 */
[----:B------:R-:W-:Y:S01]  /*20330*/  FADD.FTZ R89, -R14, R0 ;  /* 0x000000000e597221 */ /* 0x000fe20000010100 */
[----:B-1----:R-:W-:-:S03]  /*20340*/  FMNMX.FTZ R13, R13, R209, !PT ;  /* 0x000000d10d0d7209 */ /* 0x002fc60007810000 */
[----:B------:R-:W-:Y:S02]  /*20350*/  FMUL.FTZ R89, R89, R88 ;  /* 0x0000005859597220 */ /* 0x000fe40000410000 */
[----:B------:R-:W-:-:S04]  /*20360*/  FADD.FTZ R21, -R13, R21 ;  /* 0x000000150d157221 */ /* 0x000fc80000010100 */
[----:B------:R-:W-:Y:S01]  /*20370*/  MUFU.EX2 R89, R89 ;  /* 0x0000005900597308 */ /* 0x000fe20000000800 */
[----:B------:R-:W-:-:S07]  /*20380*/  FMUL.FTZ R21, R21, R88 ;  /* 0x0000005815157220 */ /* 0x000fce0000410000 */
[----:B------:R-:W-:Y:S01]  /*20390*/  MUFU.EX2 R21, R21 ;  /* 0x0000001500157308 */ /* 0x000fe20000000800 */
[----:B------:R-:W-:Y:S02]  /*203a0*/  WARPGROUP.DEPBAR.LE gsb0, 0x0 ;  /* 0x00008000000079c5 */ /* 0x000fe40000010000 */
[----:B------:R-:W-:Y:S01]  /*203b0*/  FFMA.FTZ R205, R14, R88, -8 ;  /* 0xc10000000ecd7423 */ /* 0x000fe20000010058 */
[----:B------:R-:W-:-:S03]  /*203c0*/  WARPGROUP.ARRIVE ;  /* 0x00000000000079c5 */ /* 0x000fc60000000000 */
        /* <DEDUP_REMOVED lines=15> */
[----:B------:R-:W-:-:S01]  /*204c0*/  FFMA.FTZ R177, R177, R88, -R205 ;  /* 0x00000058b1b17223 */ /* 0x000fc200000108cd */
[-CC-:B------:R-:W-:Y:S01]  /*204d0*/  FFMA.FTZ R180, R180, R88.reuse, -R205.reuse ;  /* 0x00000058b4b47223 */ /* 0x180fe200000108cd */
[----:B------:R-:W-:-:S01]  /*204e0*/  FFMA.FTZ R181, R181, R88, -R205 ;  /* 0x00000058b5b57223 */ /* 0x000fc200000108cd */
[-CC-:B------:R-:W-:Y:S01]  /*204f0*/  FFMA.FTZ R152, R152, R88.reuse, -R205.reuse ;  /* 0x0000005898987223 */ /* 0x180fe200000108cd */
[----:B------:R-:W-:-:S01]  /*20500*/  FFMA.FTZ R153, R153, R88, -R205 ;  /* 0x0000005899997223 */ /* 0x000fc200000108cd */
[-CC-:B------:R-:W-:Y:S01]  /*20510*/  FFMA.FTZ R156, R156, R88.reuse, -R205.reuse ;  /* 0x000000589c9c7223 */ /* 0x180fe200000108cd */
[----:B------:R-:W-:-:S01]  /*20520*/  FFMA.FTZ R157, R157, R88, -R205 ;  /* 0x000000589d9d7223 */ /* 0x000fc200000108cd */
[----:B------:R-:W2:Y:S01]  /*20530*/  MUFU.EX2 R187, R187 ;  /* 0x000000bb00bb7308 */ /* 0x000ea20000000800 */
[----:B------:R-:W-:-:S01]  /*20540*/  FFMA.FTZ R160, R160, R88, -R205 ;  /* 0x00000058a0a07223 */ /* 0x000fc200000108cd */
[-CC-:B------:R-:W-:Y:S01]  /*20550*/  FFMA.FTZ R161, R161, R88.reuse, -R205.reuse ;  /* 0x00000058a1a17223 */ /* 0x180fe200000108cd */
[----:B------:R-:W-:-:S01]  /*20560*/  FFMA.FTZ R164, R164, R88, -R205 ;  /* 0x00000058a4a47223 */ /* 0x000fc200000108cd */
[-CC-:B------:R-:W-:Y:S01]  /*20570*/  FFMA.FTZ R165, R165, R88.reuse, -R205.reuse ;  /* 0x00000058a5a57223 */ /* 0x180fe200000108cd */
[----:B------:R-:W-:-:S01]  /*20580*/  FFMA.FTZ R136, R136, R88, -R205 ;  /* 0x0000005888887223 */ /* 0x000fc200000108cd */
[-CC-:B------:R-:W-:Y:S01]  /*20590*/  FFMA.FTZ R137, R137, R88.reuse, -R205.reuse ;  /* 0x0000005889897223 */ /* 0x180fe200000108cd */
[----:B------:R-:W-:-:S01]  /*205a0*/  FFMA.FTZ R140, R140, R88, -R205 ;  /* 0x000000588c8c7223 */ /* 0x000fc200000108cd */
[----:B------:R-:W3:Y:S01]  /*205b0*/  MUFU.EX2 R188, R188 ;  /* 0x000000bc00bc7308 */ /* 0x000ee20000000800 */
[----:B------:R-:W-:-:S01]  /*205c0*/  FFMA.FTZ R141, R141, R88, -R205 ;  /* 0x000000588d8d7223 */ /* 0x000fc200000108cd */
[-CC-:B------:R-:W-:Y:S01]  /*205d0*/  FFMA.FTZ R144, R144, R88.reuse, -R205.reuse ;  /* 0x0000005890907223 */ /* 0x180fe200000108cd */
[----:B------:R-:W-:-:S01]  /*205e0*/  FFMA.FTZ R145, R145, R88, -R205 ;  /* 0x0000005891917223 */ /* 0x000fc200000108cd */
[-CC-:B------:R-:W-:Y:S01]  /*205f0*/  FFMA.FTZ R148, R148, R88.reuse, -R205.reuse ;  /* 0x0000005894947223 */ /* 0x180fe200000108cd */
[----:B------:R-:W-:-:S01]  /*20600*/  FFMA.FTZ R149, R149, R88, -R205 ;  /* 0x0000005895957223 */ /* 0x000fc200000108cd */
[-CC-:B------:R-:W-:Y:S01]  /*20610*/  FFMA.FTZ R120, R120, R88.reuse, -R205.reuse ;  /* 0x0000005878787223 */ /* 0x180fe200000108cd */
[----:B------:R-:W-:-:S01]  /*20620*/  FFMA.FTZ R121, R121, R88, -R205 ;  /* 0x0000005879797223 */ /* 0x000fc200000108cd */
[----:B------:R-:W4:Y:S01]  /*20630*/  MUFU.EX2 R191, R191 ;  /* 0x000000bf00bf7308 */ /* 0x000f220000000800 */
        /* <DEDUP_REMOVED lines=22> */
[----:B------:R-:W-:-:S01]  /*207a0*/  FFMA.FTZ R205, R13, R88, -8 ;  /* 0xc10000000dcd7423 */ /* 0x000fc20000010058 */
[----:B0-----:R-:W-:Y:S01]  /*207b0*/  FFMA.FTZ R236, R89, R236, R15 ;  /* 0x000000ec59ec7223 */ /* 0x001fe2000001000f */
[----:B------:R-:W0:Y:S01]  /*207c0*/  MUFU.EX2 R192, R192 ;  /* 0x000000c000c07308 */ /* 0x000e220000000800 */
[----:B------:R-:W-:Y:S01]  /*207d0*/  IADD3 R92, R12, 0x600, RZ ;  /* 0x000006000c5c7810 */ /* 0x000fe20007ffe0ff */
[----:B------:R-:W-:Y:S01]  /*207e0*/  FFMA.FTZ R185, R185, R88, -R205 ;  /* 0x00000058b9b97223 */ /* 0x000fe200000108cd */
[----:B-1----:R-:W-:-:S01]  /*207f0*/  FADD.FTZ R236, R184, R236 ;  /* 0x000000ecb8ec7221 */ /* 0x002fc20000010000 */
[-CC-:B------:R-:W-:Y:S01]  /*20800*/  FFMA.FTZ R186, R186, R88.reuse, -R205.reuse ;  /* 0x00000058baba7223 */ /* 0x180fe200000108cd */
[----:B------:R-:W-:-:S01]  /*20810*/  FFMA.FTZ R189, R189, R88, -R205 ;  /* 0x00000058bdbd7223 */ /* 0x000fc200000108cd */
[----:B------:R-:W-:Y:S01]  /*20820*/  FFMA.FTZ R190, R190, R88, -R205 ;  /* 0x00000058bebe7223 */ /* 0x000fe200000108cd */
[----:B--2---:R-:W-:-:S01]  /*20830*/  FADD.FTZ R236, R187, R236 ;  /* 0x000000ecbbec7221 */ /* 0x004fc20000010000 */
[----:B------:R-:W1:Y:S01]  /*20840*/  MUFU.EX2 R195, R195 ;  /* 0x000000c300c37308 */ /* 0x000e620000000800 */
[----:B------:R-:W-:-:S01]  /*20850*/  FFMA.FTZ R193, R193, R88, -R205 ;  /* 0x00000058c1c17223 */ /* 0x000fc200000108cd */
[----:B------:R-:W-:Y:S01]  /*20860*/  FFMA.FTZ R194, R194, R88, -R205 ;  /* 0x00000058c2c27223 */ /* 0x000fe200000108cd */
[----:B---3--:R-:W-:-:S01]  /*20870*/  FADD.FTZ R236, R188, R236 ;  /* 0x000000ecbcec7221 */ /* 0x008fc20000010000 */
[-CC-:B------:R-:W-:Y:S01]  /*20880*/  FFMA.FTZ R197, R197, R88.reuse, -R205.reuse ;  /* 0x00000058c5c57223 */ /* 0x180fe200000108cd */
[----:B------:R-:W-:-:S01]  /*20890*/  FFMA.FTZ R198, R198, R88, -R205 ;  /* 0x00000058c6c67223 */ /* 0x000fc200000108cd */
[----:B------:R-:W-:Y:S01]  /*208a0*/  FFMA.FTZ R170, R170, R88, -R205 ;  /* 0x00000058aaaa7223 */ /* 0x000fe200000108cd */
[----:B----4-:R-:W-:-:S01]  /*208b0*/  FADD.FTZ R236, R191, R236 ;  /* 0x000000ecbfec7221 */ /* 0x010fc20000010000 */
[----:B------:R-:W2:Y:S01]  /*208c0*/  MUFU.EX2 R185, R185 ;  /* 0x000000b900b97308 */ /* 0x000ea20000000800 */
[----:B------:R-:W-:-:S01]  /*208d0*/  FFMA.FTZ R171, R171, R88, -R205 ;  /* 0x00000058abab7223 */ /* 0x000fc200000108cd */
[----:B------:R-:W-:Y:S01]  /*208e0*/  FFMA.FTZ R174, R174, R88, -R205 ;  /* 0x00000058aeae7223 */ /* 0x000fe200000108cd */
[----:B0-----:R-:W-:-:S01]  /*208f0*/  FADD.FTZ R236, R192, R236 ;  /* 0x000000ecc0ec7221 */ /* 0x001fc20000010000 */
[-CC-:B------:R-:W-:Y:S01]  /*20900*/  FFMA.FTZ R175, R175, R88.reuse, -R205.reuse ;  /* 0x00000058afaf7223 */ /* 0x180fe200000108cd */
[----:B------:R-:W-:-:S01]  /*20910*/  FFMA.FTZ R178, R178, R88, -R205 ;  /* 0x00000058b2b27223 */ /* 0x000fc200000108cd */
[-CC-:B------:R-:W-:Y:S01]  /*20920*/  FFMA.FTZ R179, R179, R88.reuse, -R205.reuse ;  /* 0x00000058b3b37223 */ /* 0x180fe200000108cd */
[----:B------:R-:W-:-:S01]  /*20930*/  FFMA.FTZ R182, R182, R88, -R205 ;  /* 0x00000058b6b67223 */ /* 0x000fc200000108cd */
[----:B------:R-:W0:Y:S01]  /*20940*/  MUFU.EX2 R196, R196 ;  /* 0x000000c400c47308 */ /* 0x000e220000000800 */
[----:B-1----:R-:W-:-:S01]  /*20950*/  FADD.FTZ R236, R195, R236 ;  /* 0x000000ecc3ec7221 */ /* 0x002fc20000010000 */
[-CC-:B------:R-:W-:Y:S01]  /*20960*/  FFMA.FTZ R183, R183, R88.reuse, -R205.reuse ;  /* 0x00000058b7b77223 */ /* 0x180fe200000108cd */
[----:B------:R-:W-:-:S01]  /*20970*/  FFMA.FTZ R154, R154, R88, -R205 ;  /* 0x000000589a9a7223 */ /* 0x000fc200000108cd */
[-CC-:B------:R-:W-:Y:S01]  /*20980*/  FFMA.FTZ R155, R155, R88.reuse, -R205.reuse ;  /* 0x000000589b9b7223 */ /* 0x180fe200000108cd */
[----:B------:R-:W-:-:S01]  /*20990*/  FFMA.FTZ R158, R158, R88, -R205 ;  /* 0x000000589e9e7223 */ /* 0x000fc200000108cd */
[-CC-:B------:R-:W-:Y:S01]  /*209a0*/  FFMA.FTZ R159, R159, R88.reuse, -R205.reuse ;  /* 0x000000589f9f7223 */ /* 0x180fe200000108cd */
[----:B------:R-:W-:-:S01]  /*209b0*/  FFMA.FTZ R162, R162, R88, -R205 ;  /* 0x00000058a2a27223 */ /* 0x000fc200000108cd */
[----:B------:R-:W1:Y:S01]  /*209c0*/  MUFU.EX2 R186, R186 ;  /* 0x000000ba00ba7308 */ /* 0x000e620000000800 */
[----:B--2---:R-:W-:-:S01]  /*209d0*/  FFMA.FTZ R235, R21, R235, R185 ;  /* 0x000000eb15eb7223 */ /* 0x004fc200000100b9 */
[-CC-:B------:R-:W-:Y:S01]  /*209e0*/  FFMA.FTZ R163, R163, R88.reuse, -R205.reuse ;  /* 0x00000058a3a37223 */ /* 0x180fe200000108cd */
[----:B------:R-:W-:-:S01]  /*209f0*/  FFMA.FTZ R166, R166, R88, -R205 ;  /* 0x00000058a6a67223 */ /* 0x000fc200000108cd */
[-CC-:B------:R-:W-:Y:S01]  /*20a00*/  FFMA.FTZ R167, R167, R88.reuse, -R205.reuse ;  /* 0x00000058a7a77223 */ /* 0x180fe200000108cd */
[----:B------:R-:W-:-:S01]  /*20a10*/  FFMA.FTZ R138, R138, R88, -R205 ;  /* 0x000000588a8a7223 */ /* 0x000fc200000108cd */
[-CC-:B------:R-:W-:Y:S01]  /*20a20*/  FFMA.FTZ R139, R139, R88.reuse, -R205.reuse ;  /* 0x000000588b8b7223 */ /* 0x180fe200000108cd */
[----:B------:R-:W-:-:S01]  /*20a30*/  FFMA.FTZ R142, R142, R88, -R205 ;  /* 0x000000588e8e7223 */ /* 0x000fc200000108cd */
[----:B------:R-:W2:Y:S01]  /*20a40*/  MUFU.EX2 R168, R168 ;  /* 0x000000a800a87308 */ /* 0x000ea20000000800 */
[----:B0-----:R-:W-:-:S01]  /*20a50*/  FADD.FTZ R236, R196, R236 ;  /* 0x000000ecc4ec7221 */ /* 0x001fc20000010000 */
[-CC-:B------:R-:W-:Y:S01]  /*20a60*/  FFMA.FTZ R12, R111, R88.reuse, -R205.reuse ;  /* 0x000000586f0c7223 */ /* 0x180fe200000108cd */
[----:B------:R-:W-:-:S01]  /*20a70*/  FFMA.FTZ R143, R143, R88, -R205 ;  /* 0x000000588f8f7223 */ /* 0x000fc200000108cd */
[-CC-:B------:R-:W-:Y:S01]  /*20a80*/  FFMA.FTZ R146, R146, R88.reuse, -R205.reuse ;  /* 0x0000005892927223 */ /* 0x180fe200000108cd */
[----:B------:R-:W-:Y:S01]  /*20a90*/  R2UR UR6, R92 ;  /* 0x000000005c0672ca */ /* 0x000fe200000e0000 */
        /* <DEDUP_REMOVED lines=32> */
[----:B------:R-:W-:-:S02]  /*20ca0*/  FFMA.FTZ R103, R103, R88, -R205 ;  /* 0x0000005867677223 */ /* 0x000fc400000108cd */
        /* <DEDUP_REMOVED lines=76> */
[----:B------:R-:W-:-:S05]  /*21170*/  IMAD.MOV.U32 R93, RZ, RZ, -0x3ffffff0 ;  /* 0xc0000010ff5d7424 */ /* 0x000fca00078e00ff */
[----:B------:R-:W-:Y:S01]  /*21180*/  R2UR UR7, R93 ;  /* 0x000000005d0772ca */ /* 0x000fe200000e0000 */
[----:B------:R-:W0:Y:S01]  /*21190*/  MUFU.EX2 R138, R138 ;  /* 0x0000008a008a7308 */ /* 0x000e220000000800 */
[----:B-1----:R-:W-:-:S01]  /*211a0*/  FADD.FTZ R235, R166, R235 ;  /* 0x000000eba6eb7221 */ /* 0x002fc20000010000 */
[----:B------:R-:W-:-:S06]  /*211b0*/  FFMA.FTZ R93, R119, R88, -R205 ;  /* 0x00000058775d7223 */ /* 0x000fcc00000108cd */
[----:B------:R-:W1:Y:S01]  /*211c0*/  MUFU.EX2 R139, R139 ;  /* 0x0000008b008b7308 */ /* 0x000e620000000800 */
[----:B--2---:R-:W-:-:S03]  /*211d0*/  FADD.FTZ R235, R167, R235 ;  /* 0x000000eba7eb7221 */ /* 0x004fc60000010000 */
[----:B------:R-:W-:Y:S04]  /*211e0*/  QGMMA.64x128x32.F32.E4M3.E4M3 R24, R200, gdesc[UR4], R24, gsb0 ;  /* 0x01e00004c8187df3 */ /* 0x000fe80008000818 */
        /* <DEDUP_REMOVED lines=36> */
[----:B------:R-:W-:-:S06]  /*21430*/  WARPGROUP.DEPBAR.LE gsb0, 0x0 ;  /* 0x00008000000079c5 */ /* 0x000fcc0000010000 */
        /* <DEDUP_REMOVED lines=36> */
[----:B------:R-:W-:-:S05]  /*21680*/  IADD3 R111, -R227, 0xb, RZ ;  /* 0x0000000be36f7810 */ /* 0x000fca0007ffe1ff */
[----:B------:R2:W-:Y:S06]  /*21690*/  BAR.ARV R111, 0x100 ;  /* 0x0004006f0000751d */ /* 0x0005ec0000002000 */
[----:B------:R-:W3:Y:S01]  /*216a0*/  MUFU.EX2 R92, R92 ;  /* 0x0000005c005c7308 */ /* 0x000ee20000000800 */
[----:B0-----:R-:W-:-:S01]  /*216b0*/  FADD.FTZ R119, R114, R119 ;  /* 0x0000007772777221 */ /* 0x001fc20000010000 */
[----:B--2---:R-:W-:Y:S02]  /*216c0*/  @!P0 IMAD R111, R231, 0x8, R16 ;  /* 0x00000008e76f8824 */ /* 0x004fe400078e0210 */
[----:B-1----:R-:W-:-:S02]  /*216d0*/  FADD.FTZ R115, R113, R115 ;  /* 0x0000007371737221 */ /* 0x002fc40000010000 */
[----:B------:R-:W-:Y:S02]  /*216e0*/  @!P0 VIADD R111, R111, 0x2e840 ;  /* 0x0002e8406f6f8836 */ /* 0x000fe40000000000 */
[----:B------:R-:W0:Y:S03]  /*216f0*/  MUFU.EX2 R116, R116 ;  /* 0x0000007400747308 */ /* 0x000e260000000800 */
[----:B------:R-:W-:-:S04]  /*21700*/  @!P0 PRMT R111, RZ, 0x654, R111 ;  /* 0x00000654ff6f8816 */ /* 0x000fc8000000006f */
[----:B------:R1:W-:Y:S01]  /*21710*/  @!P0 SYNCS.ARRIVE.TRANS64.RED.A1T0 RZ, [R111+URZ], RZ ;  /* 0x000000ff6fff89a7 */ /* 0x0003e2000810043f */
        /* <DEDUP_REMOVED lines=38> */
[----:B0-----:R-:W-:-:S03]  /*21980*/  FADD.FTZ R236, R101, R115 ;  /* 0x0000007365ec7221 */ /* 0x001fc60000010000 */
[----:B--2---:R-:W-:Y:S01]  /*21990*/  FADD.FTZ R235, R103, R119 ;  /* 0x0000007767eb7221 */ /* 0x004fe20000010000 */
[----:B-1----:R-:W-:Y:S06]  /*219a0*/  @!P1 BRA `(.L_x_2362) ;  /* 0x0000000000049947 */ /* 0x002fec0003800000 */
[----:B------:R-:W-:Y:S01]  /*219b0*/  BPT.TRAP 0x1 ;  /* 0x000000040000795c */ /* 0x000fe20000300000 */
.L_x_2362:
        /* <DEDUP_REMOVED lines=122> */
[----:B------:R-:W-:Y:S01]  /*22160*/  VIADD R20, R20, 0xffffffff ;  /* 0xffffffff14147836 */ /* 0x000fe20000000000 */
[----:B------:R-:W-:Y:S01]  /*22170*/  MOV R21, R13 ;  /* 0x0000000d00157202 */ /* 0x000fe20000000f00 */
[----:B------:R-:W-:-:S02]  /*22180*/  IMAD.MOV.U32 R237, RZ, RZ, R234 ;  /* 0x000000ffffed7224 */ /* 0x000fc400078e00ea */
[----:B------:R-:W-:Y:S02]  /*22190*/  IMAD.MOV.U32 R204, RZ, RZ, R108 ;  /* 0x000000ffffcc7224 */ /* 0x000fe400078e006c */
[----:B------:R-:W-:Y:S01]  /*221a0*/  IMAD.MOV.U32 R206, RZ, RZ, R116 ;  /* 0x000000ffffce7224 */ /* 0x000fe200078e0074 */
[----:B--2---:R-:W-:Y:S01]  /*221b0*/  R2UR UR4, R0 ;  /* 0x00000000000472ca */ /* 0x004fe200000e0000 */
[----:B------:R-:W-:-:S04]  /*221c0*/  IMAD R0, R3, 0x8, R16 ;  /* 0x0000000803007824 */ /* 0x000fc800078e0210 */
[----:B------:R-:W-:-:S08]  /*221d0*/  VIADD R0, R0, 0x2e860 ;  /* 0x0002e86000007836 */ /* 0x000fd00000000000 */
[----:B------:R-:W-:-:S05]  /*221e0*/  IMAD.U32 R3, RZ, RZ, UR4 ;  /* 0x00000004ff037e24 */ /* 0x000fca000f8e00ff */
[----:B------:R-:W-:Y:S01]  /*221f0*/  PRMT R0, R3, 0x654, R0 ;  /* 0x0000065403007816 */ /* 0x000fe20000000000 */
[----:B------:R-:W-:-:S03]  /*22200*/  IMAD.MOV.U32 R3, RZ, RZ, R231 ;  /* 0x000000ffff037224 */ /* 0x000fc600078e00e7 */
[----:B------:R0:W-:Y:S02]  /*22210*/  SYNCS.ARRIVE.TRANS64.RED.A1T0 RZ, [R0+URZ], RZ ;  /* 0x000000ff00ff79a7 */ /* 0x0001e4000810043f */
[----:B0-----:R-:W-:Y:S01]  /*22220*/  IMAD.MOV.U32 R0, RZ, RZ, R14 ;  /* 0x000000ffff007224 */ /* 0x001fe200078e000e */
[----:B------:R-:W-:Y:S06]  /*22230*/  @P0 BRA `(.L_x_2363) ;  /* 0xffffffb000940947 */ /* 0x000fec000383ffff */
.L_x_2352:
[----:B------:R-:W-:Y:S05]  /*22240*/  WARPSYNC.ALL ;  /* 0x0000000000007948 */ /* 0x000fea0003800000 */
[----:B------:R-:W-:Y:S06]  /*22250*/  BAR.ARV 0x8, 0x180 ;  /* 0x0206000000007b1d */ /* 0x000fec0000002000 */
[----:B------:R-:W-:Y:S05]  /*22260*/  @!P1 BRA `(.L_x_2364) ;  /* 0x0000000000049947 */ /* 0x000fea0003800000 */
[----:B------:R-:W-:Y:S01]  /*22270*/  BPT.TRAP 0x1 ;  /* 0x000000040000795c */ /* 0x000fe20000300000 */
.L_x_2364:
[----:B------:R-:W-:Y:S01]  /*22280*/  IMAD R9, R231, 0x8, R16 ;  /* 0x00000008e7097824 */ /* 0x000fe200078e0210 */
[----:B------:R-:W-:-:S04]  /*22290*/  SHF.L.U32 R0, R234, 0x1f, RZ ;  /* 0x0000001fea007819 */ /* 0x000fc800000006ff */
[----:B------:R0:W1:Y:S01]  /*222a0*/  SYNCS.PHASECHK.TRANS64.TRYWAIT P0, [R9+URZ+0x2e850], R0 ;  /* 0x02e85000090075a7 */ /* 0x000062000800017f */
[----:B------:R-:W-:Y:S05]  /*222b0*/  @!P1 BRA `(.L_x_2365) ;  /* 0x0000000000049947 */ /* 0x000fea0003800000 */
[----:B------:R-:W-:Y:S01]  /*222c0*/  BPT.TRAP 0x1 ;  /* 0x000000040000795c */ /* 0x000fe20000300000 */
.L_x_2365:
[----:B------:R-:W-:-:S05]  /*222d0*/  VIADD R16, R16, 0x400 ;  /* 0x0000040010107836 */ /* 0x000fca0000000000 */
[----:B------:R-:W-:-:S04]  /*222e0*/  SHF.R.U32.HI R16, RZ, 0x4, R16 ;  /* 0x00000004ff107819 */ /* 0x000fc80000011610 */
[----:B------:R-:W-:-:S04]  /*222f0*/  LOP3.LUT R16, R16, 0x3fff, RZ, 0xc0, !PT ;  /* 0x00003fff10107812 */ /* 0x000fc800078ec0ff */
[----:B------:R-:W-:Y:S01]  /*22300*/  LOP3.LUT R16, R16, 0x10000, RZ, 0xfc, !PT ;  /* 0x0001000010107812 */ /* 0x000fe200078efcff */
[----:B-1----:R-:W-:Y:S06]  /*22310*/  @P0 BRA `(.L_x_2366) ;  /* 0x0000000000080947 */ /* 0x002fec0003800000 */
[----:B------:R-:W1:Y:S02]  /*22320*/  SYNCS.PHASECHK.TRANS64.TRYWAIT P0, [R9+URZ+0x2e850], R0 ;  /* 0x02e85000090075a7 */ /* 0x000e64000800017f */
[----:B-1----:R-:W-:Y:S05]  /*22330*/  @!P0 BRA `(.L_x_2367) ;  /* 0x000000ac00fc8947 */ /* 0x002fea0003800000 */
.L_x_2366:
[----:B------:R-:W-:Y:S01]  /*22340*/  IMAD R2, R231, 0x700, R16 ;  /* 0x00000700e7027824 */ /* 0x000fe200078e0210 */
[----:B------:R-:W-:Y:S01]  /*22350*/  MOV R3, 0xc0000010 ;  /* 0xc000001000037802 */ /* 0x000fe20000000f00 */
[----:B------:R-:W-:Y:S05]  /*22360*/  WARPSYNC.ALL ;  /* 0x0000000000007948 */ /* 0x000fea0003800000 */
[C---:B------:R-:W-:Y:S01]  /*22370*/  R2UR UR6, R2.reuse ;  /* 0x00000000020672ca */ /* 0x040fe200000e0000 */
[----:B------:R-:W-:Y:S01]  /*22380*/  VIADD R4, R2, 0x100 ;  /* 0x0000010002047836 */ /* 0x000fe20000000000 */
[----:B------:R-:W-:Y:S01]  /*22390*/  R2UR UR7, R3 ;  /* 0x00000000030772ca */ /* 0x000fe200000e0000 */
[----:B------:R-:W-:Y:S01]  /*223a0*/  WARPGROUP.ARRIVE ;  /* 0x00000000000079c5 */ /* 0x000fe20000000000 */
[----:B------:R-:W-:Y:S01]  /*223b0*/  IMAD.MOV.U32 R5, RZ, RZ, -0x3ffffff0 ;  /* 0xc0000010ff057424 */ /* 0x000fe200078e00ff */
[----:B------:R-:W0:Y:S01]  /*223c0*/  LDL R11, [R1+0x9c] ;  /* 0x00009c00010b7983 */ /* 0x000e220000100800 */
[----:B------:R-:W-:-:S03]  /*223d0*/  ULDC.64 UR4, c[0x0][0x9a0] ;  /* 0x0002680000047ab9 */ /* 0x000fc60000000a00 */
[----:B------:R-:W2:Y:S04]  /*223e0*/  LDL R10, [R1+0x88] ;  /* 0x00008800010a7983 */ /* 0x000ea80000100800 */
[----:B------:R-:W3:Y:S01]  /*223f0*/  LDL.LU R8, [R1+0x68] ;  /* 0x0000680001087983 */ /* 0x000ee20000300800 */
[----:B------:R-:W-:Y:S01]  /*22400*/  ISETP.NE.U32.AND P0, PT, RZ, UR4, PT ;  /* 0x00000004ff007c0c */ /* 0x000fe2000bf05070 */
[----:B------:R-:W-:Y:S01]  /*22410*/  QGMMA.64x128x32.F32.E4M3.E4M3 R24, R224, gdesc[UR4], R24, gsb0 ;  /* 0x01e00004e0187df3 */ /* 0x000fe20008000818 */
[----:B------:R-:W-:Y:S01]  /*22420*/  R2UR UR6, R4 ;  /* 0x00000000040672ca */ /* 0x000fe200000e0000 */
[----:B------:R-:W-:Y:S01]  /*22430*/  VIADD R4, R2, 0x200 ;  /* 0x0000020002047836 */ /* 0x000fe20000000000 */
[----:B------:R-:W-:Y:S01]  /*22440*/  R2UR UR7, R5 ;  /* 0x00000000050772ca */ /* 0x000fe200000e0000 */
[----:B------:R-:W-:Y:S01]  /*22450*/  IMAD.MOV.U32 R5, RZ, RZ, -0x3ffffff0 ;  /* 0xc0000010ff057424 */ /* 0x000fe200078e00ff */
[----:B------:R-:W-:Y:S01]  /*22460*/  ISETP.NE.AND.EX P0, PT, RZ, UR5, PT, P0 ;  /* 0x00000005ff007c0c */ /* 0x000fe2000bf05300 */
[----:B------:R-:W-:-:S12]  /*22470*/  ULDC.64 UR8, c[0x0][0x208] ;  /* 0x0000820000087ab9 */ /* 0x000fd80000000a00 */
[----:B------:R-:W4:Y:S01]  /*22480*/  @P0 LDC.64 R6, c[0x0][0x9d0] ;  /* 0x00027400ff060b82 */ /* 0x000f220000000a00 */
        /* <DEDUP_REMOVED lines=10> */
[----:B------:R-:W-:Y:S02]  /*22530*/  R2UR UR6, R4 ;  /* 0x00000000040672ca */ /* 0x000fe400000e0000 */
[----:B------:R-:W-:Y:S02]  /*22540*/  R2UR UR7, R5 ;  /* 0x00000000050772ca */ /* 0x000fe400000e0000 */
[----:B------:R-:W0:Y:S02]  /*22550*/  @P0 LDC.64 R4, c[0x0][0x9c8] ;  /* 0x00027200ff040b82 */ /* 0x000e240000000a00 */
[----:B01----:R-:W-:Y:S01]  /*22560*/  @P0 IMAD R0, R11, R4, RZ ;  /* 0x000000040b000224 */ /* 0x003fe200078e02ff */
[----:B---3--:R-:W-:-:S03]  /*22570*/  @P0 SHF.R.S32.HI R11, RZ, 0x1f, R8 ;  /* 0x0000001fff0b0819 */ /* 0x008fc60000011408 */
[C---:B--2---:R-:W-:Y:S02]  /*22580*/  @P0 IMAD R3, R10.reuse, R5, R0 ;  /* 0x000000050a030224 */ /* 0x044fe400078e0200 */
[----:B------:R-:W-:-:S04]  /*22590*/  @P0 IMAD.WIDE.U32 R4, R10, R4, RZ ;  /* 0x000000040a040225 */ /* 0x000fc800078e00ff */
[-C--:B----4-:R-:W-:Y:S02]  /*225a0*/  @P0 IMAD R0, R11, R6.reuse, RZ ;  /* 0x000000060b000224 */ /* 0x090fe400078e02ff */
[----:B------:R-:W-:Y:S02]  /*225b0*/  VIADD R10, R2, 0x400 ;  /* 0x00000400020a7836 */ /* 0x000fe40000000000 */
[----:B------:R-:W-:Y:S02]  /*225c0*/  IMAD.MOV.U32 R11, RZ, RZ, -0x3ffffff0 ;  /* 0xc0000010ff0b7424 */ /* 0x000fe400078e00ff */
[----:B------:R-:W-:Y:S02]  /*225d0*/  @P0 IMAD.IADD R5, R5, 0x1, R3 ;  /* 0x0000000105050824 */ /* 0x000fe400078e0203 */
[C---:B------:R-:W-:Y:S02]  /*225e0*/  @P0 IMAD R3, R8.reuse, R7, R0 ;  /* 0x0000000708030224 */ /* 0x040fe400078e0200 */
[----:B------:R-:W-:-:S04]  /*225f0*/  @P0 IMAD.WIDE.U32 R4, R8, R6, R4 ;  /* 0x0000000608040225 */ /* 0x000fc800078e0004 */
[----:B------:R-:W-:Y:S01]  /*22600*/  IMAD.MOV.U32 R0, RZ, RZ, 0x3f800000 ;  /* 0x3f800000ff007424 */ /* 0x000fe200078e00ff */
[----:B------:R-:W-:Y:S02]  /*22610*/  @P0 IADD3 R3, R5, R3, RZ ;  /* 0x0000000305030210 */ /* 0x000fe40007ffe0ff */
        /* <DEDUP_REMOVED lines=26> */
[----:B------:R-:W0:Y:S04]  /*227c0*/  SHFL.BFLY PT, R2, R5, 0x1, 0x1f ;  /* 0x0c201f0005027f89 */ /* 0x000e2800000e0000 */
[----:B------:R-:W1:Y:S01]  /*227d0*/  SHFL.BFLY PT, R3, R4, 0x1, 0x1f ;  /* 0x0c201f0004037f89 */ /* 0x000e6200000e0000 */
[----:B0-----:R-:W-:-:S01]  /*227e0*/  FADD.FTZ R6, R5, R2 ;  /* 0x0000000205067221 */ /* 0x001fc20000010000 */
[----:B-1----:R-:W-:-:S04]  /*227f0*/  FADD.FTZ R8, R4, R3 ;  /* 0x0000000304087221 */ /* 0x002fc80000010000 */
[C---:B------:R-:W-:Y:S01]  /*22800*/  FSETP.NE.FTZ.AND P0, PT, R6.reuse, RZ, PT ;  /* 0x000000ff0600720b */ /* 0x040fe20003f15000 */
[----:B------:R-:W-:Y:S01]  /*22810*/  FMUL.FTZ R10, R6, 0.00390625 ;  /* 0x3b800000060a7820 */ /* 0x000fe20000410000 */
[----:B------:R-:W-:Y:S01]  /*22820*/  FMUL.FTZ R11, R8, 0.00390625 ;  /* 0x3b800000080b7820 */ /* 0x000fe20000410000 */
[----:B------:R-:W-:-:S03]  /*22830*/  MOV R3, RZ ;  /* 0x000000ff00037202 */ /* 0x000fc60000000f00 */
        /* <DEDUP_REMOVED lines=14> */
[----:B------:R-:W-:-:S02]  /*22920*/  IMAD.MOV.U32 R90, RZ, RZ, -0x800000 ;  /* 0xff800000ff5a7424 */ /* 0x000fc400078e00ff */
[----:B--2---:R-:W-:Y:S01]  /*22930*/  FMUL.FTZ R3, R3, R0 ;  /* 0x0000000003037220 */ /* 0x004fe20000410000 */
[----:B------:R-:W-:Y:S02]  /*22940*/  IMAD.MOV.U32 R89, RZ, RZ, -0x800000 ;  /* 0xff800000ff597424 */ /* 0x000fe400078e00ff */
[----:B-1----:R-:W-:Y:S01]  /*22950*/  @P3 FMUL.FTZ R4, R4, 0.69314718246459960938 ;  /* 0x3f31721804043820 */ /* 0x002fe20000410000 */
[----:B------:R-:W-:-:S03]  /*22960*/  @P2 FFMA.FTZ R90, R5, R14, R2 ;  /* 0x0000000e055a2223 */ /* 0x000fc60000010002 */
[----:B------:R-:W-:Y:S01]  /*22970*/  @P3 FFMA.FTZ R89, R15, R13, R4 ;  /* 0x0000000d0f593223 */ /* 0x000fe20000010004 */
[----:B---3--:R-:W-:Y:S01]  /*22980*/  FMUL.FTZ R2, R7, R0 ;  /* 0x0000000007027220 */ /* 0x008fe20000410000 */
[----:B------:R-:W-:Y:S02]  /*22990*/  WARPGROUP.DEPBAR.LE gsb0, 0x0 ;  /* 0x00008000000079c5 */ /* 0x000fe40000010000 */
[----:B------:R-:W-:Y:S05]  /*229a0*/  @!P1 BRA `(.L_x_2368) ;  /* 0x0000000000049947 */ /* 0x000fea0003800000 */
[----:B------:R-:W-:Y:S01]  /*229b0*/  BPT.TRAP 0x1 ;  /* 0x000000040000795c */ /* 0x000fe20000300000 */
.L_x_2368:
[----:B------:R-:W2:Y:S04]  /*229c0*/  LDL R0, [R1+0x54] ;  /* 0x0000540001007983 */ /* 0x000ea80000100800 */
[----:B------:R-:W3:Y:S01]  /*229d0*/  LDL.LU R4, [R1+0xa0] ;  /* 0x0000a00001047983 */ /* 0x000ee20000300800 */
[----:B------:R-:W-:Y:S02]  /*229e0*/  VIADD R231, R231, 0x1 ;  /* 0x00000001e7e77836 */ /* 0x000fe40000000000 */
[-C--:B------:R-:W-:Y:S01]  /*229f0*/  FMUL.FTZ R95, R24, R3.reuse ;  /* 0x00000003185f7220 */ /* 0x080fe20000410000 */
        /* <DEDUP_REMOVED lines=70> */
[----:B------:R-:W-:Y:S01]  /*22e60*/  FMUL.FTZ R5, R80, R3 ;  /* 0x0000000350057220 */ /* 0x000fe20000410000 */
[----:B------:R-:W-:Y:S02]  /*22e70*/  SEL R3, RZ, 0x1, P0 ;  /* 0x00000001ff037807 */ /* 0x000fe40000000000 */
[----:B------:R0:W-:Y:S02]  /*22e80*/  SYNCS.ARRIVE.TRANS64.RED.A1T0 RZ, [R0+URZ], RZ ;  /* 0x000000ff00ff79a7 */ /* 0x0001e4000810043f */
[----:B------:R-:W-:-:S03]  /*22e90*/  LOP3.LUT R234, R234, R3, RZ, 0x3c, !PT ;  /* 0x00000003eaea7212 */ /* 0x000fc600078e3cff */
[----:B------:R-:W-:-:S06]  /*22ea0*/  UIADD3 UR4, UR4, 0x1, URZ ;  /* 0x0000000104047890 */ /* 0x000fcc000fffe03f */
[----:B0-----:R-:W-:-:S05]  /*22eb0*/  IMAD.U32 R0, RZ, RZ, UR4 ;  /* 0x00000004ff007e24 */ /* 0x001fca000f8e00ff */
[----:B------:R0:W-:Y:S02]  /*22ec0*/  STL [R1+0xa0], R0 ;  /* 0x0000a00001007387 */ /* 0x0001e40000100800 */
.L_x_2301:
[----:B------:R-:W2:Y:S04]  /*22ed0*/  LDL R83, [R1+0x70] ;  /* 0x0000700001537983 */ /* 0x000ea80000100800 */
[----:B------:R-:W3:Y:S01]  /*22ee0*/  LDL R82, [R1+0x8c] ;  /* 0x00008c0001527983 */ /* 0x000ee20000100800 */
[----:B------:R-:W-:Y:S05]  /*22ef0*/  WARPSYNC.ALL ;  /* 0x0000000000007948 */ /* 0x000fea0003800000 */
[----:B--2---:R-:W-:-:S02]  /*22f00*/  SHF.R.S32.HI R79, RZ, 0x1f, R83 ;  /* 0x0000001fff4f7819 */ /* 0x004fc40000011453 */
[----:B---3--:R-:W-:Y:S01]  /*22f10*/  SHF.R.S32.HI R81, RZ, 0x1f, R82 ;  /* 0x0000001fff517819 */ /* 0x008fe20000011452 */
[----:B------:R-:W1:Y:S08]  /*22f20*/  S2UR UR5, SR_CgaCtaId ;  /* 0x00000000000579c3 */ /* 0x000e700000008800 */
[----:B------:R-:W-:Y:S06]  /*22f30*/  BAR.SYNC.DEFER_BLOCKING 0x5, 0x180 ;  /* 0x0146000000007b1d */ /* 0x000fec0000010000 */
[----:B------:R-:W-:Y:S01]  /*22f40*/  UMOV UR4, 0x400 ;  /* 0x0000040000047882 */ /* 0x000fe20000000000 */
[----:B------:R-:W-:Y:S01]  /*22f50*/  BSSY B0, `(.L_x_2369) ;  /* 0x00002a0000007945 */ /* 0x000fe20003800000 */
[----:B-1----:R-:W-:-:S02]  /*22f60*/  ULEA UR4, UR5, UR4, 0x18 ;  /* 0x0000000405047291 */ /* 0x002fc4000f8ec03f */
[----:B0-----:R-:W-:-:S04]  /*22f70*/  MOV R0, UR5 ;  /* 0x0000000500007c02 */ /* 0x001fc80008000f00 */
[----:B------:R-:W-:Y:S01]  /*22f80*/  IMAD.U32 R16, RZ, RZ, UR4 ;  /* 0x00000004ff107e24 */ /* 0x000fe2000f8e00ff */
[----:B------:R-:W-:Y:S04]  /*22f90*/  STL [R1+0x54], R0 ;  /* 0x0000540001007387 */ /* 0x000fe80000100800 */
[----:B------:R-:W0:Y:S04]  /*22fa0*/  LDS.128 R64, [R16+0x2e8d0] ;  /* 0x02e8d00010407984 */ /* 0x000e280000000c00 */
[----:B0-----:R0:W-:Y:S04]  /*22fb0*/  STL.64 [R1+0x60], R64 ;  /* 0x0000604001007387 */ /* 0x0011e80000100a00 */
[----:B------:R0:W-:Y:S01]  /*22fc0*/  STL.64 [R1+0x68], R66 ;  /* 0x0000684201007387 */ /* 0x0001e20000100a00 */
[----:B------:R-:W-:Y:S06]  /*22fd0*/  BAR.ARV 0x4, 0x180 ;  /* 0x0106000000007b1d */ /* 0x000fec0000002000 */
[----:B------:R-:W-:Y:S05]  /*22fe0*/  @P1 BRA `(.L_x_2370) ;  /* 0x0000001c00381947 */ /* 0x000fea0003800000 */
[----:B------:R-:W1:Y:S01]  /*22ff0*/  S2R R56, SR_TID.X ;  /* 0x0000000000387919 */ /* 0x000e620000002100 */
[----:B------:R-:W-:Y:S01]  /*23000*/  ULDC.64 UR4, c[0x4][0x38] ;  /* 0x01000e0000047ab9 */ /* 0x000fe20000000a00 */
[----:B------:R-:W2:Y:S01]  /*23010*/  LDL R50, [R1+0xb0] ;  /* 0x0000b00001327983 */ /* 0x000ea20000100800 */
[----:B------:R-:W-:Y:S01]  /*23020*/  ULDC.64 UR6, c[0x0][0x208] ;  /* 0x0000820000067ab9 */ /* 0x000fe20000000a00 */
[----:B-1----:R-:W-:-:S05]  /*23030*/  IMAD.SHL.U32 R0, R56, 0x4, RZ ;  /* 0x0000000438007824 */ /* 0x002fca00078e00ff */
[----:B------:R-:W-:-:S04]  /*23040*/  LOP3.LUT R0, R0, 0xc, RZ, 0xc0, !PT ;  /* 0x0000000c00007812 */ /* 0x000fc800078ec0ff */
[----:B------:R-:W-:-:S05]  /*23050*/  IADD3 R2, P0, R0, UR4, RZ ;  /* 0x0000000400027c10 */ /* 0x000fca000ff1e0ff */
[----:B------:R-:W-:-:S05]  /*23060*/  IMAD.X R3, RZ, RZ, UR5, P0 ;  /* 0x00000005ff037e24 */ /* 0x000fca00080e06ff */
[----:B------:R1:W3:Y:S01]  /*23070*/  LDG.E.CONSTANT R0, desc[UR6][R2.64] ;  /* 0x0000000602007981 */ /* 0x0002e2000c1e9900 */
[----:B------:R-:W-:Y:S01]  /*23080*/  F2FP.BF16.F32.PACK_AB R48, R48, R57 ;  /* 0x000000393030723e */ /* 0x000fe200000010ff */
[----:B------:R-:W-:Y:S01]  /*23090*/  UMOV UR4, 0xffffffff ;  /* 0xffffffff00047882 */ /* 0x000fe20000000000 */
[----:B------:R-:W-:Y:S01]  /*230a0*/  F2FP.BF16.F32.PACK_AB R57, R47, R30 ;  /* 0x0000001e2f39723e */ /* 0x000fe200000010ff */
[----:B------:R-:W4:Y:S01]  /*230b0*/  S2R R43, SR_SWINHI ;  /* 0x00000000002b7919 */ /* 0x000f220000002f00 */
[----:B------:R-:W-:Y:S02]  /*230c0*/  F2FP.BF16.F32.PACK_AB R30, R54, R27 ;  /* 0x0000001b361e723e */ /* 0x000fe400000010ff */
[----:B0-----:R-:W-:Y:S02]  /*230d0*/  F2FP.BF16.F32.PACK_AB R65, R55, R26 ;  /* 0x0000001a3741723e */ /* 0x001fe400000010ff */
        /* <DEDUP_REMOVED lines=17> */
[----:B------:R-:W-:Y:S02]  /*231f0*/  F2FP.BF16.F32.PACK_AB R62, R62, R21 ;  /* 0x000000153e3e723e */ /* 0x000fe400000010ff */
[----:B------:R-:W-:Y:S02]  /*23200*/  F2FP.BF16.F32.PACK_AB R34, R61, R24 ;  /* 0x000000183d22723e */ /* 0x000fe400000010ff */
[----:B------:R-:W-:-:S02]  /*23210*/  F2FP.BF16.F32.PACK_AB R67, R63, R20 ;  /* 0x000000143f43723e */ /* 0x000fc400000010ff */
[----:B-1----:R-:W-:Y:S02]  /*23220*/  LOP3.LUT P0, R2, R56, 0x3, RZ, 0xc0, !PT ;  /* 0x0000000338027812 */ /* 0x002fe4000780c0ff */
[----:B------:R-:W-:Y:S02]  /*23230*/  F2FP.BF16.F32.PACK_AB R94, R94, R95 ;  /* 0x0000005f5e5e723e */ /* 0x000fe400000010ff */
[----:B------:R-:W-:Y:S02]  /*23240*/  F2FP.BF16.F32.PACK_AB R93, R92, R93 ;  /* 0x0000005d5c5d723e */ /* 0x000fe400000010ff */
[----:B------:R-:W-:Y:S02]  /*23250*/  ISETP.EQ.OR P0, PT, R2, 0x3, !P0 ;  /* 0x000000030200780c */ /* 0x000fe40004702670 */
[----:B------:R-:W-:Y:S02]  /*23260*/  F2FP.BF16.F32.PACK_AB R70, R70, R13 ;  /* 0x0000000d4646723e */ /* 0x000fe400000010ff */
[----:B------:R-:W-:-:S02]  /*23270*/  F2FP.BF16.F32.PACK_AB R36, R36, R91 ;  /* 0x0000005b2424723e */ /* 0x000fc400000010ff */
[----:B------:R-:W-:Y:S02]  /*23280*/  F2FP.BF16.F32.PACK_AB R38, R38, R41 ;  /* 0x000000292626723e */ /* 0x000fe400000010ff */
[----:B------:R-:W-:Y:S02]  /*23290*/  F2FP.BF16.F32.PACK_AB R37, R37, R88 ;  /* 0x000000582525723e */ /* 0x000fe400000010ff */
[----:B------:R-:W-:Y:S02]  /*232a0*/  F2FP.BF16.F32.PACK_AB R32, R45, R32 ;  /* 0x000000202d20723e */ /* 0x000fe400000010ff */
[----:B------:R-:W-:Y:S02]  /*232b0*/  F2FP.BF16.F32.PACK_AB R28, R53, R28 ;  /* 0x0000001c351c723e */ /* 0x000fe400000010ff */
[----:B------:R-:W-:Y:S02]  /*232c0*/  F2FP.BF16.F32.PACK_AB R69, R71, R12 ;  /* 0x0000000c4745723e */ /* 0x000fe400000010ff */
[----:B------:R-:W-:-:S02]  /*232d0*/  SEL R13, R94, R93, P0 ;  /* 0x0000005d5e0d7207 */ /* 0x000fc40000000000 */
[----:B------:R-:W-:Y:S01]  /*232e0*/  SEL R3, R93, R94, P0 ;  /* 0x0000005e5d037207 */ /* 0x000fe20000000000 */
[----:B--2---:R-:W-:Y:S01]  /*232f0*/  IMAD.WIDE R4, R50, 0x2, R54 ;  /* 0x0000000232047825 */ /* 0x004fe200078e0236 */
[----:B------:R-:W-:Y:S02]  /*23300*/  F2FP.BF16.F32.PACK_AB R50, R85, R8 ;  /* 0x000000085532723e */ /* 0x000fe400000010ff */
[C---:B------:R-:W-:Y:S02]  /*23310*/  IADD3 R7, P5, R4.reuse, 0x4060, RZ ;  /* 0x0000406004077810 */ /* 0x040fe40007fbe0ff */
[----:B------:R-:W-:Y:S02]  /*23320*/  IADD3 R9, P1, R4, 0x4040, RZ ;  /* 0x0000404004097810 */ /* 0x000fe40007f3e0ff */
[----:B------:R-:W-:Y:S02]  /*23330*/  LOP3.LUT R6, R7, 0x380, RZ, 0xc0, !PT ;  /* 0x0000038007067812 */ /* 0x000fe400078ec0ff */
[----:B------:R-:W-:-:S02]  /*23340*/  LOP3.LUT R8, R9, 0x380, RZ, 0xc0, !PT ;  /* 0x0000038009087812 */ /* 0x000fc400078ec0ff */
[----:B------:R-:W-:Y:S02]  /*23350*/  IADD3 R15, P3, R4, 0x4000, RZ ;  /* 0x00004000040f7810 */ /* 0x000fe40007f7e0ff */
        /* <DEDUP_REMOVED lines=8> */
[C---:B------:R-:W-:Y:S02]  /*233e0*/  IADD3 R11, P2, R4.reuse, 0x4020, RZ ;  /* 0x00004020040b7810 */ /* 0x040fe40007f5e0ff */
[C---:B------:R-:W-:Y:S02]  /*233f0*/  IADD3 R25, P5, R4.reuse, 0x40, RZ ;  /* 0x0000004004197810 */ /* 0x040fe40007fbe0ff */
[C---:B------:R-:W-:Y:S02]  /*23400*/  IADD3 R27, P1, R4.reuse, 0x20, RZ ;  /* 0x00000020041b7810 */ /* 0x040fe40007f3e0ff */
[----:B------:R-:W-:Y:S02]  /*23410*/  IADD3 R21, P4, R4, 0x60, RZ ;  /* 0x0000006004157810 */ /* 0x000fe40007f9e0ff */
[----:B------:R-:W-:Y:S02]  /*23420*/  LOP3.LUT R14, R14, R15, RZ, 0x3c, !PT ;  /* 0x0000000f0e0e7212 */ /* 0x000fe400078e3cff */
[----:B------:R-:W-:-:S02]  /*23430*/  LOP3.LUT R10, R11, 0x380, RZ, 0xc0, !PT ;  /* 0x000003800b0a7812 */ /* 0x000fc400078ec0ff */
[----:B------:R-:W-:Y:S02]  /*23440*/  LOP3.LUT R24, R25, 0x380, RZ, 0xc0, !PT ;  /* 0x0000038019187812 */ /* 0x000fe400078ec0ff */
[----:B------:R-:W-:Y:S02]  /*23450*/  LOP3.LUT R26, R27, 0x380, RZ, 0xc0, !PT ;  /* 0x000003801b1a7812 */ /* 0x000fe400078ec0ff */
[----:B------:R-:W-:Y:S02]  /*23460*/  LOP3.LUT R15, R4, 0x380, RZ, 0xc0, !PT ;  /* 0x00000380040f7812 */ /* 0x000fe400078ec0ff */
[----:B------:R-:W-:Y:S02]  /*23470*/  LOP3.LUT R20, R21, 0x380, RZ, 0xc0, !PT ;  /* 0x0000038015147812 */ /* 0x000fe400078ec0ff */
[----:B------:R-:W-:Y:S02]  /*23480*/  SHF.R.U64 R10, R10, 0x3, RZ ;  /* 0x000000030a0a7819 */ /* 0x000fe400000012ff */
[----:B------:R-:W-:-:S02]  /*23490*/  SHF.R.U64 R24, R24, 0x3, RZ ;  /* 0x0000000318187819 */ /* 0x000fc400000012ff */
[----:B------:R-:W-:Y:S02]  /*234a0*/  SHF.R.U64 R26, R26, 0x3, RZ ;  /* 0x000000031a1a7819 */ /* 0x000fe400000012ff */
        /* <DEDUP_REMOVED lines=10> */
[----:B------:R-:W-:-:S02]  /*23550*/  LOP3.LUT R20, R20, R21, RZ, 0x3c, !PT ;  /* 0x0000001514147212 */ /* 0x000fc400078e3cff */
[-C--:B------:R-:W-:Y:S02]  /*23560*/  IADD3.X R21, RZ, R5.reuse, RZ, P4, !PT ;  /* 0x00000005ff157210 */ /* 0x080fe400027fe4ff */
[----:B------:R-:W-:Y:S02]  /*23570*/  MOV R80, R4 ;  /* 0x0000000400507202 */ /* 0x000fe40000000f00 */
[----:B------:R-:W-:Y:S02]  /*23580*/  MOV R64, R6 ;  /* 0x0000000600407202 */ /* 0x000fe40000000f00 */
[----:B------:R-:W-:Y:S02]  /*23590*/  MOV R66, R8 ;  /* 0x0000000800427202 */ /* 0x000fe40000000f00 */
[----:B------:R-:W-:Y:S02]  /*235a0*/  MOV R68, R10 ;  /* 0x0000000a00447202 */ /* 0x000fe40000000f00 */
[----:B------:R-:W-:-:S02]  /*235b0*/  MOV R72, R14 ;  /* 0x0000000e00487202 */ /* 0x000fc40000000f00 */
[----:B------:R-:W-:Y:S02]  /*235c0*/  MOV R74, R20 ;  /* 0x00000014004a7202 */ /* 0x000fe40000000f00 */
[----:B------:R-:W-:Y:S02]  /*235d0*/  MOV R76, R24 ;  /* 0x00000018004c7202 */ /* 0x000fe40000000f00 */
[----:B------:R-:W-:Y:S02]  /*235e0*/  MOV R78, R26 ;  /* 0x0000001a004e7202 */ /* 0x000fe40000000f00 */
[----:B---3--:R-:W-:Y:S01]  /*235f0*/  LOP3.LUT R2, R0, 0x2, RZ, 0x3c, !PT ;  /* 0x0000000200027812 */ /* 0x008fe200078e3cff */
        /* <DEDUP_REMOVED lines=14> */
[----:B------:R-:W1:Y:S01]  /*236e0*/  SHFL.IDX PT, R27, R27, R2, 0x1c1f ;  /* 0x001c1f021b1b7589 */ /* 0x000e6200000e0000 */
        /* <DEDUP_REMOVED lines=17> */
[----:B------:R-:W3:Y:S01]  /*23800*/  SHFL.IDX PT, R3, R3, R2, 0x1c1f ;  /* 0x001c1f0203037589 */ /* 0x000ee200000e0000 */
[----:B------:R-:W-:Y:S02]  /*23810*/  SEL R53, R46, R57, P0 ;  /* 0x000000392e357207 */ /* 0x000fe40000000000 */
[----:B------:R-:W-:Y:S01]  /*23820*/  SEL R67, R70, R69, P0 ;  /* 0x0000004546437207 */ /* 0x000fe20000000000 */
[----:B------:R-:W-:Y:S01]  /*23830*/  SHFL.IDX PT, R9, R9, R0, 0x1c1f ;  /* 0x001c1f0009097589 */ /* 0x000fe200000e0000 */
[----:B------:R-:W-:-:S02]  /*23840*/  SEL R71, R73, R44, P0 ;  /* 0x0000002c49477207 */ /* 0x000fc40000000000 */
[----:B------:R-:W-:Y:S01]  /*23850*/  SEL R51, R51, R38, P0 ;  /* 0x0000002633337207 */ /* 0x000fe20000000000 */
[----:B------:R-:W4:Y:S01]  /*23860*/  SHFL.IDX PT, R20, R21, R2, 0x1c1f ;  /* 0x001c1f0215147589 */ /* 0x000f2200000e0000 */
[----:B------:R-:W-:Y:S02]  /*23870*/  SEL R57, R57, R46, P0 ;  /* 0x0000002e39397207 */ /* 0x000fe40000000000 */
[----:B------:R-:W-:Y:S01]  /*23880*/  SEL R69, R69, R70, P0 ;  /* 0x0000004645457207 */ /* 0x000fe20000000000 */
[----:B------:R-:W4:Y:S01]  /*23890*/  SHFL.IDX PT, R38, R37, R0, 0x1c1f ;  /* 0x001c1f0025267589 */ /* 0x000f2200000e0000 */
[----:B------:R-:W-:Y:S02]  /*238a0*/  SEL R73, R44, R73, P0 ;  /* 0x000000492c497207 */ /* 0x000fe40000000000 */
[----:B------:R-:W-:Y:S01]  /*238b0*/  SEL R75, R77, R52, P0 ;  /* 0x000000344d4b7207 */ /* 0x000fe20000000000 */
[----:B------:R-:W-:Y:S01]  /*238c0*/  SHFL.IDX PT, R42, R41, R0, 0x1c1f ;  /* 0x001c1f00292a7589 */ /* 0x000fe200000e0000 */
[----:B------:R-:W-:-:S02]  /*238d0*/  SEL R77, R52, R77, P0 ;  /* 0x0000004d344d7207 */ /* 0x000fc40000000000 */
[----:B0-----:R-:W-:Y:S01]  /*238e0*/  SEL R8, R10, R7, P0 ;  /* 0x000000070a087207 */ /* 0x001fe20000000000 */
[----:B------:R-:W0:Y:S01]  /*238f0*/  SHFL.IDX PT, R43, R43, R2, 0x1c1f ;  /* 0x001c1f022b2b7589 */ /* 0x000e2200000e0000 */
[----:B-1----:R-:W-:Y:S02]  /*23900*/  SEL R24, R26, R27, P0 ;  /* 0x0000001b1a187207 */ /* 0x002fe40000000000 */
[----:B--2---:R-:W-:Y:S01]  /*23910*/  SEL R28, R30, R31, P0 ;  /* 0x0000001f1e1c7207 */ /* 0x004fe20000000000 */
[----:B------:R-:W-:Y:S01]  /*23920*/  SHFL.IDX PT, R45, R45, R0, 0x1c1f ;  /* 0x001c1f002d2d7589 */ /* 0x000fe200000e0000 */
[----:B------:R-:W-:Y:S02]  /*23930*/  SEL R32, R34, R35, P0 ;  /* 0x0000002322207207 */ /* 0x000fe40000000000 */
[----:B---3--:R-:W-:Y:S01]  /*23940*/  SEL R4, R6, R3, P0 ;  /* 0x0000000306047207 */ /* 0x008fe20000000000 */
[----:B------:R-:W-:Y:S01]  /*23950*/  SHFL.IDX PT, R49, R49, R0, 0x1c1f ;  /* 0x001c1f0031317589 */ /* 0x000fe200000e0000 */
[----:B------:R-:W-:-:S02]  /*23960*/  SEL R10, R7, R10, P0 ;  /* 0x0000000a070a7207 */ /* 0x000fc40000000000 */
[----:B------:R-:W-:Y:S01]  /*23970*/  SEL R26, R27, R26, P0 ;  /* 0x0000001a1b1a7207 */ /* 0x000fe20000000000 */
[----:B------:R-:W-:Y:S01]  /*23980*/  SHFL.IDX PT, R53, R53, R0, 0x1c1f ;  /* 0x001c1f0035357589 */ /* 0x000fe200000e0000 */
[----:B----4-:R-:W-:Y:S02]  /*23990*/  SEL R12, R9, R20, P0 ;  /* 0x00000014090c7207 */ /* 0x010fe40000000000 */
        /* <DEDUP_REMOVED lines=8> */
[----:B0-----:R-:W-:Y:S02]  /*23a20*/  SEL R40, R42, R43, P0 ;  /* 0x0000002b2a287207 */ /* 0x001fe40000000000 */
[----:B------:R-:W-:Y:S01]  /*23a30*/  SEL R6, R3, R6, P0 ;  /* 0x0000000603067207 */ /* 0x000fe20000000000 */
[----:B------:R-:W-:Y:S01]  /*23a40*/  SHFL.IDX PT, R71, R71, R0, 0x1c1f ;  /* 0x001c1f0047477589 */ /* 0x000fe200000e0000 */
[----:B------:R-:W-:-:S03]  /*23a50*/  SEL R42, R43, R42, P0 ;  /* 0x0000002a2b2a7207 */ /* 0x000fc60000000000 */
        /* <DEDUP_REMOVED lines=24> */
.L_x_2583:
[----:B------:R-:W2:Y:S01]  /*23be0*/  LDL.LU R2, [R1+0x94] ;  /* 0x0000940001027983 */ /* 0x000ea20000300800 */
[----:B------:R-:W-:Y:S05]  /*23bf0*/  WARPSYNC.ALL ;  /* 0x0000000000007948 */ /* 0x000fea0003800000 */
[----:B-1----:R-:W3:Y:S01]  /*23c00*/  LDL.LU R0, [R1+0x98] ;  /* 0x0000980001007983 */ /* 0x002ee20000300800 */
[----:B------:R-:W0:Y:S01]  /*23c10*/  LDC R49, c[0x0][0xbe8] ;  /* 0x0002fa00ff317b82 */ /* 0x000e220000000800 */
[----:B------:R-:W-:Y:S02]  /*23c20*/  ULDC.64 UR4, c[0x0][0xc00] ;  /* 0x0003000000047ab9 */ /* 0x000fe40000000a00 */
[----:B------:R-:W4:Y:S04]  /*23c30*/  LDL R44, [R1+0x7c] ;  /* 0x00007c00012c7983 */ /* 0x000f280000100800 */
[----:B------:R-:W4:Y:S01]  /*23c40*/  LDL R52, [R1+0x50] ;  /* 0x0000500001347983 */ /* 0x000f220000100800 */
[----:B------:R-:W-:Y:S01]  /*23c50*/  BAR.SYNC.DEFER_BLOCKING 0x1, 0x100 ;  /* 0x0044000000007b1d */ /* 0x000fe20000010000 */
[----:B------:R-:W-:-:S02]  /*23c60*/  ISETP.NE.U32.AND P1, PT, RZ, UR4, PT ;  /* 0x00000004ff007c0c */ /* 0x000fc4000bf25070 */
[----:B------:R-:W-:Y:S02]  /*23c70*/  SEL R41, R75, R60, P0 ;  /* 0x0000003c4b297207 */ /* 0x000fe40000000000 */
[----:B------:R-:W-:Y:S01]  /*23c80*/  ISETP.NE.AND.EX P1, PT, RZ, UR5, PT, P1 ;  /* 0x00000005ff007c0c */ /* 0x000fe2000bf25310 */
[----:B------:R-:W-:Y:S01]  /*23c90*/  ULDC.64 UR6, c[0x0][0x208] ;  /* 0x0000820000067ab9 */ /* 0x000fe20000000a00 */
[----:B------:R-:W-:Y:S01]  /*23ca0*/  SEL R43, R60, R75, P0 ;  /* 0x0000004b3c2b7207 */ /* 0x000fe20000000000 */
        /* <DEDUP_REMOVED lines=11> */
[----:B------:R-:W-:Y:S01]  /*23d60*/  ULDC.64 UR4, c[0x0][0xc08] ;  /* 0x0003020000047ab9 */ /* 0x000fe20000000a00 */
[----:B0-----:R-:W-:Y:S02]  /*23d70*/  ISETP.NE.AND P2, PT, R49, 0x1, PT ;  /* 0x000000013100780c */ /* 0x001fe40003f45270 */
[----:B------:R-:W-:Y:S01]  /*23d80*/  ISETP.NE.U32.AND P0, PT, RZ, UR4, PT ;  /* 0x00000004ff007c0c */ /* 0x000fe2000bf05070 */
[----:B------:R1:W5:Y:S03]  /*23d90*/  @P1 LDG.E R47, desc[UR6][R20.64] ;  /* 0x00000006142f1981 */ /* 0x000366000c1e1900 */
[----:B------:R-:W-:Y:S01]  /*23da0*/  ISETP.NE.AND.EX P0, PT, RZ, UR5, PT, P0 ;  /* 0x00000005ff007c0c */ /* 0x000fe2000bf05300 */
[----:B----4-:R-:W-:-:S06]  /*23db0*/  IMAD.IADD R13, R44, 0x1, R52 ;  /* 0x000000012c0d7824 */ /* 0x010fcc00078e0234 */
[----:B------:R-:W0:Y:S06]  /*23dc0*/  @P2 LDC R4, c[0x0][0xbec] ;  /* 0x0002fb00ff042b82 */ /* 0x000e2c0000000800 */
[----:B------:R-:W-:Y:S01]  /*23dd0*/  @P0 IADD3 R2, P3, R2, UR4, RZ ;  /* 0x0000000402020c10 */ /* 0x000fe2000ff7e0ff */
[----:B------:R-:W-:Y:S01]  /*23de0*/  ULDC UR4, c[0x0][0xa88] ;  /* 0x0002a20000047ab9 */ /* 0x000fe20000000800 */
[----:B------:R-:W2:Y:S02]  /*23df0*/  @P2 LDC R5, c[0x0][0xbf0] ;  /* 0x0002fc00ff052b82 */ /* 0x000ea40000000800 */
[----:B------:R-:W-:Y:S01]  /*23e00*/  @P0 IADD3.X R3, R0, UR5, RZ, P3, !PT ;  /* 0x0000000500030c10 */ /* 0x000fe20009ffe4ff */
[----:B------:R-:W-:-:S06]  /*23e10*/  IMAD.U32 R0, RZ, RZ, UR4 ;  /* 0x00000004ff007e24 */ /* 0x000fcc000f8e00ff */
[----:B------:R1:W5:Y:S01]  /*23e20*/  @P0 LDG.E R0, desc[UR6][R2.64] ;  /* 0x0000000602000981 */ /* 0x000362000c1e1900 */
[----:B------:R-:W-:Y:S05]  /*23e30*/  @P0 BRA `(.L_x_2372) ;  /* 0x0000000000140947 */ /* 0x000fea0003800000 */
[----:B------:R-:W-:Y:S05]  /*23e40*/  @!P1 BRA `(.L_x_2372) ;  /* 0x0000000000109947 */ /* 0x000fea0003800000 */
[----:B------:R-:W-:Y:S02]  /*23e50*/  ULDC.64 UR4, c[0x0][0x208] ;  /* 0x0000820000047ab9 */ /* 0x000fe40000000a00 */
[----:B-1----:R-:W3:Y:S04]  /*23e60*/  LDG.E R3, desc[UR4][R20.64] ;  /* 0x0000000414037981 */ /* 0x002ee8000c1e1900 */
[----:B-----5:R-:W3:Y:S02]  /*23e70*/  LDG.E R0, desc[UR4][R20.64+0x4] ;  /* 0x0000040414007981 */ /* 0x020ee4000c1e1900 */
[----:B---3--:R-:W-:-:S07]  /*23e80*/  IMAD.IADD R0, R0, 0x1, -R3 ;  /* 0x0000000100007824 */ /* 0x008fce00078e0a03 */
.L_x_2372:
[----:B------:R-:W3:Y:S01]  /*23e90*/  LDL.LU R10, [R1+0x9c] ;  /* 0x00009c00010a7983 */ /* 0x000ee20000300800 */
[----:B------:R-:W4:Y:S01]  /*23ea0*/  S2R R6, SR_TID.X ;  /* 0x0000000000067919 */ /* 0x000f220000002100 */
[----:B01----:R-:W-:Y:S01]  /*23eb0*/  @P2 IMAD.HI.U32 R2, R13, R4, RZ ;  /* 0x000000040d022227 */ /* 0x003fe200078e00ff */
[----:B------:R-:W-:Y:S01]  /*23ec0*/  ULDC.64 UR4, c[0x0][0xb90] ;  /* 0x0002e40000047ab9 */ /* 0x000fe20000000a00 */
[----:B-----5:R-:W-:Y:S01]  /*23ed0*/  SHF.R.S32.HI R3, RZ, 0x1f, R47 ;  /* 0x0000001fff037819 */ /* 0x020fe2000001142f */
[----:B------:R-:W3:Y:S01]  /*23ee0*/  LDL.LU R8, [R1+0x88] ;  /* 0x0000880001087983 */ /* 0x000ee20000300800 */
[----:B------:R-:W-:Y:S01]  /*23ef0*/  IMAD.MOV.U32 R7, RZ, RZ, R13 ;  /* 0x000000ffff077224 */ /* 0x000fe200078e000d */
[----:B------:R-:W0:Y:S02]  /*23f00*/  @P2 LDC R57, c[0x0][0xbec] ;  /* 0x0002fb00ff392b82 */ /* 0x000e240000000800 */
[----:B------:R-:W3:Y:S01]  /*23f10*/  LDL.LU R56, [R1+0x90] ;  /* 0x0000900001387983 */ /* 0x000ee20000300800 */
[----:B--2---:R-:W-:Y:S01]  /*23f20*/  @P2 SHF.R.U32.HI R7, RZ, R5, R2 ;  /* 0x00000005ff072219 */ /* 0x004fe20000011602 */
[----:B------:R-:W-:Y:S01]  /*23f30*/  IMAD.MOV.U32 R2, RZ, RZ, R47 ;  /* 0x000000ffff027224 */ /* 0x000fe200078e002f */
[----:B----4-:R-:W-:-:S04]  /*23f40*/  IADD3 R59, R6, -0x80, RZ ;  /* 0xffffff80063b7810 */ /* 0x010fc80007ffe0ff */
[----:B------:R-:W-:-:S04]  /*23f50*/  SHF.R.S32.HI R50, RZ, 0x1f, R59 ;  /* 0x0000001fff327819 */ /* 0x000fc8000001143b */
[----:B------:R-:W-:-:S04]  /*23f60*/  LEA.HI R50, R50, R59, RZ, 0x3 ;  /* 0x0000003b32327211 */ /* 0x000fc800078f18ff */
[----:B------:R-:W-:-:S05]  /*23f70*/  SHF.R.S32.HI R50, RZ, 0x3, R50 ;  /* 0x00000003ff327819 */ /* 0x000fca0000011432 */
[----:B------:R-:W-:Y:S02]  /*23f80*/  IMAD R11, R50, 0x40, R83 ;  /* 0x00000040320b7824 */ /* 0x000fe400078e0253 */
[----:B------:R-:W-:Y:S01]  /*23f90*/  IMAD R53, R0, R49, RZ ;  /* 0x0000003100357224 */ /* 0x000fe200078e02ff */
[----:B------:R-:W-:Y:S01]  /*23fa0*/  ULDC.64 UR6, c[0x0][0x208] ;  /* 0x0000820000067ab9 */ /* 0x000fe20000000a00 */
[----:B------:R-:W-:Y:S01]  /*23fb0*/  BSSY B1, `(.L_x_2373) ;  /* 0x00000a1000017945 */ /* 0x000fe20003800000 */
[----:B---3--:R-:W-:Y:S02]  /*23fc0*/  SEL R46, R10, RZ, !P1 ;  /* 0x000000ff0a2e7207 */ /* 0x008fe40004800000 */
[----:B------:R-:W-:Y:S02]  /*23fd0*/  SEL R51, R8, RZ, !P1 ;  /* 0x000000ff08337207 */ /* 0x000fe40004800000 */
[----:B------:R-:W2:Y:S01]  /*23fe0*/  LDL R8, [R1+0xac] ;  /* 0x0000ac0001087983 */ /* 0x000ea20000100800 */
[----:B------:R-:W-:Y:S01]  /*23ff0*/  SHF.R.S32.HI R48, RZ, 0x1f, R56 ;  /* 0x0000001fff307819 */ /* 0x000fe20000011438 */
[----:B------:R-:W-:Y:S01]  /*24000*/  IMAD.WIDE.U32 R4, R56, UR4, R2 ;  /* 0x0000000438047c25 */ /* 0x000fe2000f8e0002 */
[----:B------:R-:W1:Y:S03]  /*24010*/  S2R R10, SR_TID.X ;  /* 0x00000000000a7919 */ /* 0x000e660000002100 */
[----:B------:R-:W-:-:S02]  /*24020*/  IMAD R6, R48, UR4, RZ ;  /* 0x0000000430067c24 */ /* 0x000fc4000f8e02ff */
        /* <DEDUP_REMOVED lines=14> */
[----:B------:R-:W-:Y:S02]  /*24110*/  IMAD R2, R2, UR4, RZ ;  /* 0x0000000402027c24 */ /* 0x000fe4000f8e02ff */
[----:B-1----:R-:W-:Y:S02]  /*24120*/  VIADD R14, R10, 0xffffff80 ;  /* 0xffffff800a0e7836 */ /* 0x002fe40000000000 */
[C---:B------:R-:W-:Y:S02]  /*24130*/  IMAD R7, R9.reuse, UR5, R2 ;  /* 0x0000000509077c24 */ /* 0x040fe4000f8e0202 */
[----:B------:R-:W-:Y:S01]  /*24140*/  IMAD.WIDE.U32 R4, R9, UR4, R4 ;  /* 0x0000000409047c25 */ /* 0x000fe2000f8e0004 */
[----:B------:R-:W-:Y:S01]  /*24150*/  ULDC.64 UR4, c[0x0][0xb50] ;  /* 0x0002d40000047ab9 */ /* 0x000fe20000000a00 */
[----:B------:R-:W-:Y:S02]  /*24160*/  SHF.R.S32.HI R10, RZ, 0x1f, R14 ;  /* 0x0000001fff0a7819 */ /* 0x000fe4000001140e */
[----:B------:R-:W-:Y:S01]  /*24170*/  IMAD.IADD R5, R5, 0x1, R7 ;  /* 0x0000000105057824 */ /* 0x000fe200078e0207 */
[----:B------:R-:W-:-:S02]  /*24180*/  LEA R2, P1, R4, UR4, 0x2 ;  /* 0x0000000404027c11 */ /* 0x000fc4000f8210ff */
[----:B------:R-:W-:Y:S02]  /*24190*/  IADD3 R37, P0, R54, 0x1000, RZ ;  /* 0x0000100036257810 */ /* 0x000fe40007f1e0ff */
[----:B------:R-:W-:Y:S02]  /*241a0*/  LEA.HI R10, R10, R14, RZ, 0x7 ;  /* 0x0000000e0a0a7211 */ /* 0x000fe400078f38ff */
[----:B------:R-:W-:Y:S01]  /*241b0*/  LEA.HI.X R4, R4, UR5, R5, 0x2, P1 ;  /* 0x0000000504047c11 */ /* 0x000fe200088f1405 */
[----:B------:R-:W-:Y:S01]  /*241c0*/  SHFL.IDX PT, R20, R2, RZ, 0x1c1f ;  /* 0x001c1fff02147589 */ /* 0x000fe200000e0000 */
[----:B------:R-:W-:Y:S01]  /*241d0*/  LOP3.LUT R36, R37, 0x380, RZ, 0xc0, !PT ;  /* 0x0000038025247812 */ /* 0x000fe200078ec0ff */
[----:B------:R-:W-:Y:S01]  /*241e0*/  ULDC.64 UR4, c[0x0][0xaa0] ;  /* 0x0002a80000047ab9 */ /* 0x000fe20000000a00 */
[----:B------:R-:W-:Y:S02]  /*241f0*/  IADD3 R29, P1, R54, 0x3000, RZ ;  /* 0x00003000361d7810 */ /* 0x000fe40007f3e0ff */
[----:B------:R-:W-:Y:S01]  /*24200*/  LOP3.LUT R10, R10, 0xffffff80, RZ, 0xc0, !PT ;  /* 0xffffff800a0a7812 */ /* 0x000fe200078ec0ff */
[----:B------:R-:W1:Y:S01]  /*24210*/  SHFL.IDX PT, R21, R4, RZ, 0x1c1f ;  /* 0x001c1fff04157589 */ /* 0x000e6200000e0000 */
[----:B------:R-:W-:-:S02]  /*24220*/  SHF.R.U64 R36, R36, 0x3, RZ ;  /* 0x0000000324247819 */ /* 0x000fc400000012ff */
[----:B------:R-:W-:Y:S01]  /*24230*/  LOP3.LUT R28, R29, 0x380, RZ, 0xc0, !PT ;  /* 0x000003801d1c7812 */ /* 0x000fe200078ec0ff */
[----:B------:R-:W-:Y:S01]  /*24240*/  SHFL.IDX PT, R44, R2, 0x1, 0x1c1f ;  /* 0x003c1f00022c7f89 */ /* 0x000fe200000e0000 */
[----:B------:R-:W-:-:S03]  /*24250*/  IMAD.IADD R10, R14, 0x1, -R10 ;  /* 0x000000010e0a7824 */ /* 0x000fc600078e0a0a */
[----:B------:R-:W3:Y:S01]  /*24260*/  SHFL.IDX PT, R45, R4, 0x1, 0x1c1f ;  /* 0x003c1f00042d7f89 */ /* 0x000ee200000e0000 */
[----:B------:R-:W-:Y:S02]  /*24270*/  LOP3.LUT R36, R36, R37, RZ, 0x3c, !PT ;  /* 0x0000002524247212 */ /* 0x000fe400078e3cff */
[----:B------:R-:W-:Y:S02]  /*24280*/  IADD3 R25, P3, R54, 0x4000, RZ ;  /* 0x0000400036197810 */ /* 0x000fe40007f7e0ff */
[----:B------:R-:W-:Y:S02]  /*24290*/  SHF.R.U64 R28, R28, 0x3, RZ ;  /* 0x000000031c1c7819 */ /* 0x000fe400000012ff */
[----:B------:R-:W-:Y:S02]  /*242a0*/  IADD3.X R37, RZ, R55, RZ, P0, !PT ;  /* 0x00000037ff257210 */ /* 0x000fe400007fe4ff */
[----:B------:R-:W-:Y:S02]  /*242b0*/  LOP3.LUT P0, RZ, R10, 0x3, RZ, 0xc0, !PT ;  /* 0x000000030aff7812 */ /* 0x000fe4000780c0ff */
[----:B------:R-:W-:-:S02]  /*242c0*/  LOP3.LUT R24, R25, 0x380, RZ, 0xc0, !PT ;  /* 0x0000038019187812 */ /* 0x000fc400078ec0ff */
[----:B------:R-:W-:Y:S01]  /*242d0*/  LOP3.LUT R28, R28, R29, RZ, 0x3c, !PT ;  /* 0x0000001d1c1c7212 */ /* 0x000fe200078e3cff */
[----:B------:R-:W-:Y:S01]  /*242e0*/  IMAD.X R29, RZ, RZ, R55, P1 ;  /* 0x000000ffff1d7224 */ /* 0x000fe200008e0637 */
[----:B------:R-:W-:-:S04]  /*242f0*/  SHF.R.U64 R24, R24, 0x3, RZ ;  /* 0x0000000318187819 */ /* 0x000fc800000012ff */
[----:B------:R-:W-:Y:S01]  /*24300*/  LOP3.LUT R24, R24, R25, RZ, 0x3c, !PT ;  /* 0x0000001918187212 */ /* 0x000fe200078e3cff */
[----:B------:R-:W-:Y:S01]  /*24310*/  IMAD.X R25, RZ, RZ, R55, P3 ;  /* 0x000000ffff197224 */ /* 0x000fe200018e0637 */
[----:B------:R-:W-:Y:S02]  /*24320*/  IADD3 R7, P3, R54, 0x7000, RZ ;  /* 0x0000700036077810 */ /* 0x000fe40007f7e0ff */
[----:B------:R-:W-:-:S04]  /*24330*/  SHF.R.S32.HI R58, RZ, 0x1f, R59 ;  /* 0x0000001fff3a7819 */ /* 0x000fc8000001143b */
[----:B------:R-:W-:Y:S02]  /*24340*/  LEA.HI R58, R58, R59, RZ, 0x3 ;  /* 0x0000003b3a3a7211 */ /* 0x000fe400078f18ff */
[----:B------:R-:W-:Y:S02]  /*24350*/  IADD3 R33, P4, R54, 0x2000, RZ ;  /* 0x0000200036217810 */ /* 0x000fe40007f9e0ff */
[----:B------:R-:W-:Y:S02]  /*24360*/  LOP3.LUT R58, R58, 0xfffffff8, RZ, 0xc0, !PT ;  /* 0xfffffff83a3a7812 */ /* 0x000fe400078ec0ff */
[----:B------:R-:W-:-:S03]  /*24370*/  LOP3.LUT R32, R33, 0x380, RZ, 0xc0, !PT ;  /* 0x0000038021207812 */ /* 0x000fc600078ec0ff */
[----:B------:R-:W-:Y:S01]  /*24380*/  IMAD.IADD R58, R59, 0x1, -R58 ;  /* 0x000000013b3a7824 */ /* 0x000fe200078e0a3a */
[----:B------:R-:W-:Y:S02]  /*24390*/  SHF.R.U64 R32, R32, 0x3, RZ ;  /* 0x0000000320207819 */ /* 0x000fe400000012ff */
[----:B------:R-:W-:Y:S02]  /*243a0*/  IADD3 R13, P5, R54, 0x5000, RZ ;  /* 0x00005000360d7810 */ /* 0x000fe40007fbe0ff */
[----:B------:R-:W-:Y:S01]  /*243b0*/  LOP3.LUT R32, R32, R33, RZ, 0x3c, !PT ;  /* 0x0000002120207212 */ /* 0x000fe200078e3cff */
[----:B------:R-:W-:Y:S01]  /*243c0*/  IMAD.X R33, RZ, RZ, R55, P4 ;  /* 0x000000ffff217224 */ /* 0x000fe200020e0637 */
[C---:B------:R-:W-:Y:S02]  /*243d0*/  IADD3 R9, P4, R54.reuse, 0x6000, RZ ;  /* 0x0000600036097810 */ /* 0x040fe40007f9e0ff */
[----:B------:R-:W-:Y:S02]  /*243e0*/  LOP3.LUT R12, R13, 0x380, RZ, 0xc0, !PT ;  /* 0x000003800d0c7812 */ /* 0x000fe400078ec0ff */
[----:B------:R-:W-:-:S02]  /*243f0*/  LOP3.LUT R5, R54, 0x380, RZ, 0xc0, !PT ;  /* 0x0000038036057812 */ /* 0x000fc400078ec0ff */
[----:B------:R-:W-:Y:S02]  /*24400*/  SHF.R.U64 R12, R12, 0x3, RZ ;  /* 0x000000030c0c7819 */ /* 0x000fe400000012ff */
[----:B------:R-:W-:Y:S02]  /*24410*/  SHF.R.U64 R5, R5, 0x3, RZ ;  /* 0x0000000305057819 */ /* 0x000fe400000012ff */
[----:B------:R-:W-:Y:S01]  /*24420*/  LOP3.LUT R12, R12, R13, RZ, 0x3c, !PT ;  /* 0x0000000d0c0c7212 */ /* 0x000fe200078e3cff */
[----:B------:R-:W-:Y:S01]  /*24430*/  IMAD.X R13, RZ, RZ, R55, P5 ;  /* 0x000000ffff0d7224 */ /* 0x000fe200028e0637 */
[----:B------:R-:W-:Y:S02]  /*24440*/  LOP3.LUT R54, R5, R54, RZ, 0x3c, !PT ;  /* 0x0000003605367212 */ /* 0x000fe400078e3cff */
[----:B------:R-:W-:Y:S01]  /*24450*/  IADD3.X R5, RZ, R55, RZ, P3, !PT ;  /* 0x00000037ff057210 */ /* 0x000fe20001ffe4ff */
[----:B--2---:R-:W-:-:S04]  /*24460*/  IMAD.IADD R6, R8, 0x1, R52 ;  /* 0x0000000108067824 */ /* 0x004fc800078e0234 */
[C---:B------:R-:W-:Y:S01]  /*24470*/  VIADD R0, R6.reuse, 0x8 ;  /* 0x0000000806007836 */ /* 0x040fe20000000000 */
[----:B------:R-:W-:-:S04]  /*24480*/  ISETP.GE.OR P1, PT, R6, R53, P0 ;  /* 0x000000350600720c */ /* 0x000fc80000726670 */
[----:B------:R-:W-:Y:S02]  /*24490*/  ISETP.GE.OR P0, PT, R0, R53, P0 ;  /* 0x000000350000720c */ /* 0x000fe40000706670 */
[----:B------:R-:W-:-:S04]  /*244a0*/  LOP3.LUT R0, R7, 0x380, RZ, 0xc0, !PT ;  /* 0x0000038007007812 */ /* 0x000fc800078ec0ff */
[----:B------:R-:W-:-:S03]  /*244b0*/  SHF.R.U64 R0, R0, 0x3, RZ ;  /* 0x0000000300007819 */ /* 0x000fc600000012ff */
[----:B-1----:R-:W-:Y:S04]  /*244c0*/  @!P1 ST.E desc[UR6][R20.64], R90 ;  /* 0x0000005a14009985 */ /* 0x002fe8000c101906 */
[----:B---3--:R1:W-:Y:S01]  /*244d0*/  @!P0 ST.E desc[UR6][R44.64], R89 ;  /* 0x000000592c008985 */ /* 0x0083e2000c101906 */
[----:B------:R-:W-:Y:S01]  /*244e0*/  LOP3.LUT R4, R0, R7, RZ, 0x3c, !PT ;  /* 0x0000000700047212 */ /* 0x000fe200078e3cff */
[----:B------:R-:W-:Y:S01]  /*244f0*/  IMAD R0, R3, UR4, RZ ;  /* 0x0000000403007c24 */ /* 0x000fe2000f8e02ff */
[----:B-1----:R-:W1:Y:S03]  /*24500*/  @P2 LDC R45, c[0x0][0xbf0] ;  /* 0x0002fc00ff2d2b82 */ /* 0x002e660000000800 */
[----:B------:R-:W-:Y:S01]  /*24510*/  IMAD R21, R47, UR5, R0 ;  /* 0x000000052f157c24 */ /* 0x000fe2000f8e0200 */
[----:B------:R-:W-:Y:S01]  /*24520*/  LOP3.LUT R8, R9, 0x380, RZ, 0xc0, !PT ;  /* 0x0000038009087812 */ /* 0x000fe200078ec0ff */
[----:B------:R-:W-:Y:S01]  /*24530*/  IMAD.WIDE.U32 R2, R47, UR4, RZ ;  /* 0x000000042f027c25 */ /* 0x000fe2000f8e00ff */
[----:B------:R-:W-:Y:S01]  /*24540*/  ULDC.64 UR4, c[0x0][0xae8] ;  /* 0x0002ba0000047ab9 */ /* 0x000fe20000000a00 */
[----:B------:R2:W5:Y:S02]  /*24550*/  LD.E.128 R40, desc[UR6][R54.64] ;  /* 0x0000000636287980 */ /* 0x000564000c101d00 */
[----:B------:R-:W-:-:S02]  /*24560*/  IMAD R0, R58, 0x20, R50 ;  /* 0x000000203a007824 */ /* 0x000fc400078e0232 */
[----:B------:R-:W-:Y:S01]  /*24570*/  IMAD.IADD R3, R3, 0x1, R21 ;  /* 0x0000000103037824 */ /* 0x000fe200078e0215 */
[----:B------:R-:W5:Y:S01]  /*24580*/  LD.E.128 R36, desc[UR6][R36.64] ;  /* 0x0000000624247980 */ /* 0x000f62000c101d00 */
[----:B------:R-:W-:Y:S02]  /*24590*/  IMAD R20, R48, UR4, RZ ;  /* 0x0000000430147c24 */ /* 0x000fe4000f8e02ff */
[----:B------:R-:W-:Y:S01]  /*245a0*/  IMAD.IADD R44, R52, 0x1, R0 ;  /* 0x00000001342c7824 */ /* 0x000fe200078e0200 */
[----:B------:R-:W5:Y:S01]  /*245b0*/  LD.E.128 R32, desc[UR6][R32.64] ;  /* 0x0000000620207980 */ /* 0x000f62000c101d00 */
[C---:B------:R-:W-:Y:S02]  /*245c0*/  IMAD R21, R56.reuse, UR5, R20 ;  /* 0x0000000538157c24 */ /* 0x040fe4000f8e0214 */
[----:B------:R-:W-:Y:S01]  /*245d0*/  IMAD.WIDE.U32 R2, R56, UR4, R2 ;  /* 0x0000000438027c25 */ /* 0x000fe2000f8e0002 */
[----:B------:R-:W-:Y:S01]  /*245e0*/  ULDC.64 UR4, c[0x0][0xaf0] ;  /* 0x0002bc0000047ab9 */ /* 0x000fe20000000a00 */
[----:B------:R-:W5:Y:S02]  /*245f0*/  LD.E.128 R28, desc[UR6][R28.64] ;  /* 0x000000061c1c7980 */ /* 0x000f64000c101d00 */
[----:B0-----:R-:W-:Y:S01]  /*24600*/  @P2 IMAD.HI.U32 R0, R44, R57, RZ ;  /* 0x000000392c002227 */ /* 0x001fe200078e00ff */
[----:B------:R-:W-:Y:S01]  /*24610*/  SHF.R.U64 R8, R8, 0x3, RZ ;  /* 0x0000000308087819 */ /* 0x000fe200000012ff */
[----:B------:R-:W5:Y:S02]  /*24620*/  LD.E.128 R24, desc[UR6][R24.64] ;  /* 0x0000000618187980 */ /* 0x000f64000c101d00 */
[----:B------:R-:W-:-:S02]  /*24630*/  IMAD.IADD R3, R3, 0x1, R21 ;  /* 0x0000000103037824 */ /* 0x000fc400078e0215 */
[----:B------:R-:W-:Y:S01]  /*24640*/  IMAD.MOV.U32 R21, RZ, RZ, R44 ;  /* 0x000000ffff157224 */ /* 0x000fe200078e002c */
[----:B-1----:R-:W-:Y:S01]  /*24650*/  @P2 SHF.R.U32.HI R21, RZ, R45, R0 ;  /* 0x0000002dff152219 */ /* 0x002fe20000011600 */
[----:B------:R-:W-:Y:S01]  /*24660*/  IMAD R20, R46, UR4, RZ ;  /* 0x000000042e147c24 */ /* 0x000fe2000f8e02ff */
[----:B------:R-:W-:Y:S01]  /*24670*/  LOP3.LUT R8, R8, R9, RZ, 0x3c, !PT ;  /* 0x0000000908087212 */ /* 0x000fe200078e3cff */
[C---:B------:R-:W-:Y:S01]  /*24680*/  IMAD.WIDE.U32 R2, R51.reuse, UR4, R2 ;  /* 0x0000000433027c25 */ /* 0x040fe2000f8e0002 */
[----:B------:R-:W-:Y:S01]  /*24690*/  SHF.R.S32.HI R0, RZ, 0x1f, R21 ;  /* 0x0000001fff007819 */ /* 0x000fe20000011415 */
[----:B------:R-:W5:Y:S02]  /*246a0*/  LD.E.128 R12, desc[UR6][R12.64] ;  /* 0x000000060c0c7980 */ /* 0x000f64000c101d00 */
[----:B------:R-:W-:Y:S01]  /*246b0*/  IMAD R45, R51, UR5, R20 ;  /* 0x00000005332d7c24 */ /* 0x000fe2000f8e0214 */
[----:B------:R-:W-:Y:S01]  /*246c0*/  ULDC.64 UR4, c[0x0][0xae0] ;  /* 0x0002b80000047ab9 */ /* 0x000fe20000000a00 */
[----:B------:R-:W-:Y:S01]  /*246d0*/  IMAD.X R9, RZ, RZ, R55, P4 ;  /* 0x000000ffff097224 */ /* 0x000fe200020e0637 */
[----:B------:R-:W5:Y:S01]  /*246e0*/  LD.E.128 R4, desc[UR6][R4.64] ;  /* 0x0000000604047980 */ /* 0x000f62000c101d00 */
[----:B------:R-:W-:Y:S01]  /*246f0*/  IMAD.MOV R20, RZ, RZ, -R21 ;  /* 0x000000ffff147224 */ /* 0x000fe200078e0a15 */
[----:B------:R-:W-:Y:S01]  /*24700*/  IADD3 R3, R3, R45, RZ ;  /* 0x0000002d03037210 */ /* 0x000fe20007ffe0ff */
[----:B------:R-:W-:-:S02]  /*24710*/  IMAD R0, R0, UR4, RZ ;  /* 0x0000000400007c24 */ /* 0x000fc4000f8e02ff */
[----:B------:R-:W-:Y:S01]  /*24720*/  IMAD R45, R49, R20, R44 ;  /* 0x00000014312d7224 */ /* 0x000fe200078e022c */
[----:B------:R-:W5:Y:S01]  /*24730*/  LD.E.128 R8, desc[UR6][R8.64] ;  /* 0x0000000608087980 */ /* 0x000f62000c101d00 */
[C---:B------:R-:W-:Y:S01]  /*24740*/  IMAD R47, R21.reuse, UR5, R0 ;  /* 0x00000005152f7c24 */ /* 0x040fe2000f8e0200 */
[----:B------:R-:W-:Y:S01]  /*24750*/  @!PT LDS RZ, [RZ] ;  /* 0x00000000fffff984 */ /* 0x000fe20000000800 */
[----:B------:R-:W-:Y:S01]  /*24760*/  @!PT LDS RZ, [RZ] ;  /* 0x00000000fffff984 */ /* 0x000fe20000000800 */
[----:B------:R-:W-:Y:S01]  /*24770*/  @!PT LDS RZ, [RZ] ;  /* 0x00000000fffff984 */ /* 0x000fe20000000800 */
[----:B------:R-:W-:Y:S01]  /*24780*/  @!PT LDS RZ, [RZ] ;  /* 0x00000000fffff984 */ /* 0x000fe20000000800 */
[----:B------:R0:W-:Y:S06]  /*24790*/  MEMBAR.ALL.CTA ;  /* 0x0000000000007992 */ /* 0x0001ec0000008000 */
[----:B0-----:R-:W0:Y:S01]  /*247a0*/  FENCE.VIEW.ASYNC.S ;  /* 0x00000000000073c6 */ /* 0x001e220000000000 */
[----:B------:R-:W-:Y:S01]  /*247b0*/  SHF.R.S32.HI R0, RZ, 0x1f, R45 ;  /* 0x0000001fff007819 */ /* 0x000fe2000001142d */
[----:B------:R-:W-:Y:S01]  /*247c0*/  IMAD.WIDE.U32 R2, R21, UR4, R2 ;  /* 0x0000000415027c25 */ /* 0x000fe2000f8e0002 */
[----:B------:R-:W-:-:S03]  /*247d0*/  ULDC.64 UR4, c[0x0][0xad8] ;  /* 0x0002b60000047ab9 */ /* 0x000fc60000000a00 */
[----:B------:R-:W-:Y:S02]  /*247e0*/  IMAD.IADD R46, R50, 0x1, R52 ;  /* 0x00000001322e7824 */ /* 0x000fe400078e0234 */
[----:B------:R-:W-:Y:S02]  /*247f0*/  IMAD.IADD R3, R3, 0x1, R47 ;  /* 0x0000000103037824 */ /* 0x000fe400078e022f */
[----:B------:R-:W-:Y:S02]  /*24800*/  IMAD R20, R0, UR4, RZ ;  /* 0x0000000400147c24 */ /* 0x000fe4000f8e02ff */
[----:B------:R-:W-:Y:S02]  /*24810*/  VIADD R0, R46, 0x20 ;  /* 0x000000202e007836 */ /* 0x000fe40000000000 */
[C---:B------:R-:W-:Y:S02]  /*24820*/  IMAD R21, R45.reuse, UR5, R20 ;  /* 0x000000052d157c24 */ /* 0x040fe4000f8e0214 */
[----:B------:R-:W-:Y:S01]  /*24830*/  IMAD.WIDE.U32 R2, R45, UR4, R2 ;  /* 0x000000042d027c25 */ /* 0x000fe2000f8e0002 */
[-C--:B------:R-:W-:Y:S01]  /*24840*/  ISETP.GE.AND P0, PT, R0, R53.reuse, PT ;  /* 0x000000350000720c */ /* 0x080fe20003f06270 */
[----:B------:R-:W-:Y:S01]  /*24850*/  ULDC.64 UR4, c[0x0][0xa80] ;  /* 0x0002a00000047ab9 */ /* 0x000fe20000000a00 */
[----:B------:R-:W-:Y:S01]  /*24860*/  ISETP.GE.AND P2, PT, R46, R53, PT ;  /* 0x000000352e00720c */ /* 0x000fe20003f46270 */
[----:B------:R-:W-:Y:S01]  /*24870*/  VIADD R0, R16, 0x2e820 ;  /* 0x0002e82010007836 */ /* 0x000fe20000000000 */
[----:B------:R-:W-:Y:S01]  /*24880*/  LEA R44, P3, R2, UR4, 0x1 ;  /* 0x00000004022c7c11 */ /* 0x000fe2000f8608ff */
[----:B------:R-:W-:-:S02]  /*24890*/  IMAD.IADD R3, R3, 0x1, R21 ;  /* 0x0000000103037824 */ /* 0x000fc400078e0215 */
        /* <DEDUP_REMOVED lines=8> */
[----:B------:R-:W-:Y:S01]  /*24920*/  ULDC UR4, c[0x0][0xac8] ;  /* 0x0002b20000047ab9 */ /* 0x000fe20000000800 */
[----:B------:R-:W-:Y:S01]  /*24930*/  ULDC.64 UR6, c[0x0][0x208] ;  /* 0x0000820000067ab9 */ /* 0x000fe20000000a00 */
        /* <DEDUP_REMOVED lines=8> */
.L_x_2374:
[----:B------:R-:W-:Y:S05]  /*249c0*/  BSYNC B1 ;  /* 0x0000000000017941 */ /* 0x000fea0003800000 */
.L_x_2373:
[----:B0-----:R0:W4:Y:S01]  /*249d0*/  SHFL.IDX PT, R0, R45, 0x1, 0x181f ;  /* 0x00381f002d007f89 */ /* 0x00112200000e0000 */
[----:B------:R-:W-:Y:S03]  /*249e0*/  BSSY B1, `(.L_x_2375) ;  /* 0x000000d000017945 */ /* 0x000fe60003800000 */
[----:B-1-3--:R0:W1:Y:S01]  /*249f0*/  SHFL.IDX PT, R20, R44, 0x1, 0x181f ;  /* 0x00381f002c147f89 */ /* 0x00a06200000e0000 */
[----:B------:R-:W-:Y:S05]  /*24a00*/  @P0 BRA `(.L_x_2376) ;  /* 0x0000000000280947 */ /* 0x000fea0003800000 */
[----:B------:R-:W-:Y:S01]  /*24a10*/  ULDC UR4, c[0x0][0xac8] ;  /* 0x0002b20000047ab9 */ /* 0x000fe20000000800 */
[----:B------:R-:W-:Y:S01]  /*24a20*/  ULDC.64 UR6, c[0x0][0x208] ;  /* 0x0000820000067ab9 */ /* 0x000fe20000000a00 */
[----:B------:R-:W-:Y:S02]  /*24a30*/  ISETP.GE.AND P3, PT, R83, UR4, PT ;  /* 0x0000000453007c0c */ /* 0x000fe4000bf66270 */
[----:B------:R-:W-:-:S11]  /*24a40*/  ISETP.GE.AND P4, PT, R82, UR4, PT ;  /* 0x0000000452007c0c */ /* 0x000fd6000bf86270 */
[CC--:B-1----:R-:W-:Y:S02]  /*24a50*/  @!P3 LEA R2, P0, R83.reuse, R20.reuse, 0x1 ;  /* 0x000000145302b211 */ /* 0x0c2fe400078008ff */
[C---:B------:R-:W-:Y:S02]  /*24a60*/  @!P4 LEA R20, P2, R82.reuse, R20, 0x1 ;  /* 0x000000145214c211 */ /* 0x040fe400078408ff */
[-C--:B----4-:R-:W-:Y:S02]  /*24a70*/  @!P3 LEA.HI.X R3, R83, R0.reuse, R79, 0x1, P0 ;  /* 0x000000005303b211 */ /* 0x090fe400000f0c4f */
[----:B------:R-:W-:-:S03]  /*24a80*/  @!P4 LEA.HI.X R21, R82, R0, R81, 0x1, P2 ;  /* 0x000000005215c211 */ /* 0x000fc600010f0c51 */
[----:B-----5:R3:W-:Y:S04]  /*24a90*/  @!P3 ST.E.128 desc[UR6][R2.64], R36 ;  /* 0x000000240200b985 */ /* 0x0207e8000c101d06 */
[----:B------:R3:W-:Y:S02]  /*24aa0*/  @!P4 ST.E.128 desc[UR6][R20.64], R12 ;  /* 0x0000000c1400c985 */ /* 0x0007e4000c101d06 */
.L_x_2376:
[----:B------:R-:W-:Y:S05]  /*24ab0*/  BSYNC B1 ;  /* 0x0000000000017941 */ /* 0x000fea0003800000 */
.L_x_2375:
[----:B----4-:R4:W0:Y:S01]  /*24ac0*/  SHFL.IDX PT, R0, R45, 0x2, 0x181f ;  /* 0x00581f002d007f89 */ /* 0x01082200000e0000 */
[----:B------:R-:W-:Y:S03]  /*24ad0*/  BSSY B1, `(.L_x_2377) ;  /* 0x000000d000017945 */ /* 0x000fe60003800000 */
[----:B---3-5:R4:W3:Y:S01]  /*24ae0*/  SHFL.IDX PT, R12, R44, 0x2, 0x181f ;  /* 0x00581f002c0c7f89 */ /* 0x0288e200000e0000 */
[----:B------:R-:W-:Y:S05]  /*24af0*/  @P1 BRA `(.L_x_2378) ;  /* 0x0000000000281947 */ /* 0x000fea0003800000 */
[----:B------:R-:W-:Y:S01]  /*24b00*/  ULDC UR4, c[0x0][0xac8] ;  /* 0x0002b20000047ab9 */ /* 0x000fe20000000800 */
[----:B------:R-:W-:Y:S01]  /*24b10*/  ULDC.64 UR6, c[0x0][0x208] ;  /* 0x0000820000067ab9 */ /* 0x000fe20000000a00 */
        /* <DEDUP_REMOVED lines=8> */
.L_x_2378:
[----:B------:R-:W-:Y:S05]  /*24ba0*/  BSYNC B1 ;  /* 0x0000000000017941 */ /* 0x000fea0003800000 */
.L_x_2377:
[----:B0-----:R-:W-:Y:S01]  /*24bb0*/  VIADD R0, R46, 0x60 ;  /* 0x000000602e007836 */ /* 0x001fe20000000000 */
[----:B------:R0:W0:Y:S04]  /*24bc0*/  SHFL.IDX PT, R8, R45, 0x3, 0x181f ;  /* 0x00781f002d087f89 */ /* 0x00002800000e0000 */
[----:B------:R-:W-:Y:S01]  /*24bd0*/  ISETP.GE.AND P0, PT, R0, R53, PT ;  /* 0x000000350000720c */ /* 0x000fe20003f06270 */
[----:B--2-4-:R-:W2:-:S12]  /*24be0*/  SHFL.IDX PT, R44, R44, 0x3, 0x181f ;  /* 0x00781f002c2c7f89 */ /* 0x014e9800000e0000 */
[----:B------:R-:W-:Y:S05]  /*24bf0*/  @P0 BRA `(.L_x_2379) ;  /* 0x0000000c00540947 */ /* 0x000fea0003800000 */
[----:B------:R-:W-:Y:S01]  /*24c00*/  ULDC UR4, c[0x0][0xac8] ;  /* 0x0002b20000047ab9 */ /* 0x000fe20000000800 */
[----:B------:R-:W-:Y:S01]  /*24c10*/  ULDC.64 UR6, c[0x0][0x208] ;  /* 0x0000820000067ab9 */ /* 0x000fe20000000a00 */
[----:B------:R-:W-:-:S13]  /*24c20*/  ISETP.GE.AND P1, PT, R83, UR4, PT ;  /* 0x0000000453007c0c */ /* 0x000fda000bf26270 */
[----:B--2---:R-:W-:-:S04]  /*24c30*/  @!P1 LEA R2, P0, R83, R44, 0x1 ;  /* 0x0000002c53029211 */ /* 0x004fc800078008ff */
[----:B0-----:R-:W-:Y:S02]  /*24c40*/  @!P1 LEA.HI.X R3, R83, R8, R79, 0x1, P0 ;  /* 0x0000000853039211 */ /* 0x001fe400000f0c4f */
[----:B------:R-:W-:-:S03]  /*24c50*/  ISETP.GE.AND P0, PT, R82, UR4, PT ;  /* 0x0000000452007c0c */ /* 0x000fc6000bf06270 */
[----:B------:R4:W-:Y:S10]  /*24c60*/  @!P1 ST.E.128 desc[UR6][R2.64], R28 ;  /* 0x0000001c02009985 */ /* 0x0009f4000c101d06 */
[----:B------:R-:W-:Y:S05]  /*24c70*/  @P0 BRA `(.L_x_2379) ;  /* 0x0000000c00340947 */ /* 0x000fea0003800000 */
[----:B----4-:R-:W-:Y:S01]  /*24c80*/  LEA R2, P0, R82, R44, 0x1 ;  /* 0x0000002c52027211 */ /* 0x010fe200078008ff */
[----:B------:R-:W-:-:S03]  /*24c90*/  ULDC.64 UR4, c[0x0][0x208] ;  /* 0x0000820000047ab9 */ /* 0x000fc60000000a00 */
[----:B------:R-:W-:-:S05]  /*24ca0*/  LEA.HI.X R3, R82, R8, R81, 0x1, P0 ;  /* 0x0000000852037211 */ /* 0x000fca00000f0c51 */
[----:B------:R0:W-:Y:S01]  /*24cb0*/  ST.E.128 desc[UR4][R2.64], R4 ;  /* 0x0000000402007985 */ /* 0x0001e2000c101d04 */
[----:B------:R-:W-:Y:S05]  /*24cc0*/  BRA `(.L_x_2379) ;  /* 0x0000000c00207947 */ /* 0x000fea0003800000 */
.L_x_2370:
[----:B------:R-:W2:Y:S01]  /*24cd0*/  LDL.LU R4, [R1+0x94] ;  /* 0x0000940001047983 */ /* 0x000ea20000300800 */
[----:B------:R-:W-:Y:S01]  /*24ce0*/  ULDC.64 UR4, c[0x0][0xc00] ;  /* 0x0003000000047ab9 */ /* 0x000fe20000000a00 */
[----:B------:R-:W1:Y:S02]  /*24cf0*/  LDC R25, c[0x0][0xbe8] ;  /* 0x0002fa00ff197b82 */ /* 0x000e640000000800 */
[----:B------:R-:W3:Y:S01]  /*24d00*/  LDL.LU R6, [R1+0x98] ;  /* 0x0000980001067983 */ /* 0x000ee20000300800 */
[----:B------:R-:W-:Y:S01]  /*24d10*/  ISETP.NE.U32.AND P0, PT, RZ, UR4, PT ;  /* 0x00000004ff007c0c */ /* 0x000fe2000bf05070 */
[----:B------:R-:W-:Y:S01]  /*24d20*/  ULDC.64 UR6, c[0x0][0x208] ;  /* 0x0000820000067ab9 */ /* 0x000fe20000000a00 */
[----:B------:R-:W-:Y:S02]  /*24d30*/  MOV R0, RZ ;  /* 0x000000ff00007202 */ /* 0x000fe40000000f00 */
[----:B------:R-:W-:Y:S01]  /*24d40*/  ISETP.NE.AND.EX P0, PT, RZ, UR5, PT, P0 ;  /* 0x00000005ff007c0c */ /* 0x000fe2000bf05300 */
[----:B------:R-:W4:Y:S02]  /*24d50*/  S2R R7, SR_TID.X ;  /* 0x0000000000077919 */ /* 0x000f240000002100 */
[----:B----4-:R-:W-:-:S05]  /*24d60*/  VIADD R26, R7, 0xffffff80 ;  /* 0xffffff80071a7836 */ /* 0x010fca0000000000 */
[----:B------:R-:W-:Y:S02]  /*24d70*/  ISETP.GE.AND P3, PT, R26, 0x80, PT ;  /* 0x000000801a00780c */ /* 0x000fe40003f66270 */
[----:B--2---:R-:W-:-:S04]  /*24d80*/  IADD3 R2, P1, R4, UR4, RZ ;  /* 0x0000000404027c10 */ /* 0x004fc8000ff3e0ff */
[----:B---3--:R-:W-:Y:S01]  /*24d90*/  IADD3.X R3, R6, UR5, RZ, P1, !PT ;  /* 0x0000000506037c10 */ /* 0x008fe20008ffe4ff */
[----:B------:R-:W-:Y:S02]  /*24da0*/  ULDC.64 UR4, c[0x0][0xc08] ;  /* 0x0003020000047ab9 */ /* 0x000fe40000000a00 */
[----:B------:R-:W-:Y:S02]  /*24db0*/  ISETP.NE.U32.AND P1, PT, RZ, UR4, PT ;  /* 0x00000004ff007c0c */ /* 0x000fe4000bf25070 */
[----:B------:R2:W5:Y:S02]  /*24dc0*/  @P0 LDG.E R0, desc[UR6][R2.64] ;  /* 0x0000000602000981 */ /* 0x000564000c1e1900 */
[----:B------:R-:W-:-:S13]  /*24dd0*/  ISETP.NE.AND.EX P1, PT, RZ, UR5, PT, P1 ;  /* 0x00000005ff007c0c */ /* 0x000fda000bf25310 */
[----:B------:R-:W-:Y:S01]  /*24de0*/  @P1 IADD3 R4, P2, R4, UR4, RZ ;  /* 0x0000000404041c10 */ /* 0x000fe2000ff5e0ff */
[----:B------:R-:W-:-:S03]  /*24df0*/  ULDC UR4, c[0x0][0xa88] ;  /* 0x0002a20000047ab9 */ /* 0x000fc60000000800 */
[----:B------:R-:W-:Y:S01]  /*24e00*/  @P1 IADD3.X R5, R6, UR5, RZ, P2, !PT ;  /* 0x0000000506051c10 */ /* 0x000fe200097fe4ff */
[----:B------:R-:W-:Y:S01]  /*24e10*/  IMAD.U32 R6, RZ, RZ, UR4 ;  /* 0x00000004ff067e24 */ /* 0x000fe2000f8e00ff */
[----:B-1----:R-:W-:-:S05]  /*24e20*/  ISETP.NE.AND P2, PT, R25, 0x1, PT ;  /* 0x000000011900780c */ /* 0x002fca0003f45270 */
[----:B------:R2:W5:Y:S08]  /*24e30*/  @P1 LDG.E R6, desc[UR6][R4.64] ;  /* 0x0000000604061981 */ /* 0x000570000c1e1900 */
[----:B------:R-:W1:Y:S08]  /*24e40*/  @P2 LDC R14, c[0x0][0xbec] ;  /* 0x0002fb00ff0e2b82 */ /* 0x000e700000000800 */
[----:B------:R-:W3:Y:S01]  /*24e50*/  @P2 LDC R27, c[0x0][0xbf0] ;  /* 0x0002fc00ff1b2b82 */ /* 0x000ee20000000800 */
[----:B--2---:R-:W-:Y:S05]  /*24e60*/  @P1 BRA `(.L_x_2380) ;  /* 0x0000000000141947 */ /* 0x004fea0003800000 */
[----:B------:R-:W-:Y:S05]  /*24e70*/  @!P0 BRA `(.L_x_2380) ;  /* 0x0000000000108947 */ /* 0x000fea0003800000 */
[----:B------:R-:W-:Y:S02]  /*24e80*/  ULDC.64 UR4, c[0x0][0x208] ;  /* 0x0000820000047ab9 */ /* 0x000fe40000000a00 */
[----:B------:R-:W2:Y:S04]  /*24e90*/  LDG.E R5, desc[UR4][R2.64] ;  /* 0x0000000402057981 */ /* 0x000ea8000c1e1900 */
[----:B-----5:R-:W2:Y:S02]  /*24ea0*/  LDG.E R6, desc[UR4][R2.64+0x4] ;  /* 0x0000040402067981 */ /* 0x020ea4000c1e1900 */
[----:B--2---:R-:W-:-:S07]  /*24eb0*/  IMAD.IADD R6, R6, 0x1, -R5 ;  /* 0x0000000106067824 */ /* 0x004fce00078e0a05 */
.L_x_2380:
[----:B------:R-:W2:Y:S04]  /*24ec0*/  LDL.LU R3, [R1+0x88] ;  /* 0x0000880001037983 */ /* 0x000ea80000300800 */
[----:B------:R-:W4:Y:S04]  /*24ed0*/  LDL.LU R2, [R1+0x9c] ;  /* 0x00009c0001027983 */ /* 0x000f280000300800 */
[----:B------:R-:W3:Y:S04]  /*24ee0*/  LDL R24, [R1+0x90] ;  /* 0x0000900001187983 */ /* 0x000ee80000100800 */
[----:B------:R0:W5:Y:S01]  /*24ef0*/  LDL R20, [R1+0x50] ;  /* 0x0000500001147983 */ /* 0x0001620000100800 */
[----:B------:R-:W-:Y:S01]  /*24f00*/  BSSY B1, `(.L_x_2381) ;  /* 0x000002d000017945 */ /* 0x000fe20003800000 */
[----:B-----5:R-:W-:-:S02]  /*24f10*/  SHF.R.S32.HI R11, RZ, 0x1f, R0 ;  /* 0x0000001fff0b7819 */ /* 0x020fc40000011400 */
[----:B--2---:R-:W-:Y:S02]  /*24f20*/  SEL R13, R3, RZ, !P0 ;  /* 0x000000ff030d7207 */ /* 0x004fe40004000000 */
[----:B----4-:R-:W-:Y:S02]  /*24f30*/  SEL R12, R2, RZ, !P0 ;  /* 0x000000ff020c7207 */ /* 0x010fe40004000000 */
[----:B---3--:R-:W-:Y:S01]  /*24f40*/  SHF.R.S32.HI R10, RZ, 0x1f, R24 ;  /* 0x0000001fff0a7819 */ /* 0x008fe20000011418 */
[----:B0-----:R-:W-:Y:S06]  /*24f50*/  @P3 BRA `(.L_x_2382) ;  /* 0x00000000009c3947 */ /* 0x001fec0003800000 */
[----:B------:R-:W0:Y:S01]  /*24f60*/  LDC R9, c[0x0][0xbe8] ;  /* 0x0002fa00ff097b82 */ /* 0x000e220000000800 */
[----:B------:R-:W-:Y:S01]  /*24f70*/  IADD3 R8, R20, -0x80, R7 ;  /* 0xffffff8014087810 */ /* 0x000fe20007ffe007 */
[----:B0-----:R-:W-:-:S05]  /*24f80*/  IMAD R2, R6, R9, RZ ;  /* 0x0000000906027224 */ /* 0x001fca00078e02ff */
[----:B------:R-:W-:-:S13]  /*24f90*/  ISETP.GE.AND P0, PT, R8, R2, PT ;  /* 0x000000020800720c */ /* 0x000fda0003f06270 */
[----:B------:R-:W-:Y:S05]  /*24fa0*/  @P0 BRA `(.L_x_2382) ;  /* 0x0000000000880947 */ /* 0x000fea0003800000 */
[----:B------:R-:W-:Y:S01]  /*24fb0*/  ISETP.NE.AND P0, PT, R9, 0x1, PT ;  /* 0x000000010900780c */ /* 0x000fe20003f05270 */
[----:B------:R-:W-:Y:S01]  /*24fc0*/  ULDC.64 UR4, c[0x0][0xb90] ;  /* 0x0002e40000047ab9 */ /* 0x000fe20000000a00 */
[----:B------:R-:W-:Y:S01]  /*24fd0*/  IMAD.MOV.U32 R2, RZ, RZ, R0 ;  /* 0x000000ffff027224 */ /* 0x000fe200078e0000 */
[----:B------:R-:W-:Y:S01]  /*24fe0*/  ULDC.64 UR6, c[0x0][0x208] ;  /* 0x0000820000067ab9 */ /* 0x000fe20000000a00 */
[----:B------:R-:W-:Y:S02]  /*24ff0*/  IMAD R7, R10, UR4, RZ ;  /* 0x000000040a077c24 */ /* 0x000fe4000f8e02ff */
[----:B------:R-:W-:Y:S02]  /*25000*/  IMAD.MOV.U32 R3, RZ, RZ, R11 ;  /* 0x000000ffff037224 */ /* 0x000fe400078e000b */
[----:B------:R-:W-:Y:S02]  /*25010*/  IMAD.MOV.U32 R5, RZ, RZ, R8 ;  /* 0x000000ffff057224 */ /* 0x000fe400078e0008 */
[----:B------:R-:W-:-:S03]  /*25020*/  IMAD.WIDE.U32 R2, R24, UR4, R2 ;  /* 0x0000000418027c25 */ /* 0x000fc6000f8e0002 */
[----:B------:R-:W0:Y:S01]  /*25030*/  @P0 LDC R15, c[0x0][0xbec] ;  /* 0x0002fb00ff0f0b82 */ /* 0x000e220000000800 */
[----:B------:R-:W-:Y:S01]  /*25040*/  IMAD R7, R24, UR5, R7 ;  /* 0x0000000518077c24 */ /* 0x000fe2000f8e0207 */
[----:B------:R-:W-:-:S03]  /*25050*/  ULDC.64 UR4, c[0x0][0xb98] ;  /* 0x0002e60000047ab9 */ /* 0x000fc60000000a00 */
[----:B------:R-:W-:-:S03]  /*25060*/  IMAD.IADD R3, R3, 0x1, R7 ;  /* 0x0000000103037824 */ /* 0x000fc600078e0207 */
[----:B------:R-:W2:Y:S01]  /*25070*/  @P0 LDC R21, c[0x0][0xbf0] ;  /* 0x0002fc00ff150b82 */ /* 0x000ea20000000800 */
[----:B------:R-:W-:-:S04]  /*25080*/  IMAD.WIDE.U32 R2, R13, UR4, R2 ;  /* 0x000000040d027c25 */ /* 0x000fc8000f8e0002 */
        /* <DEDUP_REMOVED lines=20> */
.L_x_2382:
[----:B------:R-:W-:Y:S05]  /*251d0*/  BSYNC B1 ;  /* 0x0000000000017941 */ /* 0x000fea0003800000 */
.L_x_2381:
        /* <DEDUP_REMOVED lines=12> */
[----:B------:R-:W-:Y:S02]  /*252a0*/  IMAD.IADD R3, R3, 0x1, R5 ;  /* 0x0000000103037824 */ /* 0x000fe400078e0205 */
[----:B------:R-:W-:Y:S02]  /*252b0*/  IMAD R0, R4, 0x20, R8 ;  /* 0x0000002004007824 */ /* 0x000fe400078e0208 */
[----:B------:R-:W-:Y:S02]  /*252c0*/  IMAD R4, R10, UR4, RZ ;  /* 0x000000040a047c24 */ /* 0x000fe4000f8e02ff */
[----:B------:R-:W-:Y:S02]  /*252d0*/  IMAD.IADD R9, R20, 0x1, R0 ;  /* 0x0000000114097824 */ /* 0x000fe400078e0200 */
[----:B------:R-:W-:-:S02]  /*252e0*/  IMAD R7, R24, UR5, R4 ;  /* 0x0000000518077c24 */ /* 0x000fc4000f8e0204 */
[----:B------:R-:W-:Y:S01]  /*252f0*/  IMAD.WIDE.U32 R2, R24, UR4, R2 ;  /* 0x0000000418027c25 */ /* 0x000fe2000f8e0002 */
[----:B------:R-:W-:-:S03]  /*25300*/  ULDC.64 UR4, c[0x0][0xaf0] ;  /* 0x0002bc0000047ab9 */ /* 0x000fc60000000a00 */
[----:B-1----:R-:W-:Y:S01]  /*25310*/  @P2 IMAD.HI.U32 R0, R9, R14, RZ ;  /* 0x0000000e09002227 */ /* 0x002fe200078e00ff */
[----:B------:R-:W-:-:S03]  /*25320*/  IADD3 R3, R3, R7, RZ ;  /* 0x0000000703037210 */ /* 0x000fc60007ffe0ff */
        /* <DEDUP_REMOVED lines=25> */
[----:B------:R0:W1:Y:S04]  /*254c0*/  SHFL.IDX PT, R0, R3, RZ, 0x181f ;  /* 0x00181fff03007589 */ /* 0x00006800000e0000 */
[----:B------:R0:W2:Y:S02]  /*254d0*/  SHFL.IDX PT, R14, R2, RZ, 0x181f ;  /* 0x00181fff020e7589 */ /* 0x0000a400000e0000 */
.L_x_2586:
[----:B------:R-:W-:Y:S01]  /*254e0*/  IMAD R25, R6, R25, RZ ;  /* 0x0000001906197224 */ /* 0x000fe200078e02ff */
[----:B------:R-:W-:Y:S01]  /*254f0*/  BSSY B1, `(.L_x_2384) ;  /* 0x000000e000017945 */ /* 0x000fe20003800000 */
[----:B------:R-:W-:-:S05]  /*25500*/  IMAD.IADD R6, R8, 0x1, R20 ;  /* 0x0000000108067824 */ /* 0x000fca00078e0214 */
[----:B------:R-:W-:-:S13]  /*25510*/  ISETP.GE.AND P0, PT, R6, R25, PT ;  /* 0x000000190600720c */ /* 0x000fda0003f06270 */
[----:B------:R-:W-:Y:S05]  /*25520*/  @P0 BRA `(.L_x_2385) ;  /* 0x0000000000280947 */ /* 0x000fea0003800000 */
[----:B------:R-:W-:Y:S01]  /*25530*/  ULDC UR4, c[0x0][0xac8] ;  /* 0x0002b20000047ab9 */ /* 0x000fe20000000800 */
[----:B------:R-:W-:Y:S01]  /*25540*/  ULDC.64 UR6, c[0x0][0x208] ;  /* 0x0000820000067ab9 */ /* 0x000fe20000000a00 */
[----:B------:R-:W-:Y:S02]  /*25550*/  ISETP.GE.AND P2, PT, R83, UR4, PT ;  /* 0x0000000453007c0c */ /* 0x000fe4000bf46270 */
[----:B------:R-:W-:-:S11]  /*25560*/  ISETP.GE.AND P3, PT, R82, UR4, PT ;  /* 0x0000000452007c0c */ /* 0x000fd6000bf66270 */
[CC--:B--2---:R-:W-:Y:S02]  /*25570*/  @!P2 LEA R4, P0, R83.reuse, R14.reuse, 0x1 ;  /* 0x0000000e5304a211 */ /* 0x0c4fe400078008ff */
[C---:B------:R-:W-:Y:S02]  /*25580*/  @!P3 LEA R14, P1, R82.reuse, R14, 0x1 ;  /* 0x0000000e520eb211 */ /* 0x040fe400078208ff */
[-C--:B-1----:R-:W-:Y:S02]  /*25590*/  @!P2 LEA.HI.X R5, R83, R0.reuse, R79, 0x1, P0 ;  /* 0x000000005305a211 */ /* 0x082fe400000f0c4f */
[----:B------:R-:W-:-:S03]  /*255a0*/  @!P3 LEA.HI.X R15, R82, R0, R81, 0x1, P1 ;  /* 0x00000000520fb211 */ /* 0x000fc600008f0c51 */
[----:B------:R3:W-:Y:S04]  /*255b0*/  @!P2 ST.E.128 desc[UR6][R4.64], RZ ;  /* 0x000000ff0400a985 */ /* 0x0007e8000c101d06 */
[----:B------:R3:W-:Y:S02]  /*255c0*/  @!P3 ST.E.128 desc[UR6][R14.64], RZ ;  /* 0x000000ff0e00b985 */ /* 0x0007e4000c101d06 */
.L_x_2385:
[----:B------:R-:W-:Y:S05]  /*255d0*/  BSYNC B1 ;  /* 0x0000000000017941 */ /* 0x000fea0003800000 */
.L_x_2384:
[----:B------:R-:W-:-:S03]  /*255e0*/  UMOV UR4, 0xffffffff ;  /* 0xffffffff00047882 */ /* 0x000fc60000000000 */
[----:B------:R-:W-:Y:S05]  /*255f0*/  BRA.DIV UR4, `(.L_x_2386) ;  /* 0x0000008e04907947 */ /* 0x000fea000b800000 */
[----:B-1----:R1:W4:Y:S04]  /*25600*/  SHFL.IDX PT, R0, R3, 0x1, 0x181f ;  /* 0x00381f0003007f89 */ /* 0x00232800000e0000 */
[----:B--23--:R1:W2:Y:S02]  /*25610*/  SHFL.IDX PT, R14, R2, 0x1, 0x181f ;  /* 0x00381f00020e7f89 */ /* 0x00c2a400000e0000 */
.L_x_2590:
[----:B------:R-:W-:Y:S01]  /*25620*/  VIADD R4, R6, 0x20 ;  /* 0x0000002006047836 */ /* 0x000fe20000000000 */
[----:B------:R-:W-:Y:S04]  /*25630*/  BSSY B1, `(.L_x_2387) ;  /* 0x000000d000017945 */ /* 0x000fe80003800000 */
        /* <DEDUP_REMOVED lines=8> */
[-C--:B----4-:R-:W-:Y:S02]  /*256c0*/  @!P2 LEA.HI.X R5, R83, R0.reuse, R79, 0x1, P0 ;  /* 0x000000005305a211 */ /* 0x090fe400000f0c4f */
[----:B------:R-:W-:-:S03]  /*256d0*/  @!P3 LEA.HI.X R15, R82, R0, R81, 0x1, P1 ;  /* 0x00000000520fb211 */ /* 0x000fc600008f0c51 */
[----:B------:R3:W-:Y:S04]  /*256e0*/  @!P2 ST.E.128 desc[UR6][R4.64], RZ ;  /* 0x000000ff0400a985 */ /* 0x0007e8000c101d06 */
[----:B------:R3:W-:Y:S02]  /*256f0*/  @!P3 ST.E.128 desc[UR6][R14.64], RZ ;  /* 0x000000ff0e00b985 */ /* 0x0007e4000c101d06 */
.L_x_2388:
[----:B------:R-:W-:Y:S05]  /*25700*/  BSYNC B1 ;  /* 0x0000000000017941 */ /* 0x000fea0003800000 */
.L_x_2387:
[----:B------:R-:W-:-:S03]  /*25710*/  UMOV UR4, 0xffffffff ;  /* 0xffffffff00047882 */ /* 0x000fc60000000000 */
[----:B------:R-:W-:Y:S05]  /*25720*/  BRA.DIV UR4, `(.L_x_2389) ;  /* 0x0000008e048c7947 */ /* 0x000fea000b800000 */
[----:B----4-:R4:W0:Y:S04]  /*25730*/  SHFL.IDX PT, R0, R3, 0x2, 0x181f ;  /* 0x00581f0003007f89 */ /* 0x01082800000e0000 */
[----:B--23--:R4:W2:Y:S02]  /*25740*/  SHFL.IDX PT, R14, R2, 0x2, 0x181f ;  /* 0x00581f00020e7f89 */ /* 0x00c8a400000e0000 */
.L_x_2594:
        /* <DEDUP_REMOVED lines=14> */
.L_x_2391:
[----:B------:R-:W-:Y:S05]  /*25830*/  BSYNC B1 ;  /* 0x0000000000017941 */ /* 0x000fea0003800000 */
.L_x_2390:
[----:B------:R-:W-:-:S03]  /*25840*/  UMOV UR4, 0xffffffff ;  /* 0xffffffff00047882 */ /* 0x000fc60000000000 */
[----:B------:R-:W-:Y:S05]  /*25850*/  BRA.DIV UR4, `(.L_x_2392) ;  /* 0x0000008e04887947 */ /* 0x000fea000b800000 */
[----:B0-----:R0:W0:Y:S04]  /*25860*/  SHFL.IDX PT, R0, R3, 0x3, 0x181f ;  /* 0x00781f0003007f89 */ /* 0x00102800000e0000 */
[----:B--23--:R2:W3:Y:S02]  /*25870*/  SHFL.IDX PT, R14, R2, 0x3, 0x181f ;  /* 0x00781f00020e7f89 */ /* 0x00c4e400000e0000 */
.L_x_2598:
[----:B-12-4-:R-:W-:-:S04]  /*25880*/  IADD3 R2, R6, 0x60, RZ ;  /* 0x0000006006027810 */ /* 0x016fc80007ffe0ff */
[----:B------:R-:W-:-:S13]  /*25890*/  ISETP.GE.AND P0, PT, R2, R25, PT ;  /* 0x000000190200720c */ /* 0x000fda0003f06270 */
        /* <DEDUP_REMOVED lines=9> */
[----:B------:R0:W-:Y:S04]  /*25930*/  @!P2 ST.E.128 desc[UR6][R2.64], RZ ;  /* 0x000000ff0200a985 */ /* 0x0001e8000c101d06 */
[----:B------:R0:W-:Y:S02]  /*25940*/  @!P3 ST.E.128 desc[UR6][R14.64], RZ ;  /* 0x000000ff0e00b985 */ /* 0x0001e4000c101d06 */
.L_x_2379:
[----:B------:R-:W-:Y:S05]  /*25950*/  BSYNC B0 ;  /* 0x0000000000007941 */ /* 0x000fea0003800000 */
.L_x_2369:
[----:B0-----:R-:W5:Y:S01]  /*25960*/  LDL R0, [R1+0x6c] ;  /* 0x00006c0001007983 */ /* 0x001f620000100800 */
[----:B------:R-:W-:Y:S02]  /*25970*/  ULDC UR4, c[0x0][0xc3c] ;  /* 0x00030f0000047ab9 */ /* 0x000fe40000000800 */
[----:B-----5:R-:W-:-:S13]  /*25980*/  ISETP.GE.AND P0, PT, R0, UR4, PT ;  /* 0x0000000400007c0c */ /* 0x020fda000bf06270 */
[----:B------:R-:W-:Y:S05]  /*25990*/  @!P0 BRA `(.L_x_2393) ;  /* 0xfffffdb800248947 */ /* 0x000fea000383ffff */
[----:B------:R-:W-:Y:S05]  /*259a0*/  BRA `(.L_x_2207) ;  /* 0x0000006c002c7947 */ /* 0x000fea0003800000 */
.L_x_2205:
[----:B------:R-:W-:-:S08]  /*259b0*/  NOP ;  /* 0x0000000000007918 */ /* 0x000fd00000000000 */
[----:B0-----:R-:W0:-:S00]  /*259c0*/  USETMAXREG.DEALLOC.CTAPOOL 0x18 ;  /* 0x00000018000079c8 */ /* 0x001e0000080e0500 */
[----:B0-----:R-:W2:Y:S01]  /*259d0*/  LDL.LU R2, [R1+0x1c] ;  /* 0x00001c0001027983 */ /* 0x001ea20000300800 */
[----:B------:R-:W-:Y:S01]  /*259e0*/  LOP3.LUT R0, R0, 0x3, RZ, 0xc0, !PT ;  /* 0x0000000300007812 */ /* 0x000fe200078ec0ff */
[----:B------:R-:W-:-:S05]  /*259f0*/  IMAD.MOV.U32 R5, RZ, RZ, RZ ;  /* 0x000000ffff057224 */ /* 0x000fca00078e00ff */
[----:B------:R-:W0:Y:S02]  /*25a00*/  SHFL.IDX PT, R0, R0, RZ, 0x1f ;  /* 0x00001fff00007589 */ /* 0x000e2400000e0000 */
[----:B0-----:R-:W-:Y:S02]  /*25a10*/  ISETP.NE.AND P0, PT, R0, RZ, PT ;  /* 0x000000ff0000720c */ /* 0x001fe40003f05270 */
        /* <DEDUP_REMOVED lines=8> */
[----:B------:R-:W2:Y:S01]  /*25aa0*/  LDS.128 R16, [UR4+0x2e8d0] ;  /* 0x02e8d004ff107984 */ /* 0x000ea20008000c00 */
[----:B------:R-:W-:Y:S06]  /*25ab0*/  BAR.ARV 0x4, 0x180 ;  /* 0x0106000000007b1d */ /* 0x000fec0000002000 */
[----:B------:R-:W-:Y:S05]  /*25ac0*/  BRA `(.L_x_2395) ;  /* 0x0000000800947947 */ /* 0x000fea0003800000 */
.L_x_2394:
[----:B------:R-:W1:Y:S01]  /*25ad0*/  S2R R0, SR_TID.X ;  /* 0x0000000000007919 */ /* 0x000e620000002100 */
[----:B------:R-:W-:Y:S01]  /*25ae0*/  ULDC UR4, c[0x0][0xc3c] ;  /* 0x00030f0000047ab9 */ /* 0x000fe20000000800 */
[----:B------:R-:W-:Y:S01]  /*25af0*/  ULDC.64 UR6, c[0x0][0x208] ;  /* 0x0000820000067ab9 */ /* 0x000fe20000000a00 */
[----:B------:R-:W-:Y:S01]  /*25b00*/  ULDC UR5, c[0x0][0xc38] ;  /* 0x00030e0000057ab9 */ /* 0x000fe20000000800 */
[----:B-1----:R-:W-:-:S04]  /*25b10*/  LOP3.LUT R0, R0, 0x1f, RZ, 0xc0, !PT ;  /* 0x0000001f00007812 */ /* 0x002fc800078ec0ff */
[----:B------:R-:W-:-:S04]  /*25b20*/  ISETP.NE.AND P0, PT, R0, 0x1f, PT ;  /* 0x0000001f0000780c */ /* 0x000fc80003f05270 */
[----:B------:R-:W-:-:S13]  /*25b30*/  ISETP.GE.OR P1, PT, R0, UR4, !P0 ;  /* 0x0000000400007c0c */ /* 0x000fda000c726670 */
[----:B0-----:R-:W0:Y:S02]  /*25b40*/  @!P1 LDC.64 R2, c[0x0][0xc80] ;  /* 0x00032000ff029b82 */ /* 0x001e240000000a00 */
[----:B0-----:R-:W-:-:S05]  /*25b50*/  @!P1 IMAD.WIDE.U32 R2, R0, 0x4, R2 ;  /* 0x0000000400029825 */ /* 0x001fca00078e0002 */
[----:B------:R-:W2:Y:S01]  /*25b60*/  @!P1 LDG.E R5, desc[UR6][R2.64] ;  /* 0x0000000602059981 */ /* 0x000ea2000c1e1900 */
[C---:B------:R-:W-:Y:S01]  /*25b70*/  ISETP.NE.AND P1, PT, R0.reuse, RZ, PT ;  /* 0x000000ff0000720c */ /* 0x040fe20003f25270 */
[----:B------:R-:W0:Y:S01]  /*25b80*/  S2UR UR6, SR_CTAID.X ;  /* 0x00000000000679c3 */ /* 0x000e220000002500 */
[C---:B------:R-:W-:Y:S01]  /*25b90*/  ISETP.GE.U32.AND P2, PT, R0.reuse, 0x2, PT ;  /* 0x000000020000780c */ /* 0x040fe20003f46070 */
[----:B------:R-:W-:Y:S01]  /*25ba0*/  UMOV UR4, URZ ;  /* 0x0000003f00047c82 */ /* 0x000fe20008000000 */
[C---:B------:R-:W-:Y:S01]  /*25bb0*/  ISETP.GE.U32.AND P3, PT, R0.reuse, 0x4, PT ;  /* 0x000000040000780c */ /* 0x040fe20003f66070 */
[----:B------:R-:W-:Y:S01]  /*25bc0*/  IMAD.MOV.U32 R16, RZ, RZ, RZ ;  /* 0x000000ffff107224 */ /* 0x000fe200078e00ff */
[C---:B------:R-:W-:Y:S02]  /*25bd0*/  ISETP.GE.U32.AND P4, PT, R0.reuse, 0x8, PT ;  /* 0x000000080000780c */ /* 0x040fe40003f86070 */
[----:B------:R-:W-:Y:S01]  /*25be0*/  ISETP.GE.U32.AND P5, PT, R0, 0x10, PT ;  /* 0x000000100000780c */ /* 0x000fe20003fa6070 */
[----:B--2---:R-:W1:Y:S02]  /*25bf0*/  SHFL.UP PT, R4, R5, 0x1, RZ ;  /* 0x0420000005047989 */ /* 0x004e6400000e00ff */
        /* <DEDUP_REMOVED lines=14> */
[----:B------:R-:W1:Y:S02]  /*25ce0*/  SHFL.IDX PT, R2, R4, 0x1f, 0x1f ;  /* 0x03e01f0004027f89 */ /* 0x000e6400000e0000 */
[----:B-1----:R-:W-:-:S05]  /*25cf0*/  IMAD R6, R2, UR5, RZ ;  /* 0x0000000502067c24 */ /* 0x002fca000f8e02ff */
[----:B0-----:R-:W-:Y:S02]  /*25d00*/  ISETP.GT.AND P6, PT, R6, UR6, PT ;  /* 0x0000000606007c0c */ /* 0x001fe4000bfc4270 */
[----:B------:R-:W-:-:S11]  /*25d10*/  MOV R7, R6 ;  /* 0x0000000600077202 */ /* 0x000fd60000000f00 */
[----:B------:R-:W-:Y:S05]  /*25d20*/  @P6 BRA `(.L_x_2396) ;  /* 0x0000000000a06947 */ /* 0x000fea0003800000 */
[----:B------:R-:W0:Y:S01]  /*25d30*/  LDC R4, c[0x0][0xc3c] ;  /* 0x00030f00ff047b82 */ /* 0x000e220000000800 */
[----:B------:R-:W-:Y:S01]  /*25d40*/  IMAD.MOV.U32 R6, RZ, RZ, R7 ;  /* 0x000000ffff067224 */ /* 0x000fe200078e0007 */
[----:B------:R-:W-:Y:S01]  /*25d50*/  UMOV UR4, URZ ;  /* 0x0000003f00047c82 */ /* 0x000fe20008000000 */
[----:B------:R-:W-:Y:S01]  /*25d60*/  ULDC UR7, c[0x0][0xc3c] ;  /* 0x00030f0000077ab9 */ /* 0x000fe20000000800 */
[----:B------:R-:W-:-:S05]  /*25d70*/  ULDC UR5, c[0x0][0xc38] ;  /* 0x00030e0000057ab9 */ /* 0x000fca0000000800 */
.L_x_2400:
        /* <DEDUP_REMOVED lines=9> */
[----:B------:R-:W0:Y:S01]  /*25e10*/  LDC.64 R2, c[0x0][0xc80] ;  /* 0x00032000ff027b82 */ /* 0x000e220000000a00 */
[----:B------:R-:W-:Y:S01]  /*25e20*/  ULDC.64 UR8, c[0x0][0x208] ;  /* 0x0000820000087ab9 */ /* 0x000fe20000000a00 */
[----:B0-----:R-:W-:-:S05]  /*25e30*/  IMAD.WIDE R2, R7, 0x4, R2 ;  /* 0x0000000407027825 */ /* 0x001fca00078e0202 */
[----:B------:R0:W5:Y:S02]  /*25e40*/  LDG.E R5, desc[UR8][R2.64] ;  /* 0x0000000802057981 */ /* 0x000164000c1e1900 */
.L_x_2399:
[----:B------:R-:W-:Y:S05]  /*25e50*/  BSYNC B0 ;  /* 0x0000000000007941 */ /* 0x000fea0003800000 */
.L_x_2398:
        /* <DEDUP_REMOVED lines=21> */
.L_x_2396:
[----:B------:R-:W-:Y:S01]  /*25fb0*/  IMAD.IADD R7, R6, 0x1, -R7 ;  /* 0x0000000106077824 */ /* 0x000fe200078e0a07 */
[----:B------:R-:W-:-:S03]  /*25fc0*/  ULDC.64 UR8, c[0x0][0x208] ;  /* 0x0000820000087ab9 */ /* 0x000fc60000000a00 */
        /* <DEDUP_REMOVED lines=17> */
[----:B------:R-:W-:-:S05]  /*260e0*/  VIADD R11, R6, 0xffffffff ;  /* 0xffffffff060b7836 */ /* 0x000fca0000000000 */
[----:B------:R2:W3:Y:S02]  /*260f0*/  SHFL.IDX PT, R16, R4, R11, 0x1f ;  /* 0x00001f0b04107589 */ /* 0x0004e400000e0000 */
.L_x_2401:
[----:B-1----:R-:W-:Y:S01]  /*26100*/  IADD3 R2, RZ, -R3, RZ ;  /* 0x80000003ff027210 */ /* 0x002fe20007ffe0ff */
[----:B---3--:R-:W-:Y:S01]  /*26110*/  IMAD R16, R16, UR5, R7 ;  /* 0x0000000510107c24 */ /* 0x008fe2000f8e0207 */
[----:B--2---:R-:W-:-:S03]  /*26120*/  IABS R4, R8 ;  /* 0x0000000800047213 */ /* 0x004fc60000000000 */
[----:B------:R-:W-:Y:S02]  /*26130*/  IMAD R7, R2, R9, RZ ;  /* 0x0000000902077224 */ /* 0x000fe400078e02ff */
[----:B------:R-:W-:Y:S02]  /*26140*/  IMAD.MOV.U32 R2, RZ, RZ, RZ ;  /* 0x000000ffff027224 */ /* 0x000fe400078e00ff */
[----:B------:R-:W-:Y:S02]  /*26150*/  IMAD.MOV R4, RZ, RZ, -R4 ;  /* 0x000000ffff047224 */ /* 0x000fe400078e0a04 */
[----:B------:R-:W-:Y:S01]  /*26160*/  IMAD.HI.U32 R2, R3, R7, R2 ;  /* 0x0000000703027227 */ /* 0x000fe200078e0002 */
[----:B------:R-:W-:-:S04]  /*26170*/  IADD3 R7, -R16, UR6, RZ ;  /* 0x0000000610077c10 */ /* 0x000fc8000fffe1ff */
[----:B------:R-:W-:-:S05]  /*26180*/  IABS R3, R7 ;  /* 0x0000000700037213 */ /* 0x000fca0000000000 */
        /* <DEDUP_REMOVED lines=10> */
[----:B------:R-:W-:-:S04]  /*26230*/  IMAD.MOV.U32 R9, RZ, RZ, R2 ;  /* 0x000000ffff097224 */ /* 0x000fc800078e0002 */
[----:B------:R-:W-:Y:S01]  /*26240*/  @!P2 IMAD.MOV R9, RZ, RZ, -R9 ;  /* 0x000000ffff09a224 */ /* 0x000fe200078e0a09 */
[----:B------:R-:W-:-:S05]  /*26250*/  @!P1 LOP3.LUT R9, RZ, R8, RZ, 0x33, !PT ;  /* 0x00000008ff099212 */ /* 0x000fca00078e33ff */
[----:B------:R-:W-:Y:S02]  /*26260*/  IMAD R4, R10, R9, RZ ;  /* 0x000000090a047224 */ /* 0x000fe400078e02ff */
[----:B------:R-:W-:-:S03]  /*26270*/  IMAD.MOV R9, RZ, RZ, -R9 ;  /* 0x000000ffff097224 */ /* 0x000fc600078e0a09 */
[----:B------:R-:W-:Y:S01]  /*26280*/  IADD3 R3, -R4, RZ, RZ ;  /* 0x000000ff04037210 */ /* 0x000fe20007ffe1ff */
[----:B------:R-:W-:-:S03]  /*26290*/  IMAD R7, R8, R9, R7 ;  /* 0x0000000908077224 */ /* 0x000fc600078e0207 */
[----:B------:R-:W-:Y:S01]  /*262a0*/  VIADDMNMX R10, R3, UR5, R10, PT ;  /* 0x00000005030a7c46 */ /* 0x000fe2000b80010a */
[----:B------:R-:W-:Y:S01]  /*262b0*/  IMAD.IADD R4, R7, 0x1, R4 ;  /* 0x0000000107047824 */ /* 0x000fe200078e0204 */
[----:B------:R-:W-:Y:S02]  /*262c0*/  IABS R8, R7 ;  /* 0x0000000700087213 */ /* 0x000fe40000000000 */
[----:B------:R-:W-:-:S04]  /*262d0*/  IABS R6, R10 ;  /* 0x0000000a00067213 */ /* 0x000fc80000000000 */
[----:B------:R-:W1:Y:S08]  /*262e0*/  I2F.RP R11, R6 ;  /* 0x00000006000b7306 */ /* 0x000e700000209400 */
[----:B-1----:R-:W1:Y:S02]  /*262f0*/  MUFU.RCP R11, R11 ;  /* 0x0000000b000b7308 */ /* 0x002e640000001000 */
[----:B-1----:R-:W-:-:S06]  /*26300*/  VIADD R2, R11, 0xffffffe ;  /* 0x0ffffffe0b027836 */ /* 0x002fcc0000000000 */
[----:B------:R1:W2:Y:S02]  /*26310*/  F2I.FTZ.U32.TRUNC.NTZ R3, R2 ;  /* 0x0000000200037305 */ /* 0x0002a4000021f000 */
[----:B-1----:R-:W-:Y:S02]  /*26320*/  IMAD.MOV.U32 R2, RZ, RZ, RZ ;  /* 0x000000ffff027224 */ /* 0x002fe400078e00ff */
[----:B--2---:R-:W-:-:S04]  /*26330*/  IMAD.MOV R9, RZ, RZ, -R3 ;  /* 0x000000ffff097224 */ /* 0x004fc800078e0a03 */
[----:B------:R-:W-:-:S04]  /*26340*/  IMAD R9, R9, R6, RZ ;  /* 0x0000000609097224 */ /* 0x000fc800078e02ff */
[----:B------:R-:W-:Y:S01]  /*26350*/  IMAD.HI.U32 R3, R3, R9, R2 ;  /* 0x0000000903037227 */ /* 0x000fe200078e0002 */
[-C--:B------:R-:W-:Y:S02]  /*26360*/  IABS R9, R10.reuse ;  /* 0x0000000a00097213 */ /* 0x080fe40000000000 */
[----:B------:R-:W-:-:S03]  /*26370*/  LOP3.LUT R2, R7, R10, RZ, 0x3c, !PT ;  /* 0x0000000a07027212 */ /* 0x000fc600078e3cff */
[----:B------:R-:W-:Y:S01]  /*26380*/  IMAD.MOV R9, RZ, RZ, -R9 ;  /* 0x000000ffff097224 */ /* 0x000fe200078e0a09 */
[----:B------:R-:W-:Y:S01]  /*26390*/  ISETP.GE.AND P2, PT, R2, RZ, PT ;  /* 0x000000ff0200720c */ /* 0x000fe20003f46270 */
[----:B------:R-:W-:-:S04]  /*263a0*/  IMAD.HI.U32 R3, R3, R8, RZ ;  /* 0x0000000803037227 */ /* 0x000fc800078e00ff */
[----:B------:R-:W-:-:S05]  /*263b0*/  IMAD R9, R3, R9, R8 ;  /* 0x0000000903097224 */ /* 0x000fca00078e0208 */
[----:B------:R-:W-:-:S13]  /*263c0*/  ISETP.GT.U32.AND P1, PT, R6, R9, PT ;  /* 0x000000090600720c */ /* 0x000fda0003f24070 */
[----:B------:R-:W-:Y:S02]  /*263d0*/  @!P1 IMAD.IADD R9, R9, 0x1, -R6 ;  /* 0x0000000109099824 */ /* 0x000fe400078e0a06 */
[----:B------:R-:W-:Y:S01]  /*263e0*/  @!P1 VIADD R3, R3, 0x1 ;  /* 0x0000000103039836 */ /* 0x000fe20000000000 */
[----:B------:R-:W-:Y:S02]  /*263f0*/  ISETP.NE.AND P1, PT, R10, RZ, PT ;  /* 0x000000ff0a00720c */ /* 0x000fe40003f25270 */
[----:B------:R-:W-:-:S13]  /*26400*/  ISETP.GE.U32.AND P0, PT, R9, R6, PT ;  /* 0x000000060900720c */ /* 0x000fda0003f06070 */
[----:B------:R-:W-:-:S05]  /*26410*/  @P0 IADD3 R3, R3, 0x1, RZ ;  /* 0x0000000103030810 */ /* 0x000fca0007ffe0ff */
[----:B------:R-:W-:Y:S01]  /*26420*/  @!P2 IMAD.MOV R3, RZ, RZ, -R3 ;  /* 0x000000ffff03a224 */ /* 0x000fe200078e0a03 */
[----:B------:R-:W-:Y:S01]  /*26430*/  @!P1 LOP3.LUT R3, RZ, R10, RZ, 0x33, !PT ;  /* 0x0000000aff039212 */ /* 0x000fe200078e33ff */
[----:B------:R-:W-:-:S03]  /*26440*/  IMAD.MOV R10, RZ, RZ, -R10 ;  /* 0x000000ffff0a7224 */ /* 0x000fc600078e0a0a */
[----:B------:R-:W-:Y:S01]  /*26450*/  LOP3.LUT R2, RZ, R3, RZ, 0x33, !PT ;  /* 0x00000003ff027212 */ /* 0x000fe200078e33ff */
[----:B------:R-:W-:-:S04]  /*26460*/  IMAD R18, R3, R10, R4 ;  /* 0x0000000a03127224 */ /* 0x000fc800078e0204 */
[----:B------:R-:W-:Y:S01]  /*26470*/  IMAD.IADD R17, R5, 0x1, R2 ;  /* 0x0000000105117824 */ /* 0x000fe200078e0202 */
[----:B------:R-:W-:Y:S06]  /*26480*/  BRA `(.L_x_2402) ;  /* 0x00000000000c7947 */ /* 0x000fec0003800000 */
.L_x_2397:
[----:B------:R-:W-:Y:S02]  /*26490*/  IMAD.MOV.U32 R17, RZ, RZ, RZ ;  /* 0x000000ffff117224 */ /* 0x000fe400078e00ff */
[----:B------:R-:W-:Y:S02]  /*264a0*/  IMAD.U32 R16, RZ, RZ, UR6 ;  /* 0x00000006ff107e24 */ /* 0x000fe4000f8e00ff */
[----:B------:R-:W-:-:S07]  /*264b0*/  IMAD.MOV.U32 R18, RZ, RZ, RZ ;  /* 0x000000ffff127224 */ /* 0x000fce00078e00ff */
.L_x_2402:
[----:B------:R-:W-:-:S13]  /*264c0*/  ISETP.NE.AND P0, PT, R0, RZ, PT ;  /* 0x000000ff0000720c */ /* 0x000fda0003f05270 */
[----:B------:R-:W1:Y:S01]  /*264d0*/  @!P0 S2R R3, SR_CgaCtaId ;  /* 0x0000000000038919 */ /* 0x000e620000008800 */
[----:B------:R-:W-:-:S04]  /*264e0*/  @!P0 MOV R0, 0x400 ;  /* 0x0000040000008802 */ /* 0x000fc80000000f00 */
[----:B-1----:R-:W-:-:S05]  /*264f0*/  @!P0 LEA R0, R3, R0, 0x18 ;  /* 0x0000000003008211 */ /* 0x002fca00078ec0ff */
[----:B------:R1:W-:Y:S01]  /*26500*/  @!P0 STS.128 [R0+0x2e8d0], R16 ;  /* 0x02e8d01000008388 */ /* 0x0003e20000000c00 */
[----:B------:R-:W-:Y:S06]  /*26510*/  BAR.ARV 0x5, 0x180 ;  /* 0x0146000000007b1d */ /* 0x000fec0000002000 */
.L_x_2395:
[----:B-1----:R-:W-:Y:S01]  /*26520*/  MOV R0, 0x1 ;  /* 0x0000000100007802 */ /* 0x002fe20000000f00 */
[----:B------:R1:W-:Y:S01]  /*26530*/  STL [R1+0x8], RZ ;  /* 0x000008ff01007387 */ /* 0x0003e20000100800 */
[----:B------:R-:W-:Y:S02]  /*26540*/  ULDC UR4, c[0x0][0xc3c] ;  /* 0x00030f0000047ab9 */ /* 0x000fe40000000800 */
[----:B--2---:R-:W-:Y:S01]  /*26550*/  ISETP.GE.AND P0, PT, R19, UR4, PT ;  /* 0x0000000413007c0c */ /* 0x004fe2000bf06270 */
[----:B------:R1:W-:Y:S04]  /*26560*/  STL [R1+0x10], R0 ;  /* 0x0000100001007387 */ /* 0x0003e80000100800 */
[----:B------:R1:W-:Y:S08]  /*26570*/  STL [R1+0x5c], RZ ;  /* 0x00005cff01007387 */ /* 0x0003f00000100800 */
[----:B-1----:R-:W-:Y:S05]  /*26580*/  @P0 BRA `(.L_x_2403) ;  /* 0x0000005c00280947 */ /* 0x002fea0003800000 */
        /* <DEDUP_REMOVED lines=18> */
[----:B------:R-:W-:Y:S01]  /*266b0*/  LOP3.LUT R0, R0, 0x70, R3, 0x78, !PT ;  /* 0x0000007000007812 */ /* 0x000fe200078e7803 */
[----:B------:R-:W-:-:S05]  /*266c0*/  IMAD.SHL.U32 R3, R8, 0x10, RZ ;  /* 0x0000001008037824 */ /* 0x000fca00078e00ff */
        /* <DEDUP_REMOVED lines=16> */
[----:B0-----:R-:W-:Y:S01]  /*267d0*/  SHF.R.U32.HI R4, RZ, 0x3, R8 ;  /* 0x00000003ff047819 */ /* 0x001fe20000011608 */
[----:B-1----:R-:W-:-:S03]  /*267e0*/  IMAD.MOV.U32 R3, RZ, RZ, 0x40 ;  /* 0x00000040ff037424 */ /* 0x002fc600078e00ff */
[----:B------:R-:W-:Y:S02]  /*267f0*/  LOP3.LUT R4, R4, 0x70, R2, 0xf8, !PT ;  /* 0x0000007004047812 */ /* 0x000fe400078ef802 */
[----:B------:R-:W-:Y:S02]  /*26800*/  SEL R5, R3, 0xffffffc0, !P0 ;  /* 0xffffffc003057807 */ /* 0x000fe40004000000 */
[----:B------:R-:W-:-:S03]  /*26810*/  MOV R3, UR4 ;  /* 0x0000000400037c02 */ /* 0x000fc60008000f00 */
[----:B------:R0:W-:Y:S02]  /*26820*/  STL [R1+0x30], R5 ;  /* 0x0000300501007387 */ /* 0x0001e40000100800 */
[----:B------:R-:W-:Y:S02]  /*26830*/  IMAD.IADD R2, R3, 0x1, R0 ;  /* 0x0000000103027824 */ /* 0x000fe400078e0200 */
[----:B------:R-:W-:Y:S01]  /*26840*/  IMAD.MOV.U32 R0, RZ, RZ, 0x1 ;  /* 0x00000001ff007424 */ /* 0x000fe200078e00ff */
[----:B------:R0:W-:Y:S04]  /*26850*/  STL [R1+0x4], R3 ;  /* 0x0000040301007387 */ /* 0x0001e80000100800 */
[----:B------:R0:W-:Y:S04]  /*26860*/  STL [R1+0x44], R2 ;  /* 0x0000440201007387 */ /* 0x0001e80000100800 */
[----:B------:R0:W-:Y:S04]  /*26870*/  STL [R1+0x5c], RZ ;  /* 0x00005cff01007387 */ /* 0x0001e80000100800 */
[----:B------:R0:W-:Y:S04]  /*26880*/  STL [R1+0x14], R0 ;  /* 0x0000140001007387 */ /* 0x0001e80000100800 */
[----:B------:R0:W-:Y:S04]  /*26890*/  STL [R1+0xc], RZ ;  /* 0x00000cff01007387 */ /* 0x0001e80000100800 */
[----:B------:R0:W-:Y:S04]  /*268a0*/  STL [R1+0x8], RZ ;  /* 0x000008ff01007387 */ /* 0x0001e80000100800 */
[----:B------:R0:W-:Y:S02]  /*268b0*/  STL [R1+0x10], R0 ;  /* 0x0000100001007387 */ /* 0x0001e40000100800 */
.L_x_2505:
[----:B0--3--:R-:W0:Y:S01]  /*268c0*/  LDC.64 R2, c[0x0][0xc88] ;  /* 0x00032200ff027b82 */ /* 0x009e220000000a00 */
[----:B------:R-:W-:Y:S01]  /*268d0*/  ULDC.64 UR4, c[0x0][0x208] ;  /* 0x0000820000047ab9 */ /* 0x000fe20000000a00 */
[----:B0-----:R-:W-:-:S05]  /*268e0*/  IMAD.WIDE R2, R19, 0x4, R2 ;  /* 0x0000000413027825 */ /* 0x001fca00078e0202 */
[----:B------:R-:W2:Y:S01]  /*268f0*/  LDG.E R13, desc[UR4][R2.64] ;  /* 0x00000004020d7981 */ /* 0x000ea2000c1e1900 */
[----:B------:R-:W-:Y:S05]  /*26900*/  YIELD ;  /* 0x0000000000007946 */ /* 0x000fea0003800000 */
[----:B------:R-:W-:Y:S01]  /*26910*/  ULDC.64 UR4, c[0x0][0xa28] ;  /* 0x00028a0000047ab9 */ /* 0x000fe20000000a00 */
[----:B------:R-:W-:Y:S01]  /*26920*/  IMAD.MOV.U32 R0, RZ, RZ, RZ ;  /* 0x000000ffff007224 */ /* 0x000fe200078e00ff */
[----:B------:R-:W-:Y:S01]  /*26930*/  ISETP.NE.U32.AND P0, PT, RZ, UR4, PT ;  /* 0x00000004ff007c0c */ /* 0x000fe2000bf05070 */
[----:B------:R-:W-:Y:S01]  /*26940*/  ULDC.64 UR12, c[0x0][0x208] ;  /* 0x00008200000c7ab9 */ /* 0x000fe20000000a00 */
[----:B------:R-:W-:Y:S01]  /*26950*/  ULDC.64 UR10, c[0x0][0xa18] ;  /* 0x00028600000a7ab9 */ /* 0x000fe20000000a00 */
[----:B------:R-:W-:Y:S01]  /*26960*/  ULDC.64 UR8, c[0x0][0xa10] ;  /* 0x0002840000087ab9 */ /* 0x000fe20000000a00 */
[----:B------:R-:W-:Y:S01]  /*26970*/  ISETP.NE.AND.EX P0, PT, RZ, UR5, PT, P0 ;  /* 0x00000005ff007c0c */ /* 0x000fe2000bf05300 */
[----:B------:R-:W-:Y:S01]  /*26980*/  ULDC.64 UR6, c[0x0][0xa08] ;  /* 0x0002820000067ab9 */ /* 0x000fe20000000a00 */
        /* <DEDUP_REMOVED lines=9> */
[----:B-1----:R1:W5:Y:S01]  /*26a20*/  @P0 LDG.E R0, desc[UR12][R2.64] ;  /* 0x0000000c02000981 */ /* 0x002362000c1e1900 */
[----:B------:R-:W-:Y:S01]  /*26a30*/  ISETP.NE.AND.EX P2, PT, RZ, UR5, PT, P2 ;  /* 0x00000005ff007c0c */ /* 0x000fe2000bf45320 */
[----:B------:R-:W-:Y:S01]  /*26a40*/  IMAD.MOV.U32 R12, RZ, RZ, RZ ;  /* 0x000000ffff0c7224 */ /* 0x000fe200078e00ff */
[----:B------:R-:W-:Y:S01]  /*26a50*/  ISETP.NE.U32.AND P3, PT, RZ, UR10, PT ;  /* 0x0000000aff007c0c */ /* 0x000fe2000bf65070 */
[----:B------:R2:W-:Y:S01]  /*26a60*/  STL [R1], R10 ;  /* 0x0000000a01007387 */ /* 0x0005e20000100800 */
[----:B------:R-:W-:-:S02]  /*26a70*/  IADD3 R8, P5, R10, UR6, RZ ;  /* 0x000000060a087c10 */ /* 0x000fc4000ffbe0ff */
[C---:B0-----:R-:W-:Y:S01]  /*26a80*/  IADD3 R4, P4, R10.reuse, UR4, RZ ;  /* 0x000000040a047c10 */ /* 0x041fe2000ff9e0ff */
[----:B------:R-:W-:Y:S01]  /*26a90*/  STL [R1+0x20], R15 ;  /* 0x0000200f01007387 */ /* 0x000fe20000100800 */
[----:B------:R-:W-:Y:S02]  /*26aa0*/  ISETP.NE.AND.EX P3, PT, RZ, UR11, PT, P3 ;  /* 0x0000000bff007c0c */ /* 0x000fe4000bf65330 */
[----:B-1----:R-:W-:Y:S02]  /*26ab0*/  CS2R R2, SRZ ;  /* 0x0000000000027805 */ /* 0x002fe4000001ff00 */
[C---:B------:R-:W-:Y:S02]  /*26ac0*/  IADD3.X R5, R15.reuse, UR5, RZ, P4, !PT ;  /* 0x000000050f057c10 */ /* 0x040fe4000a7fe4ff */
[----:B------:R-:W-:Y:S02]  /*26ad0*/  IADD3 R6, P4, R10, UR8, RZ ;  /* 0x000000080a067c10 */ /* 0x000fe4000ff9e0ff */
[----:B------:R-:W-:Y:S01]  /*26ae0*/  ISETP.NE.U32.AND P0, PT, RZ, UR6, PT ;  /* 0x00000006ff007c0c */ /* 0x000fe2000bf05070 */
[----:B------:R-:W3:Y:S01]  /*26af0*/  @P2 LDG.E R2, desc[UR12][R4.64] ;  /* 0x0000000c04022981 */ /* 0x000ee2000c1e1900 */
[----:B------:R-:W-:Y:S01]  /*26b00*/  IADD3.X R7, R15, UR9, RZ, P4, !PT ;  /* 0x000000090f077c10 */ /* 0x000fe2000a7fe4ff */
[----:B------:R-:W-:Y:S01]  /*26b10*/  ULDC UR4, c[0x0][0x288] ;  /* 0x0000a20000047ab9 */ /* 0x000fe20000000800 */
[----:B------:R-:W-:-:S02]  /*26b20*/  ISETP.NE.U32.AND P1, PT, RZ, UR8, PT ;  /* 0x00000008ff007c0c */ /* 0x000fc4000bf25070 */
[----:B------:R-:W-:Y:S02]  /*26b30*/  ISETP.NE.AND.EX P0, PT, RZ, UR7, PT, P0 ;  /* 0x00000007ff007c0c */ /* 0x000fe4000bf05300 */
[----:B--2---:R-:W-:Y:S02]  /*26b40*/  @P3 IADD3 R10, P4, R10, UR10, RZ ;  /* 0x0000000a0a0a3c10 */ /* 0x004fe4000ff9e0ff */
[----:B------:R-:W-:Y:S02]  /*26b50*/  ISETP.NE.AND.EX P1, PT, RZ, UR9, PT, P1 ;  /* 0x00000009ff007c0c */ /* 0x000fe4000bf25310 */
[C---:B------:R-:W-:Y:S02]  /*26b60*/  @P3 IADD3.X R11, R15.reuse, UR11, RZ, P4, !PT ;  /* 0x0000000b0f0b3c10 */ /* 0x040fe4000a7fe4ff */
[----:B------:R-:W-:-:S05]  /*26b70*/  IADD3.X R9, R15, UR7, RZ, P5, !PT ;  /* 0x000000070f097c10 */ /* 0x000fca000affe4ff */
[----:B------:R0:W5:Y:S04]  /*26b80*/  @P0 LDG.E R12, desc[UR12][R8.64] ;  /* 0x0000000c080c0981 */ /* 0x000168000c1e1900 */
[----:B------:R0:W5:Y:S04]  /*26b90*/  @P1 LDG.E R3, desc[UR12][R6.64] ;  /* 0x0000000c06031981 */ /* 0x000168000c1e1900 */
[----:B---3--:R1:W-:Y:S02]  /*26ba0*/  STL [R1+0x3c], R2 ;  /* 0x00003c0201007387 */ /* 0x0083e40000100800 */
[----:B-1----:R-:W-:Y:S01]  /*26bb0*/  IMAD.U32 R2, RZ, RZ, UR4 ;  /* 0x00000004ff027e24 */ /* 0x002fe2000f8e00ff */
[----:B------:R-:W-:-:S05]  /*26bc0*/  ULDC.64 UR4, c[0x0][0x418] ;  /* 0x0001060000047ab9 */ /* 0x000fca0000000a00 */
[----:B------:R-:W2:Y:S01]  /*26bd0*/  @P3 LDG.E R2, desc[UR12][R10.64] ;  /* 0x0000000c0a023981 */ /* 0x000ea2000c1e1900 */
[----:B------:R-:W-:-:S03]  /*26be0*/  UISETP.NE.U32.AND UP0, UPT, UR4, URZ, UPT ;  /* 0x0000003f0400728c */ /* 0x000fc6000bf05070 */
[----:B------:R-:W-:Y:S01]  /*26bf0*/  ULDC UR4, c[0x0][0x424] ;  /* 0x0001090000047ab9 */ /* 0x000fe20000000800 */
[----:B------:R-:W-:-:S03]  /*26c00*/  UISETP.NE.AND.EX UP0, UPT, UR5, URZ, UPT, UP0 ;  /* 0x0000003f0500728c */ /* 0x000fc6000bf05300 */
[----:B------:R-:W-:Y:S01]  /*26c10*/  ULDC UR5, c[0x0][0x2f0] ;  /* 0x0000bc0000057ab9 */ /* 0x000fe20000000800 */
[----:B------:R-:W-:Y:S01]  /*26c20*/  USEL UR4, UR4, 0x1, UP0 ;  /* 0x0000000104047887 */ /* 0x000fe20008000000 */
[----:B--2---:R1:W-:Y:S04]  /*26c30*/  STL [R1+0x40], R2 ;  /* 0x0000400201007387 */ /* 0x0043e80000100800 */
[----:B------:R0:W5:Y:S01]  /*26c40*/  LDL R14, [R1+0x40] ;  /* 0x00004000010e7983 */ /* 0x0001620000100800 */
[----:B------:R-:W-:-:S03]  /*26c50*/  UIMAD UR4, UR4, UR5, URZ ;  /* 0x00000005040472a4 */ /* 0x000fc6000f8e023f */
[----:B------:R-:W-:Y:S02]  /*26c60*/  ULDC UR5, c[0x0][0x348] ;  /* 0x0000d20000057ab9 */ /* 0x000fe40000000800 */
[----:B-1----:R-:W-:Y:S01]  /*26c70*/  IMAD.U32 R2, RZ, RZ, UR5 ;  /* 0x00000005ff027e24 */ /* 0x002fe2000f8e00ff */
[----:B------:R-:W-:Y:S01]  /*26c80*/  MOV R10, UR4 ;  /* 0x00000004000a7c02 */ /* 0x000fe20008000f00 */
[----:B0-----:R-:W-:Y:S06]  /*26c90*/  @P3 BRA `(.L_x_2404) ;  /* 0x0000000000183947 */ /* 0x001fec0003800000 */
[----:B------:R-:W-:Y:S05]  /*26ca0*/  @!P2 BRA `(.L_x_2404) ;  /* 0x000000000014a947 */ /* 0x000fea0003800000 */
[----:B------:R-:W-:Y:S02]  /*26cb0*/  ULDC.64 UR4, c[0x0][0x208] ;  /* 0x0000820000047ab9 */ /* 0x000fe40000000a00 */
[----:B------:R-:W2:Y:S04]  /*26cc0*/  LDG.E R11, desc[UR4][R4.64] ;  /* 0x00000004040b7981 */ /* 0x000ea8000c1e1900 */
[----:B------:R-:W2:Y:S02]  /*26cd0*/  LDG.E R4, desc[UR4][R4.64+0x4] ;  /* 0x0000040404047981 */ /* 0x000ea4000c1e1900 */
[----:B--2--5:R-:W-:-:S05]  /*26ce0*/  IMAD.IADD R14, R4, 0x1, -R11 ;  /* 0x00000001040e7824 */ /* 0x024fca00078e0a0b */
[----:B------:R0:W-:Y:S02]  /*26cf0*/  STL [R1+0x40], R14 ;  /* 0x0000400e01007387 */ /* 0x0001e40000100800 */
.L_x_2404:
[----:B-----5:R-:W-:Y:S01]  /*26d00*/  IMAD.IADD R4, R12, 0x1, R0 ;  /* 0x000000010c047824 */ /* 0x020fe200078e0200 */
[----:B------:R-:W-:Y:S01]  /*26d10*/  ULDC.64 UR4, c[0x0][0xa20] ;  /* 0x0002880000047ab9 */ /* 0x000fe20000000a00 */
[----:B------:R1:W-:Y:S01]  /*26d20*/  STL [R1+0x18], R13 ;  /* 0x0000180d01007387 */ /* 0x0003e20000100800 */
[----:B------:R-:W-:-:S03]  /*26d30*/  ISETP.NE.U32.AND P2, PT, RZ, UR4, PT ;  /* 0x00000004ff007c0c */ /* 0x000fc6000bf45070 */
[----:B------:R1:W-:Y:S01]  /*26d40*/  STL [R1+0x24], R4 ;  /* 0x0000240401007387 */ /* 0x0003e20000100800 */
[----:B------:R-:W-:-:S13]  /*26d50*/  ISETP.NE.AND.EX P2, PT, RZ, UR5, PT, P2 ;  /* 0x00000005ff007c0c */ /* 0x000fda000bf45320 */
[----:B-1----:R-:W-:Y:S05]  /*26d60*/  @!P2 BRA `(.L_x_2405) ;  /* 0x000000000018a947 */ /* 0x002fea0003800000 */
[----:B------:R-:W2:Y:S01]  /*26d70*/  LDL R4, [R1] ;  /* 0x0000000001047983 */ /* 0x000ea20000100800 */
[----:B------:R-:W-:Y:S01]  /*26d80*/  ULDC.64 UR6, c[0x0][0x208] ;  /* 0x0000820000067ab9 */ /* 0x000fe20000000a00 */
[----:B--2---:R-:W-:-:S04]  /*26d90*/  IADD3 R10, P0, R4, UR4, RZ ;  /* 0x00000004040a7c10 */ /* 0x004fc8000ff1e0ff */
[----:B------:R-:W-:-:S05]  /*26da0*/  IADD3.X R11, R15, UR5, RZ, P0, !PT ;  /* 0x000000050f0b7c10 */ /* 0x000fca00087fe4ff */
[----:B------:R1:W5:Y:S01]  /*26db0*/  LDG.E R10, desc[UR6][R10.64] ;  /* 0x000000060a0a7981 */ /* 0x000362000c1e1900 */
[----:B------:R-:W-:Y:S05]  /*26dc0*/  BRA `(.L_x_2406) ;  /* 0x0000000000147947 */ /* 0x000fea0003800000 */
.L_x_2405:
[----:B------:R-:W-:Y:S05]  /*26dd0*/  @!P0 BRA `(.L_x_2406) ;  /* 0x0000000000108947 */ /* 0x000fea0003800000 */
[----:B------:R-:W-:Y:S02]  /*26de0*/  ULDC.64 UR4, c[0x0][0x208] ;  /* 0x0000820000047ab9 */ /* 0x000fe40000000a00 */
[----:B------:R-:W2:Y:S04]  /*26df0*/  LDG.E R10, desc[UR4][R8.64] ;  /* 0x00000004080a7981 */ /* 0x000ea8000c1e1900 */
[----:B------:R-:W2:Y:S02]  /*26e00*/  LDG.E R8, desc[UR4][R8.64+0x4] ;  /* 0x0000040408087981 */ /* 0x000ea4000c1e1900 */
[----:B--2---:R-:W-:-:S07]  /*26e10*/  IMAD.IADD R10, R8, 0x1, -R10 ;  /* 0x00000001080a7824 */ /* 0x004fce00078e0a0a */
.L_x_2406:
[----:B------:R-:W-:Y:S01]  /*26e20*/  ULDC.64 UR4, c[0x0][0x208] ;  /* 0x0000820000047ab9 */ /* 0x000fe20000000a00 */
[----:B------:R-:W2:Y:S01]  /*26e30*/  LDC R5, c[0x0][0x448] ;  /* 0x00011200ff057b82 */ /* 0x000ea20000000800 */
[----:B------:R-:W3:Y:S04]  /*26e40*/  @P1 LDG.E R4, desc[UR4][R6.64] ;  /* 0x0000000406041981 */ /* 0x000ee8000c1e1900 */
[----:B------:R-:W3:Y:S01]  /*26e50*/  @P1 LDG.E R6, desc[UR4][R6.64+0x4] ;  /* 0x0000040406061981 */ /* 0x000ee2000c1e1900 */
[----:B-----5:R-:W-:Y:S01]  /*26e60*/  IMAD.IADD R0, R10, 0x1, -R0 ;  /* 0x000000010a007824 */ /* 0x020fe200078e0a00 */
[----:B------:R-:W-:Y:S01]  /*26e70*/  BSSY B0, `(.L_x_2407) ;  /* 0x00000ff000007945 */ /* 0x000fe20003800000 */
[----:B--2---:R-:W-:-:S13]  /*26e80*/  ISETP.NE.AND P0, PT, R5, 0x1, PT ;  /* 0x000000010500780c */ /* 0x004fda0003f05270 */
[----:B------:R-:W2:Y:S01]  /*26e90*/  @P0 LDC R5, c[0x0][0x44c] ;  /* 0x00011300ff050b82 */ /* 0x000ea20000000800 */
[----:B---3--:R-:W-:-:S07]  /*26ea0*/  @P1 IMAD.IADD R2, R6, 0x1, -R4 ;  /* 0x0000000106021824 */ /* 0x008fce00078e0a04 */
[----:B------:R-:W3:Y:S01]  /*26eb0*/  @P0 LDC R6, c[0x0][0x450] ;  /* 0x00011400ff060b82 */ /* 0x000ee20000000800 */
[----:B------:R-:W-:-:S04]  /*26ec0*/  IMAD.SHL.U32 R4, R17, 0x80, RZ ;  /* 0x0000008011047824 */ /* 0x000fc800078e00ff */
[----:B------:R-:W-:-:S04]  /*26ed0*/  VIADD R4, R4, 0x7f ;  /* 0x0000007f04047836 */ /* 0x000fc80000000000 */
[----:B--2---:R-:W-:Y:S01]  /*26ee0*/  @P0 IMAD.HI.U32 R5, R4, R5, RZ ;  /* 0x0000000504050227 */ /* 0x004fe200078e00ff */
[----:B------:R-:W-:-:S03]  /*26ef0*/  MOV R7, R4 ;  /* 0x0000000400077202 */ /* 0x000fc60000000f00 */
[----:B------:R-:W-:Y:S01]  /*26f00*/  IMAD.MOV.U32 R4, RZ, RZ, RZ ;  /* 0x000000ffff047224 */ /* 0x000fe200078e00ff */
[----:B---3--:R-:W-:Y:S01]  /*26f10*/  @P0 SHF.R.U32.HI R7, RZ, R6, R5 ;  /* 0x00000006ff070219 */ /* 0x008fe20000011605 */
[----:B------:R-:W-:-:S04]  /*26f20*/  IMAD.IADD R6, R0, 0x1, R2 ;  /* 0x0000000100067824 */ /* 0x000fc800078e0202 */
[C---:B------:R-:W-:Y:S01]  /*26f30*/  VIADD R5, R6.reuse, 0xdf ;  /* 0x000000df06057836 */ /* 0x040fe20000000000 */
[----:B------:R-:W-:-:S03]  /*26f40*/  IADD3 R21, R6, 0xe0, -R14 ;  /* 0x000000e006157810 */ /* 0x000fc60007ffe80e */
[----:B------:R-:W-:-:S04]  /*26f50*/  IMAD.HI R8, R5, -0x6db6db6d, R4 ;  /* 0x9249249305087827 */ /* 0x000fc800078e0204 */
[----:B------:R-:W-:Y:S01]  /*26f60*/  IMAD.IADD R5, R21, 0x1, R7 ;  /* 0x0000000115057824 */ /* 0x000fe200078e0207 */
[----:B------:R-:W-:-:S03]  /*26f70*/  SHF.R.U32.HI R20, RZ, 0x1f, R8 ;  /* 0x0000001fff147819 */ /* 0x000fc60000011608 */
[----:B------:R-:W-:Y:S01]  /*26f80*/  IMAD.HI R4, R5, -0x6db6db6d, R4 ;  /* 0x9249249305047827 */ /* 0x000fe200078e0204 */
[----:B------:R-:W-:-:S04]  /*26f90*/  LEA.HI.SX32 R20, R8, R20, 0x19 ;  /* 0x0000001408147211 */ /* 0x000fc800078fcaff */
[----:B------:R-:W-:-:S04]  /*26fa0*/  SHF.R.U32.HI R5, RZ, 0x1f, R4 ;  /* 0x0000001fff057819 */ /* 0x000fc80000011604 */
[----:B------:R-:W-:-:S04]  /*26fb0*/  LEA.HI.SX32 R4, R4, R5, 0x19 ;  /* 0x0000000504047211 */ /* 0x000fc800078fcaff */
[----:B------:R-:W-:-:S05]  /*26fc0*/  VIMNMX R4, R20, R4, PT ;  /* 0x0000000414047248 */ /* 0x000fca0003fe0100 */
[--C-:B------:R-:W-:Y:S02]  /*26fd0*/  IMAD R4, R4, 0xe0, -R0.reuse ;  /* 0x000000e004047824 */ /* 0x100fe400078e0a00 */
[----:B------:R-:W-:-:S03]  /*26fe0*/  IMAD.MOV R0, RZ, RZ, -R0 ;  /* 0x000000ffff007224 */ /* 0x000fc600078e0a00 */
[----:B------:R-:W-:Y:S02]  /*26ff0*/  VIMNMX R2, R4, R2, PT ;  /* 0x0000000204027248 */ /* 0x000fe40003fe0100 */
[----:B------:R-:W-:-:S04]  /*27000*/  VIMNMX R0, RZ, R0, !PT ;  /* 0x00000000ff007248 */ /* 0x000fc80007fe0100 */
[----:B------:R-:W-:Y:S02]  /*27010*/  ISETP.GT.AND P0, PT, R2, R0, PT ;  /* 0x000000000200720c */ /* 0x000fe40003f04270 */
[----:B------:R-:W-:-:S05]  /*27020*/  SHF.R.U32.HI R6, RZ, 0x5, R0 ;  /* 0x00000005ff067819 */ /* 0x000fca0000011600 */
[----:B------:R-:W-:-:S06]  /*27030*/  IMAD.WIDE.U32 R6, R6, 0x24924925, RZ ;  /* 0x2492492506067825 */ /* 0x000fcc00078e00ff */
[----:B------:R-:W-:Y:S01]  /*27040*/  @P0 MOV R4, RZ ;  /* 0x000000ff00040202 */ /* 0x000fe20000000f00 */
[----:B------:R-:W-:Y:S02]  /*27050*/  @P0 VIADD R5, R2, 0xdf ;  /* 0x000000df02050836 */ /* 0x000fe40000000000 */
[----:B------:R-:W-:Y:S02]  /*27060*/  IMAD.MOV.U32 R2, RZ, RZ, R7 ;  /* 0x000000ffff027224 */ /* 0x000fe400078e0007 */
[----:B------:R-:W-:-:S04]  /*27070*/  @P0 IMAD.HI R4, R5, -0x6db6db6d, R4 ;  /* 0x9249249305040827 */ /* 0x000fc800078e0204 */
[----:B------:R-:W-:Y:S01]  /*27080*/  IMAD.MOV.U32 R8, RZ, RZ, R2 ;  /* 0x000000ffff087224 */ /* 0x000fe200078e0002 */
        /* <DEDUP_REMOVED lines=8> */
[----:B------:R-:W2:Y:S02]  /*27110*/  S2R R4, SR_TID.X ;  /* 0x0000000000047919 */ /* 0x000ea40000002100 */
[----:B--2---:R-:W-:-:S04]  /*27120*/  SHF.R.U32.HI R4, RZ, 0x5, R4 ;  /* 0x00000005ff047819 */ /* 0x004fc80000011604 */
[----:B------:R-:W-:-:S05]  /*27130*/  LOP3.LUT R4, R4, 0x3, RZ, 0xc0, !PT ;  /* 0x0000000304047812 */ /* 0x000fca00078ec0ff */
[----:B0-----:R0:W2:Y:S02]  /*27140*/  SHFL.IDX PT, R14, R4, RZ, 0x1f ;  /* 0x00001fff040e7589 */ /* 0x0010a400000e0000 */
.L_x_2601:
[----:B--2---:R-:W-:Y:S02]  /*27150*/  ISETP.NE.AND P0, PT, R14, RZ, PT ;  /* 0x000000ff0e00720c */ /* 0x004fe40003f05270 */
[----:B------:R-:W-:-:S11]  /*27160*/  PLOP3.LUT P6, PT, PT, PT, PT, 0x8, 0x0 ;  /* 0x000000000000781c */ /* 0x000fd60003fce170 */
[----:B------:R-:W-:Y:S05]  /*27170*/  @P0 BRA `(.L_x_2410) ;  /* 0x00000000000c0947 */ /* 0x000fea0003800000 */
[----:B------:R-:W-:-:S03]  /*27180*/  UMOV UR4, 0xffffffff ;  /* 0xffffffff00047882 */ /* 0x000fc60000000000 */
[----:B------:R-:W-:Y:S05]  /*27190*/  BRA.DIV UR4, `(.L_x_2411) ;  /* 0x0000007604b47947 */ /* 0x000fea000b800000 */
[----:B------:R-:W-:-:S13]  /*271a0*/  ELECT P6, URZ, PT ;  /* 0x00000000003f782f */ /* 0x000fda00038c0000 */
.L_x_2410:
[----:B0-----:R-:W2:Y:S04]  /*271b0*/  LDL R4, [R1+0x5c] ;  /* 0x00005c0001047983 */ /* 0x001ea80000100800 */
[----:B------:R-:W3:Y:S01]  /*271c0*/  LDL R6, [R1+0x4] ;  /* 0x0000040001067983 */ /* 0x000ee20000100800 */
[----:B------:R-:W-:Y:S01]  /*271d0*/  BSSY B1, `(.L_x_2412) ;  /* 0x0000008000017945 */ /* 0x000fe20003800000 */
[----:B--2---:R-:W-:-:S05]  /*271e0*/  VIADD R4, R4, 0x1 ;  /* 0x0000000104047836 */ /* 0x004fca0000000000 */
[----:B------:R-:W-:-:S04]  /*271f0*/  LEA.HI R5, R4, R4, RZ, 0x1 ;  /* 0x0000000404057211 */ /* 0x000fc800078f08ff */
[----:B------:R-:W-:-:S05]  /*27200*/  LOP3.LUT R5, R5, 0xfffffffe, RZ, 0xc0, !PT ;  /* 0xfffffffe05057812 */ /* 0x000fca00078ec0ff */
[----:B------:R-:W-:-:S05]  /*27210*/  IMAD.IADD R4, R4, 0x1, -R5 ;  /* 0x0000000104047824 */ /* 0x000fca00078e0a05 */
[----:B------:R-:W-:-:S04]  /*27220*/  SHF.L.U32 R4, R4, 0x1f, RZ ;  /* 0x0000001f04047819 */ /* 0x000fc800000006ff */
[----:B---3--:R-:W0:Y:S02]  /*27230*/  SYNCS.PHASECHK.TRANS64.TRYWAIT P0, [R6+URZ+0x2e820], R4 ;  /* 0x02e82004060075a7 */ /* 0x008e24000800017f */
[----:B0-----:R-:W-:Y:S05]  /*27240*/  @!P0 BRA `(.L_x_2413) ;  /* 0x0000007400a88947 */ /* 0x001fea0003800000 */
.L_x_2604:
[----:B------:R-:W-:Y:S05]  /*27250*/  BSYNC B1 ;  /* 0x0000000000017941 */ /* 0x000fea0003800000 */
.L_x_2412:
        /* <DEDUP_REMOVED lines=14> */
.L_x_2605:
[----:B------:R-:W-:Y:S05]  /*27340*/  BSYNC B2 ;  /* 0x0000000000027941 */ /* 0x000fea0003800000 */
.L_x_2416:
        /* <DEDUP_REMOVED lines=9> */
.L_x_2419:
[----:B------:R-:W-:Y:S05]  /*273e0*/  BSYNC B2 ;  /* 0x0000000000027941 */ /* 0x000fea0003800000 */
.L_x_2418:
[----:B------:R-:W2:Y:S04]  /*273f0*/  LDL R6, [R1+0x4] ;  /* 0x0000040001067983 */ /* 0x000ea80000100800 */
[----:B------:R-:W2:Y:S01]  /*27400*/  LDL R5, [R1+0xc] ;  /* 0x00000c0001057983 */ /* 0x000ea20000100800 */
[----:B-1----:R-:W-:Y:S01]  /*27410*/  IMAD.MOV.U32 R11, RZ, RZ, RZ ;  /* 0x000000ffff0b7224 */ /* 0x002fe200078e00ff */
[----:B------:R-:W-:Y:S01]  /*27420*/  UIADD3 UR4, UP0, UR36, 0x570, URZ ;  /* 0x0000057024047890 */ /* 0x000fe2000ff1e03f */
[----:B------:R-:W-:Y:S01]  /*27430*/  IMAD R4, R8, 0xe0, R3 ;  /* 0x000000e008047824 */ /* 0x000fe200078e0203 */
[----:B------:R-:W-:Y:S01]  /*27440*/  PLOP3.LUT P0, PT, PT, PT, PT, 0x80, 0x0 ;  /* 0x000000000000781c */ /* 0x000fe20003f0f070 */
[----:B------:R-:W-:Y:S01]  /*27450*/  UMOV UR6, 0x0 ;  /* 0x0000000000067882 */ /* 0x000fe20000000000 */
[----:B------:R-:W-:Y:S01]  /*27460*/  R2UR UR10, R11 ;  /* 0x000000000b0a72ca */ /* 0x000fe200000e0000 */
[----:B------:R-:W-:Y:S01]  /*27470*/  UIADD3.X UR5, URZ, UR37, URZ, UP0, !UPT ;  /* 0x000000253f057290 */ /* 0x000fe200087fe43f */
[----:B------:R-:W-:Y:S01]  /*27480*/  IADD3 R4, R4, -0xe0, RZ ;  /* 0xffffff2004047810 */ /* 0x000fe20007ffe0ff */
[----:B------:R-:W-:Y:S01]  /*27490*/  UMOV UR7, 0x12f00000 ;  /* 0x12f0000000077882 */ /* 0x000fe20000000000 */
[----:B--2---:R-:W-:-:S02]  /*274a0*/  IMAD R10, R5, 0x7000, R6 ;  /* 0x00007000050a7824 */ /* 0x004fc400078e0206 */
[----:B------:R-:W-:Y:S02]  /*274b0*/  VIADD R5, R7, 0x2e890 ;  /* 0x0002e89007057836 */ /* 0x000fe40000000000 */
[----:B------:R-:W-:-:S07]  /*274c0*/  VIADD R6, R10, 0x20400 ;  /* 0x000204000a067836 */ /* 0x000fce0000000000 */
.L_x_2420:
        /* <DEDUP_REMOVED lines=13> */
.L_x_2606:
[----:B------:R-:W-:Y:S05]  /*275a0*/  BSYNC B2 ;  /* 0x0000000000027941 */ /* 0x000fea0003800000 */
.L_x_2421:
        /* <DEDUP_REMOVED lines=11> */
.L_x_2424:
[----:B------:R-:W-:Y:S05]  /*27660*/  BSYNC B2 ;  /* 0x0000000000027941 */ /* 0x000fea0003800000 */
.L_x_2423:
        /* <DEDUP_REMOVED lines=8> */
.L_x_2425:
        /* <DEDUP_REMOVED lines=10> */
.L_x_2415:
[----:B------:R-:W-:Y:S05]  /*27790*/  BSYNC B1 ;  /* 0x0000000000017941 */ /* 0x000fea0003800000 */
.L_x_2414:
[----:B------:R-:W2:Y:S04]  /*277a0*/  LDL.LU R6, [R1+0xc] ;  /* 0x00000c0001067983 */ /* 0x000ea80000300800 */
[----:B------:R-:W3:Y:S01]  /*277b0*/  LDL.LU R9, [R1+0x14] ;  /* 0x0000140001097983 */ /* 0x000ee20000300800 */
[----:B0-----:R-:W-:Y:S01]  /*277c0*/  VIADD R4, R8, 0xfffffffe ;  /* 0xfffffffe08047836 */ /* 0x001fe20000000000 */
[----:B------:R-:W-:-:S04]  /*277d0*/  PLOP3.LUT P0, PT, PT, PT, PT, 0x8, 0x0 ;  /* 0x000000000000781c */ /* 0x000fc80003f0e170 */
[----:B------:R-:W-:Y:S02]  /*277e0*/  ISETP.GE.AND P2, PT, R4, R2, PT ;  /* 0x000000020400720c */ /* 0x000fe40003f46270 */
[----:B--2---:R-:W-:-:S04]  /*277f0*/  IADD3 R5, R6, 0x1, RZ ;  /* 0x0000000106057810 */ /* 0x004fc80007ffe0ff */
[----:B------:R-:W-:-:S04]  /*27800*/  ISETP.NE.AND P1, PT, R5, 0x2, PT ;  /* 0x000000020500780c */ /* 0x000fc80003f25270 */
[----:B------:R-:W-:Y:S02]  /*27810*/  SEL R6, RZ, 0x1, P1 ;  /* 0x00000001ff067807 */ /* 0x000fe40000800000 */
[----:B------:R-:W-:Y:S02]  /*27820*/  SEL R5, R5, RZ, P1 ;  /* 0x000000ff05057207 */ /* 0x000fe40000800000 */
[----:B---3--:R-:W-:-:S03]  /*27830*/  LOP3.LUT R9, R9, R6, RZ, 0x3c, !PT ;  /* 0x0000000609097212 */ /* 0x008fc600078e3cff */
[----:B------:R2:W-:Y:S04]  /*27840*/  STL [R1+0xc], R5 ;  /* 0x00000c0501007387 */ /* 0x0005e80000100800 */
[----:B------:R2:W-:Y:S01]  /*27850*/  STL [R1+0x14], R9 ;  /* 0x0000140901007387 */ /* 0x0005e20000100800 */
[----:B------:R-:W-:Y:S05]  /*27860*/  @!P2 BRA `(.L_x_2408) ;  /* 0x00000004007ca947 */ /* 0x000fea0003800000 */
.L_x_2438:
[----:B------:R-:W-:Y:S05]  /*27870*/  YIELD ;  /* 0x0000000000007946 */ /* 0x000fea0003800000 */
[----:B------:R-:W-:Y:S04]  /*27880*/  BSSY B1, `(.L_x_2426) ;  /* 0x0000051000017945 */ /* 0x000fe80003800000 */
[----:B---3--:R-:W-:Y:S05]  /*27890*/  @!P6 BRA `(.L_x_2427) ;  /* 0x00000004003ce947 */ /* 0x008fea0003800000 */
[----:B------:R-:W3:Y:S04]  /*278a0*/  LDL R8, [R1+0x4] ;  /* 0x0000040001087983 */ /* 0x000ee80000100800 */
[----:B--2---:R-:W3:Y:S04]  /*278b0*/  LDL R5, [R1+0xc] ;  /* 0x00000c0001057983 */ /* 0x004ee80000100800 */
[----:B------:R-:W2:Y:S01]  /*278c0*/  LDL R6, [R1+0x14] ;  /* 0x0000140001067983 */ /* 0x000ea20000100800 */
[----:B------:R-:W0:Y:S01]  /*278d0*/  S2R R7, SR_TID.X ;  /* 0x0000000000077919 */ /* 0x000e220000002100 */
[----:B------:R-:W-:Y:S01]  /*278e0*/  BSSY B2, `(.L_x_2428) ;  /* 0x0000007000027945 */ /* 0x000fe20003800000 */
[----:B0-----:R-:W-:-:S04]  /*278f0*/  LOP3.LUT R7, R7, 0x7f, RZ, 0xc0, !PT ;  /* 0x0000007f07077812 */ /* 0x001fc800078ec0ff */
[----:B------:R-:W-:Y:S01]  /*27900*/  ISETP.NE.AND P2, PT, R7, RZ, PT ;  /* 0x000000ff0700720c */ /* 0x000fe20003f45270 */
[----:B---3--:R-:W-:Y:S01]  /*27910*/  IMAD R5, R5, 0x8, R8 ;  /* 0x0000000805057824 */ /* 0x008fe200078e0208 */
[----:B--2---:R-:W-:-:S04]  /*27920*/  SHF.L.U32 R6, R6, 0x1f, RZ ;  /* 0x0000001f06067819 */ /* 0x004fc800000006ff */
[----:B------:R-:W0:Y:S02]  /*27930*/  SYNCS.PHASECHK.TRANS64.TRYWAIT P1, [R5+URZ+0x2e8a0], R6 ;  /* 0x02e8a006050075a7 */ /* 0x000e24000802017f */
[----:B0-----:R-:W-:Y:S05]  /*27940*/  @!P1 BRA `(.L_x_2429) ;  /* 0x0000007000289947 */ /* 0x001fea0003800000 */
.L_x_2607:
[----:B------:R-:W-:Y:S05]  /*27950*/  BSYNC B2 ;  /* 0x0000000000027941 */ /* 0x000fea0003800000 */
.L_x_2428:
        /* <DEDUP_REMOVED lines=9> */
.L_x_2431:
[----:B------:R-:W-:Y:S05]  /*279f0*/  BSYNC B2 ;  /* 0x0000000000027941 */ /* 0x000fea0003800000 */
.L_x_2430:
[----:B------:R-:W2:Y:S04]  /*27a00*/  LDL R8, [R1+0x4] ;  /* 0x0000040001087983 */ /* 0x000ea80000100800 */
[----:B------:R-:W2:Y:S01]  /*27a10*/  LDL R7, [R1+0xc] ;  /* 0x00000c0001077983 */ /* 0x000ea20000100800 */
[----:B-1----:R-:W-:Y:S01]  /*27a20*/  IMAD.MOV.U32 R11, RZ, RZ, RZ ;  /* 0x000000ffff0b7224 */ /* 0x002fe200078e00ff */
        /* <DEDUP_REMOVED lines=10> */
.L_x_2432:
        /* <DEDUP_REMOVED lines=13> */
.L_x_2608:
[----:B------:R-:W-:Y:S05]  /*27ba0*/  BSYNC B2 ;  /* 0x0000000000027941 */ /* 0x000fea0003800000 */
.L_x_2433:
[----:B------:R-:W-:Y:S01]  /*27bb0*/  BSSY B2, `(.L_x_2435) ;  /* 0x000000b000027945 */ /* 0x000fe20003800000 */
[----:B------:R-:W-:Y:S01]  /*27bc0*/  IMAD.MOV.U32 R12, RZ, RZ, 0x0 ;  /* 0x00000000ff0c7424 */ /* 0x000fe200078e00ff */
[----:B------:R-:W-:Y:S02]  /*27bd0*/  MOV R13, 0x12f00000 ;  /* 0x12f00000000d7802 */ /* 0x000fe40000000f00 */
        /* <DEDUP_REMOVED lines=8> */
.L_x_2436:
[----:B------:R-:W-:Y:S05]  /*27c60*/  BSYNC B2 ;  /* 0x0000000000027941 */ /* 0x000fea0003800000 */
.L_x_2435:
        /* <DEDUP_REMOVED lines=8> */
.L_x_2437:
        /* <DEDUP_REMOVED lines=10> */
.L_x_2427:
[----:B------:R-:W-:Y:S05]  /*27d90*/  BSYNC B1 ;  /* 0x0000000000017941 */ /* 0x000fea0003800000 */
.L_x_2426:
[----:B------:R-:W3:Y:S04]  /*27da0*/  LDL.LU R6, [R1+0xc] ;  /* 0x00000c0001067983 */ /* 0x000ee80000300800 */
[----:B--2---:R-:W2:Y:S01]  /*27db0*/  LDL.LU R9, [R1+0x14] ;  /* 0x0000140001097983 */ /* 0x004ea20000300800 */
[C---:B------:R-:W-:Y:S01]  /*27dc0*/  ISETP.GT.AND P2, PT, R4.reuse, R2, PT ;  /* 0x000000020400720c */ /* 0x040fe20003f44270 */
[----:B------:R-:W-:Y:S02]  /*27dd0*/  VIADD R4, R4, 0xffffffff ;  /* 0xffffffff04047836 */ /* 0x000fe40000000000 */
[----:B---3--:R-:W-:-:S05]  /*27de0*/  VIADD R5, R6, 0x1 ;  /* 0x0000000106057836 */ /* 0x008fca0000000000 */
[----:B------:R-:W-:-:S04]  /*27df0*/  ISETP.NE.AND P1, PT, R5, 0x2, PT ;  /* 0x000000020500780c */ /* 0x000fc80003f25270 */
[----:B------:R-:W-:Y:S02]  /*27e00*/  SEL R6, RZ, 0x1, P1 ;  /* 0x00000001ff067807 */ /* 0x000fe40000800000 */
[----:B------:R-:W-:Y:S02]  /*27e10*/  SEL R5, R5, RZ, P1 ;  /* 0x000000ff05057207 */ /* 0x000fe40000800000 */
[----:B--2---:R-:W-:-:S05]  /*27e20*/  LOP3.LUT R9, R9, R6, RZ, 0x3c, !PT ;  /* 0x0000000609097212 */ /* 0x004fca00078e3cff */
[----:B------:R3:W-:Y:S04]  /*27e30*/  STL [R1+0x14], R9 ;  /* 0x0000140901007387 */ /* 0x0007e80000100800 */
[----:B------:R3:W-:Y:S01]  /*27e40*/  STL [R1+0xc], R5 ;  /* 0x00000c0501007387 */ /* 0x0007e20000100800 */
[----:B------:R-:W-:Y:S05]  /*27e50*/  @P2 BRA `(.L_x_2438) ;  /* 0xfffffff800842947 */ /* 0x000fea000383ffff */
.L_x_2408:
[----:B------:R-:W-:Y:S05]  /*27e60*/  BSYNC B0 ;  /* 0x0000000000007941 */ /* 0x000fea0003800000 */
.L_x_2407:
[----:B------:R-:W4:Y:S01]  /*27e70*/  LDC R0, c[0x0][0x448] ;  /* 0x00011200ff007b82 */ /* 0x000f220000000800 */
[----:B------:R-:W-:Y:S07]  /*27e80*/  @!P0 WARPSYNC.ALL ;  /* 0x0000000000008948 */ /* 0x000fee0003800000 */
[----:B------:R-:W-:Y:S01]  /*27e90*/  @!P0 BAR.SYNC.DEFER_BLOCKING 0xc, 0x180 ;  /* 0x0306000000008b1d */ /* 0x000fe20000010000 */
[----:B----4-:R-:W-:Y:S02]  /*27ea0*/  ISETP.NE.AND P1, PT, R0, 0x1, PT ;  /* 0x000000010000780c */ /* 0x010fe40003f25270 */
[----:B------:R-:W-:-:S11]  /*27eb0*/  LEA R0, R17, 0x7f, 0x7 ;  /* 0x0000007f11007811 */ /* 0x000fd600078e38ff */
[----:B------:R-:W4:Y:S08]  /*27ec0*/  @P1 LDC R2, c[0x0][0x44c] ;  /* 0x00011300ff021b82 */ /* 0x000f300000000800 */
[----:B------:R-:W5:Y:S01]  /*27ed0*/  @P1 LDC R3, c[0x0][0x450] ;  /* 0x00011400ff031b82 */ /* 0x000f620000000800 */
[----:B----4-:R-:W-:-:S05]  /*27ee0*/  @P1 IMAD.HI.U32 R2, R0, R2, RZ ;  /* 0x0000000200021227 */ /* 0x010fca00078e00ff */
[----:B-----5:R-:W-:Y:S01]  /*27ef0*/  @P1 SHF.R.U32.HI R0, RZ, R3, R2 ;  /* 0x00000003ff001219 */ /* 0x020fe20000011602 */
[----:B------:R-:W-:-:S04]  /*27f00*/  IMAD.MOV.U32 R2, RZ, RZ, RZ ;  /* 0x000000ffff027224 */ /* 0x000fc800078e00ff */
[----:B------:R-:W-:-:S04]  /*27f10*/  IMAD.IADD R3, R21, 0x1, R0 ;  /* 0x0000000115037824 */ /* 0x000fc800078e0200 */
[----:B------:R-:W-:-:S05]  /*27f20*/  IMAD.HI R2, R3, -0x6db6db6d, R2 ;  /* 0x9249249303027827 */ /* 0x000fca00078e0202 */
[----:B------:R-:W-:-:S04]  /*27f30*/  SHF.R.U32.HI R0, RZ, 0x1f, R2 ;  /* 0x0000001fff007819 */ /* 0x000fc80000011602 */
[----:B------:R-:W-:-:S04]  /*27f40*/  LEA.HI.SX32 R2, R2, R0, 0x19 ;  /* 0x0000000002027211 */ /* 0x000fc800078fcaff */
[----:B------:R-:W-:-:S04]  /*27f50*/  VIMNMX R4, R20, R2, PT ;  /* 0x0000000214047248 */ /* 0x000fc80003fe0100 */
[----:B------:R-:W-:Y:S01]  /*27f60*/  ISETP.GT.AND P0, PT, R4, RZ, PT ;  /* 0x000000ff0400720c */ /* 0x000fe20003f04270 */
[----:B------:R4:W-:-:S12]  /*27f70*/  STL [R1+0x38], R4 ;  /* 0x0000380401007387 */ /* 0x0009d80000100800 */
[----:B----4-:R-:W-:Y:S05]  /*27f80*/  @P0 BRA `(.L_x_2439) ;  /* 0x0000000000480947 */ /* 0x010fea0003800000 */
[----:B--23--:R-:W2:Y:S02]  /*27f90*/  S2R R5, SR_TID.X ;  /* 0x0000000000057919 */ /* 0x00cea40000002100 */
[----:B--2---:R-:W-:-:S04]  /*27fa0*/  LOP3.LUT R5, R5, 0x7f, RZ, 0xc0, !PT ;  /* 0x0000007f05057812 */ /* 0x004fc800078ec0ff */
[----:B------:R-:W-:-:S13]  /*27fb0*/  ISETP.NE.AND P0, PT, R5, RZ, PT ;  /* 0x000000ff0500720c */ /* 0x000fda0003f05270 */
[----:B------:R-:W-:Y:S05]  /*27fc0*/  @P0 BRA `(.L_x_2440) ;  /* 0x0000003400700947 */ /* 0x000fea0003800000 */
[----:B------:R-:W2:Y:S01]  /*27fd0*/  S2R R3, SR_LANEID ;  /* 0x0000000000037919 */ /* 0x000ea20000000000 */
[----:B------:R-:W-:Y:S01]  /*27fe0*/  VOTEU.ANY UR4, UPT, PT ;  /* 0x0000000000047886 */ /* 0x000fe200038e0100 */
[----:B------:R-:W3:Y:S01]  /*27ff0*/  LDC.64 R4, c[0x0][0xc60] ;  /* 0x00031800ff047b82 */ /* 0x000ee20000000a00 */
[----:B------:R-:W2:Y:S01]  /*28000*/  FLO.U32 R0, UR4 ;  /* 0x0000000400007d00 */ /* 0x000ea200080e0000 */
[----:B------:R-:W-:-:S07]  /*28010*/  ULDC.64 UR6, c[0x0][0x208] ;  /* 0x0000820000067ab9 */ /* 0x000fce0000000a00 */
[----:B------:R-:W3:Y:S01]  /*28020*/  POPC R2, UR4 ;  /* 0x0000000400027d09 */ /* 0x000ee20008000000 */
[----:B--2---:R-:W-:-:S13]  /*28030*/  ISETP.EQ.U32.AND P0, PT, R0, R3, PT ;  /* 0x000000030000720c */ /* 0x004fda0003f02070 */
[----:B---3--:R-:W2:Y:S01]  /*28040*/  @P0 ATOMG.E.ADD.STRONG.GPU PT, R5, desc[UR6][R4.64], R2 ;  /* 0x00000002040509a8 */ /* 0x008ea200081ee1c6 */
[----:B------:R-:W3:Y:S02]  /*28050*/  S2R R3, SR_LTMASK ;  /* 0x0000000000037919 */ /* 0x000ee40000003900 */
[----:B---3--:R-:W-:-:S06]  /*28060*/  LOP3.LUT R3, R3, UR4, RZ, 0xc0, !PT ;  /* 0x0000000403037c12 */ /* 0x008fcc000f8ec0ff */
[----:B------:R-:W3:Y:S01]  /*28070*/  POPC R3, R3 ;  /* 0x0000000300037309 */ /* 0x000ee20000000000 */
[----:B--2---:R-:W3:Y:S02]  /*28080*/  SHFL.IDX PT, R0, R5, R0, 0x1f ;  /* 0x00001f0005007589 */ /* 0x004ee400000e0000 */
[----:B---3--:R-:W-:Y:S01]  /*28090*/  IADD3 R16, R0, UR40, R3 ;  /* 0x0000002800107c10 */ /* 0x008fe2000fffe003 */
[----:B------:R-:W-:Y:S06]  /*280a0*/  BRA `(.L_x_2440) ;  /* 0x0000003400387947 */ /* 0x000fec0003800000 */
.L_x_2439:
[----:B------:R-:W4:Y:S01]  /*280b0*/  LDL R0, [R1+0x4] ;  /* 0x0000040001007983 */ /* 0x000f220000100800 */
[----:B------:R-:W-:Y:S01]  /*280c0*/  BSSY B6, `(.L_x_2441) ;  /* 0x0000014000067945 */ /* 0x000fe20003800000 */
[----:B----4-:R-:W-:-:S04]  /*280d0*/  IADD3 R0, R0, 0x20400, RZ ;  /* 0x0002040000007810 */ /* 0x010fc80007ffe0ff */
[----:B------:R-:W-:-:S13]  /*280e0*/  LOP3.LUT P0, RZ, R0, 0x3ff, RZ, 0xc0, !PT ;  /* 0x000003ff00ff7812 */ /* 0x000fda000780c0ff */
[----:B------:R-:W-:Y:S05]  /*280f0*/  @!P0 BRA `(.L_x_2442) ;  /* 0x0000000000408947 */ /* 0x000fea0003800000 */
[----:B------:R-:W-:Y:S01]  /*28100*/  MOV R2, 0x0 ;  /* 0x0000000000027802 */ /* 0x000fe20000000f00 */
[----:B------:R-:W-:Y:S01]  /*28110*/  ULDC.64 UR6, c[0x4][0xc0] ;  /* 0x0100300000067ab9 */ /* 0x000fe20000000a00 */
[----:B------:R-:W-:Y:S01]  /*28120*/  ULDC.64 UR8, c[0x4][0xc8] ;  /* 0x0100320000087ab9 */ /* 0x000fe20000000a00 */
[----:B------:R-:W-:Y:S01]  /*28130*/  ULDC.64 UR4, c[0x4][0x8] ;  /* 0x0100020000047ab9 */ /* 0x000fe20000000a00 */
[----:B------:R-:W-:Y:S01]  /*28140*/  IMAD.U32 R4, RZ, RZ, UR6 ;  /* 0x00000006ff047e24 */ /* 0x000fe2000f8e00ff */
[----:B------:R-:W-:Y:S01]  /*28150*/  MOV R12, 0x1 ;  /* 0x00000001000c7802 */ /* 0x000fe20000000f00 */
[----:B------:R-:W4:Y:S01]  /*28160*/  LDC.64 R2, c[0x4][R2] ;  /* 0x0100000002027b82 */ /* 0x000f220000000a00 */
[----:B--23--:R-:W-:Y:S02]  /*28170*/  IMAD.U32 R5, RZ, RZ, UR7 ;  /* 0x00000007ff057e24 */ /* 0x00cfe4000f8e00ff */
[----:B------:R-:W-:Y:S02]  /*28180*/  IMAD.U32 R6, RZ, RZ, UR8 ;  /* 0x00000008ff067e24 */ /* 0x000fe4000f8e00ff */
[----:B------:R-:W-:-:S02]  /*28190*/  IMAD.U32 R7, RZ, RZ, UR9 ;  /* 0x00000009ff077e24 */ /* 0x000fc4000f8e00ff */
[----:B------:R-:W-:Y:S02]  /*281a0*/  IMAD.U32 R10, RZ, RZ, UR4 ;  /* 0x00000004ff0a7e24 */ /* 0x000fe4000f8e00ff */
[----:B-1----:R-:W-:Y:S02]  /*281b0*/  IMAD.U32 R11, RZ, RZ, UR5 ;  /* 0x00000005ff0b7e24 */ /* 0x002fe4000f8e00ff */
[----:B------:R-:W-:Y:S02]  /*281c0*/  IMAD.MOV.U32 R8, RZ, RZ, 0x70 ;  /* 0x00000070ff087424 */ /* 0x000fe400078e00ff */
[----:B------:R-:W-:-:S07]  /*281d0*/  IMAD.MOV.U32 R13, RZ, RZ, RZ ;  /* 0x000000ffff0d7224 */ /* 0x000fce00078e00ff */
[----:B------:R-:W-:-:S07]  /*281e0*/  LEPC R20, `(.L_x_2442) ;  /* 0x000000001014794e */ /* 0x000fce0000000000 */
[----:B0---4-:R-:W-:Y:S05]  /*281f0*/  CALL.ABS.NOINC R2 ;  /* 0x0000000002007343 */ /* 0x011fea0003c00000 */
.L_x_2442:
[----:B------:R-:W-:Y:S05]  /*28200*/  BSYNC B6 ;  /* 0x0000000000067941 */ /* 0x000fea0003800000 */
.L_x_2441:
[----:B------:R-:W4:Y:S04]  /*28210*/  LDL R0, [R1+0x4] ;  /* 0x0000040001007983 */ /* 0x000f280000100800 */
[----:B------:R-:W5:Y:S01]  /*28220*/  LDL.LU R2, [R1+0x1c] ;  /* 0x00001c0001027983 */ /* 0x000f620000300800 */
[----:B------:R-:W-:Y:S01]  /*28230*/  BSSY B6, `(.L_x_2443) ;  /* 0x0000017000067945 */ /* 0x000fe20003800000 */
[----:B----4-:R-:W-:Y:S01]  /*28240*/  VIADD R0, R0, 0xe400 ;  /* 0x0000e40000007836 */ /* 0x010fe20000000000 */
[----:B-----5:R-:W-:-:S04]  /*28250*/  LOP3.LUT R2, R2, 0xfffffffe, RZ, 0xc0, !PT ;  /* 0xfffffffe02027812 */ /* 0x020fc800078ec0ff */
[----:B------:R-:W-:-:S13]  /*28260*/  LOP3.LUT P0, RZ, R0, 0x3ff, RZ, 0xc0, !PT ;  /* 0x000003ff00ff7812 */ /* 0x000fda000780c0ff */
[----:B------:R-:W-:-:S05]  /*28270*/  @P0 LOP3.LUT R2, R2, 0x1, RZ, 0xfc, !PT ;  /* 0x0000000102020812 */ /* 0x000fca00078efcff */
[----:B------:R4:W-:Y:S01]  /*28280*/  STL [R1+0x1c], R2 ;  /* 0x00001c0201007387 */ /* 0x0009e20000100800 */
[----:B------:R-:W-:Y:S05]  /*28290*/  @!P0 BRA `(.L_x_2444) ;  /* 0x0000000000408947 */ /* 0x000fea0003800000 */
[----:B----4-:R-:W-:Y:S01]  /*282a0*/  MOV R2, 0x0 ;  /* 0x0000000000027802 */ /* 0x010fe20000000f00 */
[----:B------:R-:W-:Y:S01]  /*282b0*/  ULDC.64 UR6, c[0x4][0xc0] ;  /* 0x0100300000067ab9 */ /* 0x000fe20000000a00 */
[----:B------:R-:W-:Y:S01]  /*282c0*/  ULDC.64 UR8, c[0x4][0xc8] ;  /* 0x0100320000087ab9 */ /* 0x000fe20000000a00 */
[----:B------:R-:W-:Y:S01]  /*282d0*/  ULDC.64 UR4, c[0x4][0x10] ;  /* 0x0100040000047ab9 */ /* 0x000fe20000000a00 */
[----:B------:R-:W-:Y:S01]  /*282e0*/  IMAD.U32 R4, RZ, RZ, UR6 ;  /* 0x00000006ff047e24 */ /* 0x000fe2000f8e00ff */
[----:B-1----:R-:W-:Y:S01]  /*282f0*/  MOV R11, UR5 ;  /* 0x00000005000b7c02 */ /* 0x002fe20008000f00 */
[----:B------:R-:W1:Y:S01]  /*28300*/  LDC.64 R2, c[0x4][R2] ;  /* 0x0100000002027b82 */ /* 0x000e620000000a00 */
[----:B--23--:R-:W-:Y:S02]  /*28310*/  IMAD.U32 R5, RZ, RZ, UR7 ;  /* 0x00000007ff057e24 */ /* 0x00cfe4000f8e00ff */
[----:B------:R-:W-:Y:S02]  /*28320*/  IMAD.U32 R6, RZ, RZ, UR8 ;  /* 0x00000008ff067e24 */ /* 0x000fe4000f8e00ff */
[----:B------:R-:W-:-:S02]  /*28330*/  IMAD.U32 R7, RZ, RZ, UR9 ;  /* 0x00000009ff077e24 */ /* 0x000fc4000f8e00ff */
[----:B------:R-:W-:Y:S02]  /*28340*/  IMAD.U32 R10, RZ, RZ, UR4 ;  /* 0x00000004ff0a7e24 */ /* 0x000fe4000f8e00ff */
[----:B------:R-:W-:Y:S02]  /*28350*/  IMAD.MOV.U32 R8, RZ, RZ, 0x70 ;  /* 0x00000070ff087424 */ /* 0x000fe400078e00ff */
[----:B------:R-:W-:Y:S02]  /*28360*/  IMAD.MOV.U32 R12, RZ, RZ, 0x1 ;  /* 0x00000001ff0c7424 */ /* 0x000fe400078e00ff */
[----:B------:R-:W-:-:S07]  /*28370*/  IMAD.MOV.U32 R13, RZ, RZ, RZ ;  /* 0x000000ffff0d7224 */ /* 0x000fce00078e00ff */
[----:B------:R-:W-:-:S07]  /*28380*/  LEPC R20, `(.L_x_2444) ;  /* 0x000000001014794e */ /* 0x000fce0000000000 */
[----:B01----:R-:W-:Y:S05]  /*28390*/  CALL.ABS.NOINC R2 ;  /* 0x0000000002007343 */ /* 0x003fea0003c00000 */
.L_x_2444:
[----:B------:R-:W-:Y:S05]  /*283a0*/  BSYNC B6 ;  /* 0x0000000000067941 */ /* 0x000fea0003800000 */
.L_x_2443:
[----:B----4-:R-:W4:Y:S01]  /*283b0*/  LDL R2, [R1+0x4] ;  /* 0x0000040001027983 */ /* 0x010f220000100800 */
[----:B------:R-:W-:Y:S01]  /*283c0*/  BSSY B6, `(.L_x_2445) ;  /* 0x0000014000067945 */ /* 0x000fe20003800000 */
[----:B----4-:R-:W-:-:S05]  /*283d0*/  VIADD R0, R2, 0x400 ;  /* 0x0000040002007836 */ /* 0x010fca0000000000 */
        /* <DEDUP_REMOVED lines=8> */
[----:B------:R-:W4:Y:S01]  /*28460*/  LDC.64 R2, c[0x4][R2] ;  /* 0x0100000002027b82 */ /* 0x000f220000000a00 */
[----:B--23--:R-:W-:Y:S02]  /*28470*/  IMAD.U32 R5, RZ, RZ, UR7 ;  /* 0x00000007ff057e24 */ /* 0x00cfe4000f8e00ff */
[----:B------:R-:W-:Y:S02]  /*28480*/  IMAD.U32 R6, RZ, RZ, UR8 ;  /* 0x00000008ff067e24 */ /* 0x000fe4000f8e00ff */
[----:B------:R-:W-:-:S02]  /*28490*/  IMAD.U32 R10, RZ, RZ, UR4 ;  /* 0x00000004ff0a7e24 */ /* 0x000fc4000f8e00ff */
[----:B-1----:R-:W-:Y:S02]  /*284a0*/  IMAD.U32 R11, RZ, RZ, UR5 ;  /* 0x00000005ff0b7e24 */ /* 0x002fe4000f8e00ff */
[----:B------:R-:W-:Y:S02]  /*284b0*/  IMAD.MOV.U32 R8, RZ, RZ, 0x70 ;  /* 0x00000070ff087424 */ /* 0x000fe400078e00ff */
[----:B------:R-:W-:Y:S02]  /*284c0*/  IMAD.MOV.U32 R12, RZ, RZ, 0x1 ;  /* 0x00000001ff0c7424 */ /* 0x000fe400078e00ff */
[----:B------:R-:W-:-:S07]  /*284d0*/  IMAD.MOV.U32 R13, RZ, RZ, RZ ;  /* 0x000000ffff0d7224 */ /* 0x000fce00078e00ff */
[----:B------:R-:W-:-:S07]  /*284e0*/  LEPC R20, `(.L_x_2446) ;  /* 0x000000001014794e */ /* 0x000fce0000000000 */
[----:B0---4-:R-:W-:Y:S05]  /*284f0*/  CALL.ABS.NOINC R2 ;  /* 0x0000000002007343 */ /* 0x011fea0003c00000 */
.L_x_2446:
[----:B------:R-:W-:Y:S05]  /*28500*/  BSYNC B6 ;  /* 0x0000000000067941 */ /* 0x000fea0003800000 */
.L_x_2445:
[----:B------:R-:W4:Y:S01]  /*28510*/  LDL R2, [R1+0x1c] ;  /* 0x00001c0001027983 */ /* 0x000f220000100800 */
[----:B------:R-:W-:Y:S01]  /*28520*/  BSSY B6, `(.L_x_2447) ;  /* 0x0000013000067945 */ /* 0x000fe20003800000 */
[----:B----4-:R-:W-:-:S13]  /*28530*/  LOP3.LUT P6, RZ, R2, 0x1, RZ, 0xc0, !PT ;  /* 0x0000000102ff7812 */ /* 0x010fda00078cc0ff */
        /* <DEDUP_REMOVED lines=17> */
.L_x_2448:
[----:B------:R-:W-:Y:S05]  /*28650*/  BSYNC B6 ;  /* 0x0000000000067941 */ /* 0x000fea0003800000 */
.L_x_2447:
[----:B------:R-:W4:Y:S01]  /*28660*/  LDL.LU R2, [R1] ;  /* 0x0000000001027983 */ /* 0x000f220000300800 */
[----:B------:R-:W-:-:S03]  /*28670*/  ULDC.64 UR4, c[0x0][0x9f8] ;  /* 0x00027e0000047ab9 */ /* 0x000fc60000000a00 */
[----:B------:R-:W5:Y:S04]  /*28680*/  LDL.LU R0, [R1+0x20] ;  /* 0x0000200001007983 */ /* 0x000f680000300800 */
[----:B------:R-:W2:Y:S01]  /*28690*/  LDL R8, [R1+0x18] ;  /* 0x0000180001087983 */ /* 0x000ea20000100800 */
[----:B------:R-:W-:Y:S01]  /*286a0*/  ISETP.NE.U32.AND P0, PT, RZ, UR4, PT ;  /* 0x00000004ff007c0c */ /* 0x000fe2000bf05070 */
[----:B------:R-:W-:-:S03]  /*286b0*/  ULDC.64 UR6, c[0x0][0x208] ;  /* 0x0000820000067ab9 */ /* 0x000fc60000000a00 */
[----:B------:R-:W-:-:S13]  /*286c0*/  ISETP.NE.AND.EX P0, PT, RZ, UR5, PT, P0 ;  /* 0x00000005ff007c0c */ /* 0x000fda000bf05300 */
[----:B----4-:R-:W-:-:S04]  /*286d0*/  @P0 IADD3 R2, P1, R2, UR4, RZ ;  /* 0x0000000402020c10 */ /* 0x010fc8000ff3e0ff */
[----:B-----5:R-:W-:Y:S01]  /*286e0*/  @P0 IADD3.X R3, R0, UR5, RZ, P1, !PT ;  /* 0x0000000500030c10 */ /* 0x020fe20008ffe4ff */
[----:B------:R-:W-:-:S04]  /*286f0*/  ULDC.64 UR4, c[0x0][0xa08] ;  /* 0x0002820000047ab9 */ /* 0x000fc80000000a00 */
[----:B--2---:R2:W3:Y:S02]  /*28700*/  @P0 LDG.E R8, desc[UR6][R2.64] ;  /* 0x0000000602080981 */ /* 0x0044e4000c1e1900 */
[----:B--2---:R-:W2:Y:S01]  /*28710*/  LDC.64 R2, c[0x0][0x418] ;  /* 0x00010600ff027b82 */ /* 0x004ea20000000a00 */
[----:B---3--:R-:W-:Y:S01]  /*28720*/  SHF.R.S32.HI R9, RZ, 0x1f, R8 ;  /* 0x0000001fff097819 */ /* 0x008fe20000011408 */
[----:B------:R3:W-:Y:S01]  /*28730*/  @P0 STL [R1+0x18], R8 ;  /* 0x0000180801000387 */ /* 0x0007e20000100800 */
[----:B--2---:R-:W-:Y:S01]  /*28740*/  LOP3.LUT P0, RZ, R2, UR4, RZ, 0xfc, !PT ;  /* 0x0000000402ff7c12 */ /* 0x004fe2000f80fcff */
[----:B------:R-:W-:Y:S02]  /*28750*/  UMOV UR4, 0xffffffff ;  /* 0xffffffff00047882 */ /* 0x000fe40000000000 */
[----:B------:R3:W-:Y:S01]  /*28760*/  STL [R1+0x20], R9 ;  /* 0x0000200901007387 */ /* 0x0007e20000100800 */
[----:B------:R-:W-:-:S04]  /*28770*/  LOP3.LUT P0, RZ, R3, UR5, RZ, 0xfc, P0 ;  /* 0x0000000503ff7c12 */ /* 0x000fc8000800fcff */
[----:B------:R-:W-:Y:S01]  /*28780*/  SEL R0, R8, RZ, !P0 ;  /* 0x000000ff08007207 */ /* 0x000fe20004000000 */
[----:B------:R-:W-:Y:S08]  /*28790*/  BRA.DIV UR4, `(.L_x_2449) ;  /* 0x0000006204bc7947 */ /* 0x000ff0000b800000 */
[----:B------:R-:W2:Y:S02]  /*287a0*/  S2R R4, SR_TID.X ;  /* 0x0000000000047919 */ /* 0x000ea40000002100 */
[----:B--2---:R-:W-:-:S04]  /*287b0*/  SHF.R.U32.HI R4, RZ, 0x5, R4 ;  /* 0x00000005ff047819 */ /* 0x004fc80000011604 */
[----:B------:R-:W-:-:S05]  /*287c0*/  LOP3.LUT R4, R4, 0x3, RZ, 0xc0, !PT ;  /* 0x0000000304047812 */ /* 0x000fca00078ec0ff */
[----:B0-----:R0:W2:Y:S02]  /*287d0*/  SHFL.IDX PT, R14, R4, RZ, 0x1f ;  /* 0x00001fff040e7589 */ /* 0x0010a400000e0000 */
.L_x_2611:
[----:B0-----:R-:W4:Y:S01]  /*287e0*/  LDL.LU R4, [R1+0x1c] ;  /* 0x00001c0001047983 */ /* 0x001f220000300800 */
[----:B------:R-:W-:Y:S02]  /*287f0*/  PLOP3.LUT P1, PT, PT, PT, PT, 0x8, 0x0 ;  /* 0x000000000000781c */ /* 0x000fe40003f2e170 */
[----:B--2---:R-:W-:Y:S01]  /*28800*/  ISETP.NE.AND P0, PT, R14, RZ, PT ;  /* 0x000000ff0e00720c */ /* 0x004fe20003f05270 */
[----:B------:R0:W-:Y:S01]  /*28810*/  STL [R1], R0 ;  /* 0x0000000001007387 */ /* 0x0001e20000100800 */
[----:B----4-:R-:W-:-:S09]  /*28820*/  LOP3.LUT R4, R4, 0xfffffffe, RZ, 0xc0, !PT ;  /* 0xfffffffe04047812 */ /* 0x010fd200078ec0ff */
[----:B------:R-:W-:-:S05]  /*28830*/  @P1 LOP3.LUT R4, R4, 0x1, RZ, 0xfc, !PT ;  /* 0x0000000104041812 */ /* 0x000fca00078efcff */
[----:B------:R0:W-:Y:S01]  /*28840*/  STL [R1+0x1c], R4 ;  /* 0x00001c0401007387 */ /* 0x0001e20000100800 */
[----:B------:R-:W-:Y:S05]  /*28850*/  @P0 BRA `(.L_x_2450) ;  /* 0x00000004007c0947 */ /* 0x000fea0003800000 */
[----:B------:R-:W-:-:S03]  /*28860*/  UMOV UR4, 0xffffffff ;  /* 0xffffffff00047882 */ /* 0x000fc60000000000 */
[----:B------:R-:W-:Y:S05]  /*28870*/  BRA.DIV UR4, `(.L_x_2451) ;  /* 0x0000006204b87947 */ /* 0x000fea000b800000 */
[----:B------:R-:W-:-:S13]  /*28880*/  ELECT P6, URZ, PT ;  /* 0x00000000003f782f */ /* 0x000fda00038c0000 */
.L_x_2614:
        /* <DEDUP_REMOVED lines=25> */
.L_x_2452:
[----:B---3--:R-:W2:Y:S04]  /*28a20*/  LDL R9, [R1+0x4] ;  /* 0x0000040001097983 */ /* 0x008ea80000100800 */
        /* <DEDUP_REMOVED lines=9> */
.L_x_2615:
        /* <DEDUP_REMOVED lines=8> */
.L_x_2454:
        /* <DEDUP_REMOVED lines=19> */
[----:B------:R-:W3:Y:S02]  /*28c70*/  SYNCS.PHASECHK.TRANS64.TRYWAIT P0, [R2+URZ+0x2e840], R4 ;  /* 0x02e84004020075a7 */ /* 0x000ee4000800017f */
[----:B--23--:R-:W-:Y:S05]  /*28c80*/  @!P0 BRA `(.L_x_2455) ;  /* 0x0000005c00e88947 */ /* 0x00cfea0003800000 */
.L_x_2616:
[----:B------:R-:W-:Y:S05]  /*28c90*/  @P1 BRA `(.L_x_2456) ;  /* 0x00000000001c1947 */ /* 0x000fea0003800000 */
[----:B------:R-:W3:Y:S01]  /*28ca0*/  S2R R5, SR_TID.X ;  /* 0x0000000000057919 */ /* 0x000ee20000002100 */
[----:B0-2---:R-:W-:-:S04]  /*28cb0*/  IMAD.MOV.U32 R4, RZ, RZ, 0x7000 ;  /* 0x00007000ff047424 */ /* 0x005fc800078e00ff */
[----:B------:R4:W-:Y:S01]  /*28cc0*/  SYNCS.ARRIVE.TRANS64 RZ, [R2+URZ+0x2e830], R4 ;  /* 0x02e8300402ff79a7 */ /* 0x0009e2000800003f */
[----:B---3--:R-:W-:-:S04]  /*28cd0*/  LOP3.LUT R5, R5, 0x1f, RZ, 0xc0, !PT ;  /* 0x0000001f05057812 */ /* 0x008fc800078ec0ff */
[----:B------:R-:W-:-:S13]  /*28ce0*/  ISETP.NE.AND P0, PT, R5, RZ, PT ;  /* 0x000000ff0500720c */ /* 0x000fda0003f05270 */
[----:B----4-:R-:W-:Y:S05]  /*28cf0*/  @!P0 BRA `(.L_x_2456) ;  /* 0x0000000000048947 */ /* 0x010fea0003800000 */
[----:B------:R-:W-:Y:S01]  /*28d00*/  BPT.TRAP 0x1 ;  /* 0x000000040000795c */ /* 0x000fe20000300000 */
.L_x_2456:
[----:B------:R-:W3:Y:S04]  /*28d10*/  LDL R5, [R1] ;  /* 0x0000000001057983 */ /* 0x000ee80000100800 */
[----:B0-2---:R-:W2:Y:S01]  /*28d20*/  LDL.LU R4, [R1+0x1c] ;  /* 0x00001c0001047983 */ /* 0x005ea20000300800 */
        /* <DEDUP_REMOVED lines=12> */
[----:B---3--:R-:W-:Y:S02]  /*28df0*/  R2UR UR13, R5 ;  /* 0x00000000050d72ca */ /* 0x008fe400000e0000 */
[----:B--2---:R-:W-:-:S04]  /*28e00*/  LOP3.LUT R4, R4, 0xfffffffe, RZ, 0xc0, !PT ;  /* 0xfffffffe04047812 */ /* 0x004fc800078ec0ff */
[----:B------:R-:W-:-:S07]  /*28e10*/  @P0 LOP3.LUT R4, R4, 0x1, RZ, 0xfc, !PT ;  /* 0x0000000104040812 */ /* 0x000fce00078efcff */
[----:B------:R2:W-:Y:S01]  /*28e20*/  UTMALDG.4D [UR8], [UR4], desc[UR6] ;  /* 0x00000608040075b4 */ /* 0x0005e20008019000 */
[----:B------:R2:W-:Y:S01]  /*28e30*/  STL [R1+0x1c], R4 ;  /* 0x00001c0401007387 */ /* 0x0005e20000100800 */
[----:B------:R-:W-:Y:S01]  /*28e40*/  NOP ;  /* 0x0000000000007918 */ /* 0x000fe20000000000 */
.L_x_2450:
[----:B------:R-:W4:Y:S04]  /*28e50*/  LDL R2, [R1+0x4] ;  /* 0x0000040001027983 */ /* 0x000f280000100800 */
[----:B------:R-:W5:Y:S04]  /*28e60*/  LDL.LU R3, [R1+0x3c] ;  /* 0x00003c0001037983 */ /* 0x000f680000300800 */
[----:B------:R-:W3:Y:S04]  /*28e70*/  LDL.LU R5, [R1+0x34] ;  /* 0x0000340001057983 */ /* 0x000ee80000300800 */
        /* <DEDUP_REMOVED lines=8> */
[----:B----4-:R-:W-:Y:S01]  /*28f00*/  VIADD R2, R2, 0x1c400 ;  /* 0x0001c40002027836 */ /* 0x010fe20000000000 */
[----:B-----5:R-:W-:-:S04]  /*28f10*/  SHF.R.S32.HI R0, RZ, 0x1f, R3 ;  /* 0x0000001fff007819 */ /* 0x020fc80000011403 */
[----:B------:R-:W-:Y:S02]  /*28f20*/  LOP3.LUT P1, RZ, R2, 0x3ff, RZ, 0xc0, !PT ;  /* 0x000003ff02ff7812 */ /* 0x000fe4000782c0ff */
[----:B---3--:R-:W-:Y:S01]  /*28f30*/  SEL R5, R5, RZ, !P0 ;  /* 0x000000ff05057207 */ /* 0x008fe20004000000 */
        /* <DEDUP_REMOVED lines=20> */
[----:B------:R-:W-:Y:S01]  /*29080*/  MOV R13, RZ ;  /* 0x000000ff000d7202 */ /* 0x000fe20000000f00 */
[----:B------:R-:W-:Y:S02]  /*29090*/  IMAD.U32 R7, RZ, RZ, UR7 ;  /* 0x00000007ff077e24 */ /* 0x000fe4000f8e00ff */
[----:B------:R-:W-:-:S02]  /*290a0*/  IMAD.U32 R10, RZ, RZ, UR8 ;  /* 0x00000008ff0a7e24 */ /* 0x000fc4000f8e00ff */
[----:B-1----:R-:W-:Y:S02]  /*290b0*/  IMAD.U32 R11, RZ, RZ, UR9 ;  /* 0x00000009ff0b7e24 */ /* 0x002fe4000f8e00ff */
[----:B------:R-:W-:Y:S02]  /*290c0*/  IMAD.MOV.U32 R8, RZ, RZ, 0x70 ;  /* 0x00000070ff087424 */ /* 0x000fe400078e00ff */
[----:B------:R-:W-:-:S07]  /*290d0*/  IMAD.MOV.U32 R12, RZ, RZ, 0x1 ;  /* 0x00000001ff0c7424 */ /* 0x000fce00078e00ff */
[----:B------:R-:W-:-:S07]  /*290e0*/  LEPC R20, `(.L_x_2458) ;  /* 0x000000001014794e */ /* 0x000fce0000000000 */
[----:B0-----:R-:W-:Y:S05]  /*290f0*/  CALL.ABS.NOINC R2 ;  /* 0x0000000002007343 */ /* 0x001fea0003c00000 */
.L_x_2458:
[----:B------:R-:W-:Y:S05]  /*29100*/  BSYNC B6 ;  /* 0x0000000000067941 */ /* 0x000fea0003800000 */
.L_x_2457:
[----:B--2---:R-:W2:Y:S01]  /*29110*/  LDL.LU R5, [R1+0x3c] ;  /* 0x00003c0001057983 */ /* 0x004ea20000300800 */
[----:B------:R-:W-:Y:S01]  /*29120*/  ULDC.64 UR4, c[0x0][0x2d8] ;  /* 0x0000b60000047ab9 */ /* 0x000fe20000000a00 */
[----:B------:R-:W0:Y:S01]  /*29130*/  LDC R8, c[0x0][0x448] ;  /* 0x00011200ff087b82 */ /* 0x000e220000000800 */
[----:B------:R-:W-:Y:S01]  /*29140*/  ULDC UR6, c[0x0][0x2b8] ;  /* 0x0000ae0000067ab9 */ /* 0x000fe20000000800 */
[----:B------:R-:W2:Y:S04]  /*29150*/  LDL.LU.64 R2, [R1+0x48] ;  /* 0x0000480001027983 */ /* 0x000ea80000300a00 */
[----:B------:R-:W3:Y:S04]  /*29160*/  LDL.LU R0, [R1+0x50] ;  /* 0x0000500001007983 */ /* 0x000ee80000300800 */
[----:B------:R-:W4:Y:S04]  /*29170*/  LDL.LU R6, [R1+0x58] ;  /* 0x0000580001067983 */ /* 0x000f280000300800 */
[----:B------:R-:W4:Y:S04]  /*29180*/  LDL.LU R4, [R1+0x34] ;  /* 0x0000340001047983 */ /* 0x000f280000300800 */
[----:B------:R0:W5:Y:S02]  /*29190*/  LDL R10, [R1+0x44] ;  /* 0x00004400010a7983 */ /* 0x0001640000100800 */
[----:B0-----:R-:W-:Y:S01]  /*291a0*/  ISETP.NE.AND P0, PT, R8, 0x1, PT ;  /* 0x000000010800780c */ /* 0x001fe20003f05270 */
[----:B------:R-:W0:Y:S01]  /*291b0*/  S2R R9, SR_TID.X ;  /* 0x0000000000097919 */ /* 0x000e220000002100 */
[----:B-1----:R-:W1:Y:S01]  /*291c0*/  S2R R11, SR_TID.X ;  /* 0x00000000000b7919 */ /* 0x002e620000002100 */
        /* <DEDUP_REMOVED lines=11> */
[----:B------:R-:W2:Y:S03]  /*29280*/  @P0 LDC R6, c[0x0][0x450] ;  /* 0x00011400ff060b82 */ /* 0x000ea60000000800 */
[----:B------:R-:W-:Y:S01]  /*29290*/  IMAD R0, R4, UR5, R0 ;  /* 0x0000000504007c24 */ /* 0x000fe2000f8e0200 */
[----:B------:R-:W-:Y:S01]  /*292a0*/  ULDC.64 UR4, c[0x0][0x2d0] ;  /* 0x0000b40000047ab9 */ /* 0x000fe20000000a00 */
[----:B------:R-:W3:Y:S02]  /*292b0*/  S2R R4, SR_TID.X ;  /* 0x0000000000047919 */ /* 0x000ee40000002100 */
[----:B------:R-:W-:Y:S01]  /*292c0*/  IMAD.IADD R3, R3, 0x1, R0 ;  /* 0x0000000103037824 */ /* 0x000fe200078e0200 */
[----:B0-----:R-:W-:-:S04]  /*292d0*/  LOP3.LUT R5, R5, 0x7f, RZ, 0xc0, !PT ;  /* 0x0000007f05057812 */ /* 0x001fc800078ec0ff */
[----:B------:R-:W-:Y:S01]  /*292e0*/  SHF.R.U32.HI R5, RZ, 0x3, R5 ;  /* 0x00000003ff057819 */ /* 0x000fe20000011605 */
[----:B---3--:R-:W-:-:S05]  /*292f0*/  IMAD.SHL.U32 R4, R4, 0x10, RZ ;  /* 0x0000001004047824 */ /* 0x008fca00078e00ff */
[----:B------:R-:W-:Y:S02]  /*29300*/  LOP3.LUT R4, R5, 0x70, R4, 0xf8, !PT ;  /* 0x0000007005047812 */ /* 0x000fe400078ef804 */
[----:B------:R-:W0:Y:S03]  /*29310*/  @P0 LDC R5, c[0x0][0x44c] ;  /* 0x00011300ff050b82 */ /* 0x000e260000000800 */
[----:B------:R-:W-:-:S04]  /*29320*/  IMAD R4, R17, 0x80, R4 ;  /* 0x0000008011047824 */ /* 0x000fc800078e0204 */
[----:B------:R-:W-:Y:S02]  /*29330*/  IMAD.MOV.U32 R0, RZ, RZ, R4 ;  /* 0x000000ffff007224 */ /* 0x000fe400078e0004 */
[----:B0-----:R-:W-:-:S05]  /*29340*/  @P0 IMAD.HI.U32 R5, R4, R5, RZ ;  /* 0x0000000504050227 */ /* 0x001fca00078e00ff */
[----:B--2---:R-:W-:-:S05]  /*29350*/  @P0 SHF.R.U32.HI R0, RZ, R6, R5 ;  /* 0x00000006ff000219 */ /* 0x004fca0000011605 */
        /* <DEDUP_REMOVED lines=17> */
[C---:B-1----:R-:W-:Y:S01]  /*29470*/  IMAD.SHL.U32 R7, R11.reuse, 0x10, RZ ;  /* 0x000000100b077824 */ /* 0x042fe200078e00ff */
[----:B------:R-:W-:-:S04]  /*29480*/  LOP3.LUT R9, R11, 0x7f, RZ, 0xc0, !PT ;  /* 0x0000007f0b097812 */ /* 0x000fc800078ec0ff */
[----:B------:R-:W-:Y:S02]  /*29490*/  LOP3.LUT R7, R7, 0x70, RZ, 0xc0, !PT ;  /* 0x0000007007077812 */ /* 0x000fe400078ec0ff */
[----:B------:R-:W-:Y:S01]  /*294a0*/  SHF.R.U32.HI R9, RZ, 0x3, R9 ;  /* 0x00000003ff097819 */ /* 0x000fe20000011609 */
[----:B------:R-:W-:Y:S06]  /*294b0*/  BRA.DIV UR4, `(.L_x_2459) ;  /* 0x0000005604f07947 */ /* 0x000fec000b800000 */
[----:B------:R-:W2:Y:S01]  /*294c0*/  LDL.LU R4, [R1+0x40] ;  /* 0x0000400001047983 */ /* 0x000ea20000300800 */
[----:B------:R-:W-:Y:S01]  /*294d0*/  IMAD R17, R17, 0x80, R9 ;  /* 0x0000008011117824 */ /* 0x000fe200078e0209 */
[----:B------:R-:W-:Y:S02]  /*294e0*/  ULDC.64 UR4, c[0x0][0x208] ;  /* 0x0000820000047ab9 */ /* 0x000fe40000000a00 */
[----:B------:R-:W0:Y:S04]  /*294f0*/  SHFL.IDX PT, R5, R3, RZ, 0x181f ;  /* 0x00181fff03057589 */ /* 0x000e2800000e0000 */
[----:B------:R-:W-:Y:S01]  /*29500*/  SHFL.IDX PT, R6, R0, 0x1, 0x181f ;  /* 0x00381f0000067f89 */ /* 0x000fe200000e0000 */
[----:B--2---:R-:W-:-:S03]  /*29510*/  IMAD R2, R4, R8, RZ ;  /* 0x0000000804027224 */ /* 0x004fc600078e02ff */
[----:B------:R-:W1:Y:S02]  /*29520*/  SHFL.IDX PT, R4, R0, RZ, 0x181f ;  /* 0x00181fff00047589 */ /* 0x000e6400000e0000 */
[----:B------:R-:W-:-:S13]  /*29530*/  ISETP.GE.AND P1, PT, R17, R2, PT ;  /* 0x000000021100720c */ /* 0x000fda0003f26270 */
[----:B0-----:R-:W-:-:S05]  /*29540*/  @!P1 IADD3 R5, P2, R7, R5, RZ ;  /* 0x0000000507059210 */ /* 0x001fca0007f5e0ff */
[----:B-1----:R-:W-:-:S05]  /*29550*/  @!P1 IMAD.X R4, RZ, RZ, R4, P2 ;  /* 0x000000ffff049224 */ /* 0x002fca00010e0604 */
[----:B------:R-:W-:-:S04]  /*29560*/  @!P1 LOP3.LUT R5, R5, R4, RZ, 0x3c, !PT ;  /* 0x0000000405059212 */ /* 0x000fc800078e3cff */
[----:B------:R-:W-:-:S04]  /*29570*/  @!P1 LOP3.LUT R4, R5, R4, RZ, 0x3c, !PT ;  /* 0x0000000405049212 */ /* 0x000fc800078e3cff */
[----:B------:R-:W-:-:S05]  /*29580*/  @!P1 LOP3.LUT R5, R5, R4, RZ, 0x3c, !PT ;  /* 0x0000000405059212 */ /* 0x000fca00078e3cff */
[----:B-----5:R0:W-:Y:S02]  /*29590*/  @!P1 LDGSTS.E.BYPASS.LTC128B.128 [R10+0x1c400], desc[UR4][R4.64], !P0 ;  /* 0x1c400000040a9fae */ /* 0x0201e4000c101d44 */
[----:B0-----:R-:W-:-:S05]  /*295a0*/  VIADD R4, R17, 0x10 ;  /* 0x0000001011047836 */ /* 0x001fca0000000000 */
[----:B------:R-:W-:Y:S02]  /*295b0*/  ISETP.GE.AND P1, PT, R4, R2, PT ;  /* 0x000000020400720c */ /* 0x000fe40003f26270 */
[----:B------:R-:W0:Y:S11]  /*295c0*/  SHFL.IDX PT, R4, R3, 0x1, 0x181f ;  /* 0x00381f0003047f89 */ /* 0x000e3600000e0000 */
[----:B0-----:R-:W-:-:S05]  /*295d0*/  @!P1 IADD3 R5, P2, R7, R4, RZ ;  /* 0x0000000407059210 */ /* 0x001fca0007f5e0ff */
[----:B------:R-:W-:Y:S02]  /*295e0*/  @!P1 IMAD.X R4, RZ, RZ, R6, P2 ;  /* 0x000000ffff049224 */ /* 0x000fe400010e0606 */
[----:B------:R-:W-:Y:S03]  /*295f0*/  SHFL.IDX PT, R6, R0, 0x2, 0x181f ;  /* 0x00581f0000067f89 */ /* 0x000fe600000e0000 */
[----:B------:R-:W-:-:S04]  /*29600*/  @!P1 LOP3.LUT R5, R5, R4, RZ, 0x3c, !PT ;  /* 0x0000000405059212 */ /* 0x000fc800078e3cff */
[----:B------:R-:W-:-:S04]  /*29610*/  @!P1 LOP3.LUT R4, R5, R4, RZ, 0x3c, !PT ;  /* 0x0000000405049212 */ /* 0x000fc800078e3cff */
[----:B------:R-:W-:-:S05]  /*29620*/  @!P1 LOP3.LUT R5, R5, R4, RZ, 0x3c, !PT ;  /* 0x0000000405059212 */ /* 0x000fca00078e3cff */
[----:B------:R0:W-:Y:S02]  /*29630*/  @!P1 LDGSTS.E.BYPASS.LTC128B.128 [R10+0x1cc00], desc[UR4][R4.64], !P0 ;  /* 0x1cc00000040a9fae */ /* 0x0001e4000c101d44 */
[----:B0-----:R-:W-:-:S05]  /*29640*/  VIADD R4, R17, 0x20 ;  /* 0x0000002011047836 */ /* 0x001fca0000000000 */
[----:B------:R-:W-:Y:S02]  /*29650*/  ISETP.GE.AND P1, PT, R4, R2, PT ;  /* 0x000000020400720c */ /* 0x000fe40003f26270 */
[----:B------:R-:W0:Y:S11]  /*29660*/  SHFL.IDX PT, R4, R3, 0x2, 0x181f ;  /* 0x00581f0003047f89 */ /* 0x000e3600000e0000 */
[----:B0-----:R-:W-:-:S04]  /*29670*/  @!P1 IADD3 R5, P2, R7, R4, RZ ;  /* 0x0000000407059210 */ /* 0x001fc80007f5e0ff */
[----:B------:R-:W-:Y:S02]  /*29680*/  @!P1 IADD3.X R4, RZ, R6, RZ, P2, !PT ;  /* 0x00000006ff049210 */ /* 0x000fe400017fe4ff */
[----:B------:R-:W-:Y:S02]  /*29690*/  SHFL.IDX PT, R6, R0, 0x3, 0x181f ;  /* 0x00781f0000067f89 */ /* 0x000fe400000e0000 */
[----:B------:R-:W-:-:S04]  /*296a0*/  @!P1 LOP3.LUT R5, R5, R4, RZ, 0x3c, !PT ;  /* 0x0000000405059212 */ /* 0x000fc800078e3cff */
[----:B------:R-:W-:-:S04]  /*296b0*/  @!P1 LOP3.LUT R4, R5, R4, RZ, 0x3c, !PT ;  /* 0x0000000405049212 */ /* 0x000fc800078e3cff */
[----:B------:R-:W-:-:S05]  /*296c0*/  @!P1 LOP3.LUT R5, R5, R4, RZ, 0x3c, !PT ;  /* 0x0000000405059212 */ /* 0x000fca00078e3cff */
[----:B------:R0:W-:Y:S02]  /*296d0*/  @!P1 LDGSTS.E.BYPASS.LTC128B.128 [R10+0x1d400], desc[UR4][R4.64], !P0 ;  /* 0x1d400000040a9fae */ /* 0x0001e4000c101d44 */
        /* <DEDUP_REMOVED lines=26> */
[-C--:B------:R-:W-:Y:S01]  /*29880*/  @!P1 LOP3.LUT R5, R5, R4.reuse, RZ, 0x3c, !PT ;  /* 0x0000000405059212 */ /* 0x080fe200078e3cff */
[----:B------:R-:W-:Y:S03]  /*29890*/  SHFL.IDX PT, R0, R0, 0x7, 0x181f ;  /* 0x00f81f0000007f89 */ /* 0x000fe600000e0000 */
[----:B------:R-:W-:-:S04]  /*298a0*/  @!P1 LOP3.LUT R4, R5, R4, RZ, 0x3c, !PT ;  /* 0x0000000405049212 */ /* 0x000fc800078e3cff */
[----:B------:R-:W-:-:S05]  /*298b0*/  @!P1 LOP3.LUT R5, R5, R4, RZ, 0x3c, !PT ;  /* 0x0000000405059212 */ /* 0x000fca00078e3cff */
[----:B------:R0:W-:Y:S02]  /*298c0*/  @!P1 LDGSTS.E.BYPASS.LTC128B.128 [R10+0x1ec00], desc[UR4][R4.64], !P0 ;  /* 0x1ec00000040a9fae */ /* 0x0001e4000c101d44 */
[----:B0-----:R-:W-:-:S05]  /*298d0*/  VIADD R4, R17, 0x60 ;  /* 0x0000006011047836 */ /* 0x001fca0000000000 */
[----:B------:R-:W-:Y:S02]  /*298e0*/  ISETP.GE.AND P1, PT, R4, R2, PT ;  /* 0x000000020400720c */ /* 0x000fe40003f26270 */
[----:B------:R-:W0:Y:S04]  /*298f0*/  SHFL.IDX PT, R4, R3, 0x6, 0x181f ;  /* 0x00d81f0003047f89 */ /* 0x000e2800000e0000 */
[----:B------:R-:W1:Y:S07]  /*29900*/  SHFL.IDX PT, R3, R3, 0x7, 0x181f ;  /* 0x00f81f0003037f89 */ /* 0x000e6e00000e0000 */
[----:B0-----:R-:W-:-:S04]  /*29910*/  @!P1 IADD3 R5, P2, R7, R4, RZ ;  /* 0x0000000407059210 */ /* 0x001fc80007f5e0ff */
[----:B------:R-:W-:-:S04]  /*29920*/  @!P1 IADD3.X R4, RZ, R6, RZ, P2, !PT ;  /* 0x00000006ff049210 */ /* 0x000fc800017fe4ff */
[----:B------:R-:W-:-:S04]  /*29930*/  @!P1 LOP3.LUT R5, R5, R4, RZ, 0x3c, !PT ;  /* 0x0000000405059212 */ /* 0x000fc800078e3cff */
[----:B------:R-:W-:-:S04]  /*29940*/  @!P1 LOP3.LUT R4, R5, R4, RZ, 0x3c, !PT ;  /* 0x0000000405049212 */ /* 0x000fc800078e3cff */
[----:B------:R-:W-:-:S05]  /*29950*/  @!P1 LOP3.LUT R5, R5, R4, RZ, 0x3c, !PT ;  /* 0x0000000405059212 */ /* 0x000fca00078e3cff */
[----:B-1----:R0:W-:Y:S02]  /*29960*/  @!P1 LDGSTS.E.BYPASS.LTC128B.128 [R10+0x1f400], desc[UR4][R4.64], !P0 ;  /* 0x1f400000040a9fae */ /* 0x0021e4000c101d44 */
.L_x_2633:
[----:B------:R1:W5:Y:S01]  /*29970*/  LDL R9, [R1+0x4] ;  /* 0x0000040001097983 */ /* 0x0003620000100800 */
[----:B------:R-:W-:Y:S01]  /*29980*/  VIADD R17, R17, 0x70 ;  /* 0x0000007011117836 */ /* 0x000fe20000000000 */
[----:B------:R-:W-:-:S04]  /*29990*/  ULDC.64 UR4, c[0x0][0x208] ;  /* 0x0000820000047ab9 */ /* 0x000fc80000000a00 */
        /* <DEDUP_REMOVED lines=9> */
.L_x_2460:
[----:B-1----:R-:W2:Y:S01]  /*29a30*/  LDL R2, [R1+0x4] ;  /* 0x0000040001027983 */ /* 0x002ea20000100800 */
        /* <DEDUP_REMOVED lines=18> */
.L_x_2634:
[----:B------:R-:W-:Y:S05]  /*29b60*/  BSYNC B0 ;  /* 0x0000000000007941 */ /* 0x000fea0003800000 */
.L_x_2461:
[----:B-1----:R-:W2:Y:S02]  /*29b70*/  LDL R2, [R1+0x38] ;  /* 0x0000380001027983 */ /* 0x002ea40000100800 */
[----:B--2---:R-:W-:-:S13]  /*29b80*/  ISETP.GE.AND P0, PT, R2, 0x2, PT ;  /* 0x000000020200780c */ /* 0x004fda0003f06270 */
[----:B------:R-:W-:Y:S05]  /*29b90*/  @!P0 BRA `(.L_x_2463) ;  /* 0x0000001000048947 */ /* 0x000fea0003800000 */
[----:B------:R-:W-:Y:S01]  /*29ba0*/  VIADD R3, R2, 0xfffffffe ;  /* 0xfffffffe02037836 */ /* 0x000fe20000000000 */
[----:B------:R1:W5:Y:S04]  /*29bb0*/  LDL.LU R0, [R1+0x8] ;  /* 0x0000080001007983 */ /* 0x0003680000300800 */
[----:B------:R1:W5:Y:S02]  /*29bc0*/  LDL.LU R2, [R1+0x10] ;  /* 0x0000100001027983 */ /* 0x0003640000300800 */
.L_x_2483:
[----:B0-2---:R-:W2:Y:S01]  /*29bd0*/  LDL R4, [R1+0x1c] ;  /* 0x00001c0001047983 */ /* 0x005ea20000100800 */
        /* <DEDUP_REMOVED lines=20> */
[----:B------:R-:W-:Y:S01]  /*29d20*/  ULDC.64 UR8, c[0x0][0x208] ;  /* 0x0000820000087ab9 */ /* 0x000fe20000000a00 */
        /* <DEDUP_REMOVED lines=16> */
.L_x_2466:
        /* <DEDUP_REMOVED lines=9> */
.L_x_2635:
[----:B------:R-:W-:Y:S05]  /*29ec0*/  BSYNC B1 ;  /* 0x0000000000017941 */ /* 0x000fea0003800000 */
.L_x_2467:
        /* <DEDUP_REMOVED lines=9> */
.L_x_2470:
[----:B------:R-:W-:Y:S05]  /*29f60*/  BSYNC B1 ;  /* 0x0000000000017941 */ /* 0x000fea0003800000 */
.L_x_2469:
[----:B0-----:R-:W3:Y:S04]  /*29f70*/  LDL R9, [R1+0x4] ;  /* 0x0000040001097983 */ /* 0x001ee80000100800 */
        /* <DEDUP_REMOVED lines=13> */
.L_x_2471:
        /* <DEDUP_REMOVED lines=10> */
[----:B0-----:R-:W-:Y:S05]  /*2a0f0*/  @P0 BRA.U.ANY `(.L_x_2471) ;  /* 0xfffffffd00d40947 */ /* 0x001fea000393ffff */
[----:B------:R-:W0:Y:S01]  /*2a100*/  SYNCS.PHASECHK.TRANS64.TRYWAIT P0, [R6+URZ+0x2e840], R5 ;  /* 0x02e84005060075a7 */ /* 0x000e22000800017f */
[----:B------:R-:W-:Y:S04]  /*2a110*/  BSSY B1, `(.L_x_2472) ;  /* 0x0000002000017945 */ /* 0x000fe80003800000 */
[----:B0-----:R-:W-:Y:S05]  /*2a120*/  @!P0 BRA `(.L_x_2473) ;  /* 0x0000005400c48947 */ /* 0x001fea0003800000 */
.L_x_2636:
[----:B------:R-:W-:Y:S05]  /*2a130*/  BSYNC B1 ;  /* 0x0000000000017941 */ /* 0x000fea0003800000 */
.L_x_2472:
[----:B------:R-:W-:Y:S01]  /*2a140*/  BSSY B1, `(.L_x_2474) ;  /* 0x000000b000017945 */ /* 0x000fe20003800000 */
[----:B------:R-:W-:Y:S01]  /*2a150*/  MOV R8, 0x0 ;  /* 0x0000000000087802 */ /* 0x000fe20000000f00 */
[----:B------:R-:W-:Y:S02]  /*2a160*/  IMAD.MOV.U32 R9, RZ, RZ, 0x14f00000 ;  /* 0x14f00000ff097424 */ /* 0x000fe400078e00ff */
        /* <DEDUP_REMOVED lines=8> */
.L_x_2475:
[----:B------:R-:W-:Y:S05]  /*2a1f0*/  BSYNC B1 ;  /* 0x0000000000017941 */ /* 0x000fea0003800000 */
.L_x_2474:
        /* <DEDUP_REMOVED lines=8> */
.L_x_2476:
        /* <DEDUP_REMOVED lines=11> */
.L_x_2465:
[----:B------:R-:W-:Y:S05]  /*2a330*/  BSYNC B0 ;  /* 0x0000000000007941 */ /* 0x000fea0003800000 */
.L_x_2464:
[----:B------:R-:W-:-:S06]  /*2a340*/  UISETP.NE.AND UP0, UPT, UR38, 0x3, UPT ;  /* 0x000000032600788c */ /* 0x000fcc000bf05270 */
[----:B------:R-:W-:-:S13]  /*2a350*/  PLOP3.LUT P0, PT, PT, PT, UP0, 0x80, 0x0 ;  /* 0x000000000000781c */ /* 0x000fda0003f0f008 */
[----:B------:R-:W-:Y:S05]  /*2a360*/  @!P0 BRA `(.L_x_2477) ;  /* 0x0000000000048947 */ /* 0x000fea0003800000 */
[----:B------:R-:W-:Y:S01]  /*2a370*/  BPT.TRAP 0x1 ;  /* 0x000000040000795c */ /* 0x000fe20000300000 */
.L_x_2477:
        /* <DEDUP_REMOVED lines=9> */
.L_x_2637:
[----:B------:R-:W-:Y:S05]  /*2a410*/  BSYNC B0 ;  /* 0x0000000000007941 */ /* 0x000fea0003800000 */
.L_x_2478:
[----:B------:R-:W-:Y:S05]  /*2a420*/  @!P1 BRA `(.L_x_2480) ;  /* 0x0000000000049947 */ /* 0x000fea0003800000 */
[----:B------:R-:W-:Y:S01]  /*2a430*/  BPT.TRAP 0x1 ;  /* 0x000000040000795c */ /* 0x000fe20000300000 */
.L_x_2480:
[----:B------:R-:W-:Y:S01]  /*2a440*/  SHF.L.U32 R2, R2, 0x1f, RZ ;  /* 0x0000001f02027819 */ /* 0x000fe200000006ff */
[----:B------:R-:W-:-:S03]  /*2a450*/  IMAD R12, R0, 0x7000, RZ ;  /* 0x00007000000c7824 */ /* 0x000fc600078e02ff */
[----:B------:R-:W3:Y:S02]  /*2a460*/  SYNCS.PHASECHK.TRANS64.TRYWAIT P0, [R17+URZ+0x2e860], R2 ;  /* 0x02e86002110075a7 */ /* 0x000ee4000800017f */
[----:B---3--:R-:W-:Y:S05]  /*2a470*/  @!P0 BRA `(.L_x_2481) ;  /* 0x0000005400188947 */ /* 0x008fea0003800000 */
.L_x_2638:
        /* <DEDUP_REMOVED lines=11> */
[----:B0-----:R-:W-:Y:S02]  /*2a530*/  PRMT R9, R4, 0x7531, R5 ;  /* 0x0000753104097816 */ /* 0x001fe40000000005 */
[C-C-:B------:R-:W-:Y:S02]  /*2a540*/  PRMT R10, R6.reuse, 0x6420, R7.reuse ;  /* 0x00006420060a7816 */ /* 0x140fe40000000007 */
[----:B------:R-:W-:-:S02]  /*2a550*/  PRMT R11, R6, 0x7531, R7 ;  /* 0x00007531060b7816 */ /* 0x000fc40000000007 */
[----:B------:R-:W0:Y:S01]  /*2a560*/  LDSM.16.MT88.4 R4, [R2+0xe400] ;  /* 0x00e400000204783b */ /* 0x000e220000004200 */
[----:B------:R-:W-:-:S05]  /*2a570*/  IMAD.IADD R20, R13, 0x1, R20 ;  /* 0x000000010d147824 */ /* 0x000fca00078e0214 */
[----:B------:R0:W-:Y:S02]  /*2a580*/  STSM.16.M88.4 [R20+0x400], R8 ;  /* 0x0004000814007844 */ /* 0x0001e40000000200 */
        /* <DEDUP_REMOVED lines=85> */
.L_x_2482:
[----:B------:R-:W3:Y:S01]  /*2aae0*/  S2R R0, SR_TID.X ;  /* 0x0000000000007919 */ /* 0x000ee20000002100 */
[----:B0-----:R0:W-:Y:S01]  /*2aaf0*/  SYNCS.ARRIVE.TRANS64.A1T0 RZ, [R17+URZ+0x2e850], RZ ;  /* 0x02e850ff11ff79a7 */ /* 0x0011e2000810003f */
[----:B------:R4:W5:Y:S01]  /*2ab00*/  LDL R2, [R1+0x10] ;  /* 0x0000100001027983 */ /* 0x0009620000100800 */
[----:B---3--:R-:W-:Y:S01]  /*2ab10*/  LOP3.LUT R0, R0, 0x7f, RZ, 0xc0, !PT ;  /* 0x0000007f00007812 */ /* 0x008fe200078ec0ff */
[----:B------:R-:W-:Y:S03]  /*2ab20*/  BAR.SYNC.DEFER_BLOCKING 0x2, 0x80 ;  /* 0x0082000000007b1d */ /* 0x000fe60000010000 */
[----:B------:R-:W-:-:S03]  /*2ab30*/  ISETP.NE.AND P0, PT, R0, RZ, PT ;  /* 0x000000ff0000720c */ /* 0x000fc60003f05270 */
[----:B------:R4:W5:Y:S10]  /*2ab40*/  LDL R0, [R1+0x8] ;  /* 0x0000080001007983 */ /* 0x0009740000100800 */
[----:B0-----:R-:W-:-:S05]  /*2ab50*/  @!P0 VIADD R17, R17, 0x2e880 ;  /* 0x0002e88011118836 */ /* 0x001fca0000000000 */
[----:B------:R-:W-:-:S04]  /*2ab60*/  @!P0 PRMT R17, RZ, 0x654, R17 ;  /* 0x00000654ff118816 */ /* 0x000fc80000000011 */
[----:B------:R4:W-:Y:S01]  /*2ab70*/  @!P0 SYNCS.ARRIVE.TRANS64.RED.A1T0 RZ, [R17+URZ], RZ ;  /* 0x000000ff11ff89a7 */ /* 0x0009e2000810043f */
[C---:B------:R-:W-:Y:S01]  /*2ab80*/  ISETP.GT.AND P0, PT, R3.reuse, RZ, PT ;  /* 0x000000ff0300720c */ /* 0x040fe20003f04270 */
[----:B------:R-:W-:-:S12]  /*2ab90*/  VIADD R3, R3, 0xffffffff ;  /* 0xffffffff03037836 */ /* 0x000fd80000000000 */
[----:B----4-:R-:W-:Y:S05]  /*2aba0*/  @P0 BRA `(.L_x_2483) ;  /* 0xfffffff000080947 */ /* 0x010fea000383ffff */
.L_x_2463:
[----:B0-----:R-:W0:Y:S01]  /*2abb0*/  S2R R4, SR_TID.X ;  /* 0x0000000000047919 */ /* 0x001e220000002100 */
[----:B------:R-:W-:Y:S01]  /*2abc0*/  BSSY B0, `(.L_x_2484) ;  /* 0x0000011000007945 */ /* 0x000fe20003800000 */
[----:B0-----:R-:W-:-:S04]  /*2abd0*/  LOP3.LUT R4, R4, 0x7f, RZ, 0xc0, !PT ;  /* 0x0000007f04047812 */ /* 0x001fc800078ec0ff */
[----:B------:R-:W-:-:S13]  /*2abe0*/  ISETP.NE.AND P0, PT, R4, RZ, PT ;  /* 0x000000ff0400720c */ /* 0x000fda0003f05270 */
[----:B------:R-:W-:Y:S05]  /*2abf0*/  @P0 BRA `(.L_x_2485) ;  /* 0x0000000000340947 */ /* 0x000fea0003800000 */
[----:B------:R-:W0:Y:S01]  /*2ac00*/  S2R R3, SR_LANEID ;  /* 0x0000000000037919 */ /* 0x000e220000000000 */
[----:B------:R-:W-:Y:S01]  /*2ac10*/  VOTEU.ANY UR4, UPT, PT ;  /* 0x0000000000047886 */ /* 0x000fe200038e0100 */
[----:B------:R-:W3:Y:S01]  /*2ac20*/  LDC.64 R4, c[0x0][0xc60] ;  /* 0x00031800ff047b82 */ /* 0x000ee20000000a00 */
[----:B-----5:R-:W0:Y:S01]  /*2ac30*/  FLO.U32 R0, UR4 ;  /* 0x0000000400007d00 */ /* 0x020e2200080e0000 */
[----:B------:R-:W-:-:S07]  /*2ac40*/  ULDC.64 UR6, c[0x0][0x208] ;  /* 0x0000820000067ab9 */ /* 0x000fce0000000a00 */
[----:B------:R-:W3:Y:S01]  /*2ac50*/  POPC R2, UR4 ;  /* 0x0000000400027d09 */ /* 0x000ee20008000000 */
[----:B0-----:R-:W-:-:S13]  /*2ac60*/  ISETP.EQ.U32.AND P1, PT, R0, R3, PT ;  /* 0x000000030000720c */ /* 0x001fda0003f22070 */
[----:B---3--:R-:W3:Y:S01]  /*2ac70*/  @P1 ATOMG.E.ADD.STRONG.GPU PT, R5, desc[UR6][R4.64], R2 ;  /* 0x00000002040519a8 */ /* 0x008ee200081ee1c6 */
[----:B------:R-:W0:Y:S02]  /*2ac80*/  S2R R3, SR_LTMASK ;  /* 0x0000000000037919 */ /* 0x000e240000003900 */
[----:B0-----:R-:W-:-:S06]  /*2ac90*/  LOP3.LUT R3, R3, UR4, RZ, 0xc0, !PT ;  /* 0x0000000403037c12 */ /* 0x001fcc000f8ec0ff */
[----:B------:R-:W0:Y:S01]  /*2aca0*/  POPC R3, R3 ;  /* 0x0000000300037309 */ /* 0x000e220000000000 */
[----:B---3--:R-:W0:Y:S02]  /*2acb0*/  SHFL.IDX PT, R0, R5, R0, 0x1f ;  /* 0x00001f0005007589 */ /* 0x008e2400000e0000 */
[----:B0-----:R-:W-:-:S07]  /*2acc0*/  IADD3 R16, R0, UR40, R3 ;  /* 0x0000002800107c10 */ /* 0x001fce000fffe003 */
.L_x_2485:
[----:B------:R-:W-:Y:S05]  /*2acd0*/  BSYNC B0 ;  /* 0x0000000000007941 */ /* 0x000fea0003800000 */
.L_x_2484:
[----:B------:R-:W-:-:S06]  /*2ace0*/  UISETP.NE.AND UP0, UPT, UR38, 0x3, UPT ;  /* 0x000000032600788c */ /* 0x000fcc000bf05270 */
[----:B------:R-:W-:-:S13]  /*2acf0*/  PLOP3.LUT P1, PT, PT, PT, UP0, 0x80, 0x0 ;  /* 0x000000000000781c */ /* 0x000fda0003f2f008 */
[----:B------:R-:W-:Y:S05]  /*2ad00*/  @!P1 BRA `(.L_x_2486) ;  /* 0x0000000000049947 */ /* 0x000fea0003800000 */
[----:B------:R-:W-:Y:S01]  /*2ad10*/  BPT.TRAP 0x1 ;  /* 0x000000040000795c */ /* 0x000fe20000300000 */
.L_x_2486:
        /* <DEDUP_REMOVED lines=9> */
[----:B------:R-:W0:Y:S02]  /*2adb0*/  SYNCS.PHASECHK.TRANS64.TRYWAIT P1, [R17+URZ+0x2e870], R0 ;  /* 0x02e87000110075a7 */ /* 0x000e24000802017f */
[----:B0-----:R-:W-:Y:S05]  /*2adc0*/  @!P1 BRA `(.L_x_2488) ;  /* 0x0000004800d89947 */ /* 0x001fea0003800000 */
.L_x_2639:
[----:B------:R-:W-:Y:S05]  /*2add0*/  BSYNC B0 ;  /* 0x0000000000007941 */ /* 0x000fea0003800000 */
.L_x_2487:
[----:B------:R-:W-:Y:S05]  /*2ade0*/  @!P2 BRA `(.L_x_2489) ;  /* 0x000000000004a947 */ /* 0x000fea0003800000 */
[----:B------:R-:W-:Y:S01]  /*2adf0*/  BPT.TRAP 0x1 ;  /* 0x000000040000795c */ /* 0x000fe20000300000 */
.L_x_2489:
[----:B0-----:R-:W3:Y:S02]  /*2ae00*/  LDL R0, [R1+0x10] ;  /* 0x0000100001007983 */ /* 0x001ee40000100800 */
[----:B---3--:R-:W-:-:S04]  /*2ae10*/  SHF.L.U32 R0, R0, 0x1f, RZ ;  /* 0x0000001f00007819 */ /* 0x008fc800000006ff */
[----:B------:R-:W0:Y:S02]  /*2ae20*/  SYNCS.PHASECHK.TRANS64.TRYWAIT P1, [R17+URZ+0x2e860], R0 ;  /* 0x02e86000110075a7 */ /* 0x000e24000802017f */
[----:B0-----:R-:W-:Y:S05]  /*2ae30*/  @!P1 BRA `(.L_x_2490) ;  /* 0x0000004800d09947 */ /* 0x001fea0003800000 */
.L_x_2640:
[----:B------:R-:W0:Y:S04]  /*2ae40*/  LDL R18, [R1+0x8] ;  /* 0x0000080001127983 */ /* 0x000e280000100800 */
[----:B------:R-:W3:Y:S04]  /*2ae50*/  LDL R2, [R1+0x2c] ;  /* 0x00002c0001027983 */ /* 0x000ee80000100800 */
[----:B--2---:R-:W2:Y:S04]  /*2ae60*/  LDL R12, [R1+0x4] ;  /* 0x00000400010c7983 */ /* 0x004ea80000100800 */
[----:B------:R-:W4:Y:S04]  /*2ae70*/  LDL R3, [R1+0x30] ;  /* 0x0000300001037983 */ /* 0x000f280000100800 */
[----:B------:R-:W5:Y:S01]  /*2ae80*/  LDL R13, [R1+0x28] ;  /* 0x00002800010d7983 */ /* 0x000f620000100800 */
[----:B------:R-:W-:Y:S05]  /*2ae90*/  WARPSYNC.ALL ;  /* 0x0000000000007948 */ /* 0x000fea0003800000 */
[----:B0-----:R-:W-:-:S05]  /*2aea0*/  IMAD R0, R18, 0x7000, RZ ;  /* 0x0000700012007824 */ /* 0x001fca00078e02ff */
[----:B---3--:R-:W-:-:S05]  /*2aeb0*/  LOP3.LUT R2, R0, R2, RZ, 0xfc, !PT ;  /* 0x0000000200027212 */ /* 0x008fca00078efcff */
[----:B--2---:R-:W-:-:S05]  /*2aec0*/  IMAD.IADD R2, R12, 0x1, R2 ;  /* 0x000000010c027824 */ /* 0x004fca00078e0202 */
[----:B------:R-:W0:Y:S01]  /*2aed0*/  LDSM.16.MT88.4 R4, [R2+0xe400] ;  /* 0x00e400000204783b */ /* 0x000e220000004200 */
[----:B----4-:R-:W-:Y:S01]  /*2aee0*/  IMAD.IADD R3, R3, 0x1, R2 ;  /* 0x0000000103037824 */ /* 0x010fe200078e0202 */
[----:B-----5:R-:W-:Y:S02]  /*2aef0*/  LOP3.LUT R0, R0, R13, RZ, 0xfc, !PT ;  /* 0x0000000d00007212 */ /* 0x020fe400078efcff */
[C-C-:B0-----:R-:W-:Y:S02]  /*2af00*/  PRMT R8, R4.reuse, 0x6420, R5.reuse ;  /* 0x0000642004087816 */ /* 0x141fe40000000005 */
[----:B------:R-:W-:Y:S02]  /*2af10*/  PRMT R9, R4, 0x7531, R5 ;  /* 0x0000753104097816 */ /* 0x000fe40000000005 */
[C-C-:B------:R-:W-:Y:S02]  /*2af20*/  PRMT R10, R6.reuse, 0x6420, R7.reuse ;  /* 0x00006420060a7816 */ /* 0x140fe40000000007 */
[----:B------:R-:W-:-:S02]  /*2af30*/  PRMT R11, R6, 0x7531, R7 ;  /* 0x00007531060b7816 */ /* 0x000fc40000000007 */
[----:B------:R-:W0:Y:S01]  /*2af40*/  LDSM.16.MT88.4 R4, [R3+0xe400] ;  /* 0x00e400000304783b */ /* 0x000e220000004200 */
[----:B------:R-:W-:-:S05]  /*2af50*/  IADD3 R0, R12, R0, RZ ;  /* 0x000000000c007210 */ /* 0x000fca0007ffe0ff */
        /* <DEDUP_REMOVED lines=86> */
.L_x_2491:
[----:B------:R-:W3:Y:S01]  /*2b4c0*/  LDL.LU R3, [R1+0x10] ;  /* 0x0000100001037983 */ /* 0x000ee20000300800 */
[----:B0-----:R0:W-:Y:S01]  /*2b4d0*/  SYNCS.ARRIVE.TRANS64.A1T0 RZ, [R17+URZ+0x2e850], RZ ;  /* 0x02e850ff11ff79a7 */ /* 0x0011e2000810003f */
[----:B--2---:R-:W-:Y:S02]  /*2b4e0*/  VIADD R0, R18, 0x1 ;  /* 0x0000000112007836 */ /* 0x004fe40000000000 */
[----:B0-----:R-:W-:-:S05]  /*2b4f0*/  @!P0 VIADD R17, R17, 0x2e880 ;  /* 0x0002e88011118836 */ /* 0x001fca0000000000 */
        /* <DEDUP_REMOVED lines=9> */
.L_x_2440:
[----:B0-----:R-:W2:Y:S02]  /*2b590*/  LDL R0, [R1+0x1c] ;  /* 0x00001c0001007983 */ /* 0x001ea40000100800 */
[----:B--2---:R-:W-:-:S13]  /*2b5a0*/  LOP3.LUT P0, RZ, R0, 0x2, RZ, 0xc0, !PT ;  /* 0x0000000200ff7812 */ /* 0x004fda000780c0ff */
[----:B------:R-:W-:Y:S05]  /*2b5b0*/  @!P0 BRA `(.L_x_2492) ;  /* 0x0000000000288947 */ /* 0x000fea0003800000 */
[----:B------:R-:W-:Y:S05]  /*2b5c0*/  WARPSYNC.ALL ;  /* 0x0000000000007948 */ /* 0x000fea0003800000 */
[----:B------:R-:W0:Y:S08]  /*2b5d0*/  S2UR UR5, SR_CgaCtaId ;  /* 0x00000000000579c3 */ /* 0x000e300000008800 */
[----:B------:R-:W-:Y:S06]  /*2b5e0*/  BAR.SYNC.DEFER_BLOCKING 0x5, 0x180 ;  /* 0x0146000000007b1d */ /* 0x000fec0000010000 */
[----:B------:R-:W-:-:S02]  /*2b5f0*/  UMOV UR4, 0x400 ;  /* 0x0000040000047882 */ /* 0x000fc40000000000 */
[----:B0-----:R-:W-:-:S06]  /*2b600*/  ULEA UR4, UR5, UR4, 0x18 ;  /* 0x0000000405047291 */ /* 0x001fcc000f8ec03f */
[----:B------:R-:W-:-:S05]  /*2b610*/  IMAD.U32 R0, RZ, RZ, UR4 ;  /* 0x00000004ff007e24 */ /* 0x000fca000f8e00ff */
[----:B------:R0:W2:Y:S04]  /*2b620*/  LDS.128 R16, [R0+0x2e8d0] ;  /* 0x02e8d00000107984 */ /* 0x0000a80000000c00 */
[----:B------:R0:W-:Y:S01]  /*2b630*/  STL [R1+0x4], R0 ;  /* 0x0000040001007387 */ /* 0x0001e20000100800 */
[----:B------:R-:W-:Y:S06]  /*2b640*/  BAR.ARV 0x4, 0x180 ;  /* 0x0106000000007b1d */ /* 0x000fec0000002000 */
[----:B------:R-:W-:Y:S05]  /*2b650*/  BRA `(.L_x_2493) ;  /* 0x0000000800e47947 */ /* 0x000fea0003800000 */
.L_x_2492:
[----:B------:R-:W0:Y:S01]  /*2b660*/  S2R R0, SR_TID.X ;  /* 0x0000000000007919 */ /* 0x000e220000002100 */
[----:B------:R-:W-:Y:S01]  /*2b670*/  UMOV UR4, 0xffffffff ;  /* 0xffffffff00047882 */ /* 0x000fe20000000000 */
[----:B0-----:R-:W-:-:S04]  /*2b680*/  LOP3.LUT R6, R0, 0x1f, RZ, 0xc0, !PT ;  /* 0x0000001f00067812 */ /* 0x001fc800078ec0ff */
[----:B------:R-:W-:Y:S01]  /*2b690*/  ISETP.NE.AND P0, PT, R6, 0x1f, PT ;  /* 0x0000001f0600780c */ /* 0x000fe20003f05270 */
[----:B------:R-:W-:-:S12]  /*2b6a0*/  BRA.DIV UR4, `(.L_x_2494) ;  /* 0x0000004204c87947 */ /* 0x000fd8000b800000 */
[----:B------:R-:W-:Y:S01]  /*2b6b0*/  IMAD.IADD R0, R19, 0x1, R6 ;  /* 0x0000000113007824 */ /* 0x000fe200078e0206 */
[----:B------:R-:W-:Y:S01]  /*2b6c0*/  ULDC UR4, c[0x0][0xc3c] ;  /* 0x00030f0000047ab9 */ /* 0x000fe20000000800 */
[----:B------:R-:W-:-:S03]  /*2b6d0*/  ULDC.64 UR6, c[0x0][0x208] ;  /* 0x0000820000067ab9 */ /* 0x000fc60000000a00 */
[----:B------:R-:W-:-:S13]  /*2b6e0*/  ISETP.GE.OR P1, PT, R0, UR4, !P0 ;  /* 0x0000000400007c0c */ /* 0x000fda000c726670 */
[----:B------:R-:W0:Y:S02]  /*2b6f0*/  @!P1 LDC.64 R2, c[0x0][0xc80] ;  /* 0x00032000ff029b82 */ /* 0x000e240000000a00 */
[----:B0-----:R-:W-:-:S06]  /*2b700*/  @!P1 IMAD.WIDE R2, R0, 0x4, R2 ;  /* 0x0000000400029825 */ /* 0x001fcc00078e0202 */
[----:B------:R0:W2:Y:S01]  /*2b710*/  @!P1 LDG.E R3, desc[UR6][R2.64] ;  /* 0x0000000602039981 */ /* 0x0000a2000c1e1900 */
[C---:B------:R-:W-:Y:S02]  /*2b720*/  ISETP.GE.U32.AND P2, PT, R6.reuse, 0x2, PT ;  /* 0x000000020600780c */ /* 0x040fe40003f46070 */
[C---:B------:R-:W-:Y:S01]  /*2b730*/  ISETP.GE.U32.AND P3, PT, R6.reuse, 0x4, PT ;  /* 0x000000040600780c */ /* 0x040fe20003f66070 */
[----:B------:R-:W-:Y:S01]  /*2b740*/  SHFL.IDX PT, R0, R16, RZ, 0x1f ;  /* 0x00001fff10007589 */ /* 0x000fe200000e0000 */
[C---:B------:R-:W-:Y:S02]  /*2b750*/  ISETP.GE.U32.AND P4, PT, R6.reuse, 0x8, PT ;  /* 0x000000080600780c */ /* 0x040fe40003f86070 */
[C---:B------:R-:W-:Y:S01]  /*2b760*/  ISETP.GE.U32.AND P5, PT, R6.reuse, 0x10, PT ;  /* 0x000000100600780c */ /* 0x040fe20003fa6070 */
[----:B------:R-:W-:Y:S01]  /*2b770*/  SHFL.IDX PT, R5, R16, 0x1, 0x1f ;  /* 0x00201f0010057f89 */ /* 0x000fe200000e0000 */
[----:B0-----:R-:W-:Y:S02]  /*2b780*/  IMAD.MOV.U32 R2, RZ, RZ, RZ ;  /* 0x000000ffff027224 */ /* 0x001fe400078e00ff */
[----:B--2---:R-:W-:Y:S01]  /*2b790*/  @!P1 IMAD.MOV.U32 R2, RZ, RZ, R3 ;  /* 0x000000ffff029224 */ /* 0x004fe200078e0003 */
[----:B------:R-:W-:-:S04]  /*2b7a0*/  ISETP.NE.AND P1, PT, R6, RZ, PT ;  /* 0x000000ff0600720c */ /* 0x000fc80003f25270 */
        /* <DEDUP_REMOVED lines=15> */
[----:B------:R0:W2:Y:S02]  /*2b8a0*/  SHFL.IDX PT, R16, R3, 0x1f, 0x1f ;  /* 0x03e01f0003107f89 */ /* 0x0000a400000e0000 */
.L_x_2650:
[----:B------:R-:W-:Y:S02]  /*2b8b0*/  ULDC UR4, c[0x0][0xc38] ;  /* 0x00030e0000047ab9 */ /* 0x000fe40000000800 */
[----:B------:R-:W-:-:S04]  /*2b8c0*/  IMAD.U32 R4, RZ, RZ, UR4 ;  /* 0x00000004ff047e24 */ /* 0x000fc8000f8e00ff */
[----:B--2---:R-:W-:-:S04]  /*2b8d0*/  IMAD R16, R16, R4, RZ ;  /* 0x0000000410107224 */ /* 0x004fc800078e02ff */
[----:B------:R-:W-:-:S05]  /*2b8e0*/  IMAD.IADD R5, R5, 0x1, R16 ;  /* 0x0000000105057824 */ /* 0x000fca00078e0210 */
[----:B------:R-:W-:-:S13]  /*2b8f0*/  ISETP.GT.AND P6, PT, R5, R0, PT ;  /* 0x000000000500720c */ /* 0x000fda0003fc4270 */
[----:B------:R-:W-:Y:S05]  /*2b900*/  @P6 BRA `(.L_x_2495) ;  /* 0x0000000000a06947 */ /* 0x000fea0003800000 */
.L_x_2500:
[----:B------:R-:W2:Y:S01]  /*2b910*/  LDC R2, c[0x0][0xc3c] ;  /* 0x00030f00ff027b82 */ /* 0x000ea20000000800 */
[----:B------:R-:W-:-:S05]  /*2b920*/  VIADD R19, R19, 0x1f ;  /* 0x0000001f13137836 */ /* 0x000fca0000000000 */
[----:B--2---:R-:W-:-:S13]  /*2b930*/  ISETP.GE.AND P6, PT, R19, R2, PT ;  /* 0x000000021300720c */ /* 0x004fda0003fc6270 */
[----:B------:R-:W-:Y:S05]  /*2b940*/  @P6 BRA `(.L_x_2496) ;  /* 0x0000000400dc6947 */ /* 0x000fea0003800000 */
[----:B0-----:R-:W0:Y:S01]  /*2b950*/  S2R R3, SR_TID.X ;  /* 0x0000000000037919 */ /* 0x001e220000002100 */
[----:B------:R-:W-:Y:S01]  /*2b960*/  BSSY B0, `(.L_x_2497) ;  /* 0x000000a000007945 */ /* 0x000fe20003800000 */
[----:B0-----:R-:W-:-:S05]  /*2b970*/  LOP3.LUT R3, R3, 0x1f, RZ, 0xc0, !PT ;  /* 0x0000001f03037812 */ /* 0x001fca00078ec0ff */
[----:B------:R-:W-:-:S05]  /*2b980*/  IMAD.IADD R4, R19, 0x1, R3 ;  /* 0x0000000113047824 */ /* 0x000fca00078e0203 */
[----:B------:R-:W-:Y:S02]  /*2b990*/  ISETP.GE.OR P6, PT, R4, R2, !P0 ;  /* 0x000000020400720c */ /* 0x000fe400047c6670 */
[----:B------:R-:W-:-:S11]  /*2b9a0*/  MOV R2, RZ ;  /* 0x000000ff00027202 */ /* 0x000fd60000000f00 */
[----:B------:R-:W-:Y:S05]  /*2b9b0*/  @P6 BRA `(.L_x_2498) ;  /* 0x0000000000106947 */ /* 0x000fea0003800000 */
[----:B------:R-:W0:Y:S01]  /*2b9c0*/  LDC.64 R2, c[0x0][0xc80] ;  /* 0x00032000ff027b82 */ /* 0x000e220000000a00 */
[----:B------:R-:W-:Y:S01]  /*2b9d0*/  ULDC.64 UR4, c[0x0][0x208] ;  /* 0x0000820000047ab9 */ /* 0x000fe20000000a00 */
[----:B0-----:R-:W-:-:S06]  /*2b9e0*/  IMAD.WIDE R2, R4, 0x4, R2 ;  /* 0x0000000404027825 */ /* 0x001fcc00078e0202 */
[----:B------:R0:W5:Y:S02]  /*2b9f0*/  LDG.E R2, desc[UR4][R2.64] ;  /* 0x0000000402027981 */ /* 0x000164000c1e1900 */
.L_x_2498:
[----:B------:R-:W-:Y:S05]  /*2ba00*/  BSYNC B0 ;  /* 0x0000000000007941 */ /* 0x000fea0003800000 */
.L_x_2497:
[----:B------:R-:W-:-:S03]  /*2ba10*/  UMOV UR4, 0xffffffff ;  /* 0xffffffff00047882 */ /* 0x000fc60000000000 */
[----:B------:R-:W-:Y:S05]  /*2ba20*/  BRA.DIV UR4, `(.L_x_2499) ;  /* 0x0000004604287947 */ /* 0x000fea000b800000 */
        /* <DEDUP_REMOVED lines=16> */
.L_x_2658:
[----:B------:R-:W-:Y:S02]  /*2bb30*/  ULDC UR4, c[0x0][0xc38] ;  /* 0x00030e0000047ab9 */ /* 0x000fe40000000800 */
[----:B------:R-:W-:-:S04]  /*2bb40*/  IMAD.U32 R4, RZ, RZ, UR4 ;  /* 0x00000004ff047e24 */ /* 0x000fc8000f8e00ff */
[----:B--2---:R-:W-:-:S04]  /*2bb50*/  IMAD R16, R16, R4, RZ ;  /* 0x0000000410107224 */ /* 0x004fc800078e02ff */
[----:B------:R-:W-:-:S05]  /*2bb60*/  IMAD.IADD R5, R16, 0x1, R5 ;  /* 0x0000000110057824 */ /* 0x000fca00078e0205 */
[----:B------:R-:W-:-:S13]  /*2bb70*/  ISETP.GT.AND P6, PT, R5, R0, PT ;  /* 0x000000000500720c */ /* 0x000fda0003fc4270 */
[----:B------:R-:W-:Y:S05]  /*2bb80*/  @!P6 BRA `(.L_x_2500) ;  /* 0xfffffffc0060e947 */ /* 0x000fea000383ffff */
.L_x_2495:
        /* <DEDUP_REMOVED lines=8> */
.L_x_2662:
[----:B------:R-:W-:Y:S01]  /*2bc10*/  ISETP.NE.AND P0, PT, R6, RZ, PT ;  /* 0x000000ff0600720c */ /* 0x000fe20003f05270 */
[----:B--2---:R-:W-:-:S12]  /*2bc20*/  IMAD.MOV.U32 R2, RZ, RZ, RZ ;  /* 0x000000ffff027224 */ /* 0x004fd800078e00ff */
[----:B------:R-:W-:Y:S05]  /*2bc30*/  @!P0 BRA `(.L_x_2502) ;  /* 0x0000000000108947 */ /* 0x000fea0003800000 */
[----:B------:R-:W-:Y:S01]  /*2bc40*/  UMOV UR4, 0xffffffff ;  /* 0xffffffff00047882 */ /* 0x000fe20000000000 */
[----:B------:R-:W-:Y:S02]  /*2bc50*/  VIADD R12, R5, 0xffffffff ;  /* 0xffffffff050c7836 */ /* 0x000fe40000000000 */
[----:B------:R-:W-:Y:S05]  /*2bc60*/  BRA.DIV UR4, `(.L_x_2503) ;  /* 0x0000004604b87947 */ /* 0x000fea000b800000 */
[----:B------:R2:W4:Y:S02]  /*2bc70*/  SHFL.IDX PT, R2, R3, R12, 0x1f ;  /* 0x00001f0c03027589 */ /* 0x00052400000e0000 */
.L_x_2502:
[----:B------:R-:W5:Y:S01]  /*2bc80*/  LDC.64 R6, c[0x0][0xc90] ;  /* 0x00032400ff067b82 */ /* 0x000f620000000a00 */
[----:B------:R-:W-:Y:S01]  /*2bc90*/  IMAD.IADD R19, R5, 0x1, R19 ;  /* 0x0000000105137824 */ /* 0x000fe200078e0213 */
[----:B------:R-:W-:-:S03]  /*2bca0*/  ULDC.64 UR4, c[0x0][0x208] ;  /* 0x0000820000047ab9 */ /* 0x000fc60000000a00 */
[----:B-----5:R-:W-:-:S06]  /*2bcb0*/  IMAD.WIDE R6, R19, 0x4, R6 ;  /* 0x0000000413067825 */ /* 0x020fcc00078e0206 */
[----:B------:R-:W3:Y:S01]  /*2bcc0*/  LDG.E R6, desc[UR4][R6.64] ;  /* 0x0000000406067981 */ /* 0x000ee2000c1e1900 */
[----:B----4-:R-:W-:-:S04]  /*2bcd0*/  IMAD R16, R2, R4, R16 ;  /* 0x0000000402107224 */ /* 0x010fc800078e0210 */
[----:B------:R-:W-:Y:S02]  /*2bce0*/  IMAD.IADD R0, R0, 0x1, -R16 ;  /* 0x0000000100007824 */ /* 0x000fe400078e0a10 */
[----:B---3--:R-:W-:-:S05]  /*2bcf0*/  IMAD R5, R17, R6, RZ ;  /* 0x0000000611057224 */ /* 0x008fca00078e02ff */
[----:B------:R-:W-:-:S04]  /*2bd00*/  IABS R7, R5 ;  /* 0x0000000500077213 */ /* 0x000fc80000000000 */
[----:B0-2---:R-:W0:Y:S08]  /*2bd10*/  I2F.RP R3, R7 ;  /* 0x0000000700037306 */ /* 0x005e300000209400 */
        /* <DEDUP_REMOVED lines=9> */
[----:B------:R-:W-:Y:S01]  /*2bdb0*/  IMAD.HI.U32 R8, R8, R2, RZ ;  /* 0x0000000208087227 */ /* 0x000fe200078e00ff */
[----:B------:R-:W-:-:S05]  /*2bdc0*/  IADD3 R3, RZ, -R3, RZ ;  /* 0x80000003ff037210 */ /* 0x000fca0007ffe0ff */
        /* <DEDUP_REMOVED lines=12> */
[----:B------:R-:W-:Y:S01]  /*2be90*/  IMAD R7, R6, R2, RZ ;  /* 0x0000000206077224 */ /* 0x000fe200078e02ff */
[----:B------:R-:W-:-:S03]  /*2bea0*/  IADD3 R2, -R2, RZ, RZ ;  /* 0x000000ff02027210 */ /* 0x000fc60007ffe1ff */
        /* <DEDUP_REMOVED lines=22> */
[C---:B------:R-:W-:Y:S02]  /*2c010*/  LOP3.LUT R3, R0.reuse, R4, RZ, 0x3c, !PT ;  /* 0x0000000400037212 */ /* 0x040fe400078e3cff */
[----:B------:R-:W-:Y:S02]  /*2c020*/  IADD3 R0, R0, R7, RZ ;  /* 0x0000000700007210 */ /* 0x000fe40007ffe0ff */
        /* <DEDUP_REMOVED lines=9> */
.L_x_2496:
[----:B------:R-:W-:Y:S01]  /*2c0c0*/  UMOV UR4, URZ ;  /* 0x0000003f00047c82 */ /* 0x000fe20008000000 */
[----:B------:R-:W-:Y:S01]  /*2c0d0*/  UMOV UR5, URZ ;  /* 0x0000003f00057c82 */ /* 0x000fe20008000000 */
[----:B------:R-:W-:Y:S01]  /*2c0e0*/  ULDC UR6, c[0x0][0xc3c] ;  /* 0x00030f0000067ab9 */ /* 0x000fe20000000800 */
[----:B------:R-:W-:Y:S02]  /*2c0f0*/  IMAD.MOV.U32 R16, RZ, RZ, R0 ;  /* 0x000000ffff107224 */ /* 0x000fe400078e0000 */
[----:B------:R-:W-:Y:S02]  /*2c100*/  IMAD.U32 R17, RZ, RZ, UR4 ;  /* 0x00000004ff117e24 */ /* 0x000fe4000f8e00ff */
[----:B------:R-:W-:Y:S02]  /*2c110*/  IMAD.U32 R18, RZ, RZ, UR5 ;  /* 0x00000005ff127e24 */ /* 0x000fe4000f8e00ff */
[----:B------:R-:W-:-:S07]  /*2c120*/  IMAD.U32 R19, RZ, RZ, UR6 ;  /* 0x00000006ff137e24 */ /* 0x000fce000f8e00ff */
.L_x_2504:
[----:B0-----:R3:W2:Y:S01]  /*2c130*/  LDL R3, [R1+0x4] ;  /* 0x0000040001037983 */ /* 0x0016a20000100800 */
[----:B------:R-:W0:Y:S01]  /*2c140*/  S2R R0, SR_TID.X ;  /* 0x0000000000007919 */ /* 0x000e220000002100 */
[----:B------:R-:W-:Y:S05]  /*2c150*/  WARPSYNC.ALL ;  /* 0x0000000000007948 */ /* 0x000fea0003800000 */
[----:B0-----:R-:W-:Y:S01]  /*2c160*/  LOP3.LUT R0, R0, 0x1f, RZ, 0xc0, !PT ;  /* 0x0000001f00007812 */ /* 0x001fe200078ec0ff */
        /* <DEDUP_REMOVED lines=8> */
.L_x_2493:
[----:B------:R-:W-:Y:S02]  /*2c1f0*/  ULDC UR4, c[0x0][0xc3c] ;  /* 0x00030f0000047ab9 */ /* 0x000fe40000000800 */
[----:B--2---:R-:W-:-:S13]  /*2c200*/  ISETP.GE.AND P0, PT, R19, UR4, PT ;  /* 0x0000000413007c0c */ /* 0x004fda000bf06270 */
[----:B------:R-:W-:Y:S05]  /*2c210*/  @!P0 BRA `(.L_x_2505) ;  /* 0xffffffa400a88947 */ /* 0x000fea000383ffff */
[----:B------:R-:W-:Y:S05]  /*2c220*/  BSYNC B7 ;  /* 0x0000000000077941 */ /* 0x000fea0003800000 */
.L_x_2403:
[----:B0-----:R-:W2:Y:S01]  /*2c230*/  LDL.LU R0, [R1+0x5c] ;  /* 0x00005c0001007983 */ /* 0x001ea20000300800 */
[----:B------:R-:W-:Y:S01]  /*2c240*/  BSSY B0, `(.L_x_2506) ;  /* 0x000000b000007945 */ /* 0x000fe20003800000 */
[----:B------:R-:W0:Y:S01]  /*2c250*/  S2R R5, SR_CgaCtaId ;  /* 0x0000000000057919 */ /* 0x000e220000008800 */
[----:B--2---:R-:W-:-:S05]  /*2c260*/  VIADD R0, R0, 0x1 ;  /* 0x0000000100007836 */ /* 0x004fca0000000000 */
[----:B------:R-:W-:-:S04]  /*2c270*/  LEA.HI R2, R0, R0, RZ, 0x1 ;  /* 0x0000000000027211 */ /* 0x000fc800078f08ff */
[----:B---3--:R-:W-:-:S04]  /*2c280*/  LOP3.LUT R3, R2, 0xfffffffe, RZ, 0xc0, !PT ;  /* 0xfffffffe02037812 */ /* 0x008fc800078ec0ff */
[----:B------:R-:W-:Y:S02]  /*2c290*/  IADD3 R3, R0, -R3, RZ ;  /* 0x8000000300037210 */ /* 0x000fe40007ffe0ff */
[----:B------:R-:W-:Y:S02]  /*2c2a0*/  MOV R0, 0x400 ;  /* 0x0000040000007802 */ /* 0x000fe40000000f00 */
[----:B------:R-:W-:Y:S02]  /*2c2b0*/  SHF.L.U32 R3, R3, 0x1f, RZ ;  /* 0x0000001f03037819 */ /* 0x000fe400000006ff */
[----:B0-----:R-:W-:-:S04]  /*2c2c0*/  LEA R0, R5, R0, 0x18 ;  /* 0x0000000005007211 */ /* 0x001fc800078ec0ff */
[----:B------:R-:W0:Y:S02]  /*2c2d0*/  SYNCS.PHASECHK.TRANS64.TRYWAIT P0, [R0+URZ+0x2e820], R3 ;  /* 0x02e82003000075a7 */ /* 0x000e24000800017f */
[----:B0-----:R-:W-:Y:S05]  /*2c2e0*/  @!P0 BRA `(.L_x_2507) ;  /* 0x0000004000408947 */ /* 0x001fea0003800000 */
.L_x_2665:
[----:B------:R-:W-:Y:S05]  /*2c2f0*/  BSYNC B0 ;  /* 0x0000000000007941 */ /* 0x000fea0003800000 */
.L_x_2506:
[----:B------:R-:W-:-:S03]  /*2c300*/  UMOV UR4, 0xffffffff ;  /* 0xffffffff00047882 */ /* 0x000fc60000000000 */
[----:B------:R-:W-:Y:S05]  /*2c310*/  BRA.DIV UR4, `(.L_x_2508) ;  /* 0x0000004204487947 */ /* 0x000fea000b800000 */
[----:B------:R-:W2:Y:S02]  /*2c320*/  S2R R2, SR_TID.X ;  /* 0x0000000000027919 */ /* 0x000ea40000002100 */
[----:B--2---:R-:W-:-:S04]  /*2c330*/  SHF.R.U32.HI R2, RZ, 0x5, R2 ;  /* 0x00000005ff027819 */ /* 0x004fc80000011602 */
[----:B------:R-:W-:-:S05]  /*2c340*/  LOP3.LUT R2, R2, 0x3, RZ, 0xc0, !PT ;  /* 0x0000000302027812 */ /* 0x000fca00078ec0ff */
[----:B------:R2:W3:Y:S02]  /*2c350*/  SHFL.IDX PT, R14, R2, RZ, 0x1f ;  /* 0x00001fff020e7589 */ /* 0x0004e400000e0000 */
.L_x_2668:
[----:B---3--:R-:W-:-:S13]  /*2c360*/  ISETP.NE.AND P0, PT, R14, RZ, PT ;  /* 0x000000ff0e00720c */ /* 0x008fda0003f05270 */
[----:B------:R-:W-:Y:S05]  /*2c370*/  @P0 BRA `(.L_x_2207) ;  /* 0x0000000000b80947 */ /* 0x000fea0003800000 */
[----:B------:R-:W-:-:S03]  /*2c380*/  UMOV UR4, 0xffffffff ;  /* 0xffffffff00047882 */ /* 0x000fc60000000000 */
[----:B------:R-:W-:Y:S05]  /*2c390*/  BRA.DIV UR4, `(.L_x_2509) ;  /* 0x00000042045c7947 */ /* 0x000fea000b800000 */
[----:B------:R-:W-:-:S13]  /*2c3a0*/  ELECT P6, URZ, PT ;  /* 0x00000000003f782f */ /* 0x000fda00038c0000 */
.L_x_2671:
[----:B------:R-:W-:Y:S05]  /*2c3b0*/  @!P6 BRA `(.L_x_2207) ;  /* 0x0000000000a8e947 */ /* 0x000fea0003800000 */
[----:B--2---:R-:W2:Y:S02]  /*2c3c0*/  LDL R2, [R1+0xb4] ;  /* 0x0000b40001027983 */ /* 0x004ea40000100800 */
[----:B--2---:R-:W-:-:S13]  /*2c3d0*/  R2UR UR4, R2 ;  /* 0x00000000020472ca */ /* 0x004fda00000e0000 */
[----:B------:R-:W-:-:S06]  /*2c3e0*/  ULOP3.LUT UR4, UR4, 0x2, URZ, 0xfc, !UPT ;  /* 0x0000000204047892 */ /* 0x000fcc000f8efc3f */
[----:B------:R-:W-:-:S05]  /*2c3f0*/  IMAD.U32 R2, RZ, RZ, UR4 ;  /* 0x00000004ff027e24 */ /* 0x000fca000f8e00ff */
[----:B------:R-:W-:-:S13]  /*2c400*/  ISETP.NE.AND P0, PT, R2, 0x3, PT ;  /* 0x000000030200780c */ /* 0x000fda0003f05270 */
[----:B------:R-:W-:Y:S05]  /*2c410*/  @!P0 BRA `(.L_x_2510) ;  /* 0x0000000000048947 */ /* 0x000fea0003800000 */
[----:B------:R-:W-:Y:S01]  /*2c420*/  BPT.TRAP 0x1 ;  /* 0x000000040000795c */ /* 0x000fe20000300000 */
.L_x_2510:
        /* <DEDUP_REMOVED lines=14> */
.L_x_2672:
[----:B------:R-:W2:Y:S02]  /*2c510*/  SYNCS.PHASECHK.TRANS64.TRYWAIT P1, [R7+URZ], R2 ;  /* 0x00000002070075a7 */ /* 0x000ea4000802017f */
[----:B--2---:R-:W-:Y:S05]  /*2c520*/  @!P1 BRA `(.L_x_2512) ;  /* 0x00000040002c9947 */ /* 0x004fea0003800000 */
.L_x_2673:
[----:B------:R-:W-:Y:S05]  /*2c530*/  @!P0 BRA `(.L_x_2513) ;  /* 0x0000000000048947 */ /* 0x000fea0003800000 */
[----:B------:R-:W-:Y:S01]  /*2c540*/  BPT.TRAP 0x1 ;  /* 0x000000040000795c */ /* 0x000fe20000300000 */
.L_x_2513:
[----:B------:R-:W3:Y:S02]  /*2c550*/  LDL.LU R4, [R1+0x8] ;  /* 0x0000080001047983 */ /* 0x000ee40000300800 */
[----:B---3--:R-:W-:-:S04]  /*2c560*/  IMAD R4, R4, 0x8, R0 ;  /* 0x0000000804047824 */ /* 0x008fc800078e0200 */
[----:B------:R-:W3:Y:S02]  /*2c570*/  SYNCS.PHASECHK.TRANS64.TRYWAIT P1, [R4+URZ+0x2e860], R5 ;  /* 0x02e86005040075a7 */ /* 0x000ee4000802017f */
[----:B---3--:R-:W-:Y:S05]  /*2c580*/  @!P1 BRA `(.L_x_2514) ;  /* 0x0000004000289947 */ /* 0x008fea0003800000 */
.L_x_2674:
[----:B------:R-:W-:Y:S05]  /*2c590*/  @!P0 BRA `(.L_x_2515) ;  /* 0x0000000000048947 */ /* 0x000fea0003800000 */
[----:B------:R-:W-:Y:S01]  /*2c5a0*/  BPT.TRAP 0x1 ;  /* 0x000000040000795c */ /* 0x000fe20000300000 */
.L_x_2515:
[----:B------:R-:W-:-:S04]  /*2c5b0*/  IMAD R3, R3, 0x8, R0 ;  /* 0x0000000803037824 */ /* 0x000fc800078e0200 */
[----:B------:R-:W4:Y:S02]  /*2c5c0*/  SYNCS.PHASECHK.TRANS64.TRYWAIT P1, [R3+URZ+0x2e860], R2 ;  /* 0x02e86002030075a7 */ /* 0x000f24000802017f */
[----:B----4-:R-:W-:Y:S05]  /*2c5d0*/  @!P1 BRA `(.L_x_2516) ;  /* 0x0000004000289947 */ /* 0x010fea0003800000 */
.L_x_2675:
[----:B------:R-:W-:Y:S05]  /*2c5e0*/  @!P0 BRA `(.L_x_2517) ;  /* 0x0000000000048947 */ /* 0x000fea0003800000 */
[----:B------:R-:W-:Y:S01]  /*2c5f0*/  BPT.TRAP 0x1 ;  /* 0x000000040000795c */ /* 0x000fe20000300000 */
.L_x_2517:
[----:B------:R-:W5:Y:S02]  /*2c600*/  SYNCS.PHASECHK.TRANS64.TRYWAIT P0, [R4+URZ+0x2e880], R5 ;  /* 0x02e88005040075a7 */ /* 0x000f64000800017f */
[----:B-----5:R-:W-:Y:S05]  /*2c610*/  @!P0 BRA `(.L_x_2518) ;  /* 0x00000040002c8947 */ /* 0x020fea0003800000 */
.L_x_2519:
[----:B------:R0:W0:Y:S02]  /*2c620*/  SYNCS.PHASECHK.TRANS64.TRYWAIT P0, [R3+URZ+0x2e880], R2 ;  /* 0x02e88002030075a7 */ /* 0x000024000800017f */
[----:B0-----:R-:W-:Y:S05]  /*2c630*/  @!P0 NANOSLEEP.SYNCS 0x989680 ;  /* 0x009896800000895d */ /* 0x001fea0003900000 */
[----:B------:R-:W0:Y:S02]  /*2c640*/  @!P0 SYNCS.PHASECHK.TRANS64 P0, [R3+URZ+0x2e880], R2 ;  /* 0x02e88002030085a7 */ /* 0x000e24000800007f */
[----:B0-----:R-:W-:Y:S05]  /*2c650*/  @!P0 BRA `(.L_x_2519) ;  /* 0xfffffffc00f08947 */ /* 0x001fea000383ffff */
.L_x_2207:
[----:B------:R-:W-:Y:S05]  /*2c660*/  BSYNC B8 ;  /* 0x0000000000087941 */ /* 0x000fea0003800000 */
.L_x_2204:
[----:B------:R-:W-:Y:S05]  /*2c670*/  EXIT ;  /* 0x000000000000794d */ /* 0x000fea0003800000 */
.L_x_2229:
[----:B0-----:R0:W1:Y:S02]  /*2c680*/  SYNCS.PHASECHK.TRANS64.TRYWAIT P6, [R108+URZ+0x2e890], R129 ;  /* 0x02e890816c0075a7 */ /* 0x00106400080c017f */
[----:B-1----:R-:W-:Y:S05]  /*2c690*/  @!P6 NANOSLEEP.SYNCS 0x989680 ;  /* 0x009896800000e95d */ /* 0x002fea0003900000 */
[----:B------:R-:W1:Y:S02]  /*2c6a0*/  @!P6 SYNCS.PHASECHK.TRANS64 P6, [R108+URZ+0x2e890], R129 ;  /* 0x02e890816c00e5a7 */ /* 0x000e6400080c007f */
[----:B-1----:R-:W-:Y:S05]  /*2c6b0*/  @!P6 BRA `(.L_x_2229) ;  /* 0xfffffffc00f0e947 */ /* 0x002fea000383ffff */
[----:B------:R-:W-:Y:S05]  /*2c6c0*/  BRA `(.L_x_2520) ;  /* 0xfffffd6c00347947 */ /* 0x000fea000383ffff */
.L_x_2263:
[----:B0-----:R0:W1:Y:S02]  /*2c6d0*/  SYNCS.PHASECHK.TRANS64.TRYWAIT P3, [R108+URZ+0x2e890], R129 ;  /* 0x02e890816c0075a7 */ /* 0x001064000806017f */
[----:B-1----:R-:W-:Y:S05]  /*2c6e0*/  @!P3 NANOSLEEP.SYNCS 0x989680 ;  /* 0x009896800000b95d */ /* 0x002fea0003900000 */
[----:B------:R-:W1:Y:S02]  /*2c6f0*/  @!P3 SYNCS.PHASECHK.TRANS64 P3, [R108+URZ+0x2e890], R129 ;  /* 0x02e890816c00b5a7 */ /* 0x000e64000806007f */
[----:B-1----:R-:W-:Y:S05]  /*2c700*/  @!P3 BRA `(.L_x_2263) ;  /* 0xfffffffc00f0b947 */ /* 0x002fea000383ffff */
[----:B------:R-:W-:Y:S05]  /*2c710*/  BRA `(.L_x_2521) ;  /* 0xfffffdac00e87947 */ /* 0x000fea000383ffff */
.L_x_2280:
[----:B0-----:R0:W1:Y:S02]  /*2c720*/  SYNCS.PHASECHK.TRANS64.TRYWAIT P2, [R108+URZ+0x2e890], R129 ;  /* 0x02e890816c0075a7 */ /* 0x001064000804017f */
[----:B-1----:R-:W-:Y:S05]  /*2c730*/  @!P2 NANOSLEEP.SYNCS 0x989680 ;  /* 0x009896800000a95d */ /* 0x002fea0003900000 */
[----:B------:R-:W1:Y:S02]  /*2c740*/  @!P2 SYNCS.PHASECHK.TRANS64 P2, [R108+URZ+0x2e890], R129 ;  /* 0x02e890816c00a5a7 */ /* 0x000e64000804007f */
[----:B-1----:R-:W-:Y:S05]  /*2c750*/  @!P2 BRA `(.L_x_2280) ;  /* 0xfffffffc00f0a947 */ /* 0x002fea000383ffff */
[----:B------:R-:W-:Y:S05]  /*2c760*/  BRA `(.L_x_2522) ;  /* 0xfffffdf000207947 */ /* 0x000fea000383ffff */
.L_x_2290:
[----:B--2---:R2:W3:Y:S02]  /*2c770*/  SYNCS.PHASECHK.TRANS64.TRYWAIT P3, [R108+URZ+0x2e8b0], R129 ;  /* 0x02e8b0816c0075a7 */ /* 0x0044e4000806017f */
[----:B---3--:R-:W-:Y:S05]  /*2c780*/  @!P3 NANOSLEEP.SYNCS 0x989680 ;  /* 0x009896800000b95d */ /* 0x008fea0003900000 */
[----:B------:R-:W3:Y:S02]  /*2c790*/  @!P3 SYNCS.PHASECHK.TRANS64 P3, [R108+URZ+0x2e8b0], R129 ;  /* 0x02e8b0816c00b5a7 */ /* 0x000ee4000806007f */
[----:B---3--:R-:W-:Y:S05]  /*2c7a0*/  @!P3 BRA `(.L_x_2290) ;  /* 0xfffffffc00f0b947 */ /* 0x008fea000383ffff */
[----:B------:R-:W-:Y:S05]  /*2c7b0*/  BRA `(.L_x_2523) ;  /* 0xfffffdf800107947 */ /* 0x000fea000383ffff */
.L_x_2302:
[----:B------:R-:W0:Y:S01]  /*2c7c0*/  S2R R0, SR_TID.X ;  /* 0x0000000000007919 */ /* 0x000e220000002100 */
[----:B------:R-:W-:Y:S01]  /*2c7d0*/  BSSY B0, `(.L_x_2524) ;  /* 0x000000c000007945 */ /* 0x000fe20003800000 */
[----:B------:R-:W-:Y:S02]  /*2c7e0*/  IMAD.MOV.U32 R12, RZ, RZ, RZ ;  /* 0x000000ffff0c7224 */ /* 0x000fe400078e00ff */
[----:B------:R-:W-:Y:S02]  /*2c7f0*/  IMAD.MOV.U32 R11, RZ, RZ, 0x1f ;  /* 0x0000001fff0b7424 */ /* 0x000fe400078e00ff */
[----:B------:R-:W-:Y:S01]  /*2c800*/  IMAD.MOV.U32 R15, RZ, RZ, -0x1 ;  /* 0xffffffffff0f7424 */ /* 0x000fe200078e00ff */
        /* <DEDUP_REMOVED lines=8> */
.L_x_2525:
[----:B------:R-:W-:Y:S05]  /*2c890*/  BSYNC B0 ;  /* 0x0000000000007941 */ /* 0x000fea0003800000 */
.L_x_2524:
[----:B------:R1:W-:Y:S01]  /*2c8a0*/  STL [R1+0x44], R14 ;  /* 0x0000440e01007387 */ /* 0x0003e20000100800 */
[----:B------:R-:W-:Y:S05]  /*2c8b0*/  BRA `(.L_x_2526) ;  /* 0xfffffe0400107947 */ /* 0x000fea000383ffff */
.L_x_2314:
        /* <DEDUP_REMOVED lines=8> */
.L_x_2528:
[----:B------:R-:W-:Y:S05]  /*2c940*/  BSYNC B1 ;  /* 0x0000000000017941 */ /* 0x000fea0003800000 */
.L_x_2527:
        /* <DEDUP_REMOVED lines=8> */
.L_x_2529:
[----:B------:R-:W-:Y:S02]  /*2c9d0*/  IMAD.MOV.U32 R13, RZ, RZ, R8 ;  /* 0x000000ffff0d7224 */ /* 0x000fe400078e0008 */
[----:B------:R-:W-:-:S07]  /*2c9e0*/  IMAD.MOV.U32 R5, RZ, RZ, R14 ;  /* 0x000000ffff057224 */ /* 0x000fce00078e000e */
[----:B------:R-:W-:Y:S05]  /*2c9f0*/  WARPSYNC.COLLECTIVE R15, `(.L_x_2530) ;  /* 0x000000000f087348 */ /* 0x000fea0003c00000 */
[----:B------:R0:W1:Y:S02]  /*2ca00*/  SHFL.IDX P6, R14, R13, R12, R11 ;  /* 0x0000000c0d0e7389 */ /* 0x00006400000c000b */
[----:B01----:R-:W-:Y:S01]  /*2ca10*/  ENDCOLLECTIVE ;  /* 0x000000000000791b */ /* 0x003fe20003800000 */
.L_x_2530:
[----:B------:R-:W-:Y:S01]  /*2ca20*/  IMAD.MOV.U32 R13, RZ, RZ, R6 ;  /* 0x000000ffff0d7224 */ /* 0x000fe200078e0006 */
[----:B------:R-:W-:-:S07]  /*2ca30*/  MOV R7, R14 ;  /* 0x0000000e00077202 */ /* 0x000fce0000000f00 */
[----:B------:R-:W-:Y:S05]  /*2ca40*/  WARPSYNC.COLLECTIVE R15, `(.L_x_2531) ;  /* 0x000000000f087348 */ /* 0x000fea0003c00000 */
[----:B------:R0:W1:Y:S02]  /*2ca50*/  SHFL.IDX P6, R14, R13, R12, R11 ;  /* 0x0000000c0d0e7389 */ /* 0x00006400000c000b */
[----:B01----:R-:W-:Y:S01]  /*2ca60*/  ENDCOLLECTIVE ;  /* 0x000000000000791b */ /* 0x003fe20003800000 */
.L_x_2531:
[----:B------:R-:W-:Y:S05]  /*2ca70*/  BRA `(.L_x_2532) ;  /* 0xfffffe0c003c7947 */ /* 0x000fea000383ffff */
.L_x_2317:
        /* <DEDUP_REMOVED lines=8> */
.L_x_2534:
[----:B------:R-:W-:Y:S05]  /*2cb00*/  BSYNC B1 ;  /* 0x0000000000017941 */ /* 0x000fea0003800000 */
.L_x_2533:
        /* <DEDUP_REMOVED lines=8> */
.L_x_2535:
[----:B------:R-:W-:Y:S02]  /*2cb90*/  IMAD.MOV.U32 R13, RZ, RZ, R8 ;  /* 0x000000ffff0d7224 */ /* 0x000fe400078e0008 */
[----:B------:R-:W-:-:S07]  /*2cba0*/  IMAD.MOV.U32 R5, RZ, RZ, R14 ;  /* 0x000000ffff057224 */ /* 0x000fce00078e000e */
[----:B------:R-:W-:Y:S05]  /*2cbb0*/  WARPSYNC.COLLECTIVE R15, `(.L_x_2536) ;  /* 0x000000000f087348 */ /* 0x000fea0003c00000 */
[----:B------:R0:W1:Y:S02]  /*2cbc0*/  SHFL.IDX P6, R14, R13, R12, R11 ;  /* 0x0000000c0d0e7389 */ /* 0x00006400000c000b */
[----:B01----:R-:W-:Y:S01]  /*2cbd0*/  ENDCOLLECTIVE ;  /* 0x000000000000791b */ /* 0x003fe20003800000 */
.L_x_2536:
[----:B------:R-:W-:Y:S02]  /*2cbe0*/  IMAD.MOV.U32 R13, RZ, RZ, R6 ;  /* 0x000000ffff0d7224 */ /* 0x000fe400078e0006 */
[----:B------:R-:W-:-:S07]  /*2cbf0*/  IMAD.MOV.U32 R7, RZ, RZ, R14 ;  /* 0x000000ffff077224 */ /* 0x000fce00078e000e */
[----:B------:R-:W-:Y:S05]  /*2cc00*/  WARPSYNC.COLLECTIVE R15, `(.L_x_2537) ;  /* 0x000000000f087348 */ /* 0x000fea0003c00000 */
[----:B------:R0:W1:Y:S02]  /*2cc10*/  SHFL.IDX P6, R14, R13, R12, R11 ;  /* 0x0000000c0d0e7389 */ /* 0x00006400000c000b */
[----:B01----:R-:W-:Y:S01]  /*2cc20*/  ENDCOLLECTIVE ;  /* 0x000000000000791b */ /* 0x003fe20003800000 */
.L_x_2537:
[----:B------:R-:W-:Y:S05]  /*2cc30*/  BRA `(.L_x_2538) ;  /* 0xfffffe0c00647947 */ /* 0x000fea000383ffff */
.L_x_2321:
[----:B0-----:R0:W1:Y:S02]  /*2cc40*/  SYNCS.PHASECHK.TRANS64.TRYWAIT P0, [R16+URZ+0x2e800], R5 ;  /* 0x02e80005100075a7 */ /* 0x001064000800017f */
[----:B-1----:R-:W-:Y:S05]  /*2cc50*/  @!P0 NANOSLEEP.SYNCS 0x989680 ;  /* 0x009896800000895d */ /* 0x002fea0003900000 */
[----:B------:R-:W1:Y:S02]  /*2cc60*/  @!P0 SYNCS.PHASECHK.TRANS64 P0, [R16+URZ+0x2e800], R5 ;  /* 0x02e80005100085a7 */ /* 0x000e64000800007f */
[----:B-1----:R-:W-:Y:S05]  /*2cc70*/  @!P0 BRA `(.L_x_2321) ;  /* 0xfffffffc00f08947 */ /* 0x002fea000383ffff */
[----:B------:R-:W-:Y:S05]  /*2cc80*/  BRA `(.L_x_2539) ;  /* 0xfffffe1000307947 */ /* 0x000fea000383ffff */
.L_x_2329:
[----:B------:R-:W0:Y:S01]  /*2cc90*/  LDC R39, c[0x0][0x3f4] ;  /* 0x0000fd00ff277b82 */ /* 0x000e220000000800 */
        /* <DEDUP_REMOVED lines=8> */
.L_x_2541:
[----:B------:R-:W-:Y:S05]  /*2cd20*/  BSYNC B1 ;  /* 0x0000000000017941 */ /* 0x000fea0003800000 */
.L_x_2540:
[----:B------:R0:W5:Y:S01]  /*2cd30*/  LDL R10, [R1+0x40] ;  /* 0x00004000010a7983 */ /* 0x0001620000100800 */
[----:B------:R-:W-:Y:S01]  /*2cd40*/  IMAD.MOV.U32 R13, RZ, RZ, R35 ;  /* 0x000000ffff0d7224 */ /* 0x000fe200078e0023 */
[----:B------:R-:W-:Y:S01]  /*2cd50*/  ISETP.GE.AND P0, PT, R18, R39, PT ;  /* 0x000000271200720c */ /* 0x000fe20003f06270 */
[----:B------:R-:W-:Y:S02]  /*2cd60*/  IMAD.MOV.U32 R12, RZ, RZ, RZ ;  /* 0x000000ffff0c7224 */ /* 0x000fe400078e00ff */
[----:B------:R-:W-:Y:S02]  /*2cd70*/  IMAD.MOV.U32 R11, RZ, RZ, 0x1c1f ;  /* 0x00001c1fff0b7424 */ /* 0x000fe400078e00ff */
[----:B------:R-:W-:Y:S02]  /*2cd80*/  IMAD.MOV.U32 R15, RZ, RZ, -0x1 ;  /* 0xffffffffff0f7424 */ /* 0x000fe400078e00ff */
[----:B0-----:R-:W-:-:S07]  /*2cd90*/  IMAD.MOV.U32 R3, RZ, RZ, R14 ;  /* 0x000000ffff037224 */ /* 0x001fce00078e000e */
[----:B-----5:R-:W-:Y:S05]  /*2cda0*/  WARPSYNC.COLLECTIVE R15, `(.L_x_2542) ;  /* 0x000000000f087348 */ /* 0x020fea0003c00000 */
[----:B------:R0:W1:Y:S02]  /*2cdb0*/  SHFL.IDX P6, R14, R13, R12, R11 ;  /* 0x0000000c0d0e7389 */ /* 0x00006400000c000b */
[----:B01---5:R-:W-:Y:S01]  /*2cdc0*/  ENDCOLLECTIVE ;  /* 0x000000000000791b */ /* 0x023fe20003800000 */
.L_x_2542:
[----:B------:R-:W-:Y:S01]  /*2cdd0*/  IMAD.MOV.U32 R13, RZ, RZ, R37 ;  /* 0x000000ffff0d7224 */ /* 0x000fe200078e0025 */
[----:B------:R-:W-:-:S07]  /*2cde0*/  MOV R5, R14 ;  /* 0x0000000e00057202 */ /* 0x000fce0000000f00 */
[----:B------:R-:W-:Y:S05]  /*2cdf0*/  WARPSYNC.COLLECTIVE R15, `(.L_x_2543) ;  /* 0x000000000f087348 */ /* 0x000fea0003c00000 */
[----:B------:R0:W1:Y:S02]  /*2ce00*/  SHFL.IDX P6, R14, R13, R12, R11 ;  /* 0x0000000c0d0e7389 */ /* 0x00006400000c000b */
[----:B01----:R-:W-:Y:S01]  /*2ce10*/  ENDCOLLECTIVE ;  /* 0x000000000000791b */ /* 0x003fe20003800000 */
.L_x_2543:
[----:B------:R-:W-:Y:S02]  /*2ce20*/  IMAD.MOV.U32 R13, RZ, RZ, R9 ;  /* 0x000000ffff0d7224 */ /* 0x000fe400078e0009 */
[----:B------:R-:W-:-:S07]  /*2ce30*/  IMAD.MOV.U32 R7, RZ, RZ, R14 ;  /* 0x000000ffff077224 */ /* 0x000fce00078e000e */
[----:B------:R-:W-:Y:S05]  /*2ce40*/  WARPSYNC.COLLECTIVE R15, `(.L_x_2544) ;  /* 0x000000000f087348 */ /* 0x000fea0003c00000 */
[----:B------:R0:W1:Y:S02]  /*2ce50*/  SHFL.IDX P6, R14, R13, R12, R11 ;  /* 0x0000000c0d0e7389 */ /* 0x00006400000c000b */
[----:B01----:R-:W-:Y:S01]  /*2ce60*/  ENDCOLLECTIVE ;  /* 0x000000000000791b */ /* 0x003fe20003800000 */
.L_x_2544:
[----:B------:R-:W-:Y:S01]  /*2ce70*/  ULDC.64 UR4, c[0x0][0x208] ;  /* 0x0000820000047ab9 */ /* 0x000fe20000000a00 */
[----:B------:R-:W-:-:S05]  /*2ce80*/  IMAD R34, R10, R34, RZ ;  /* 0x000000220a227224 */ /* 0x000fca00078e02ff */
[----:B------:R-:W-:-:S13]  /*2ce90*/  ISETP.GE.OR P1, PT, R41, R34, P0 ;  /* 0x000000222900720c */ /* 0x000fda0000726670 */
[C---:B------:R-:W-:Y:S02]  /*2cea0*/  @!P1 IADD3 R0, P2, R18.reuse, R5, RZ ;  /* 0x0000000512009210 */ /* 0x040fe40007f5e0ff */
[----:B------:R-:W-:-:S03]  /*2ceb0*/  @!P1 IADD3 R14, P3, R18, R14, RZ ;  /* 0x0000000e120e9210 */ /* 0x000fc60007f7e0ff */
[--C-:B------:R-:W-:Y:S02]  /*2cec0*/  @!P1 IMAD.X R5, R3, 0x1, R19.reuse, P2 ;  /* 0x0000000103059824 */ /* 0x100fe400010e0613 */
[----:B------:R-:W-:Y:S02]  /*2ced0*/  @!P1 IMAD.X R3, R7, 0x1, R19, P3 ;  /* 0x0000000107039824 */ /* 0x000fe400018e0613 */
[----:B------:R-:W-:Y:S02]  /*2cee0*/  @!P1 IMAD.MOV.U32 R4, RZ, RZ, R0 ;  /* 0x000000ffff049224 */ /* 0x000fe400078e0000 */
[----:B------:R-:W-:Y:S01]  /*2cef0*/  @!P1 IMAD.MOV.U32 R24, RZ, RZ, R14 ;  /* 0x000000ffff189224 */ /* 0x000fe200078e000e */
[----:B------:R-:W-:-:S03]  /*2cf00*/  @!P1 MOV R25, R3 ;  /* 0x0000000300199202 */ /* 0x000fc60000000f00 */
[----:B------:R-:W5:Y:S04]  /*2cf10*/  @!P1 LD.E.128 R4, desc[UR4][R4.64] ;  /* 0x0000000404049980 */ /* 0x000f68000c101d00 */
[----:B------:R-:W5:Y:S01]  /*2cf20*/  @!P1 LD.E.128 R24, desc[UR4][R24.64] ;  /* 0x0000000418189980 */ /* 0x000f62000c101d00 */
[----:B------:R-:W-:Y:S01]  /*2cf30*/  IMAD.MOV.U32 R13, RZ, RZ, R8 ;  /* 0x000000ffff0d7224 */ /* 0x000fe200078e0008 */
[----:B------:R-:W-:Y:S01]  /*2cf40*/  CS2R R32, SRZ ;  /* 0x0000000000207805 */ /* 0x000fe2000001ff00 */
[----:B------:R-:W-:Y:S01]  /*2cf50*/  IMAD.MOV.U32 R12, RZ, RZ, 0x1 ;  /* 0x00000001ff0c7424 */ /* 0x000fe200078e00ff */
[----:B------:R-:W-:Y:S02]  /*2cf60*/  CS2R R30, SRZ ;  /* 0x00000000001e7805 */ /* 0x000fe4000001ff00 */
[----:B------:R-:W-:-:S02]  /*2cf70*/  CS2R R28, SRZ ;  /* 0x00000000001c7805 */ /* 0x000fc4000001ff00 */
[----:B------:R-:W-:-:S07]  /*2cf80*/  CS2R R20, SRZ ;  /* 0x0000000000147805 */ /* 0x000fce000001ff00 */
[----:B-----5:R-:W-:Y:S05]  /*2cf90*/  WARPSYNC.COLLECTIVE R15, `(.L_x_2545) ;  /* 0x000000000f087348 */ /* 0x020fea0003c00000 */
[----:B------:R0:W1:Y:S02]  /*2cfa0*/  SHFL.IDX P6, R14, R13, R12, R11 ;  /* 0x0000000c0d0e7389 */ /* 0x00006400000c000b */
[----:B01---5:R-:W-:Y:S01]  /*2cfb0*/  ENDCOLLECTIVE ;  /* 0x000000000000791b */ /* 0x023fe20003800000 */
.L_x_2545:
[----:B------:R-:W-:Y:S02]  /*2cfc0*/  IMAD.MOV.U32 R13, RZ, RZ, R35 ;  /* 0x000000ffff0d7224 */ /* 0x000fe400078e0023 */
[----:B------:R-:W-:-:S07]  /*2cfd0*/  IMAD.MOV.U32 R3, RZ, RZ, R14 ;  /* 0x000000ffff037224 */ /* 0x000fce00078e000e */
[----:B------:R-:W-:Y:S05]  /*2cfe0*/  WARPSYNC.COLLECTIVE R15, `(.L_x_2546) ;  /* 0x000000000f087348 */ /* 0x000fea0003c00000 */
[----:B------:R0:W1:Y:S02]  /*2cff0*/  SHFL.IDX P6, R14, R13, R12, R11 ;  /* 0x0000000c0d0e7389 */ /* 0x00006400000c000b */
[----:B01----:R-:W-:Y:S01]  /*2d000*/  ENDCOLLECTIVE ;  /* 0x000000000000791b */ /* 0x003fe20003800000 */
.L_x_2546:
[----:B------:R-:W-:Y:S02]  /*2d010*/  IMAD.MOV.U32 R13, RZ, RZ, R37 ;  /* 0x000000ffff0d7224 */ /* 0x000fe400078e0025 */
[----:B------:R-:W-:-:S07]  /*2d020*/  IMAD.MOV.U32 R35, RZ, RZ, R14 ;  /* 0x000000ffff237224 */ /* 0x000fce00078e000e */
[----:B------:R-:W-:Y:S05]  /*2d030*/  WARPSYNC.COLLECTIVE R15, `(.L_x_2547) ;  /* 0x000000000f087348 */ /* 0x000fea0003c00000 */
[----:B------:R0:W1:Y:S02]  /*2d040*/  SHFL.IDX P6, R14, R13, R12, R11 ;  /* 0x0000000c0d0e7389 */ /* 0x00006400000c000b */
[----:B01----:R-:W-:Y:S01]  /*2d050*/  ENDCOLLECTIVE ;  /* 0x000000000000791b */ /* 0x003fe20003800000 */
.L_x_2547:
[----:B------:R-:W-:Y:S01]  /*2d060*/  MOV R13, R9 ;  /* 0x00000009000d7202 */ /* 0x000fe20000000f00 */
[----:B------:R-:W-:-:S07]  /*2d070*/  IMAD.MOV.U32 R37, RZ, RZ, R14 ;  /* 0x000000ffff257224 */ /* 0x000fce00078e000e */
[----:B------:R-:W-:Y:S05]  /*2d080*/  WARPSYNC.COLLECTIVE R15, `(.L_x_2548) ;  /* 0x000000000f087348 */ /* 0x000fea0003c00000 */
[----:B------:R0:W1:Y:S02]  /*2d090*/  SHFL.IDX P6, R14, R13, R12, R11 ;  /* 0x0000000c0d0e7389 */ /* 0x00006400000c000b */
[----:B01----:R-:W-:Y:S01]  /*2d0a0*/  ENDCOLLECTIVE ;  /* 0x000000000000791b */ /* 0x003fe20003800000 */
.L_x_2548:
[----:B------:R-:W-:Y:S02]  /*2d0b0*/  @!P1 IMAD.MOV.U32 R32, RZ, RZ, R4 ;  /* 0x000000ffff209224 */ /* 0x000fe400078e0004 */
[----:B------:R-:W-:Y:S01]  /*2d0c0*/  @!P1 IMAD.MOV.U32 R33, RZ, RZ, R5 ;  /* 0x000000ffff219224 */ /* 0x000fe200078e0005 */
[----:B------:R-:W-:Y:S01]  /*2d0d0*/  CS2R R4, SRZ ;  /* 0x0000000000047805 */ /* 0x000fe2000001ff00 */
[----:B------:R-:W-:Y:S01]  /*2d0e0*/  @!P1 IMAD.MOV.U32 R30, RZ, RZ, R6 ;  /* 0x000000ffff1e9224 */ /* 0x000fe200078e0006 */
[----:B------:R-:W-:Y:S01]  /*2d0f0*/  @!P1 MOV R21, R27 ;  /* 0x0000001b00159202 */ /* 0x000fe20000000f00 */
[----:B------:R-:W-:Y:S02]  /*2d100*/  @!P1 IMAD.MOV.U32 R31, RZ, RZ, R7 ;  /* 0x000000ffff1f9224 */ /* 0x000fe400078e0007 */
[----:B------:R-:W-:Y:S02]  /*2d110*/  @!P1 IMAD.MOV.U32 R28, RZ, RZ, R24 ;  /* 0x000000ffff1c9224 */ /* 0x000fe400078e0018 */
[----:B------:R-:W-:-:S02]  /*2d120*/  @!P1 IMAD.MOV.U32 R29, RZ, RZ, R25 ;  /* 0x000000ffff1d9224 */ /* 0x000fc400078e0019 */
[----:B------:R-:W-:Y:S01]  /*2d130*/  @!P1 IMAD.MOV.U32 R20, RZ, RZ, R26 ;  /* 0x000000ffff149224 */ /* 0x000fe200078e001a */
[----:B------:R-:W-:Y:S06]  /*2d140*/  BRA `(.L_x_2549) ;  /* 0xfffffe2c00f47947 */ /* 0x000fec000383ffff */
.L_x_2333:
[----:B0-----:R0:W1:Y:S02]  /*2d150*/  SYNCS.PHASECHK.TRANS64.TRYWAIT P1, [R16+URZ+0x2e800], R3 ;  /* 0x02e80003100075a7 */ /* 0x001064000802017f */
[----:B-1----:R-:W-:Y:S05]  /*2d160*/  @!P1 NANOSLEEP.SYNCS 0x989680 ;  /* 0x009896800000995d */ /* 0x002fea0003900000 */
[----:B------:R-:W1:Y:S02]  /*2d170*/  @!P1 SYNCS.PHASECHK.TRANS64 P1, [R16+URZ+0x2e800], R3 ;  /* 0x02e80003100095a7 */ /* 0x000e64000802007f */
[----:B-1----:R-:W-:Y:S05]  /*2d180*/  @!P1 BRA `(.L_x_2333) ;  /* 0xfffffffc00f09947 */ /* 0x002fea000383ffff */
[----:B------:R-:W-:Y:S05]  /*2d190*/  BRA `(.L_x_2550) ;  /* 0xfffffe3000687947 */ /* 0x000fea000383ffff */
.L_x_2339:
[----:B0-----:R0:W2:Y:S02]  /*2d1a0*/  SYNCS.PHASECHK.TRANS64.TRYWAIT P0, [R0+URZ+0x2e830], R5 ;  /* 0x02e83005000075a7 */ /* 0x0010a4000800017f */
[----:B--2---:R-:W-:Y:S05]  /*2d1b0*/  @!P0 NANOSLEEP.SYNCS 0x989680 ;  /* 0x009896800000895d */ /* 0x004fea0003900000 */
[----:B------:R-:W2:Y:S02]  /*2d1c0*/  @!P0 SYNCS.PHASECHK.TRANS64 P0, [R0+URZ+0x2e830], R5 ;  /* 0x02e83005000085a7 */ /* 0x000ea4000800007f */
[----:B--2---:R-:W-:Y:S05]  /*2d1d0*/  @!P0 BRA `(.L_x_2339) ;  /* 0xfffffffc00f08947 */ /* 0x004fea000383ffff */
[----:B------:R-:W-:Y:S05]  /*2d1e0*/  BRA `(.L_x_2338) ;  /* 0xfffffe5000d07947 */ /* 0x000fea000383ffff */
.L_x_2345:
[----:B-1----:R1:W2:Y:S02]  /*2d1f0*/  SYNCS.PHASECHK.TRANS64.TRYWAIT P3, [R13+URZ+0x2e830], R14 ;  /* 0x02e8300e0d0075a7 */ /* 0x0022a4000806017f */
[----:B--2---:R-:W-:Y:S05]  /*2d200*/  @!P3 NANOSLEEP.SYNCS 0x989680 ;  /* 0x009896800000b95d */ /* 0x004fea0003900000 */
[----:B------:R-:W2:Y:S02]  /*2d210*/  @!P3 SYNCS.PHASECHK.TRANS64 P3, [R13+URZ+0x2e830], R14 ;  /* 0x02e8300e0d00b5a7 */ /* 0x000ea4000806007f */
[----:B--2---:R-:W-:Y:S05]  /*2d220*/  @!P3 BRA `(.L_x_2345) ;  /* 0xfffffffc00f0b947 */ /* 0x004fea000383ffff */
[----:B------:R-:W-:Y:S05]  /*2d230*/  BRA `(.L_x_2344) ;  /* 0xfffffea400747947 */ /* 0x000fea000383ffff */
.L_x_2349:
[----:B-1----:R1:W2:Y:S02]  /*2d240*/  SYNCS.PHASECHK.TRANS64.TRYWAIT P2, [R13+URZ+0x2e850], R12 ;  /* 0x02e8500c0d0075a7 */ /* 0x0022a4000804017f */
[----:B--2---:R-:W-:Y:S05]  /*2d250*/  @!P2 NANOSLEEP.SYNCS 0x989680 ;  /* 0x009896800000a95d */ /* 0x004fea0003900000 */
[----:B------:R-:W2:Y:S02]  /*2d260*/  @!P2 SYNCS.PHASECHK.TRANS64 P2, [R13+URZ+0x2e850], R12 ;  /* 0x02e8500c0d00a5a7 */ /* 0x000ea4000804007f */
[----:B--2---:R-:W-:Y:S05]  /*2d270*/  @!P2 BRA `(.L_x_2349) ;  /* 0xfffffffc00f0a947 */ /* 0x004fea000383ffff */
[----:B------:R-:W-:Y:S05]  /*2d280*/  BRA `(.L_x_2346) ;  /* 0xfffffeb8008c7947 */ /* 0x000fea000383ffff */
.L_x_2357:
[----:B-1----:R1:W2:Y:S02]  /*2d290*/  SYNCS.PHASECHK.TRANS64.TRYWAIT P0, [R12+URZ+0x2e830], R13 ;  /* 0x02e8300d0c0075a7 */ /* 0x0022a4000800017f */
[----:B--2---:R-:W-:Y:S05]  /*2d2a0*/  @!P0 NANOSLEEP.SYNCS 0x989680 ;  /* 0x009896800000895d */ /* 0x004fea0003900000 */
[----:B------:R-:W2:Y:S02]  /*2d2b0*/  @!P0 SYNCS.PHASECHK.TRANS64 P0, [R12+URZ+0x2e830], R13 ;  /* 0x02e8300d0c0085a7 */ /* 0x000ea4000800007f */
[----:B--2---:R-:W-:Y:S05]  /*2d2c0*/  @!P0 BRA `(.L_x_2357) ;  /* 0xfffffffc00f08947 */ /* 0x004fea000383ffff */
[----:B------:R-:W-:Y:S05]  /*2d2d0*/  BRA `(.L_x_2356) ;  /* 0xffffff0000bc7947 */ /* 0x000fea000383ffff */
.L_x_2361:
[----:B-1----:R1:W2:Y:S02]  /*2d2e0*/  SYNCS.PHASECHK.TRANS64.TRYWAIT P0, [R13+URZ+0x2e850], R12 ;  /* 0x02e8500c0d0075a7 */ /* 0x0022a4000800017f */
[----:B--2---:R-:W-:Y:S05]  /*2d2f0*/  @!P0 NANOSLEEP.SYNCS 0x989680 ;  /* 0x009896800000895d */ /* 0x004fea0003900000 */
[----:B------:R-:W2:Y:S02]  /*2d300*/  @!P0 SYNCS.PHASECHK.TRANS64 P0, [R13+URZ+0x2e850], R12 ;  /* 0x02e8500c0d0085a7 */ /* 0x000ea4000800007f */
[----:B--2---:R-:W-:Y:S05]  /*2d310*/  @!P0 BRA `(.L_x_2361) ;  /* 0xfffffffc00f08947 */ /* 0x004fea000383ffff */
[----:B------:R-:W-:Y:S05]  /*2d320*/  BRA `(.L_x_2358) ;  /* 0xffffff1400d07947 */ /* 0x000fea000383ffff */
.L_x_2367:
[----:B-1----:R1:W2:Y:S02]  /*2d330*/  SYNCS.PHASECHK.TRANS64.TRYWAIT P0, [R9+URZ+0x2e850], R0 ;  /* 0x02e85000090075a7 */ /* 0x0022a4000800017f */
[----:B--2---:R-:W-:Y:S05]  /*2d340*/  @!P0 NANOSLEEP.SYNCS 0x989680 ;  /* 0x009896800000895d */ /* 0x004fea0003900000 */
[----:B------:R-:W2:Y:S02]  /*2d350*/  @!P0 SYNCS.PHASECHK.TRANS64 P0, [R9+URZ+0x2e850], R0 ;  /* 0x02e85000090085a7 */ /* 0x000ea4000800007f */
[----:B--2---:R-:W-:Y:S05]  /*2d360*/  @!P0 BRA `(.L_x_2367) ;  /* 0xfffffffc00f08947 */ /* 0x004fea000383ffff */
[----:B------:R-:W-:Y:S05]  /*2d370*/  BRA `(.L_x_2366) ;  /* 0xffffff4c00f07947 */ /* 0x000fea000383ffff */
.L_x_2371:
[----:B------:R-:W-:Y:S01]  /*2d380*/  IMAD.MOV.U32 R12, RZ, RZ, R0 ;  /* 0x000000ffff0c7224 */ /* 0x000fe200078e0000 */
[----:B------:R-:W-:Y:S01]  /*2d390*/  SEL R5, R36, R37, P0 ;  /* 0x0000002524057207 */ /* 0x000fe20000000000 */
[----:B------:R-:W-:Y:S01]  /*2d3a0*/  IMAD.MOV.U32 R11, RZ, RZ, 0x1c1f ;  /* 0x00001c1fff0b7424 */ /* 0x000fe200078e00ff */
[----:B------:R-:W-:Y:S01]  /*2d3b0*/  SEL R7, R37, R36, P0 ;  /* 0x0000002425077207 */ /* 0x000fe20000000000 */
[----:B------:R-:W-:Y:S01]  /*2d3c0*/  IMAD.MOV.U32 R15, RZ, RZ, -0x1 ;  /* 0xffffffffff0f7424 */ /* 0x000fe200078e00ff */
[----:B------:R-:W-:Y:S02]  /*2d3d0*/  SEL R9, R33, R32, P0 ;  /* 0x0000002021097207 */ /* 0x000fe40000000000 */
[----:B------:R-:W-:-:S07]  /*2d3e0*/  SEL R21, R32, R33, P0 ;  /* 0x0000002120157207 */ /* 0x000fce0000000000 */
[----:B-----5:R-:W-:Y:S05]  /*2d3f0*/  WARPSYNC.COLLECTIVE R15, `(.L_x_2551) ;  /* 0x000000000f087348 */ /* 0x020fea0003c00000 */
[----:B------:R0:W1:Y:S02]  /*2d400*/  SHFL.IDX P6, R14, R13, R12, R11 ;  /* 0x0000000c0d0e7389 */ /* 0x00006400000c000b */
[----:B01---5:R-:W-:Y:S01]  /*2d410*/  ENDCOLLECTIVE ;  /* 0x000000000000791b */ /* 0x023fe20003800000 */
.L_x_2551:
        /* <DEDUP_REMOVED lines=19> */
.L_x_2552:
        /* <DEDUP_REMOVED lines=18> */
.L_x_2553:
[----:B------:R-:W-:Y:S02]  /*2d670*/  SEL R69, R69, R70, P0 ;  /* 0x0000004645457207 */ /* 0x000fe40000000000 */
        /* <DEDUP_REMOVED lines=8> */
.L_x_2554:
[----:B------:R-:W-:Y:S02]  /*2d700*/  IMAD.MOV.U32 R13, RZ, RZ, R9 ;  /* 0x000000ffff0d7224 */ /* 0x000fe400078e0009 */
[----:B------:R-:W-:Y:S02]  /*2d710*/  IMAD.MOV.U32 R12, RZ, RZ, R0 ;  /* 0x000000ffff0c7224 */ /* 0x000fe400078e0000 */
[----:B------:R-:W-:-:S07]  /*2d720*/  IMAD.MOV.U32 R7, RZ, RZ, R14 ;  /* 0x000000ffff077224 */ /* 0x000fce00078e000e */
[----:B------:R-:W-:Y:S05]  /*2d730*/  WARPSYNC.COLLECTIVE R15, `(.L_x_2555) ;  /* 0x000000000f087348 */ /* 0x000fea0003c00000 */
[----:B------:R0:W1:Y:S02]  /*2d740*/  SHFL.IDX P6, R14, R13, R12, R11 ;  /* 0x0000000c0d0e7389 */ /* 0x00006400000c000b */
[----:B01----:R-:W-:Y:S01]  /*2d750*/  ENDCOLLECTIVE ;  /* 0x000000000000791b */ /* 0x003fe20003800000 */
.L_x_2555:
        /* <DEDUP_REMOVED lines=8> */
.L_x_2556:
[----:B------:R-:W-:Y:S02]  /*2d7e0*/  IMAD.MOV.U32 R13, RZ, RZ, R25 ;  /* 0x000000ffff0d7224 */ /* 0x000fe400078e0019 */
[----:B------:R-:W-:Y:S02]  /*2d7f0*/  IMAD.MOV.U32 R12, RZ, RZ, R0 ;  /* 0x000000ffff0c7224 */ /* 0x000fe400078e0000 */
[----:B------:R-:W-:-:S07]  /*2d800*/  IMAD.MOV.U32 R20, RZ, RZ, R14 ;  /* 0x000000ffff147224 */ /* 0x000fce00078e000e */
[----:B------:R-:W-:Y:S05]  /*2d810*/  WARPSYNC.COLLECTIVE R15, `(.L_x_2557) ;  /* 0x000000000f087348 */ /* 0x000fea0003c00000 */
[----:B------:R0:W1:Y:S02]  /*2d820*/  SHFL.IDX P6, R14, R13, R12, R11 ;  /* 0x0000000c0d0e7389 */ /* 0x00006400000c000b */
[----:B01----:R-:W-:Y:S01]  /*2d830*/  ENDCOLLECTIVE ;  /* 0x000000000000791b */ /* 0x003fe20003800000 */
.L_x_2557:
[----:B------:R-:W-:Y:S01]  /*2d840*/  IMAD.MOV.U32 R13, RZ, RZ, R27 ;  /* 0x000000ffff0d7224 */ /* 0x000fe200078e001b */
[----:B------:R-:W-:Y:S01]  /*2d850*/  MOV R12, R2 ;  /* 0x00000002000c7202 */ /* 0x000fe20000000f00 */
[----:B------:R-:W-:-:S07]  /*2d860*/  IMAD.MOV.U32 R26, RZ, RZ, R14 ;  /* 0x000000ffff1a7224 */ /* 0x000fce00078e000e */
[----:B------:R-:W-:Y:S05]  /*2d870*/  WARPSYNC.COLLECTIVE R15, `(.L_x_2558) ;  /* 0x000000000f087348 */ /* 0x000fea0003c00000 */
[----:B------:R0:W1:Y:S02]  /*2d880*/  SHFL.IDX P6, R14, R13, R12, R11 ;  /* 0x0000000c0d0e7389 */ /* 0x00006400000c000b */
[----:B01----:R-:W-:Y:S01]  /*2d890*/  ENDCOLLECTIVE ;  /* 0x000000000000791b */ /* 0x003fe20003800000 */
.L_x_2558:
[----:B------:R-:W-:Y:S02]  /*2d8a0*/  IMAD.MOV.U32 R13, RZ, RZ, R29 ;  /* 0x000000ffff0d7224 */ /* 0x000fe400078e001d */
[----:B------:R-:W-:Y:S02]  /*2d8b0*/  IMAD.MOV.U32 R12, RZ, RZ, R0 ;  /* 0x000000ffff0c7224 */ /* 0x000fe400078e0000 */
[----:B------:R-:W-:-:S07]  /*2d8c0*/  IMAD.MOV.U32 R27, RZ, RZ, R14 ;  /* 0x000000ffff1b7224 */ /* 0x000fce00078e000e */
[----:B------:R-:W-:Y:S05]  /*2d8d0*/  WARPSYNC.COLLECTIVE R15, `(.L_x_2559) ;  /* 0x000000000f087348 */ /* 0x000fea0003c00000 */
[----:B------:R0:W1:Y:S02]  /*2d8e0*/  SHFL.IDX P6, R14, R13, R12, R11 ;  /* 0x0000000c0d0e7389 */ /* 0x00006400000c000b */
[----:B01----:R-:W-:Y:S01]  /*2d8f0*/  ENDCOLLECTIVE ;  /* 0x000000000000791b */ /* 0x003fe20003800000 */
.L_x_2559:
        /* <DEDUP_REMOVED lines=8> */
.L_x_2560:
[----:B------:R-:W-:Y:S01]  /*2d980*/  MOV R13, R33 ;  /* 0x00000021000d7202 */ /* 0x000fe20000000f00 */
[----:B------:R-:W-:Y:S02]  /*2d990*/  IMAD.MOV.U32 R12, RZ, RZ, R0 ;  /* 0x000000ffff0c7224 */ /* 0x000fe400078e0000 */
[----:B------:R-:W-:-:S07]  /*2d9a0*/  IMAD.MOV.U32 R31, RZ, RZ, R14 ;  /* 0x000000ffff1f7224 */ /* 0x000fce00078e000e */
[----:B------:R-:W-:Y:S05]  /*2d9b0*/  WARPSYNC.COLLECTIVE R15, `(.L_x_2561) ;  /* 0x000000000f087348 */ /* 0x000fea0003c00000 */
[----:B------:R0:W1:Y:S02]  /*2d9c0*/  SHFL.IDX P6, R14, R13, R12, R11 ;  /* 0x0000000c0d0e7389 */ /* 0x00006400000c000b */
[----:B01----:R-:W-:Y:S01]  /*2d9d0*/  ENDCOLLECTIVE ;  /* 0x000000000000791b */ /* 0x003fe20003800000 */
.L_x_2561:
        /* <DEDUP_REMOVED lines=8> */
.L_x_2562:
[----:B------:R-:W-:Y:S02]  /*2da60*/  IMAD.MOV.U32 R13, RZ, RZ, R37 ;  /* 0x000000ffff0d7224 */ /* 0x000fe400078e0025 */
[----:B------:R-:W-:Y:S02]  /*2da70*/  IMAD.MOV.U32 R12, RZ, RZ, R0 ;  /* 0x000000ffff0c7224 */ /* 0x000fe400078e0000 */
[----:B------:R-:W-:-:S07]  /*2da80*/  IMAD.MOV.U32 R35, RZ, RZ, R14 ;  /* 0x000000ffff237224 */ /* 0x000fce00078e000e */
[----:B------:R-:W-:Y:S05]  /*2da90*/  WARPSYNC.COLLECTIVE R15, `(.L_x_2563) ;  /* 0x000000000f087348 */ /* 0x000fea0003c00000 */
[----:B------:R0:W1:Y:S02]  /*2daa0*/  SHFL.IDX P6, R14, R13, R12, R11 ;  /* 0x0000000c0d0e7389 */ /* 0x00006400000c000b */
[----:B01----:R-:W-:Y:S01]  /*2dab0*/  ENDCOLLECTIVE ;  /* 0x000000000000791b */ /* 0x003fe20003800000 */
.L_x_2563:
        /* <DEDUP_REMOVED lines=8> */
.L_x_2564:
[----:B------:R-:W-:Y:S02]  /*2db40*/  IMAD.MOV.U32 R13, RZ, RZ, R41 ;  /* 0x000000ffff0d7224 */ /* 0x000fe400078e0029 */
[----:B------:R-:W-:Y:S02]  /*2db50*/  IMAD.MOV.U32 R12, RZ, RZ, R0 ;  /* 0x000000ffff0c7224 */ /* 0x000fe400078e0000 */
[----:B------:R-:W-:-:S07]  /*2db60*/  IMAD.MOV.U32 R39, RZ, RZ, R14 ;  /* 0x000000ffff277224 */ /* 0x000fce00078e000e */
[----:B------:R-:W-:Y:S05]  /*2db70*/  WARPSYNC.COLLECTIVE R15, `(.L_x_2565) ;  /* 0x000000000f087348 */ /* 0x000fea0003c00000 */
[----:B------:R0:W1:Y:S02]  /*2db80*/  SHFL.IDX P6, R14, R13, R12, R11 ;  /* 0x0000000c0d0e7389 */ /* 0x00006400000c000b */
[----:B01----:R-:W-:Y:S01]  /*2db90*/  ENDCOLLECTIVE ;  /* 0x000000000000791b */ /* 0x003fe20003800000 */
.L_x_2565:
        /* <DEDUP_REMOVED lines=8> */
.L_x_2566:
[----:B------:R-:W-:Y:S02]  /*2dc20*/  IMAD.MOV.U32 R13, RZ, RZ, R45 ;  /* 0x000000ffff0d7224 */ /* 0x000fe400078e002d */
[----:B------:R-:W-:Y:S02]  /*2dc30*/  IMAD.MOV.U32 R12, RZ, RZ, R0 ;  /* 0x000000ffff0c7224 */ /* 0x000fe400078e0000 */
[----:B------:R-:W-:-:S07]  /*2dc40*/  IMAD.MOV.U32 R43, RZ, RZ, R14 ;  /* 0x000000ffff2b7224 */ /* 0x000fce00078e000e */
[----:B------:R-:W-:Y:S05]  /*2dc50*/  WARPSYNC.COLLECTIVE R15, `(.L_x_2567) ;  /* 0x000000000f087348 */ /* 0x000fea0003c00000 */
[----:B------:R0:W1:Y:S02]  /*2dc60*/  SHFL.IDX P6, R14, R13, R12, R11 ;  /* 0x0000000c0d0e7389 */ /* 0x00006400000c000b */
[----:B01----:R-:W-:Y:S01]  /*2dc70*/  ENDCOLLECTIVE ;  /* 0x000000000000791b */ /* 0x003fe20003800000 */
.L_x_2567:
        /* <DEDUP_REMOVED lines=9> */
.L_x_2568:
[----:B------:R-:W-:Y:S01]  /*2dd10*/  MOV R13, R49 ;  /* 0x00000031000d7202 */ /* 0x000fe20000000f00 */
[----:B------:R-:W-:Y:S02]  /*2dd20*/  IMAD.MOV.U32 R12, RZ, RZ, R0 ;  /* 0x000000ffff0c7224 */ /* 0x000fe400078e0000 */
[----:B------:R-:W-:-:S07]  /*2dd30*/  IMAD.MOV.U32 R44, RZ, RZ, R14 ;  /* 0x000000ffff2c7224 */ /* 0x000fce00078e000e */
[----:B------:R-:W-:Y:S05]  /*2dd40*/  WARPSYNC.COLLECTIVE R15, `(.L_x_2569) ;  /* 0x000000000f087348 */ /* 0x000fea0003c00000 */
[----:B------:R0:W1:Y:S02]  /*2dd50*/  SHFL.IDX P6, R14, R13, R12, R11 ;  /* 0x0000000c0d0e7389 */ /* 0x00006400000c000b */
[----:B01----:R-:W-:Y:S01]  /*2dd60*/  ENDCOLLECTIVE ;  /* 0x000000000000791b */ /* 0x003fe20003800000 */
.L_x_2569:
        /* <DEDUP_REMOVED lines=8> */
.L_x_2570:
[----:B------:R-:W-:Y:S02]  /*2ddf0*/  IMAD.MOV.U32 R13, RZ, RZ, R53 ;  /* 0x000000ffff0d7224 */ /* 0x000fe400078e0035 */
[----:B------:R-:W-:Y:S02]  /*2de00*/  IMAD.MOV.U32 R12, RZ, RZ, R0 ;  /* 0x000000ffff0c7224 */ /* 0x000fe400078e0000 */
[----:B------:R-:W-:-:S07]  /*2de10*/  IMAD.MOV.U32 R46, RZ, RZ, R14 ;  /* 0x000000ffff2e7224 */ /* 0x000fce00078e000e */
[----:B------:R-:W-:Y:S05]  /*2de20*/  WARPSYNC.COLLECTIVE R15, `(.L_x_2571) ;  /* 0x000000000f087348 */ /* 0x000fea0003c00000 */
[----:B------:R0:W1:Y:S02]  /*2de30*/  SHFL.IDX P6, R14, R13, R12, R11 ;  /* 0x0000000c0d0e7389 */ /* 0x00006400000c000b */
[----:B01----:R-:W-:Y:S01]  /*2de40*/  ENDCOLLECTIVE ;  /* 0x000000000000791b */ /* 0x003fe20003800000 */
.L_x_2571:
[----:B------:R-:W-:Y:S02]  /*2de50*/  IMAD.MOV.U32 R13, RZ, RZ, R57 ;  /* 0x000000ffff0d7224 */ /* 0x000fe400078e0039 */
[----:B------:R-:W-:Y:S01]  /*2de60*/  IMAD.MOV.U32 R12, RZ, RZ, R2 ;  /* 0x000000ffff0c7224 */ /* 0x000fe200078e0002 */
[----:B------:R-:W-:-:S07]  /*2de70*/  MOV R53, R14 ;  /* 0x0000000e00357202 */ /* 0x000fce0000000f00 */
[----:B------:R-:W-:Y:S05]  /*2de80*/  WARPSYNC.COLLECTIVE R15, `(.L_x_2572) ;  /* 0x000000000f087348 */ /* 0x000fea0003c00000 */
[----:B------:R0:W1:Y:S02]  /*2de90*/  SHFL.IDX P6, R14, R13, R12, R11 ;  /* 0x0000000c0d0e7389 */ /* 0x00006400000c000b */
[----:B01----:R-:W-:Y:S01]  /*2dea0*/  ENDCOLLECTIVE ;  /* 0x000000000000791b */ /* 0x003fe20003800000 */
.L_x_2572:
[----:B------:R-:W-:Y:S02]  /*2deb0*/  IMAD.MOV.U32 R13, RZ, RZ, R59 ;  /* 0x000000ffff0d7224 */ /* 0x000fe400078e003b */
[----:B------:R-:W-:Y:S02]  /*2dec0*/  IMAD.MOV.U32 R12, RZ, RZ, R0 ;  /* 0x000000ffff0c7224 */ /* 0x000fe400078e0000 */
[----:B------:R-:W-:-:S07]  /*2ded0*/  IMAD.MOV.U32 R48, RZ, RZ, R14 ;  /* 0x000000ffff307224 */ /* 0x000fce00078e000e */
[----:B------:R-:W-:Y:S05]  /*2dee0*/  WARPSYNC.COLLECTIVE R15, `(.L_x_2573) ;  /* 0x000000000f087348 */ /* 0x000fea0003c00000 */
[----:B------:R0:W1:Y:S02]  /*2def0*/  SHFL.IDX P6, R14, R13, R12, R11 ;  /* 0x0000000c0d0e7389 */ /* 0x00006400000c000b */
[----:B01----:R-:W-:Y:S01]  /*2df00*/  ENDCOLLECTIVE ;  /* 0x000000000000791b */ /* 0x003fe20003800000 */
.L_x_2573:
[----:B------:R-:W-:Y:S01]  /*2df10*/  IMAD.MOV.U32 R13, RZ, RZ, R61 ;  /* 0x000000ffff0d7224 */ /* 0x000fe200078e003d */
[----:B------:R-:W-:Y:S01]  /*2df20*/  MOV R12, R2 ;  /* 0x00000002000c7202 */ /* 0x000fe20000000f00 */
[----:B------:R-:W-:-:S07]  /*2df30*/  IMAD.MOV.U32 R59, RZ, RZ, R14 ;  /* 0x000000ffff3b7224 */ /* 0x000fce00078e000e */
[----:B------:R-:W-:Y:S05]  /*2df40*/  WARPSYNC.COLLECTIVE R15, `(.L_x_2574) ;  /* 0x000000000f087348 */ /* 0x000fea0003c00000 */
[----:B------:R0:W1:Y:S02]  /*2df50*/  SHFL.IDX P6, R14, R13, R12, R11 ;  /* 0x0000000c0d0e7389 */ /* 0x00006400000c000b */
[----:B01----:R-:W-:Y:S01]  /*2df60*/  ENDCOLLECTIVE ;  /* 0x000000000000791b */ /* 0x003fe20003800000 */
.L_x_2574:
[----:B------:R-:W-:Y:S02]  /*2df70*/  IMAD.MOV.U32 R13, RZ, RZ, R63 ;  /* 0x000000ffff0d7224 */ /* 0x000fe400078e003f */
[----:B------:R-:W-:Y:S02]  /*2df80*/  IMAD.MOV.U32 R12, RZ, RZ, R0 ;  /* 0x000000ffff0c7224 */ /* 0x000fe400078e0000 */
[----:B------:R-:W-:-:S07]  /*2df90*/  IMAD.MOV.U32 R50, RZ, RZ, R14 ;  /* 0x000000ffff327224 */ /* 0x000fce00078e000e */
[----:B------:R-:W-:Y:S05]  /*2dfa0*/  WARPSYNC.COLLECTIVE R15, `(.L_x_2575) ;  /* 0x000000000f087348 */ /* 0x000fea0003c00000 */
[----:B------:R0:W1:Y:S02]  /*2dfb0*/  SHFL.IDX P6, R14, R13, R12, R11 ;  /* 0x0000000c0d0e7389 */ /* 0x00006400000c000b */
[----:B01----:R-:W-:Y:S01]  /*2dfc0*/  ENDCOLLECTIVE ;  /* 0x000000000000791b */ /* 0x003fe20003800000 */
.L_x_2575:
        /* <DEDUP_REMOVED lines=8> */
.L_x_2576:
[----:B------:R-:W-:Y:S01]  /*2e050*/  MOV R13, R67 ;  /* 0x00000043000d7202 */ /* 0x000fe20000000f00 */
[----:B------:R-:W-:Y:S02]  /*2e060*/  IMAD.MOV.U32 R12, RZ, RZ, R0 ;  /* 0x000000ffff0c7224 */ /* 0x000fe400078e0000 */
[----:B------:R-:W-:-:S07]  /*2e070*/  IMAD.MOV.U32 R52, RZ, RZ, R14 ;  /* 0x000000ffff347224 */ /* 0x000fce00078e000e */
[----:B------:R-:W-:Y:S05]  /*2e080*/  WARPSYNC.COLLECTIVE R15, `(.L_x_2577) ;  /* 0x000000000f087348 */ /* 0x000fea0003c00000 */
[----:B------:R0:W1:Y:S02]  /*2e090*/  SHFL.IDX P6, R14, R13, R12, R11 ;  /* 0x0000000c0d0e7389 */ /* 0x00006400000c000b */
[----:B01----:R-:W-:Y:S01]  /*2e0a0*/  ENDCOLLECTIVE ;  /* 0x000000000000791b */ /* 0x003fe20003800000 */
.L_x_2577:
        /* <DEDUP_REMOVED lines=8> */
.L_x_2578:
[----:B------:R-:W-:Y:S02]  /*2e130*/  IMAD.MOV.U32 R13, RZ, RZ, R71 ;  /* 0x000000ffff0d7224 */ /* 0x000fe400078e0047 */
[----:B------:R-:W-:Y:S02]  /*2e140*/  IMAD.MOV.U32 R12, RZ, RZ, R0 ;  /* 0x000000ffff0c7224 */ /* 0x000fe400078e0000 */
[----:B------:R-:W-:-:S07]  /*2e150*/  IMAD.MOV.U32 R56, RZ, RZ, R14 ;  /* 0x000000ffff387224 */ /* 0x000fce00078e000e */
[----:B------:R-:W-:Y:S05]  /*2e160*/  WARPSYNC.COLLECTIVE R15, `(.L_x_2579) ;  /* 0x000000000f087348 */ /* 0x000fea0003c00000 */
[----:B------:R0:W1:Y:S02]  /*2e170*/  SHFL.IDX P6, R14, R13, R12, R11 ;  /* 0x0000000c0d0e7389 */ /* 0x00006400000c000b */
[----:B01----:R-:W-:Y:S01]  /*2e180*/  ENDCOLLECTIVE ;  /* 0x000000000000791b */ /* 0x003fe20003800000 */
.L_x_2579:
        /* <DEDUP_REMOVED lines=8> */
.L_x_2580:
[----:B------:R-:W-:Y:S02]  /*2e210*/  IMAD.MOV.U32 R13, RZ, RZ, R75 ;  /* 0x000000ffff0d7224 */ /* 0x000fe400078e004b */
[----:B------:R-:W-:Y:S02]  /*2e220*/  IMAD.MOV.U32 R12, RZ, RZ, R0 ;  /* 0x000000ffff0c7224 */ /* 0x000fe400078e0000 */
[----:B------:R-:W-:-:S07]  /*2e230*/  IMAD.MOV.U32 R58, RZ, RZ, R14 ;  /* 0x000000ffff3a7224 */ /* 0x000fce00078e000e */
[----:B------:R-:W-:Y:S05]  /*2e240*/  WARPSYNC.COLLECTIVE R15, `(.L_x_2581) ;  /* 0x000000000f087348 */ /* 0x000fea0003c00000 */
[----:B------:R0:W1:Y:S02]  /*2e250*/  SHFL.IDX P6, R14, R13, R12, R11 ;  /* 0x0000000c0d0e7389 */ /* 0x00006400000c000b */
[----:B01----:R-:W-:Y:S01]  /*2e260*/  ENDCOLLECTIVE ;  /* 0x000000000000791b */ /* 0x003fe20003800000 */
.L_x_2581:
        /* <DEDUP_REMOVED lines=8> */
.L_x_2582:
        /* <DEDUP_REMOVED lines=8> */
.L_x_2383:
[----:B------:R-:W-:Y:S02]  /*2e370*/  IMAD.MOV.U32 R13, RZ, RZ, R3 ;  /* 0x000000ffff0d7224 */ /* 0x000fe400078e0003 */
[----:B------:R-:W-:Y:S02]  /*2e380*/  IMAD.MOV.U32 R12, RZ, RZ, RZ ;  /* 0x000000ffff0c7224 */ /* 0x000fe400078e00ff */
[----:B------:R-:W-:Y:S02]  /*2e390*/  IMAD.MOV.U32 R11, RZ, RZ, 0x181f ;  /* 0x0000181fff0b7424 */ /* 0x000fe400078e00ff */
[----:B------:R-:W-:-:S07]  /*2e3a0*/  IMAD.MOV.U32 R15, RZ, RZ, -0x1 ;  /* 0xffffffffff0f7424 */ /* 0x000fce00078e00ff */
[----:B------:R-:W-:Y:S05]  /*2e3b0*/  WARPSYNC.COLLECTIVE R15, `(.L_x_2584) ;  /* 0x000000000f087348 */ /* 0x000fea0003c00000 */
[----:B------:R0:W1:Y:S02]  /*2e3c0*/  SHFL.IDX P6, R14, R13, R12, R11 ;  /* 0x0000000c0d0e7389 */ /* 0x00006400000c000b */
[----:B01----:R-:W-:Y:S01]  /*2e3d0*/  ENDCOLLECTIVE ;  /* 0x000000000000791b */ /* 0x003fe20003800000 */
.L_x_2584:
[----:B------:R-:W-:Y:S01]  /*2e3e0*/  MOV R13, R2 ;  /* 0x00000002000d7202 */ /* 0x000fe20000000f00 */
[----:B------:R-:W-:-:S07]  /*2e3f0*/  IMAD.MOV.U32 R0, RZ, RZ, R14 ;  /* 0x000000ffff007224 */ /* 0x000fce00078e000e */
[----:B------:R-:W-:Y:S05]  /*2e400*/  WARPSYNC.COLLECTIVE R15, `(.L_x_2585) ;  /* 0x000000000f087348 */ /* 0x000fea0003c00000 */
[----:B------:R0:W1:Y:S02]  /*2e410*/  SHFL.IDX P6, R14, R13, R12, R11 ;  /* 0x0000000c0d0e7389 */ /* 0x00006400000c000b */
[----:B01----:R-:W-:Y:S01]  /*2e420*/  ENDCOLLECTIVE ;  /* 0x000000000000791b */ /* 0x003fe20003800000 */
.L_x_2585:
[----:B------:R-:W-:Y:S05]  /*2e430*/  BRA `(.L_x_2586) ;  /* 0xffffff7000287947 */ /* 0x000fea000383ffff */
.L_x_2386:
[----:B------:R-:W-:Y:S01]  /*2e440*/  BSSY B1, `(.L_x_2587) ;  /* 0x0000008000017945 */ /* 0x000fe20003800000 */
[----:B------:R-:W-:Y:S02]  /*2e450*/  IMAD.MOV.U32 R13, RZ, RZ, R3 ;  /* 0x000000ffff0d7224 */ /* 0x000fe400078e0003 */
[----:B------:R-:W-:Y:S02]  /*2e460*/  IMAD.MOV.U32 R12, RZ, RZ, 0x1 ;  /* 0x00000001ff0c7424 */ /* 0x000fe400078e00ff */
[----:B------:R-:W-:Y:S02]  /*2e470*/  IMAD.MOV.U32 R11, RZ, RZ, 0x181f ;  /* 0x0000181fff0b7424 */ /* 0x000fe400078e00ff */
[----:B---3--:R-:W-:-:S07]  /*2e480*/  IMAD.MOV.U32 R15, RZ, RZ, -0x1 ;  /* 0xffffffffff0f7424 */ /* 0x008fce00078e00ff */
[----:B012---:R-:W-:Y:S05]  /*2e490*/  WARPSYNC.COLLECTIVE R15, `(.L_x_2588) ;  /* 0x000000000f087348 */ /* 0x007fea0003c00000 */
[----:B--2---:R2:W3:Y:S02]  /*2e4a0*/  SHFL.IDX P6, R14, R13, R12, R11 ;  /* 0x0000000c0d0e7389 */ /* 0x0044e400000c000b */
[----:B0123--:R-:W-:Y:S01]  /*2e4b0*/  ENDCOLLECTIVE ;  /* 0x000000000000791b */ /* 0x00ffe20003800000 */
.L_x_2588:
[----:B------:R-:W-:Y:S05]  /*2e4c0*/  BSYNC B1 ;  /* 0x0000000000017941 */ /* 0x000fea0003800000 */
.L_x_2587:
        /* <DEDUP_REMOVED lines=8> */
.L_x_2589:
[----:B------:R-:W-:Y:S05]  /*2e550*/  BRA `(.L_x_2590) ;  /* 0xffffff7000307947 */ /* 0x000fea000383ffff */
.L_x_2389:
[----:B------:R-:W-:Y:S01]  /*2e560*/  BSSY B1, `(.L_x_2591) ;  /* 0x0000008000017945 */ /* 0x000fe20003800000 */
[----:B------:R-:W-:Y:S02]  /*2e570*/  IMAD.MOV.U32 R13, RZ, RZ, R3 ;  /* 0x000000ffff0d7224 */ /* 0x000fe400078e0003 */
[----:B------:R-:W-:Y:S02]  /*2e580*/  IMAD.MOV.U32 R12, RZ, RZ, 0x2 ;  /* 0x00000002ff0c7424 */ /* 0x000fe400078e00ff */
[----:B------:R-:W-:Y:S02]  /*2e590*/  IMAD.MOV.U32 R11, RZ, RZ, 0x181f ;  /* 0x0000181fff0b7424 */ /* 0x000fe400078e00ff */
[----:B---3--:R-:W-:-:S07]  /*2e5a0*/  IMAD.MOV.U32 R15, RZ, RZ, -0x1 ;  /* 0xffffffffff0f7424 */ /* 0x008fce00078e00ff */
[----:B012-4-:R-:W-:Y:S05]  /*2e5b0*/  WARPSYNC.COLLECTIVE R15, `(.L_x_2592) ;  /* 0x000000000f087348 */ /* 0x017fea0003c00000 */
[----:B--2---:R2:W3:Y:S02]  /*2e5c0*/  SHFL.IDX P6, R14, R13, R12, R11 ;  /* 0x0000000c0d0e7389 */ /* 0x0044e400000c000b */
[----:B01234-:R-:W-:Y:S01]  /*2e5d0*/  ENDCOLLECTIVE ;  /* 0x000000000000791b */ /* 0x01ffe20003800000 */
.L_x_2592:
[----:B------:R-:W-:Y:S05]  /*2e5e0*/  BSYNC B1 ;  /* 0x0000000000017941 */ /* 0x000fea0003800000 */
.L_x_2591:
        /* <DEDUP_REMOVED lines=8> */
.L_x_2593:
[----:B------:R-:W-:Y:S05]  /*2e670*/  BRA `(.L_x_2594) ;  /* 0xffffff7000347947 */ /* 0x000fea000383ffff */
.L_x_2392:
        /* <DEDUP_REMOVED lines=8> */
.L_x_2596:
[----:B------:R-:W-:Y:S05]  /*2e700*/  BSYNC B1 ;  /* 0x0000000000017941 */ /* 0x000fea0003800000 */
.L_x_2595:
        /* <DEDUP_REMOVED lines=8> */
.L_x_2597:
[----:B------:R-:W-:Y:S05]  /*2e790*/  BRA `(.L_x_2598) ;  /* 0xffffff7000387947 */ /* 0x000fea000383ffff */
.L_x_2409:
[----:B------:R-:W2:Y:S01]  /*2e7a0*/  S2R R9, SR_TID.X ;  /* 0x0000000000097919 */ /* 0x000ea20000002100 */
[----:B------:R-:W-:Y:S01]  /*2e7b0*/  BSSY B1, `(.L_x_2599) ;  /* 0x000000a000017945 */ /* 0x000fe20003800000 */
[----:B------:R-:W-:Y:S02]  /*2e7c0*/  IMAD.MOV.U32 R12, RZ, RZ, RZ ;  /* 0x000000ffff0c7224 */ /* 0x000fe400078e00ff */
[----:B-1----:R-:W-:Y:S02]  /*2e7d0*/  IMAD.MOV.U32 R11, RZ, RZ, 0x1f ;  /* 0x0000001fff0b7424 */ /* 0x002fe400078e00ff */
[----:B------:R-:W-:Y:S01]  /*2e7e0*/  IMAD.MOV.U32 R15, RZ, RZ, -0x1 ;  /* 0xffffffffff0f7424 */ /* 0x000fe200078e00ff */
[----:B--2---:R-:W-:-:S04]  /*2e7f0*/  SHF.R.U32.HI R9, RZ, 0x5, R9 ;  /* 0x00000005ff097819 */ /* 0x004fc80000011609 */
[----:B------:R-:W-:-:S05]  /*2e800*/  LOP3.LUT R9, R9, 0x3, RZ, 0xc0, !PT ;  /* 0x0000000309097812 */ /* 0x000fca00078ec0ff */
[----:B------:R-:W-:-:S07]  /*2e810*/  IMAD.MOV.U32 R13, RZ, RZ, R9 ;  /* 0x000000ffff0d7224 */ /* 0x000fce00078e0009 */
[----:B0-----:R-:W-:Y:S05]  /*2e820*/  WARPSYNC.COLLECTIVE R15, `(.L_x_2600) ;  /* 0x000000000f087348 */ /* 0x001fea0003c00000 */
[----:B0-----:R0:W1:Y:S02]  /*2e830*/  SHFL.IDX P6, R14, R13, R12, R11 ;  /* 0x0000000c0d0e7389 */ /* 0x00106400000c000b */
[----:B01----:R-:W-:Y:S01]  /*2e840*/  ENDCOLLECTIVE ;  /* 0x000000000000791b */ /* 0x003fe20003800000 */
.L_x_2600:
[----:B------:R-:W-:Y:S05]  /*2e850*/  BSYNC B1 ;  /* 0x0000000000017941 */ /* 0x000fea0003800000 */
.L_x_2599:
[----:B------:R-:W-:Y:S05]  /*2e860*/  BRA `(.L_x_2601) ;  /* 0xffffff8800387947 */ /* 0x000fea000383ffff */
.L_x_2411:
[----:B------:R-:W-:Y:S01]  /*2e870*/  BSSY B1, `(.L_x_2602) ;  /* 0x0000006000017945 */ /* 0x000fe20003800000 */
[----:B------:R-:W-:-:S07]  /*2e880*/  MOV R15, 0xffffffff ;  /* 0xffffffff000f7802 */ /* 0x000fce0000000f00 */
[----:B01----:R-:W-:Y:S05]  /*2e890*/  WARPSYNC.COLLECTIVE R15, `(.L_x_2603) ;  /* 0x000000000f0c7348 */ /* 0x003fea0003c00000 */
[----:B------:R-:W-:Y:S02]  /*2e8a0*/  ELECT P6, UR62, PT ;  /* 0x00000000003e782f */ /* 0x000fe400038c0000 */
[----:B------:R-:W-:Y:S01]  /*2e8b0*/  MOV R14, UR62 ;  /* 0x0000003e000e7c02 */ /* 0x000fe20008000f00 */
[----:B01----:R-:W-:Y:S10]  /*2e8c0*/  ENDCOLLECTIVE ;  /* 0x000000000000791b */ /* 0x003ff40003800000 */
.L_x_2603:
[----:B------:R-:W-:Y:S05]  /*2e8d0*/  BSYNC B1 ;  /* 0x0000000000017941 */ /* 0x000fea0003800000 */
.L_x_2602:
[----:B------:R-:W-:Y:S05]  /*2e8e0*/  BRA `(.L_x_2410) ;  /* 0xffffff8800307947 */ /* 0x000fea000383ffff */
.L_x_2413:
[----:B0-----:R-:W2:Y:S02]  /*2e8f0*/  LDL R5, [R1+0x4] ;  /* 0x0000040001057983 */ /* 0x001ea40000100800 */
[----:B--2---:R0:W2:Y:S02]  /*2e900*/  SYNCS.PHASECHK.TRANS64.TRYWAIT P0, [R5+URZ+0x2e820], R4 ;  /* 0x02e82004050075a7 */ /* 0x0040a4000800017f */
[----:B--2---:R-:W-:Y:S05]  /*2e910*/  @!P0 NANOSLEEP.SYNCS 0x989680 ;  /* 0x009896800000895d */ /* 0x004fea0003900000 */
[----:B------:R-:W2:Y:S02]  /*2e920*/  @!P0 SYNCS.PHASECHK.TRANS64 P0, [R5+URZ+0x2e820], R4 ;  /* 0x02e82004050085a7 */ /* 0x000ea4000800007f */
[----:B--2---:R-:W-:Y:S05]  /*2e930*/  @!P0 BRA `(.L_x_2413) ;  /* 0xfffffffc00ec8947 */ /* 0x004fea000383ffff */
[----:B------:R-:W-:Y:S05]  /*2e940*/  BRA `(.L_x_2604) ;  /* 0xffffff8800407947 */ /* 0x000fea000383ffff */
.L_x_2417:
[----:B0-----:R0:W2:Y:S02]  /*2e950*/  SYNCS.PHASECHK.TRANS64.TRYWAIT P0, [R7+URZ+0x2e8a0], R9 ;  /* 0x02e8a009070075a7 */ /* 0x0010a4000800017f */
[----:B--2---:R-:W-:Y:S05]  /*2e960*/  @!P0 NANOSLEEP.SYNCS 0x989680 ;  /* 0x009896800000895d */ /* 0x004fea0003900000 */
[----:B------:R-:W2:Y:S02]  /*2e970*/  @!P0 SYNCS.PHASECHK.TRANS64 P0, [R7+URZ+0x2e8a0], R9 ;  /* 0x02e8a009070085a7 */ /* 0x000ea4000800007f */
[----:B--2---:R-:W-:Y:S05]  /*2e980*/  @!P0 BRA `(.L_x_2417) ;  /* 0xfffffffc00f08947 */ /* 0x004fea000383ffff */
[----:B------:R-:W-:Y:S05]  /*2e990*/  BRA `(.L_x_2605) ;  /* 0xffffff8800687947 */ /* 0x000fea000383ffff */
.L_x_2422:
[----:B-1----:R1:W2:Y:S02]  /*2e9a0*/  SYNCS.PHASECHK.TRANS64.TRYWAIT P0, [R7+URZ+0x2e8c0], R9 ;  /* 0x02e8c009070075a7 */ /* 0x0022a4000800017f */
[----:B--2---:R-:W-:Y:S05]  /*2e9b0*/  @!P0 NANOSLEEP.SYNCS 0x989680 ;  /* 0x009896800000895d */ /* 0x004fea0003900000 */
[----:B------:R-:W2:Y:S02]  /*2e9c0*/  @!P0 SYNCS.PHASECHK.TRANS64 P0, [R7+URZ+0x2e8c0], R9 ;  /* 0x02e8c009070085a7 */ /* 0x000ea4000800007f */
[----:B--2---:R-:W-:Y:S05]  /*2e9d0*/  @!P0 BRA `(.L_x_2422) ;  /* 0xfffffffc00f08947 */ /* 0x004fea000383ffff */
[----:B------:R-:W-:Y:S05]  /*2e9e0*/  BRA `(.L_x_2606) ;  /* 0xffffff8800ec7947 */ /* 0x000fea000383ffff */
.L_x_2429:
[----:B0-----:R0:W2:Y:S02]  /*2e9f0*/  SYNCS.PHASECHK.TRANS64.TRYWAIT P1, [R5+URZ+0x2e8a0], R6 ;  /* 0x02e8a006050075a7 */ /* 0x0010a4000802017f */
[----:B--2---:R-:W-:Y:S05]  /*2ea00*/  @!P1 NANOSLEEP.SYNCS 0x989680 ;  /* 0x009896800000995d */ /* 0x004fea0003900000 */
[----:B------:R-:W2:Y:S02]  /*2ea10*/  @!P1 SYNCS.PHASECHK.TRANS64 P1, [R5+URZ+0x2e8a0], R6 ;  /* 0x02e8a006050095a7 */ /* 0x000ea4000802007f */
[----:B--2---:R-:W-:Y:S05]  /*2ea20*/  @!P1 BRA `(.L_x_2429) ;  /* 0xfffffffc00f09947 */ /* 0x004fea000383ffff */
[----:B------:R-:W-:Y:S05]  /*2ea30*/  BRA `(.L_x_2607) ;  /* 0xffffff8c00c47947 */ /* 0x000fea000383ffff */
.L_x_2434:
[----:B-1----:R1:W2:Y:S02]  /*2ea40*/  SYNCS.PHASECHK.TRANS64.TRYWAIT P1, [R5+URZ+0x2e8c0], R6 ;  /* 0x02e8c006050075a7 */ /* 0x0022a4000802017f */
[----:B--2---:R-:W-:Y:S05]  /*2ea50*/  @!P1 NANOSLEEP.SYNCS 0x989680 ;  /* 0x009896800000995d */ /* 0x004fea0003900000 */
[----:B------:R-:W2:Y:S02]  /*2ea60*/  @!P1 SYNCS.PHASECHK.TRANS64 P1, [R5+URZ+0x2e8c0], R6 ;  /* 0x02e8c006050095a7 */ /* 0x000ea4000802007f */
[----:B--2---:R-:W-:Y:S05]  /*2ea70*/  @!P1 BRA `(.L_x_2434) ;  /* 0xfffffffc00f09947 */ /* 0x004fea000383ffff */
[----:B------:R-:W-:Y:S05]  /*2ea80*/  BRA `(.L_x_2608) ;  /* 0xffffff9000447947 */ /* 0x000fea000383ffff */
.L_x_2449:
        /* <DEDUP_REMOVED lines=8> */
[----:B0--3--:R-:W-:Y:S05]  /*2eb10*/  WARPSYNC.COLLECTIVE R15, `(.L_x_2610) ;  /* 0x000000000f087348 */ /* 0x009fea0003c00000 */
[----:B0-----:R0:W1:Y:S02]  /*2eb20*/  SHFL.IDX P6, R14, R13, R12, R11 ;  /* 0x0000000c0d0e7389 */ /* 0x00106400000c000b */
[----:B01-3--:R-:W-:Y:S01]  /*2eb30*/  ENDCOLLECTIVE ;  /* 0x000000000000791b */ /* 0x00bfe20003800000 */
.L_x_2610:
[----:B------:R-:W-:Y:S05]  /*2eb40*/  BSYNC B0 ;  /* 0x0000000000007941 */ /* 0x000fea0003800000 */
.L_x_2609:
[----:B------:R-:W-:Y:S05]  /*2eb50*/  BRA `(.L_x_2611) ;  /* 0xffffff9c00207947 */ /* 0x000fea000383ffff */
.L_x_2451:
[----:B------:R-:W-:Y:S01]  /*2eb60*/  BSSY B0, `(.L_x_2612) ;  /* 0x0000006000007945 */ /* 0x000fe20003800000 */
[----:B------:R-:W-:-:S07]  /*2eb70*/  IMAD.MOV.U32 R15, RZ, RZ, -0x1 ;  /* 0xffffffffff0f7424 */ /* 0x000fce00078e00ff */
[----:B01-3--:R-:W-:Y:S05]  /*2eb80*/  WARPSYNC.COLLECTIVE R15, `(.L_x_2613) ;  /* 0x000000000f0c7348 */ /* 0x00bfea0003c00000 */
[----:B------:R-:W-:Y:S02]  /*2eb90*/  ELECT P6, UR62, PT ;  /* 0x00000000003e782f */ /* 0x000fe400038c0000 */
[----:B------:R-:W-:Y:S01]  /*2eba0*/  MOV R14, UR62 ;  /* 0x0000003e000e7c02 */ /* 0x000fe20008000f00 */
[----:B01-3--:R-:W-:Y:S10]  /*2ebb0*/  ENDCOLLECTIVE ;  /* 0x000000000000791b */ /* 0x00bff40003800000 */
.L_x_2613:
[----:B------:R-:W-:Y:S05]  /*2ebc0*/  BSYNC B0 ;  /* 0x0000000000007941 */ /* 0x000fea0003800000 */
.L_x_2612:
[----:B------:R-:W-:Y:S05]  /*2ebd0*/  BRA `(.L_x_2614) ;  /* 0xffffff9c002c7947 */ /* 0x000fea000383ffff */
.L_x_2453:
[----:B0-----:R0:W2:Y:S02]  /*2ebe0*/  SYNCS.PHASECHK.TRANS64.TRYWAIT P0, [R2+URZ+0x2e880], R4 ;  /* 0x02e88004020075a7 */ /* 0x0010a4000800017f */
[----:B--2---:R-:W-:Y:S05]  /*2ebf0*/  @!P0 NANOSLEEP.SYNCS 0x989680 ;  /* 0x009896800000895d */ /* 0x004fea0003900000 */
[----:B------:R-:W2:Y:S02]  /*2ec00*/  @!P0 SYNCS.PHASECHK.TRANS64 P0, [R2+URZ+0x2e880], R4 ;  /* 0x02e88004020085a7 */ /* 0x000ea4000800007f */
[----:B--2---:R-:W-:Y:S05]  /*2ec10*/  @!P0 BRA `(.L_x_2453) ;  /* 0xfffffffc00f08947 */ /* 0x004fea000383ffff */
[----:B------:R-:W-:Y:S05]  /*2ec20*/  BRA `(.L_x_2615) ;  /* 0xffffff9c00a47947 */ /* 0x000fea000383ffff */
.L_x_2455:
[----:B--2---:R2:W3:Y:S02]  /*2ec30*/  SYNCS.PHASECHK.TRANS64.TRYWAIT P0, [R2+URZ+0x2e840], R4 ;  /* 0x02e84004020075a7 */ /* 0x0044e4000800017f */
[----:B---3--:R-:W-:Y:S05]  /*2ec40*/  @!P0 NANOSLEEP.SYNCS 0x989680 ;  /* 0x009896800000895d */ /* 0x008fea0003900000 */
[----:B------:R-:W3:Y:S02]  /*2ec50*/  @!P0 SYNCS.PHASECHK.TRANS64 P0, [R2+URZ+0x2e840], R4 ;  /* 0x02e84004020085a7 */ /* 0x000ee4000800007f */
[----:B---3--:R-:W-:Y:S05]  /*2ec60*/  @!P0 BRA `(.L_x_2455) ;  /* 0xfffffffc00f08947 */ /* 0x008fea000383ffff */
[----:B------:R-:W-:Y:S05]  /*2ec70*/  BRA `(.L_x_2616) ;  /* 0xffffffa000047947 */ /* 0x000fea000383ffff */
.L_x_2459:
[----:B------:R-:W2:Y:S01]  /*2ec80*/  LDL.LU R11, [R1+0x40] ;  /* 0x00004000010b7983 */ /* 0x000ea20000300800 */
[----:B------:R-:W-:Y:S02]  /*2ec90*/  IMAD.MOV.U32 R13, RZ, RZ, R0 ;  /* 0x000000ffff0d7224 */ /* 0x000fe400078e0000 */
[----:B------:R-:W-:Y:S02]  /*2eca0*/  IMAD.MOV.U32 R12, RZ, RZ, RZ ;  /* 0x000000ffff0c7224 */ /* 0x000fe400078e00ff */
[----:B------:R-:W-:Y:S02]  /*2ecb0*/  IMAD.MOV.U32 R15, RZ, RZ, -0x1 ;  /* 0xffffffffff0f7424 */ /* 0x000fe400078e00ff */
[----:B------:R-:W-:Y:S02]  /*2ecc0*/  IMAD R17, R17, 0x80, R9 ;  /* 0x0000008011117824 */ /* 0x000fe400078e0209 */
[----:B--2---:R-:W-:Y:S01]  /*2ecd0*/  IMAD R2, R11, R8, RZ ;  /* 0x000000080b027224 */ /* 0x004fe200078e02ff */
[----:B------:R-:W-:-:S04]  /*2ece0*/  MOV R11, 0x181f ;  /* 0x0000181f000b7802 */ /* 0x000fc80000000f00 */
[----:B------:R-:W-:-:S13]  /*2ecf0*/  ISETP.GE.AND P1, PT, R17, R2, PT ;  /* 0x000000021100720c */ /* 0x000fda0003f26270 */
[----:B-----5:R-:W-:Y:S05]  /*2ed00*/  WARPSYNC.COLLECTIVE R15, `(.L_x_2617) ;  /* 0x000000000f087348 */ /* 0x020fea0003c00000 */
[----:B------:R0:W1:Y:S02]  /*2ed10*/  SHFL.IDX P6, R14, R13, R12, R11 ;  /* 0x0000000c0d0e7389 */ /* 0x00006400000c000b */
[----:B01---5:R-:W-:Y:S01]  /*2ed20*/  ENDCOLLECTIVE ;  /* 0x000000000000791b */ /* 0x023fe20003800000 */
.L_x_2617:
[----:B------:R-:W-:Y:S02]  /*2ed30*/  IMAD.MOV.U32 R13, RZ, RZ, R3 ;  /* 0x000000ffff0d7224 */ /* 0x000fe400078e0003 */
[----:B------:R-:W-:-:S07]  /*2ed40*/  IMAD.MOV.U32 R4, RZ, RZ, R14 ;  /* 0x000000ffff047224 */ /* 0x000fce00078e000e */
[----:B------:R-:W-:Y:S05]  /*2ed50*/  WARPSYNC.COLLECTIVE R15, `(.L_x_2618) ;  /* 0x000000000f087348 */ /* 0x000fea0003c00000 */
[----:B------:R0:W1:Y:S02]  /*2ed60*/  SHFL.IDX P6, R14, R13, R12, R11 ;  /* 0x0000000c0d0e7389 */ /* 0x00006400000c000b */
[----:B01----:R-:W-:Y:S01]  /*2ed70*/  ENDCOLLECTIVE ;  /* 0x000000000000791b */ /* 0x003fe20003800000 */
.L_x_2618:
[----:B------:R-:W-:Y:S01]  /*2ed80*/  ULDC.64 UR4, c[0x0][0x208] ;  /* 0x0000820000047ab9 */ /* 0x000fe20000000a00 */
[----:B------:R-:W-:Y:S01]  /*2ed90*/  MOV R13, R0 ;  /* 0x00000000000d7202 */ /* 0x000fe20000000f00 */
[----:B------:R-:W-:Y:S02]  /*2eda0*/  IMAD.MOV.U32 R12, RZ, RZ, 0x1 ;  /* 0x00000001ff0c7424 */ /* 0x000fe400078e00ff */
[----:B------:R-:W-:-:S05]  /*2edb0*/  IMAD.MOV.U32 R5, RZ, RZ, R14 ;  /* 0x000000ffff057224 */ /* 0x000fca00078e000e */
[----:B------:R-:W-:-:S05]  /*2edc0*/  @!P1 IADD3 R5, P2, R7, R5, RZ ;  /* 0x0000000507059210 */ /* 0x000fca0007f5e0ff */
[----:B------:R-:W-:-:S05]  /*2edd0*/  @!P1 IMAD.X R4, RZ, RZ, R4, P2 ;  /* 0x000000ffff049224 */ /* 0x000fca00010e0604 */
[----:B------:R-:W-:-:S04]  /*2ede0*/  @!P1 LOP3.LUT R5, R5, R4, RZ, 0x3c, !PT ;  /* 0x0000000405059212 */ /* 0x000fc800078e3cff */
[----:B------:R-:W-:-:S04]  /*2edf0*/  @!P1 LOP3.LUT R4, R5, R4, RZ, 0x3c, !PT ;  /* 0x0000000405049212 */ /* 0x000fc800078e3cff */
[----:B------:R-:W-:-:S05]  /*2ee00*/  @!P1 LOP3.LUT R5, R5, R4, RZ, 0x3c, !PT ;  /* 0x0000000405059212 */ /* 0x000fca00078e3cff */
[----:B------:R-:W-:Y:S01]  /*2ee10*/  @!PT LDS RZ, [RZ] ;  /* 0x00000000fffff984 */ /* 0x000fe20000000800 */
[----:B------:R-:W-:Y:S01]  /*2ee20*/  @!PT LDS RZ, [RZ] ;  /* 0x00000000fffff984 */ /* 0x000fe20000000800 */
[----:B------:R-:W-:Y:S01]  /*2ee30*/  @!PT LDS RZ, [RZ] ;  /* 0x00000000fffff984 */ /* 0x000fe20000000800 */
[----:B------:R0:W-:Y:S02]  /*2ee40*/  @!P1 LDGSTS.E.BYPASS.LTC128B.128 [R10+0x1c400], desc[UR4][R4.64], !P0 ;  /* 0x1c400000040a9fae */ /* 0x0001e4000c101d44 */
[----:B0-----:R-:W-:Y:S05]  /*2ee50*/  WARPSYNC.COLLECTIVE R15, `(.L_x_2619) ;  /* 0x000000000f087348 */ /* 0x001fea0003c00000 */
[----:B------:R1:W2:Y:S02]  /*2ee60*/  SHFL.IDX P6, R14, R13, R12, R11 ;  /* 0x0000000c0d0e7389 */ /* 0x0002a400000c000b */
[----:B012---:R-:W-:Y:S01]  /*2ee70*/  ENDCOLLECTIVE ;  /* 0x000000000000791b */ /* 0x007fe20003800000 */
.L_x_2619:
[----:B------:R-:W-:-:S05]  /*2ee80*/  VIADD R4, R17, 0x10 ;  /* 0x0000001011047836 */ /* 0x000fca0000000000 */
[----:B------:R-:W-:Y:S01]  /*2ee90*/  ISETP.GE.AND P1, PT, R4, R2, PT ;  /* 0x000000020400720c */ /* 0x000fe20003f26270 */
[----:B------:R-:W-:Y:S02]  /*2eea0*/  IMAD.MOV.U32 R13, RZ, RZ, R3 ;  /* 0x000000ffff0d7224 */ /* 0x000fe400078e0003 */
[----:B------:R-:W-:-:S10]  /*2eeb0*/  IMAD.MOV.U32 R6, RZ, RZ, R14 ;  /* 0x000000ffff067224 */ /* 0x000fd400078e000e */
[----:B------:R-:W-:Y:S05]  /*2eec0*/  WARPSYNC.COLLECTIVE R15, `(.L_x_2620) ;  /* 0x000000000f087348 */ /* 0x000fea0003c00000 */
[----:B------:R0:W1:Y:S02]  /*2eed0*/  SHFL.IDX P6, R14, R13, R12, R11 ;  /* 0x0000000c0d0e7389 */ /* 0x00006400000c000b */
[----:B01----:R-:W-:Y:S01]  /*2eee0*/  ENDCOLLECTIVE ;  /* 0x000000000000791b */ /* 0x003fe20003800000 */
.L_x_2620:
[----:B------:R-:W-:Y:S01]  /*2eef0*/  ULDC.64 UR4, c[0x0][0x208] ;  /* 0x0000820000047ab9 */ /* 0x000fe20000000a00 */
[----:B------:R-:W-:Y:S01]  /*2ef00*/  IMAD.MOV.U32 R13, RZ, RZ, R0 ;  /* 0x000000ffff0d7224 */ /* 0x000fe200078e0000 */
[----:B------:R-:W-:Y:S01]  /*2ef10*/  MOV R12, 0x2 ;  /* 0x00000002000c7802 */ /* 0x000fe20000000f00 */
        /* <DEDUP_REMOVED lines=13> */
.L_x_2621:
[----:B------:R-:W-:-:S05]  /*2eff0*/  VIADD R4, R17, 0x20 ;  /* 0x0000002011047836 */ /* 0x000fca0000000000 */
[----:B------:R-:W-:Y:S01]  /*2f000*/  ISETP.GE.AND P1, PT, R4, R2, PT ;  /* 0x000000020400720c */ /* 0x000fe20003f26270 */
[----:B------:R-:W-:Y:S02]  /*2f010*/  IMAD.MOV.U32 R13, RZ, RZ, R3 ;  /* 0x000000ffff0d7224 */ /* 0x000fe400078e0003 */
[----:B------:R-:W-:-:S10]  /*2f020*/  IMAD.MOV.U32 R6, RZ, RZ, R14 ;  /* 0x000000ffff067224 */ /* 0x000fd400078e000e */
[----:B------:R-:W-:Y:S05]  /*2f030*/  WARPSYNC.COLLECTIVE R15, `(.L_x_2622) ;  /* 0x000000000f087348 */ /* 0x000fea0003c00000 */
[----:B------:R0:W1:Y:S02]  /*2f040*/  SHFL.IDX P6, R14, R13, R12, R11 ;  /* 0x0000000c0d0e7389 */ /* 0x00006400000c000b */
[----:B01----:R-:W-:Y:S01]  /*2f050*/  ENDCOLLECTIVE ;  /* 0x000000000000791b */ /* 0x003fe20003800000 */
.L_x_2622:
[----:B------:R-:W-:Y:S01]  /*2f060*/  ULDC.64 UR4, c[0x0][0x208] ;  /* 0x0000820000047ab9 */ /* 0x000fe20000000a00 */
[----:B------:R-:W-:Y:S02]  /*2f070*/  IMAD.MOV.U32 R13, RZ, RZ, R0 ;  /* 0x000000ffff0d7224 */ /* 0x000fe400078e0000 */
        /* <DEDUP_REMOVED lines=14> */
.L_x_2623:
[----:B------:R-:W-:-:S05]  /*2f160*/  VIADD R4, R17, 0x30 ;  /* 0x0000003011047836 */ /* 0x000fca0000000000 */
[----:B------:R-:W-:Y:S01]  /*2f170*/  ISETP.GE.AND P1, PT, R4, R2, PT ;  /* 0x000000020400720c */ /* 0x000fe20003f26270 */
[----:B------:R-:W-:Y:S01]  /*2f180*/  IMAD.MOV.U32 R13, RZ, RZ, R3 ;  /* 0x000000ffff0d7224 */ /* 0x000fe200078e0003 */
[----:B------:R-:W-:-:S11]  /*2f190*/  MOV R6, R14 ;  /* 0x0000000e00067202 */ /* 0x000fd60000000f00 */
[----:B------:R-:W-:Y:S05]  /*2f1a0*/  WARPSYNC.COLLECTIVE R15, `(.L_x_2624) ;  /* 0x000000000f087348 */ /* 0x000fea0003c00000 */
[----:B------:R0:W1:Y:S02]  /*2f1b0*/  SHFL.IDX P6, R14, R13, R12, R11 ;  /* 0x0000000c0d0e7389 */ /* 0x00006400000c000b */
[----:B01----:R-:W-:Y:S01]  /*2f1c0*/  ENDCOLLECTIVE ;  /* 0x000000000000791b */ /* 0x003fe20003800000 */
.L_x_2624:
        /* <DEDUP_REMOVED lines=16> */
.L_x_2625:
[----:B------:R-:W-:-:S05]  /*2f2d0*/  VIADD R4, R17, 0x40 ;  /* 0x0000004011047836 */ /* 0x000fca0000000000 */
[----:B------:R-:W-:Y:S02]  /*2f2e0*/  ISETP.GE.AND P1, PT, R4, R2, PT ;  /* 0x000000020400720c */ /* 0x000fe40003f26270 */
[----:B------:R-:W-:Y:S01]  /*2f2f0*/  MOV R13, R3 ;  /* 0x00000003000d7202 */ /* 0x000fe20000000f00 */
[----:B------:R-:W-:-:S10]  /*2f300*/  IMAD.MOV.U32 R6, RZ, RZ, R14 ;  /* 0x000000ffff067224 */ /* 0x000fd400078e000e */
[----:B------:R-:W-:Y:S05]  /*2f310*/  WARPSYNC.COLLECTIVE R15, `(.L_x_2626) ;  /* 0x000000000f087348 */ /* 0x000fea0003c00000 */
[----:B------:R0:W1:Y:S02]  /*2f320*/  SHFL.IDX P6, R14, R13, R12, R11 ;  /* 0x0000000c0d0e7389 */ /* 0x00006400000c000b */
[----:B01----:R-:W-:Y:S01]  /*2f330*/  ENDCOLLECTIVE ;  /* 0x000000000000791b */ /* 0x003fe20003800000 */
.L_x_2626:
        /* <DEDUP_REMOVED lines=16> */
.L_x_2627:
[----:B------:R-:W-:-:S05]  /*2f440*/  VIADD R4, R17, 0x50 ;  /* 0x0000005011047836 */ /* 0x000fca0000000000 */
[----:B------:R-:W-:Y:S01]  /*2f450*/  ISETP.GE.AND P1, PT, R4, R2, PT ;  /* 0x000000020400720c */ /* 0x000fe20003f26270 */
[----:B------:R-:W-:Y:S02]  /*2f460*/  IMAD.MOV.U32 R13, RZ, RZ, R3 ;  /* 0x000000ffff0d7224 */ /* 0x000fe400078e0003 */
[----:B------:R-:W-:-:S10]  /*2f470*/  IMAD.MOV.U32 R6, RZ, RZ, R14 ;  /* 0x000000ffff067224 */ /* 0x000fd400078e000e */
[----:B------:R-:W-:Y:S05]  /*2f480*/  WARPSYNC.COLLECTIVE R15, `(.L_x_2628) ;  /* 0x000000000f087348 */ /* 0x000fea0003c00000 */
[----:B------:R0:W1:Y:S02]  /*2f490*/  SHFL.IDX P6, R14, R13, R12, R11 ;  /* 0x0000000c0d0e7389 */ /* 0x00006400000c000b */
[----:B01----:R-:W-:Y:S01]  /*2f4a0*/  ENDCOLLECTIVE ;  /* 0x000000000000791b */ /* 0x003fe20003800000 */
.L_x_2628:
[----:B------:R-:W-:Y:S01]  /*2f4b0*/  ULDC.64 UR4, c[0x0][0x208] ;  /* 0x0000820000047ab9 */ /* 0x000fe20000000a00 */
[----:B------:R-:W-:Y:S02]  /*2f4c0*/  IMAD.MOV.U32 R13, RZ, RZ, R0 ;  /* 0x000000ffff0d7224 */ /* 0x000fe400078e0000 */
[----:B------:R-:W-:Y:S01]  /*2f4d0*/  IMAD.MOV.U32 R12, RZ, RZ, 0x6 ;  /* 0x00000006ff0c7424 */ /* 0x000fe200078e00ff */
[----:B------:R-:W-:-:S04]  /*2f4e0*/  MOV R4, R14 ;  /* 0x0000000e00047202 */ /* 0x000fc80000000f00 */
        /* <DEDUP_REMOVED lines=12> */
.L_x_2629:
[----:B------:R-:W-:-:S05]  /*2f5b0*/  VIADD R5, R17, 0x60 ;  /* 0x0000006011057836 */ /* 0x000fca0000000000 */
[----:B------:R-:W-:Y:S01]  /*2f5c0*/  ISETP.GE.AND P1, PT, R5, R2, PT ;  /* 0x000000020500720c */ /* 0x000fe20003f26270 */
[----:B------:R-:W-:Y:S02]  /*2f5d0*/  IMAD.MOV.U32 R13, RZ, RZ, R3 ;  /* 0x000000ffff0d7224 */ /* 0x000fe400078e0003 */
[----:B------:R-:W-:-:S10]  /*2f5e0*/  IMAD.MOV.U32 R6, RZ, RZ, R14 ;  /* 0x000000ffff067224 */ /* 0x000fd400078e000e */
[----:B------:R-:W-:Y:S05]  /*2f5f0*/  WARPSYNC.COLLECTIVE R15, `(.L_x_2630) ;  /* 0x000000000f087348 */ /* 0x000fea0003c00000 */
[----:B------:R0:W1:Y:S02]  /*2f600*/  SHFL.IDX P6, R14, R13, R12, R11 ;  /* 0x0000000c0d0e7389 */ /* 0x00006400000c000b */
[----:B01----:R-:W-:Y:S01]  /*2f610*/  ENDCOLLECTIVE ;  /* 0x000000000000791b */ /* 0x003fe20003800000 */
.L_x_2630:
[----:B------:R-:W-:Y:S01]  /*2f620*/  ULDC.64 UR4, c[0x0][0x208] ;  /* 0x0000820000047ab9 */ /* 0x000fe20000000a00 */
[----:B------:R-:W-:Y:S02]  /*2f630*/  IMAD.MOV.U32 R13, RZ, RZ, R0 ;  /* 0x000000ffff0d7224 */ /* 0x000fe400078e0000 */
[----:B------:R-:W-:Y:S02]  /*2f640*/  IMAD.MOV.U32 R12, RZ, RZ, 0x7 ;  /* 0x00000007ff0c7424 */ /* 0x000fe400078e00ff */
[----:B------:R-:W-:-:S05]  /*2f650*/  IMAD.MOV.U32 R4, RZ, RZ, R14 ;  /* 0x000000ffff047224 */ /* 0x000fca00078e000e */
[----:B------:R-:W-:-:S04]  /*2f660*/  @!P1 IADD3 R5, P2, R7, R4, RZ ;  /* 0x0000000407059210 */ /* 0x000fc80007f5e0ff */
[----:B------:R-:W-:-:S04]  /*2f670*/  @!P1 IADD3.X R4, RZ, R6, RZ, P2, !PT ;  /* 0x00000006ff049210 */ /* 0x000fc800017fe4ff */
        /* <DEDUP_REMOVED lines=10> */
.L_x_2631:
[----:B------:R-:W-:Y:S02]  /*2f720*/  IMAD.MOV.U32 R13, RZ, RZ, R3 ;  /* 0x000000ffff0d7224 */ /* 0x000fe400078e0003 */
[----:B------:R-:W-:-:S07]  /*2f730*/  IMAD.MOV.U32 R0, RZ, RZ, R14 ;  /* 0x000000ffff007224 */ /* 0x000fce00078e000e */
[----:B------:R-:W-:Y:S05]  /*2f740*/  WARPSYNC.COLLECTIVE R15, `(.L_x_2632) ;  /* 0x000000000f087348 */ /* 0x000fea0003c00000 */
[----:B------:R0:W1:Y:S02]  /*2f750*/  SHFL.IDX P6, R14, R13, R12, R11 ;  /* 0x0000000c0d0e7389 */ /* 0x00006400000c000b */
[----:B01----:R-:W-:Y:S01]  /*2f760*/  ENDCOLLECTIVE ;  /* 0x000000000000791b */ /* 0x003fe20003800000 */
.L_x_2632:
[----:B------:R-:W-:Y:S01]  /*2f770*/  IMAD.MOV.U32 R3, RZ, RZ, R14 ;  /* 0x000000ffff037224 */ /* 0x000fe200078e000e */
[----:B------:R-:W-:Y:S06]  /*2f780*/  BRA `(.L_x_2633) ;  /* 0xffffffa000787947 */ /* 0x000fec000383ffff */
.L_x_2462:
[----:B-1----:R-:W2:Y:S02]  /*2f790*/  LDL R2, [R1+0x4] ;  /* 0x0000040001027983 */ /* 0x002ea40000100800 */
[----:B--2---:R1:W2:Y:S02]  /*2f7a0*/  SYNCS.PHASECHK.TRANS64.TRYWAIT P0, [R2+URZ+0x2e820], R0 ;  /* 0x02e82000020075a7 */ /* 0x0042a4000800017f */
[----:B--2---:R-:W-:Y:S05]  /*2f7b0*/  @!P0 NANOSLEEP.SYNCS 0x989680 ;  /* 0x009896800000895d */ /* 0x004fea0003900000 */
[----:B------:R-:W2:Y:S02]  /*2f7c0*/  @!P0 SYNCS.PHASECHK.TRANS64 P0, [R2+URZ+0x2e820], R0 ;  /* 0x02e82000020085a7 */ /* 0x000ea4000800007f */
[----:B--2---:R-:W-:Y:S05]  /*2f7d0*/  @!P0 BRA `(.L_x_2462) ;  /* 0xfffffffc00ec8947 */ /* 0x004fea000383ffff */
[----:B------:R-:W-:Y:S05]  /*2f7e0*/  BRA `(.L_x_2634) ;  /* 0xffffffa000dc7947 */ /* 0x000fea000383ffff */
.L_x_2468:
[----:B--2---:R2:W3:Y:S02]  /*2f7f0*/  SYNCS.PHASECHK.TRANS64.TRYWAIT P0, [R6+URZ+0x2e880], R5 ;  /* 0x02e88005060075a7 */ /* 0x0044e4000800017f */
[----:B---3--:R-:W-:Y:S05]  /*2f800*/  @!P0 NANOSLEEP.SYNCS 0x989680 ;  /* 0x009896800000895d */ /* 0x008fea0003900000 */
[----:B------:R-:W3:Y:S02]  /*2f810*/  @!P0 SYNCS.PHASECHK.TRANS64 P0, [R6+URZ+0x2e880], R5 ;  /* 0x02e88005060085a7 */ /* 0x000ee4000800007f */
[----:B---3--:R-:W-:Y:S05]  /*2f820*/  @!P0 BRA `(.L_x_2468) ;  /* 0xfffffffc00f08947 */ /* 0x008fea000383ffff */
[----:B------:R-:W-:Y:S05]  /*2f830*/  BRA `(.L_x_2635) ;  /* 0xffffffa400a07947 */ /* 0x000fea000383ffff */
.L_x_2473:
[----:B0-----:R0:W3:Y:S02]  /*2f840*/  SYNCS.PHASECHK.TRANS64.TRYWAIT P0, [R6+URZ+0x2e840], R5 ;  /* 0x02e84005060075a7 */ /* 0x0010e4000800017f */
[----:B---3--:R-:W-:Y:S05]  /*2f850*/  @!P0 NANOSLEEP.SYNCS 0x989680 ;  /* 0x009896800000895d */ /* 0x008fea0003900000 */
[----:B------:R-:W3:Y:S02]  /*2f860*/  @!P0 SYNCS.PHASECHK.TRANS64 P0, [R6+URZ+0x2e840], R5 ;  /* 0x02e84005060085a7 */ /* 0x000ee4000800007f */
[----:B---3--:R-:W-:Y:S05]  /*2f870*/  @!P0 BRA `(.L_x_2473) ;  /* 0xfffffffc00f08947 */ /* 0x008fea000383ffff */
[----:B------:R-:W-:Y:S05]  /*2f880*/  BRA `(.L_x_2636) ;  /* 0xffffffa800287947 */ /* 0x000fea000383ffff */
.L_x_2479:
[----:B--2---:R2:W3:Y:S02]  /*2f890*/  SYNCS.PHASECHK.TRANS64.TRYWAIT P0, [R17+URZ+0x2e870], R4 ;  /* 0x02e87004110075a7 */ /* 0x0044e4000800017f */
[----:B---3--:R-:W-:Y:S05]  /*2f8a0*/  @!P0 NANOSLEEP.SYNCS 0x989680 ;  /* 0x009896800000895d */ /* 0x008fea0003900000 */
[----:B------:R-:W3:Y:S02]  /*2f8b0*/  @!P0 SYNCS.PHASECHK.TRANS64 P0, [R17+URZ+0x2e870], R4 ;  /* 0x02e87004110085a7 */ /* 0x000ee4000800007f */
[----:B---3--:R-:W-:Y:S05]  /*2f8c0*/  @!P0 BRA `(.L_x_2479) ;  /* 0xfffffffc00f08947 */ /* 0x008fea000383ffff */
[----:B------:R-:W-:Y:S05]  /*2f8d0*/  BRA `(.L_x_2637) ;  /* 0xffffffa800cc7947 */ /* 0x000fea000383ffff */
.L_x_2481:
[----:B---3--:R3:W4:Y:S02]  /*2f8e0*/  SYNCS.PHASECHK.TRANS64.TRYWAIT P0, [R17+URZ+0x2e860], R2 ;  /* 0x02e86002110075a7 */ /* 0x008724000800017f */
[----:B----4-:R-:W-:Y:S05]  /*2f8f0*/  @!P0 NANOSLEEP.SYNCS 0x989680 ;  /* 0x009896800000895d */ /* 0x010fea0003900000 */
[----:B------:R-:W4:Y:S02]  /*2f900*/  @!P0 SYNCS.PHASECHK.TRANS64 P0, [R17+URZ+0x2e860], R2 ;  /* 0x02e86002110085a7 */ /* 0x000f24000800007f */
[----:B----4-:R-:W-:Y:S05]  /*2f910*/  @!P0 BRA `(.L_x_2481) ;  /* 0xfffffffc00f08947 */ /* 0x010fea000383ffff */
[----:B------:R-:W-:Y:S05]  /*2f920*/  BRA `(.L_x_2638) ;  /* 0xffffffa800d47947 */ /* 0x000fea000383ffff */
.L_x_2488:
[----:B0-----:R0:W3:Y:S02]  /*2f930*/  SYNCS.PHASECHK.TRANS64.TRYWAIT P1, [R17+URZ+0x2e870], R0 ;  /* 0x02e87000110075a7 */ /* 0x0010e4000802017f */
[----:B---3--:R-:W-:Y:S05]  /*2f940*/  @!P1 NANOSLEEP.SYNCS 0x989680 ;  /* 0x009896800000995d */ /* 0x008fea0003900000 */
[----:B------:R-:W3:Y:S02]  /*2f950*/  @!P1 SYNCS.PHASECHK.TRANS64 P1, [R17+URZ+0x2e870], R0 ;  /* 0x02e87000110095a7 */ /* 0x000ee4000802007f */
[----:B---3--:R-:W-:Y:S05]  /*2f960*/  @!P1 BRA `(.L_x_2488) ;  /* 0xfffffffc00f09947 */ /* 0x008fea000383ffff */
[----:B------:R-:W-:Y:S05]  /*2f970*/  BRA `(.L_x_2639) ;  /* 0xffffffb400147947 */ /* 0x000fea000383ffff */
.L_x_2490:
[----:B0-----:R0:W3:Y:S02]  /*2f980*/  SYNCS.PHASECHK.TRANS64.TRYWAIT P1, [R17+URZ+0x2e860], R0 ;  /* 0x02e86000110075a7 */ /* 0x0010e4000802017f */
[----:B---3--:R-:W-:Y:S05]  /*2f990*/  @!P1 NANOSLEEP.SYNCS 0x989680 ;  /* 0x009896800000995d */ /* 0x008fea0003900000 */
[----:B------:R-:W3:Y:S02]  /*2f9a0*/  @!P1 SYNCS.PHASECHK.TRANS64 P1, [R17+URZ+0x2e860], R0 ;  /* 0x02e86000110095a7 */ /* 0x000ee4000802007f */
[----:B---3--:R-:W-:Y:S05]  /*2f9b0*/  @!P1 BRA `(.L_x_2490) ;  /* 0xfffffffc00f09947 */ /* 0x008fea000383ffff */
[----:B------:R-:W-:Y:S05]  /*2f9c0*/  BRA `(.L_x_2640) ;  /* 0xffffffb4001c7947 */ /* 0x000fea000383ffff */
.L_x_2494:
[----:B------:R-:W-:Y:S01]  /*2f9d0*/  BSSY B0, `(.L_x_2641) ;  /* 0x0000008000007945 */ /* 0x000fe20003800000 */
[----:B------:R-:W-:Y:S01]  /*2f9e0*/  IMAD.MOV.U32 R13, RZ, RZ, R16 ;  /* 0x000000ffff0d7224 */ /* 0x000fe200078e0010 */
[----:B-1----:R-:W-:Y:S01]  /*2f9f0*/  MOV R11, 0x1f ;  /* 0x0000001f000b7802 */ /* 0x002fe20000000f00 */
[----:B------:R-:W-:Y:S02]  /*2fa00*/  IMAD.MOV.U32 R12, RZ, RZ, RZ ;  /* 0x000000ffff0c7224 */ /* 0x000fe400078e00ff */
[----:B------:R-:W-:-:S07]  /*2fa10*/  IMAD.MOV.U32 R15, RZ, RZ, -0x1 ;  /* 0xffffffffff0f7424 */ /* 0x000fce00078e00ff */
[----:B------:R-:W-:Y:S05]  /*2fa20*/  WARPSYNC.COLLECTIVE R15, `(.L_x_2642) ;  /* 0x000000000f087348 */ /* 0x000fea0003c00000 */
[----:B------:R0:W1:Y:S02]  /*2fa30*/  SHFL.IDX P6, R14, R13, R12, R11 ;  /* 0x0000000c0d0e7389 */ /* 0x00006400000c000b */
[----:B01----:R-:W-:Y:S01]  /*2fa40*/  ENDCOLLECTIVE ;  /* 0x000000000000791b */ /* 0x003fe20003800000 */
.L_x_2642:
[----:B------:R-:W-:Y:S05]  /*2fa50*/  BSYNC B0 ;  /* 0x0000000000007941 */ /* 0x000fea0003800000 */
.L_x_2641:
[----:B------:R-:W-:Y:S01]  /*2fa60*/  IMAD.MOV.U32 R13, RZ, RZ, R16 ;  /* 0x000000ffff0d7224 */ /* 0x000fe200078e0010 */
[----:B------:R-:W-:Y:S01]  /*2fa70*/  IADD3 R4, R19, R6, RZ ;  /* 0x0000000613047210 */ /* 0x000fe20007ffe0ff */
[----:B------:R-:W-:Y:S02]  /*2fa80*/  IMAD.MOV.U32 R12, RZ, RZ, 0x1 ;  /* 0x00000001ff0c7424 */ /* 0x000fe400078e00ff */
[----:B------:R-:W-:Y:S02]  /*2fa90*/  IMAD.MOV.U32 R11, RZ, RZ, 0x1f ;  /* 0x0000001fff0b7424 */ /* 0x000fe400078e00ff */
[----:B------:R-:W-:Y:S02]  /*2faa0*/  IMAD.MOV.U32 R15, RZ, RZ, -0x1 ;  /* 0xffffffffff0f7424 */ /* 0x000fe400078e00ff */
[----:B------:R-:W-:-:S07]  /*2fab0*/  IMAD.MOV.U32 R0, RZ, RZ, R14 ;  /* 0x000000ffff007224 */ /* 0x000fce00078e000e */
[----:B------:R-:W-:Y:S05]  /*2fac0*/  WARPSYNC.COLLECTIVE R15, `(.L_x_2643) ;  /* 0x000000000f087348 */ /* 0x000fea0003c00000 */
[----:B------:R0:W1:Y:S02]  /*2fad0*/  SHFL.IDX P6, R14, R13, R12, R11 ;  /* 0x0000000c0d0e7389 */ /* 0x00006400000c000b */
[----:B01----:R-:W-:Y:S01]  /*2fae0*/  ENDCOLLECTIVE ;  /* 0x000000000000791b */ /* 0x003fe20003800000 */
.L_x_2643:
[----:B------:R-:W-:Y:S01]  /*2faf0*/  ULDC UR4, c[0x0][0xc3c] ;  /* 0x00030f0000047ab9 */ /* 0x000fe20000000800 */
[----:B------:R-:W-:Y:S01]  /*2fb00*/  ULDC.64 UR6, c[0x0][0x208] ;  /* 0x0000820000067ab9 */ /* 0x000fe20000000a00 */
        /* <DEDUP_REMOVED lines=17> */
.L_x_2644:
[----:B------:R-:W-:Y:S01]  /*2fc20*/  MOV R12, 0x2 ;  /* 0x00000002000c7802 */ /* 0x000fe20000000f00 */
[----:B------:R-:W-:-:S05]  /*2fc30*/  IMAD.MOV.U32 R3, RZ, RZ, R14 ;  /* 0x000000ffff037224 */ /* 0x000fca00078e000e */
[----:B------:R-:W-:-:S05]  /*2fc40*/  SEL R3, R3, RZ, P1 ;  /* 0x000000ff03037207 */ /* 0x000fca0000800000 */
[----:B------:R-:W-:-:S04]  /*2fc50*/  IMAD.IADD R3, R2, 0x1, R3 ;  /* 0x0000000102037824 */ /* 0x000fc800078e0203 */
[----:B------:R-:W-:-:S07]  /*2fc60*/  IMAD.MOV.U32 R13, RZ, RZ, R3 ;  /* 0x000000ffff0d7224 */ /* 0x000fce00078e0003 */
[----:B------:R-:W-:Y:S05]  /*2fc70*/  WARPSYNC.COLLECTIVE R15, `(.L_x_2645) ;  /* 0x000000000f087348 */ /* 0x000fea0003c00000 */
[----:B------:R0:W1:Y:S02]  /*2fc80*/  SHFL.UP P6, R14, R13, R12, R11 ;  /* 0x0400000c0d0e7389 */ /* 0x00006400000c000b */
[----:B01----:R-:W-:Y:S01]  /*2fc90*/  ENDCOLLECTIVE ;  /* 0x000000000000791b */ /* 0x003fe20003800000 */
.L_x_2645:
        /* <DEDUP_REMOVED lines=8> */
.L_x_2646:
        /* <DEDUP_REMOVED lines=8> */
.L_x_2647:
        /* <DEDUP_REMOVED lines=8> */
.L_x_2648:
[----:B------:R-:W-:Y:S01]  /*2fe20*/  MOV R12, 0x1f ;  /* 0x0000001f000c7802 */ /* 0x000fe20000000f00 */
        /* <DEDUP_REMOVED lines=8> */
.L_x_2649:
[----:B------:R-:W-:Y:S01]  /*2feb0*/  IMAD.MOV.U32 R16, RZ, RZ, R14 ;  /* 0x000000ffff107224 */ /* 0x000fe200078e000e */
[----:B------:R-:W-:Y:S06]  /*2fec0*/  BRA `(.L_x_2650) ;  /* 0xffffffb800787947 */ /* 0x000fec000383ffff */
.L_x_2499:
[----:B------:R-:W-:Y:S01]  /*2fed0*/  BSSY B0, `(.L_x_2651) ;  /* 0x0000008000007945 */ /* 0x000fe20003800000 */
[----:B-----5:R-:W-:Y:S02]  /*2fee0*/  IMAD.MOV.U32 R13, RZ, RZ, R2 ;  /* 0x000000ffff0d7224 */ /* 0x020fe400078e0002 */
[----:B------:R-:W-:Y:S02]  /*2fef0*/  IMAD.MOV.U32 R12, RZ, RZ, 0x1 ;  /* 0x00000001ff0c7424 */ /* 0x000fe400078e00ff */
[----:B-1----:R-:W-:Y:S02]  /*2ff00*/  IMAD.MOV.U32 R11, RZ, RZ, RZ ;  /* 0x000000ffff0b7224 */ /* 0x002fe400078e00ff */
[----:B------:R-:W-:-:S07]  /*2ff10*/  IMAD.MOV.U32 R15, RZ, RZ, -0x1 ;  /* 0xffffffffff0f7424 */ /* 0x000fce00078e00ff */
[----:B0-----:R-:W-:Y:S05]  /*2ff20*/  WARPSYNC.COLLECTIVE R15, `(.L_x_2652) ;  /* 0x000000000f087348 */ /* 0x001fea0003c00000 */
[----:B------:R1:W2:Y:S02]  /*2ff30*/  SHFL.UP P6, R14, R13, R12, R11 ;  /* 0x0400000c0d0e7389 */ /* 0x0002a400000c000b */
[----:B012---:R-:W-:Y:S01]  /*2ff40*/  ENDCOLLECTIVE ;  /* 0x000000000000791b */ /* 0x007fe20003800000 */
.L_x_2652:
[----:B------:R-:W-:Y:S05]  /*2ff50*/  BSYNC B0 ;  /* 0x0000000000007941 */ /* 0x000fea0003800000 */
.L_x_2651:
[----:B------:R-:W-:Y:S02]  /*2ff60*/  IMAD.MOV.U32 R3, RZ, RZ, R14 ;  /* 0x000000ffff037224 */ /* 0x000fe400078e000e */
[----:B------:R-:W-:Y:S02]  /*2ff70*/  IMAD.MOV.U32 R12, RZ, RZ, 0x2 ;  /* 0x00000002ff0c7424 */ /* 0x000fe400078e00ff */
[----:B------:R-:W-:Y:S01]  /*2ff80*/  IMAD.MOV.U32 R11, RZ, RZ, RZ ;  /* 0x000000ffff0b7224 */ /* 0x000fe200078e00ff */
[----:B------:R-:W-:Y:S01]  /*2ff90*/  SEL R3, R3, RZ, P1 ;  /* 0x000000ff03037207 */ /* 0x000fe20000800000 */
[----:B------:R-:W-:-:S03]  /*2ffa0*/  IMAD.MOV.U32 R15, RZ, RZ, -0x1 ;  /* 0xffffffffff0f7424 */ /* 0x000fc600078e00ff */
[----:B------:R-:W-:-:S05]  /*2ffb0*/  IADD3 R3, R2, R3, RZ ;  /* 0x0000000302037210 */ /* 0x000fca0007ffe0ff */
[----:B------:R-:W-:-:S07]  /*2ffc0*/  IMAD.MOV.U32 R13, RZ, RZ, R3 ;  /* 0x000000ffff0d7224 */ /* 0x000fce00078e0003 */
[----:B------:R-:W-:Y:S05]  /*2ffd0*/  WARPSYNC.COLLECTIVE R15, `(.L_x_2653) ;  /* 0x000000000f087348 */ /* 0x000fea0003c00000 */
[----:B------:R0:W1:Y:S02]  /*2ffe0*/  SHFL.UP P6, R14, R13, R12, R11 ;  /* 0x0400000c0d0e7389 */ /* 0x00006400000c000b */
[----:B01----:R-:W-:Y:S01]  /*2fff0*/  ENDCOLLECTIVE ;  /* 0x000000000000791b */ /* 0x003fe20003800000 */
.L_x_2653:
        /* <DEDUP_REMOVED lines=8> */
.L_x_2654:
        /* <DEDUP_REMOVED lines=8> */
.L_x_2655:
        /* <DEDUP_REMOVED lines=8> */
.L_x_2656:
        /* <DEDUP_REMOVED lines=9> */
.L_x_2657:
[----:B------:R-:W-:Y:S01]  /*30210*/  IMAD.MOV.U32 R16, RZ, RZ, R14 ;  /* 0x000000ffff107224 */ /* 0x000fe200078e000e */
[----:B------:R-:W-:Y:S06]  /*30220*/  BRA `(.L_x_2658) ;  /* 0xffffffb800407947 */ /* 0x000fec000383ffff */
.L_x_2501:
[----:B------:R-:W-:Y:S01]  /*30230*/  BSSY B0, `(.L_x_2659) ;  /* 0x0000006000007945 */ /* 0x000fe20003800000 */
[----:B------:R-:W-:Y:S01]  /*30240*/  PLOP3.LUT P6, PT, P6, PT, PT, 0x8, 0x0 ;  /* 0x000000000000781c */ /* 0x000fe200037ce170 */
[----:B------:R-:W-:-:S12]  /*30250*/  IMAD.MOV.U32 R15, RZ, RZ, -0x1 ;  /* 0xffffffffff0f7424 */ /* 0x000fd800078e00ff */
[----:B01----:R-:W-:Y:S05]  /*30260*/  WARPSYNC.COLLECTIVE R15, `(.L_x_2660) ;  /* 0x000000000f087348 */ /* 0x003fea0003c00000 */
[----:B------:R-:W-:Y:S01]  /*30270*/  VOTE.ANY R14, PT, P6 ;  /* 0x00000000000e7806 */ /* 0x000fe200030e0100 */
[----:B01----:R-:W-:Y:S06]  /*30280*/  ENDCOLLECTIVE ;  /* 0x000000000000791b */ /* 0x003fec0003800000 */
.L_x_2660:
[----:B------:R-:W-:Y:S05]  /*30290*/  BSYNC B0 ;  /* 0x0000000000007941 */ /* 0x000fea0003800000 */
.L_x_2659:
[----:B------:R-:W-:Y:S01]  /*302a0*/  MOV R6, R14 ;  /* 0x0000000e00067202 */ /* 0x000fe20000000f00 */
[----:B------:R-:W-:Y:S02]  /*302b0*/  IMAD.MOV.U32 R13, RZ, RZ, R2 ;  /* 0x000000ffff0d7224 */ /* 0x000fe400078e0002 */
[----:B------:R-:W-:Y:S01]  /*302c0*/  IMAD.MOV.U32 R11, RZ, RZ, 0x1f ;  /* 0x0000001fff0b7424 */ /* 0x000fe200078e00ff */
[----:B------:R-:W0:Y:S01]  /*302d0*/  POPC R5, R6 ;  /* 0x0000000600057309 */ /* 0x000e220000000000 */
[----:B------:R-:W-:Y:S02]  /*302e0*/  IMAD.MOV.U32 R15, RZ, RZ, -0x1 ;  /* 0xffffffffff0f7424 */ /* 0x000fe400078e00ff */
[----:B0-----:R-:W-:-:S07]  /*302f0*/  IMAD.MOV.U32 R12, RZ, RZ, R5 ;  /* 0x000000ffff0c7224 */ /* 0x001fce00078e0005 */
[----:B------:R-:W-:Y:S05]  /*30300*/  WARPSYNC.COLLECTIVE R15, `(.L_x_2661) ;  /* 0x000000000f087348 */ /* 0x000fea0003c00000 */
[----:B------:R0:W1:Y:S02]  /*30310*/  SHFL.IDX P6, R14, R13, R12, R11 ;  /* 0x0000000c0d0e7389 */ /* 0x00006400000c000b */
[----:B01----:R-:W-:Y:S01]  /*30320*/  ENDCOLLECTIVE ;  /* 0x000000000000791b */ /* 0x003fe20003800000 */
.L_x_2661:
[----:B------:R-:W-:Y:S01]  /*30330*/  IMAD.MOV.U32 R17, RZ, RZ, R14 ;  /* 0x000000ffff117224 */ /* 0x000fe200078e000e */
[----:B------:R-:W-:Y:S06]  /*30340*/  BRA `(.L_x_2662) ;  /* 0xffffffb800307947 */ /* 0x000fec000383ffff */
.L_x_2503:
[----:B------:R-:W-:Y:S01]  /*30350*/  BSSY B0, `(.L_x_2663) ;  /* 0x0000007000007945 */ /* 0x000fe20003800000 */
[----:B------:R-:W-:Y:S01]  /*30360*/  IMAD.MOV.U32 R13, RZ, RZ, R3 ;  /* 0x000000ffff0d7224 */ /* 0x000fe200078e0003 */
[----:B------:R-:W-:Y:S01]  /*30370*/  MOV R15, 0xffffffff ;  /* 0xffffffff000f7802 */ /* 0x000fe20000000f00 */
[----:B-1----:R-:W-:-:S07]  /*30380*/  IMAD.MOV.U32 R11, RZ, RZ, 0x1f ;  /* 0x0000001fff0b7424 */ /* 0x002fce00078e00ff */
[----:B0--3--:R-:W-:Y:S05]  /*30390*/  WARPSYNC.COLLECTIVE R15, `(.L_x_2664) ;  /* 0x000000000f087348 */ /* 0x009fea0003c00000 */
[----:B------:R1:W2:Y:S02]  /*303a0*/  SHFL.IDX P6, R14, R13, R12, R11 ;  /* 0x0000000c0d0e7389 */ /* 0x0002a400000c000b */
[----:B0123--:R-:W-:Y:S01]  /*303b0*/  ENDCOLLECTIVE ;  /* 0x000000000000791b */ /* 0x00ffe20003800000 */
.L_x_2664:
[----:B------:R-:W-:Y:S05]  /*303c0*/  BSYNC B0 ;  /* 0x0000000000007941 */ /* 0x000fea0003800000 */
.L_x_2663:
[----:B------:R-:W-:Y:S01]  /*303d0*/  IMAD.MOV.U32 R2, RZ, RZ, R14 ;  /* 0x000000ffff027224 */ /* 0x000fe200078e000e */
[----:B------:R-:W-:Y:S06]  /*303e0*/  BRA `(.L_x_2502) ;  /* 0xffffffb800247947 */ /* 0x000fec000383ffff */
.L_x_2507:
[----:B0-----:R0:W2:Y:S02]  /*303f0*/  SYNCS.PHASECHK.TRANS64.TRYWAIT P0, [R0+URZ+0x2e820], R3 ;  /* 0x02e82003000075a7 */ /* 0x0010a4000800017f */
[----:B--2---:R-:W-:Y:S05]  /*30400*/  @!P0 NANOSLEEP.SYNCS 0x989680 ;  /* 0x009896800000895d */ /* 0x004fea0003900000 */
[----:B------:R-:W2:Y:S02]  /*30410*/  @!P0 SYNCS.PHASECHK.TRANS64 P0, [R0+URZ+0x2e820], R3 ;  /* 0x02e82003000085a7 */ /* 0x000ea4000800007f */
[----:B--2---:R-:W-:Y:S05]  /*30420*/  @!P0 BRA `(.L_x_2507) ;  /* 0xfffffffc00f08947 */ /* 0x004fea000383ffff */
[----:B------:R-:W-:Y:S05]  /*30430*/  BRA `(.L_x_2665) ;  /* 0xffffffbc00ac7947 */ /* 0x000fea000383ffff */
.L_x_2508:
        /* <DEDUP_REMOVED lines=9> */
[----:B------:R1:W2:Y:S02]  /*304d0*/  SHFL.IDX P6, R14, R13, R12, R11 ;  /* 0x0000000c0d0e7389 */ /* 0x0002a400000c000b */
[----:B012---:R-:W-:Y:S01]  /*304e0*/  ENDCOLLECTIVE ;  /* 0x000000000000791b */ /* 0x007fe20003800000 */
.L_x_2667:
[----:B------:R-:W-:Y:S05]  /*304f0*/  BSYNC B0 ;  /* 0x0000000000007941 */ /* 0x000fea0003800000 */
.L_x_2666:
[----:B------:R-:W-:Y:S05]  /*30500*/  BRA `(.L_x_2668) ;  /* 0xffffffbc00947947 */ /* 0x000fea000383ffff */
.L_x_2509:
[----:B------:R-:W-:Y:S01]  /*30510*/  BSSY B0, `(.L_x_2669) ;  /* 0x0000006000007945 */ /* 0x000fe20003800000 */
[----:B------:R-:W-:-:S07]  /*30520*/  IMAD.MOV.U32 R15, RZ, RZ, -0x1 ;  /* 0xffffffffff0f7424 */ /* 0x000fce00078e00ff */
[----:B012---:R-:W-:Y:S05]  /*30530*/  WARPSYNC.COLLECTIVE R15, `(.L_x_2670) ;  /* 0x000000000f0c7348 */ /* 0x007fea0003c00000 */
[----:B------:R-:W-:Y:S02]  /*30540*/  ELECT P6, UR62, PT ;  /* 0x00000000003e782f */ /* 0x000fe400038c0000 */
[----:B------:R-:W-:Y:S01]  /*30550*/  MOV R14, UR62 ;  /* 0x0000003e000e7c02 */ /* 0x000fe20008000f00 */
[----:B012---:R-:W-:Y:S10]  /*30560*/  ENDCOLLECTIVE ;  /* 0x000000000000791b */ /* 0x007ff40003800000 */
.L_x_2670:
[----:B------:R-:W-:Y:S05]  /*30570*/  BSYNC B0 ;  /* 0x0000000000007941 */ /* 0x000fea0003800000 */
.L_x_2669:
[----:B------:R-:W-:Y:S05]  /*30580*/  BRA `(.L_x_2671) ;  /* 0xffffffbc00887947 */ /* 0x000fea000383ffff */
.L_x_2511:
[----:B0-----:R0:W2:Y:S02]  /*30590*/  SYNCS.PHASECHK.TRANS64.TRYWAIT P1, [R6+URZ], R5 ;  /* 0x00000005060075a7 */ /* 0x0010a4000802017f */
[----:B--2---:R-:W-:Y:S05]  /*305a0*/  @!P1 NANOSLEEP.SYNCS 0x989680 ;  /* 0x009896800000995d */ /* 0x004fea0003900000 */
[----:B------:R-:W2:Y:S02]  /*305b0*/  @!P1 SYNCS.PHASECHK.TRANS64 P1, [R6+URZ], R5 ;  /* 0x00000005060095a7 */ /* 0x000ea4000802007f */
[----:B--2---:R-:W-:Y:S05]  /*305c0*/  @!P1 BRA `(.L_x_2511) ;  /* 0xfffffffc00f09947 */ /* 0x004fea000383ffff */
[----:B------:R-:W-:Y:S05]  /*305d0*/  BRA `(.L_x_2672) ;  /* 0xffffffbc00cc7947 */ /* 0x000fea000383ffff */
.L_x_2512:
[----:B--2---:R2:W3:Y:S02]  /*305e0*/  SYNCS.PHASECHK.TRANS64.TRYWAIT P1, [R7+URZ], R2 ;  /* 0x00000002070075a7 */ /* 0x0044e4000802017f */
[----:B---3--:R-:W-:Y:S05]  /*305f0*/  @!P1 NANOSLEEP.SYNCS 0x989680 ;  /* 0x009896800000995d */ /* 0x008fea0003900000 */
[----:B------:R-:W3:Y:S02]  /*30600*/  @!P1 SYNCS.PHASECHK.TRANS64 P1, [R7+URZ], R2 ;  /* 0x00000002070095a7 */ /* 0x000ee4000802007f */
[----:B---3--:R-:W-:Y:S05]  /*30610*/  @!P1 BRA `(.L_x_2512) ;  /* 0xfffffffc00f09947 */ /* 0x008fea000383ffff */
[----:B------:R-:W-:Y:S05]  /*30620*/  BRA `(.L_x_2673) ;  /* 0xffffffbc00c07947 */ /* 0x000fea000383ffff */
.L_x_2514:
[----:B---3--:R3:W4:Y:S02]  /*30630*/  SYNCS.PHASECHK.TRANS64.TRYWAIT P1, [R4+URZ+0x2e860], R5 ;  /* 0x02e86005040075a7 */ /* 0x008724000802017f */
[----:B----4-:R-:W-:Y:S05]  /*30640*/  @!P1 NANOSLEEP.SYNCS 0x989680 ;  /* 0x009896800000995d */ /* 0x010fea0003900000 */
[----:B------:R-:W4:Y:S02]  /*30650*/  @!P1 SYNCS.PHASECHK.TRANS64 P1, [R4+URZ+0x2e860], R5 ;  /* 0x02e86005040095a7 */ /* 0x000f24000802007f */
[----:B----4-:R-:W-:Y:S05]  /*30660*/  @!P1 BRA `(.L_x_2514) ;  /* 0xfffffffc00f09947 */ /* 0x010fea000383ffff */
[----:B------:R-:W-:Y:S05]  /*30670*/  BRA `(.L_x_2674) ;  /* 0xffffffbc00c47947 */ /* 0x000fea000383ffff */
.L_x_2516:
[----:B----4-:R4:W0:Y:S02]  /*30680*/  SYNCS.PHASECHK.TRANS64.TRYWAIT P1, [R3+URZ+0x2e860], R2 ;  /* 0x02e86002030075a7 */ /* 0x010824000802017f */
[----:B0-----:R-:W-:Y:S05]  /*30690*/  @!P1 NANOSLEEP.SYNCS 0x989680 ;  /* 0x009896800000995d */ /* 0x001fea0003900000 */
[----:B------:R-:W0:Y:S02]  /*306a0*/  @!P1 SYNCS.PHASECHK.TRANS64 P1, [R3+URZ+0x2e860], R2 ;  /* 0x02e86002030095a7 */ /* 0x000e24000802007f */
[----:B0-----:R-:W-:Y:S05]  /*306b0*/  @!P1 BRA `(.L_x_2516) ;  /* 0xfffffffc00f09947 */ /* 0x001fea000383ffff */
[----:B------:R-:W-:Y:S05]  /*306c0*/  BRA `(.L_x_2675) ;  /* 0xffffffbc00c47947 */ /* 0x000fea000383ffff */
.L_x_2518:
[----:B------:R0:W0:Y:S02]  /*306d0*/  SYNCS.PHASECHK.TRANS64.TRYWAIT P0, [R4+URZ+0x2e880], R5 ;  /* 0x02e88005040075a7 */ /* 0x000024000800017f */
[----:B0-----:R-:W-:Y:S05]  /*306e0*/  @!P0 NANOSLEEP.SYNCS 0x989680 ;  /* 0x009896800000895d */ /* 0x001fea0003900000 */
[----:B------:R-:W0:Y:S02]  /*306f0*/  @!P0 SYNCS.PHASECHK.TRANS64 P0, [R4+URZ+0x2e880], R5 ;  /* 0x02e88005040085a7 */ /* 0x000e24000800007f */
[----:B0-----:R-:W-:Y:S05]  /*30700*/  @!P0 BRA `(.L_x_2518) ;  /* 0xfffffffc00f08947 */ /* 0x001fea000383ffff */
[----:B------:R-:W-:Y:S05]  /*30710*/  BRA `(.L_x_2519) ;  /* 0xffffffbc00c07947 */ /* 0x000fea000383ffff */
.L_x_2676:
        /* <DEDUP_REMOVED lines=14> */
.L_x_2685:


//--------------------- .nv.global.init           --------------------------
	.section	.nv.global.init,"aw",@progbits
	.align	4
.nv.global.init:
	.type		_ZZN5flash28permute_output_fp8_VcolmajorIN4cute6TensorINS1_11ArrayEngineIN7cutlass10bfloat16_tELm64EEENS1_6LayoutINS1_5tupleIJNS8_IJNS1_1CILi2EEESA_NS9_ILi16EEEEEENS9_ILi1EEESD_EEENS8_IJNS8_IJSD_SA_NS9_ILi4EEEEEENS9_ILi0EEESH_EEEEEEEEEvRT_E9upper_map,@object
	.size		_ZZN5flash28permute_output_fp8_VcolmajorIN4cute6TensorINS1_11ArrayEngineIN7cutlass10bfloat16_tELm64EEENS1_6LayoutINS1_5tupleIJNS8_IJNS1_1CILi2EEESA_NS9_ILi16EEEEEENS9_ILi1EEESD_EEENS8_IJNS8_IJSD_SA_NS9_ILi4EEEEEENS9_ILi0EEESH_EEEEEEEEEvRT_E9upper_map,($str$23 - _ZZN5flash28permute_output_fp8_VcolmajorIN4cute6TensorINS1_11ArrayEngineIN7cutlass10bfloat16_tELm64EEENS1_6LayoutINS1_5tupleIJNS8_IJNS1_1CILi2EEESA_NS9_ILi16EEEEEENS9_ILi1EEESD_EEENS8_IJNS8_IJSD_SA_NS9_ILi4EEEEEENS9_ILi0EEESH_EEEEEEEEEvRT_E9upper_map)
_ZZN5flash28permute_output_fp8_VcolmajorIN4cute6TensorINS1_11ArrayEngineIN7cutlass10bfloat16_tELm64EEENS1_6LayoutINS1_5tupleIJNS8_IJNS1_1CILi2EEESA_NS9_ILi16EEEEEENS9_ILi1EEESD_EEENS8_IJNS8_IJSD_SA_NS9_ILi4EEEEEENS9_ILi0EEESH_EEEEEEEEEvRT_E9upper_map:
        /*0000*/ 	.byte	0x00, 0x00, 0x00, 0x00, 0x02, 0x00, 0x00, 0x00, 0x03, 0x00, 0x00, 0x00, 0x01, 0x00, 0x00, 0x00
	.type		$str$23,@object
	.size		$str$23,($str$24 - $str$23)
$str$23:
        /*0010*/ 	.byte	0x28, 0x61, 0x64, 0x64, 0x72, 0x65, 0x73, 0x73, 0x20, 0x26, 0x20, 0x6d, 0x61, 0x73, 0x6b, 0x29
        /*0020*/ 	.byte	0x20, 0x3d, 0x3d, 0x20, 0x30, 0x00
	.type		$str$24,@object
	.size		$str$24,(__unnamed_5 - $str$24)
$str$24:
        /*0026*/ 	.byte	0x2f, 0x74, 0x6d, 0x70, 0x2f, 0x6f, 0x73, 0x73, 0x5f, 0x6b, 0x65, 0x72, 0x6e, 0x65, 0x6c, 0x73
        /*0036*/ 	.byte	0x5f, 0x73, 0x72, 0x63, 0x2f, 0x66, 0x6c, 0x61, 0x73, 0x68, 0x5f, 0x61, 0x74, 0x74, 0x65, 0x6e
        /*0046*/ 	.byte	0x74, 0x69, 0x6f, 0x6e, 0x2f, 0x63, 0x73, 0x72, 0x63, 0x2f, 0x63, 0x75, 0x74, 0x6c, 0x61, 0x73
        /*0056*/ 	.byte	0x73, 0x2f, 0x69, 0x6e, 0x63, 0x6c, 0x75, 0x64, 0x65, 0x2f, 0x63, 0x75, 0x74, 0x65, 0x2f, 0x70
        /*0066*/ 	.byte	0x6f, 0x69, 0x6e, 0x74, 0x65, 0x72, 0x5f, 0x66, 0x6c, 0x61, 0x67, 0x67, 0x65, 0x64, 0x2e, 0x68
        /*0076*/ 	.byte	0x70, 0x70, 0x00
	.type		__unnamed_5,@object
	.size		__unnamed_5,(__unnamed_6 - __unnamed_5)
__unnamed_5:
        /* <DEDUP_REMOVED lines=24> */
        /*01f9*/ 	.byte	0x3e, 0x3e, 0x20, 0x26, 0x5d, 0x00
	.type		__unnamed_6,@object
	.size		__unnamed_6,(__unnamed_11 - __unnamed_6)
__unnamed_6:
        /* <DEDUP_REMOVED lines=25> */
	.type		__unnamed_11,@object
	.size		__unnamed_11,(__unnamed_8 - __unnamed_11)
__unnamed_11:
        /* <DEDUP_REMOVED lines=25> */
	.type		__unnamed_8,@object
	.size		__unnamed_8,(__unnamed_10 - __unnamed_8)
__unnamed_8:
        /* <DEDUP_REMOVED lines=29> */
        /*06db*/ 	.byte	0x5d, 0x00
	.type		__unnamed_10,@object
	.size		__unnamed_10,(__unnamed_3 - __unnamed_10)
__unnamed_10:
        /* <DEDUP_REMOVED lines=30> */
	.type		__unnamed_3,@object
	.size		__unnamed_3,(__unnamed_9 - __unnamed_3)
__unnamed_3:
        /* <DEDUP_REMOVED lines=30> */
	.type		__unnamed_9,@object
	.size		__unnamed_9,(__unnamed_2 - __unnamed_9)
__unnamed_9:
        /* <DEDUP_REMOVED lines=30> */
	.type		__unnamed_2,@object
	.size		__unnamed_2,(__unnamed_4 - __unnamed_2)
__unnamed_2:
        /* <DEDUP_REMOVED lines=30> */
	.type		__unnamed_4,@object
	.size		__unnamed_4,(__unnamed_1 - __unnamed_4)
__unnamed_4:
        /* <DEDUP_REMOVED lines=30> */
	.type		__unnamed_1,@object
	.size		__unnamed_1,(__unnamed_7 - __unnamed_1)
__unnamed_1:
        /* <DEDUP_REMOVED lines=30> */
	.type		__unnamed_7,@object
	.size		__unnamed_7,(.L_7 - __unnamed_7)
__unnamed_7:
        /* <DEDUP_REMOVED lines=30> */
.L_7:


//--------------------- .nv.shared._ZN7cutlass13device_kernelIN5flash11enable_sm90INS1_16FlashAttnFwdSm90INS1_25CollectiveMainloopFwdSm90ILi2EN4cute5tupleIJNS5_1CILi1EEES8_S8_EEENS6_IJNS7_ILi128EEENS7_ILi224EEESA_EEELi128ENS_12float_e4m3_tEfNS_4arch4Sm90ELb0ELb0ELb1ELb0ELb0ELb0ELb0ELb1ELb1ELb1ELb0ELb0EEENS1_21CollectiveEpilogueFwdINS6_IJSA_SA_SB_EEES9_NS_10bfloat16_tESF_Li256ELb0ELb1ELb0ELb1EEENS1_29StaticPersistentTileSchedulerILb0EEEEEEEEEvNT_6ParamsE --------------------------
	.section	.nv.shared._ZN7cutlass13device_kernelIN5flash11enable_sm90INS1_16FlashAttnFwdSm90INS1_25CollectiveMainloopFwdSm90ILi2EN4cute5tupleIJNS5_1CILi1EEES8_S8_EEENS6_IJNS7_ILi128EEENS7_ILi224EEESA_EEELi128ENS_12float_e4m3_tEfNS_4arch4Sm90ELb0ELb0ELb1ELb0ELb0ELb0ELb0ELb1ELb1ELb1ELb0ELb0EEENS1_21CollectiveEpilogueFwdINS6_IJSA_SA_SB_EEES9_NS_10bfloat16_tESF_Li256ELb0ELb1ELb0ELb1EEENS1_29StaticPersistentTileSchedulerILb0EEEEEEEEEvNT_6ParamsE,"aw",@nobits
	.sectionflags	@""
	.align	16
	.zero		1024


//--------------------- .nv.shared.reserved.0     --------------------------
	.section	.nv.shared.reserved.0,"aw",@nobits
	.weak		__nv_reservedSMEM_offset_0_alias
	.size		__nv_reservedSMEM_offset_0_alias, 0, 0
	.other		__nv_reservedSMEM_offset_0_alias,@"STO_CUDA_RESERVED_SHARED STV_DEFAULT"
__nv_reservedSMEM_offset_0_alias:
	.zero		0


//--------------------- .nv.global                --------------------------
	.section	.nv.global,"aw",@nobits
.nv.global:
	.type		_ZN82_INTERNAL_e4044179_46_flash_fwd_hdim128_e4m3_softcap_packgqa_sm90_cu_9b94ef52_30214cute1_E,@object
	.size		_ZN82_INTERNAL_e4044179_46_flash_fwd_hdim128_e4m3_softcap_packgqa_sm90_cu_9b94ef52_30214cute1_E,(_ZN82_INTERNAL_e4044179_46_flash_fwd_hdim128_e4m3_softcap_packgqa_sm90_cu_9b94ef52_30214cuda3std3__45__cpo6cbeginE - _ZN82_INTERNAL_e4044179_46_flash_fwd_hdim128_e4m3_softcap_packgqa_sm90_cu_9b94ef52_30214cute1_E)
_ZN82_INTERNAL_e4044179_46_flash_fwd_hdim128_e4m3_softcap_packgqa_sm90_cu_9b94ef52_30214cute1_E:
	.zero		1
	.type		_ZN82_INTERNAL_e4044179_46_flash_fwd_hdim128_e4m3_softcap_packgqa_sm90_cu_9b94ef52_30214cuda3std3__45__cpo6cbeginE,@object
	.size		_ZN82_INTERNAL_e4044179_46_flash_fwd_hdim128_e4m3_softcap_packgqa_sm90_cu_9b94ef52_30214cuda3std3__45__cpo6cbeginE,(_ZN82_INTERNAL_e4044179_46_flash_fwd_hdim128_e4m3_softcap_packgqa_sm90_cu_9b94ef52_30214cuda3std3__48in_placeE - _ZN82_INTERNAL_e4044179_46_flash_fwd_hdim128_e4m3_softcap_packgqa_sm90_cu_9b94ef52_30214cuda3std3__45__cpo6cbeginE)
_ZN82_INTERNAL_e4044179_46_flash_fwd_hdim128_e4m3_softcap_packgqa_sm90_cu_9b94ef52_30214cuda3std3__45__cpo6cbeginE:
	.zero		1
	.type		_ZN82_INTERNAL_e4044179_46_flash_fwd_hdim128_e4m3_softcap_packgqa_sm90_cu_9b94ef52_30214cuda3std3__48in_placeE,@object
	.size		_ZN82_INTERNAL_e4044179_46_flash_fwd_hdim128_e4m3_softcap_packgqa_sm90_cu_9b94ef52_30214cuda3std3__48in_placeE,(_ZN82_INTERNAL_e4044179_46_flash_fwd_hdim128_e4m3_softcap_packgqa_sm90_cu_9b94ef52_30214cuda3std6ranges3__45__cpo9iter_moveE - _ZN82_INTERNAL_e4044179_46_flash_fwd_hdim128_e4m3_softcap_packgqa_sm90_cu_9b94ef52_30214cuda3std3__48in_placeE)
_ZN82_INTERNAL_e4044179_46_flash_fwd_hdim128_e4m3_softcap_packgqa_sm90_cu_9b94ef52_30214cuda3std3__48in_placeE:
	.zero		1
	.type		_ZN82_INTERNAL_e4044179_46_flash_fwd_hdim128_e4m3_softcap_packgqa_sm90_cu_9b94ef52_30214cuda3std6ranges3__45__cpo9iter_moveE,@object
	.size		_ZN82_INTERNAL_e4044179_46_flash_fwd_hdim128_e4m3_softcap_packgqa_sm90_cu_9b94ef52_30214cuda3std6ranges3__45__cpo9iter_moveE,(_ZN82_INTERNAL_e4044179_46_flash_fwd_hdim128_e4m3_softcap_packgqa_sm90_cu_9b94ef52_30214cuda3std3__45__cpo5beginE - _ZN82_INTERNAL_e4044179_46_flash_fwd_hdim128_e4m3_softcap_packgqa_sm90_cu_9b94ef52_30214cuda3std6ranges3__45__cpo9iter_moveE)
_ZN82_INTERNAL_e4044179_46_flash_fwd_hdim128_e4m3_softcap_packgqa_sm90_cu_9b94ef52_30214cuda3std6ranges3__45__cpo9iter_moveE:
	.zero		1
	.type		_ZN82_INTERNAL_e4044179_46_flash_fwd_hdim128_e4m3_softcap_packgqa_sm90_cu_9b94ef52_30214cuda3std3__45__cpo5beginE,@object
	.size		_ZN82_INTERNAL_e4044179_46_flash_fwd_hdim128_e4m3_softcap_packgqa_sm90_cu_9b94ef52_30214cuda3std3__45__cpo5beginE,(_ZN82_INTERNAL_e4044179_46_flash_fwd_hdim128_e4m3_softcap_packgqa_sm90_cu_9b94ef52_30214cuda3std3__484_GLOBAL__N__e4044179_46_flash_fwd_hdim128_e4m3_softcap_packgqa_sm90_cu_9b94ef52_30216ignoreE - _ZN82_INTERNAL_e4044179_46_flash_fwd_hdim128_e4m3_softcap_packgqa_sm90_cu_9b94ef52_30214cuda3std3__45__cpo5beginE)
_ZN82_INTERNAL_e4044179_46_flash_fwd_hdim128_e4m3_softcap_packgqa_sm90_cu_9b94ef52_30214cuda3std3__45__cpo5beginE:
	.zero		1
	.type		_ZN82_INTERNAL_e4044179_46_flash_fwd_hdim128_e4m3_softcap_packgqa_sm90_cu_9b94ef52_30214cuda3std3__484_GLOBAL__N__e4044179_46_flash_fwd_hdim128_e4m3_softcap_packgqa_sm90_cu_9b94ef52_30216ignoreE,@object
	.size		_ZN82_INTERNAL_e4044179_46_flash_fwd_hdim128_e4m3_softcap_packgqa_sm90_cu_9b94ef52_30214cuda3std3__484_GLOBAL__N__e4044179_46_flash_fwd_hdim128_e4m3_softcap_packgqa_sm90_cu_9b94ef52_30216ignoreE,(_ZN82_INTERNAL_e4044179_46_flash_fwd_hdim128_e4m3_softcap_packgqa_sm90_cu_9b94ef52_30214cute7productE - _ZN82_INTERNAL_e4044179_46_flash_fwd_hdim128_e4m3_softcap_packgqa_sm90_cu_9b94ef52_30214cuda3std3__484_GLOBAL__N__e4044179_46_flash_fwd_hdim128_e4m3_softcap_packgqa_sm90_cu_9b94ef52_30216ignoreE)
_ZN82_INTERNAL_e4044179_46_flash_fwd_hdim128_e4m3_softcap_packgqa_sm90_cu_9b94ef52_30214cuda3std3__484_GLOBAL__N__e4044179_46_flash_fwd_hdim128_e4m3_softcap_packgqa_sm90_cu_9b94ef52_30216ignoreE:
	.zero		1
	.type		_ZN82_INTERNAL_e4044179_46_flash_fwd_hdim128_e4m3_softcap_packgqa_sm90_cu_9b94ef52_30214cute7productE,@object
	.size		_ZN82_INTERNAL_e4044179_46_flash_fwd_hdim128_e4m3_softcap_packgqa_sm90_cu_9b94ef52_30214cute7productE,(_ZN82_INTERNAL_e4044179_46_flash_fwd_hdim128_e4m3_softcap_packgqa_sm90_cu_9b94ef52_30214cuda3std3__45__cpo3endE - _ZN82_INTERNAL_e4044179_46_flash_fwd_hdim128_e4m3_softcap_packgqa_sm90_cu_9b94ef52_30214cute7productE)
_ZN82_INTERNAL_e4044179_46_flash_fwd_hdim128_e4m3_softcap_packgqa_sm90_cu_9b94ef52_30214cute7productE:
	.zero		1
	.type		_ZN82_INTERNAL_e4044179_46_flash_fwd_hdim128_e4m3_softcap_packgqa_sm90_cu_9b94ef52_30214cuda3std3__45__cpo3endE,@object
	.size		_ZN82_INTERNAL_e4044179_46_flash_fwd_hdim128_e4m3_softcap_packgqa_sm90_cu_9b94ef52_30214cuda3std3__45__cpo3endE,(_ZN82_INTERNAL_e4044179_46_flash_fwd_hdim128_e4m3_softcap_packgqa_sm90_cu_9b94ef52_30214cuda3std3__419piecewise_constructE - _ZN82_INTERNAL_e4044179_46_flash_fwd_hdim128_e4m3_softcap_packgqa_sm90_cu_9b94ef52_30214cuda3std3__45__cpo3endE)
_ZN82_INTERNAL_e4044179_46_flash_fwd_hdim128_e4m3_softcap_packgqa_sm90_cu_9b94ef52_30214cuda3std3__45__cpo3endE:
	.zero		1
	.type		_ZN82_INTERNAL_e4044179_46_flash_fwd_hdim128_e4m3_softcap_packgqa_sm90_cu_9b94ef52_30214cuda3std3__419piecewise_constructE,@object
	.size		_ZN82_INTERNAL_e4044179_46_flash_fwd_hdim128_e4m3_softcap_packgqa_sm90_cu_9b94ef52_30214cuda3std3__419piecewise_constructE,(_ZN82_INTERNAL_e4044179_46_flash_fwd_hdim128_e4m3_softcap_packgqa_sm90_cu_9b94ef52_30214cuda3std3__45__cpo4cendE - _ZN82_INTERNAL_e4044179_46_flash_fwd_hdim128_e4m3_softcap_packgqa_sm90_cu_9b94ef52_30214cuda3std3__419piecewise_constructE)
_ZN82_INTERNAL_e4044179_46_flash_fwd_hdim128_e4m3_softcap_packgqa_sm90_cu_9b94ef52_30214cuda3std3__419piecewise_constructE:
	.zero		1
	.type		_ZN82_INTERNAL_e4044179_46_flash_fwd_hdim128_e4m3_softcap_packgqa_sm90_cu_9b94ef52_30214cuda3std3__45__cpo4cendE,@object
	.size		_ZN82_INTERNAL_e4044179_46_flash_fwd_hdim128_e4m3_softcap_packgqa_sm90_cu_9b94ef52_30214cuda3std3__45__cpo4cendE,(_ZN82_INTERNAL_e4044179_46_flash_fwd_hdim128_e4m3_softcap_packgqa_sm90_cu_9b94ef52_30214cuda3std6ranges3__45__cpo4swapE - _ZN82_INTERNAL_e4044179_46_flash_fwd_hdim128_e4m3_softcap_packgqa_sm90_cu_9b94ef52_30214cuda3std3__45__cpo4cendE)
_ZN82_INTERNAL_e4044179_46_flash_fwd_hdim128_e4m3_softcap_packgqa_sm90_cu_9b94ef52_30214cuda3std3__45__cpo4cendE:
	.zero		1
	.type		_ZN82_INTERNAL_e4044179_46_flash_fwd_hdim128_e4m3_softcap_packgqa_sm90_cu_9b94ef52_30214cuda3std6ranges3__45__cpo4swapE,@object
	.size		_ZN82_INTERNAL_e4044179_46_flash_fwd_hdim128_e4m3_softcap_packgqa_sm90_cu_9b94ef52_30214cuda3std6ranges3__45__cpo4swapE,(.L_19 - _ZN82_INTERNAL_e4044179_46_flash_fwd_hdim128_e4m3_softcap_packgqa_sm90_cu_9b94ef52_30214cuda3std6ranges3__45__cpo4swapE)
_ZN82_INTERNAL_e4044179_46_flash_fwd_hdim128_e4m3_softcap_packgqa_sm90_cu_9b94ef52_30214cuda3std6ranges3__45__cpo4swapE:
	.zero		1
.L_19:


//--------------------- .nv.shared._ZN7cutlass13device_kernelIN5flash11enable_sm90INS1_16FlashAttnFwdSm90INS1_25CollectiveMainloopFwdSm90ILi2EN4cute5tupleIJNS5_1CILi1EEES8_S8_EEENS6_IJNS7_ILi128EEENS7_ILi224EEESA_EEELi128ENS_12float_e4m3_tEfNS_4arch4Sm90ELb0ELb0ELb1ELb1ELb0ELb0ELb0ELb1ELb1ELb1ELb0ELb0EEENS1_21CollectiveEpilogueFwdINS6_IJSA_SA_SB_EEES9_NS_10bfloat16_tESF_Li256ELb1ELb1ELb0ELb1EEENS1_36VarlenDynamicPersistentTileSchedulerILi128ELi224ELi256ELi128ELb0ELb1ELb1ELb0ELb1ELb1EEEEEEEEEvNT_6ParamsE --------------------------
	.section	.nv.shared._ZN7cutlass13device_kernelIN5flash11enable_sm90INS1_16FlashAttnFwdSm90INS1_25CollectiveMainloopFwdSm90ILi2EN4cute5tupleIJNS5_1CILi1EEES8_S8_EEENS6_IJNS7_ILi128EEENS7_ILi224EEESA_EEELi128ENS_12float_e4m3_tEfNS_4arch4Sm90ELb0ELb0ELb1ELb1ELb0ELb0ELb0ELb1ELb1ELb1ELb0ELb0EEENS1_21CollectiveEpilogueFwdINS6_IJSA_SA_SB_EEES9_NS_10bfloat16_tESF_Li256ELb1ELb1ELb0ELb1EEENS1_36VarlenDynamicPersistentTileSchedulerILi128ELi224ELi256ELi128ELb0ELb1ELb1ELb0ELb1ELb1EEEEEEEEEvNT_6ParamsE,"aw",@nobits
	.sectionflags	@""
	.align	16
	.zero		1024


//--------------------- .nv.shared._ZN7cutlass13device_kernelIN5flash11enable_sm90INS1_16FlashAttnFwdSm90INS1_25CollectiveMainloopFwdSm90ILi2EN4cute5tupleIJNS5_1CILi1EEES8_S8_EEENS6_IJNS7_ILi128EEENS7_ILi224EEESA_EEELi128ENS_12float_e4m3_tEfNS_4arch4Sm90ELb0ELb0ELb1ELb1ELb0ELb1ELb0ELb1ELb1ELb1ELb0ELb0EEENS1_21CollectiveEpilogueFwdINS6_IJSA_SA_SB_EEES9_NS_10bfloat16_tESF_Li256ELb1ELb1ELb0ELb1EEENS1_36VarlenDynamicPersistentTileSchedulerILi128ELi224ELi256ELi128ELb0ELb1ELb1ELb0ELb1ELb1EEEEEEEEEvNT_6ParamsE --------------------------
	.section	.nv.shared._ZN7cutlass13device_kernelIN5flash11enable_sm90INS1_16FlashAttnFwdSm90INS1_25CollectiveMainloopFwdSm90ILi2EN4cute5tupleIJNS5_1CILi1EEES8_S8_EEENS6_IJNS7_ILi128EEENS7_ILi224EEESA_EEELi128ENS_12float_e4m3_tEfNS_4arch4Sm90ELb0ELb0ELb1ELb1ELb0ELb1ELb0ELb1ELb1ELb1ELb0ELb0EEENS1_21CollectiveEpilogueFwdINS6_IJSA_SA_SB_EEES9_NS_10bfloat16_tESF_Li256ELb1ELb1ELb0ELb1EEENS1_36VarlenDynamicPersistentTileSchedulerILi128ELi224ELi256ELi128ELb0ELb1ELb1ELb0ELb1ELb1EEEEEEEEEvNT_6ParamsE,"aw",@nobits
	.sectionflags	@""
	.align	16
	.zero		1024


//--------------------- .nv.shared._ZN7cutlass13device_kernelIN5flash11enable_sm90INS1_16FlashAttnFwdSm90INS1_25CollectiveMainloopFwdSm90ILi2EN4cute5tupleIJNS5_1CILi1EEES8_S8_EEENS6_IJNS7_ILi128EEENS7_ILi192EEESA_EEELi128ENS_12float_e4m3_tEfNS_4arch4Sm90ELb0ELb1ELb1ELb0ELb0ELb0ELb0ELb1ELb1ELb1ELb0ELb0EEENS1_21CollectiveEpilogueFwdINS6_IJSA_SA_SB_EEES9_NS_10bfloat16_tESF_Li256ELb0ELb1ELb0ELb1EEENS1_30DynamicPersistentTileSchedulerILi256ELi128ELb0ELb1ELb1EEEEEEEEEvNT_6ParamsE --------------------------
	.section	.nv.shared._ZN7cutlass13device_kernelIN5flash11enable_sm90INS1_16FlashAttnFwdSm90INS1_25CollectiveMainloopFwdSm90ILi2EN4cute5tupleIJNS5_1CILi1EEES8_S8_EEENS6_IJNS7_ILi128EEENS7_ILi192EEESA_EEELi128ENS_12float_e4m3_tEfNS_4arch4Sm90ELb0ELb1ELb1ELb0ELb0ELb0ELb0ELb1ELb1ELb1ELb0ELb0EEENS1_21CollectiveEpilogueFwdINS6_IJSA_SA_SB_EEES9_NS_10bfloat16_tESF_Li256ELb0ELb1ELb0ELb1EEENS1_30DynamicPersistentTileSchedulerILi256ELi128ELb0ELb1ELb1EEEEEEEEEvNT_6ParamsE,"aw",@nobits
	.sectionflags	@""
	.align	16
	.zero		1024


//--------------------- .nv.shared._ZN7cutlass13device_kernelIN5flash11enable_sm90INS1_16FlashAttnFwdSm90INS1_25CollectiveMainloopFwdSm90ILi2EN4cute5tupleIJNS5_1CILi1EEES8_S8_EEENS6_IJNS7_ILi128EEENS7_ILi192EEESA_EEELi128ENS_12float_e4m3_tEfNS_4arch4Sm90ELb0ELb1ELb1ELb1ELb0ELb0ELb0ELb1ELb1ELb1ELb0ELb0EEENS1_21CollectiveEpilogueFwdINS6_IJSA_SA_SB_EEES9_NS_10bfloat16_tESF_Li256ELb1ELb1ELb0ELb1EEENS1_36VarlenDynamicPersistentTileSchedulerILi128ELi192ELi256ELi128ELb0ELb1ELb1ELb1ELb0ELb1EEEEEEEEEvNT_6ParamsE --------------------------
	.section	.nv.shared._ZN7cutlass13device_kernelIN5flash11enable_sm90INS1_16FlashAttnFwdSm90INS1_25CollectiveMainloopFwdSm90ILi2EN4cute5tupleIJNS5_1CILi1EEES8_S8_EEENS6_IJNS7_ILi128EEENS7_ILi192EEESA_EEELi128ENS_12float_e4m3_tEfNS_4arch4Sm90ELb0ELb1ELb1ELb1ELb0ELb0ELb0ELb1ELb1ELb1ELb0ELb0EEENS1_21CollectiveEpilogueFwdINS6_IJSA_SA_SB_EEES9_NS_10bfloat16_tESF_Li256ELb1ELb1ELb0ELb1EEENS1_36VarlenDynamicPersistentTileSchedulerILi128ELi192ELi256ELi128ELb0ELb1ELb1ELb1ELb0ELb1EEEEEEEEEvNT_6ParamsE,"aw",@nobits
	.sectionflags	@""
	.align	16
	.zero		1024


//--------------------- .nv.shared._ZN7cutlass13device_kernelIN5flash11enable_sm90INS1_16FlashAttnFwdSm90INS1_25CollectiveMainloopFwdSm90ILi2EN4cute5tupleIJNS5_1CILi1EEES8_S8_EEENS6_IJNS7_ILi128EEENS7_ILi192EEESA_EEELi128ENS_12float_e4m3_tEfNS_4arch4Sm90ELb0ELb1ELb1ELb1ELb0ELb1ELb0ELb1ELb1ELb1ELb0ELb0EEENS1_21CollectiveEpilogueFwdINS6_IJSA_SA_SB_EEES9_NS_10bfloat16_tESF_Li256ELb1ELb1ELb0ELb1EEENS1_36VarlenDynamicPersistentTileSchedulerILi128ELi192ELi256ELi128ELb0ELb1ELb1ELb1ELb0ELb1EEEEEEEEEvNT_6ParamsE --------------------------
	.section	.nv.shared._ZN7cutlass13device_kernelIN5flash11enable_sm90INS1_16FlashAttnFwdSm90INS1_25CollectiveMainloopFwdSm90ILi2EN4cute5tupleIJNS5_1CILi1EEES8_S8_EEENS6_IJNS7_ILi128EEENS7_ILi192EEESA_EEELi128ENS_12float_e4m3_tEfNS_4arch4Sm90ELb0ELb1ELb1ELb1ELb0ELb1ELb0ELb1ELb1ELb1ELb0ELb0EEENS1_21CollectiveEpilogueFwdINS6_IJSA_SA_SB_EEES9_NS_10bfloat16_tESF_Li256ELb1ELb1ELb0ELb1EEENS1_36VarlenDynamicPersistentTileSchedulerILi128ELi192ELi256ELi128ELb0ELb1ELb1ELb1ELb0ELb1EEEEEEEEEvNT_6ParamsE,"aw",@nobits
	.sectionflags	@""
	.align	16
	.zero		1024


//--------------------- .nv.shared._ZN7cutlass13device_kernelIN5flash11enable_sm90INS1_16FlashAttnFwdSm90INS1_25CollectiveMainloopFwdSm90ILi2EN4cute5tupleIJNS5_1CILi1EEES8_S8_EEENS6_IJNS7_ILi128EEENS7_ILi224EEESA_EEELi128ENS_12float_e4m3_tEfNS_4arch4Sm90ELb1ELb0ELb1ELb0ELb0ELb0ELb0ELb1ELb1ELb1ELb0ELb0EEENS1_21CollectiveEpilogueFwdINS6_IJSA_SA_SB_EEES9_NS_10bfloat16_tESF_Li256ELb0ELb1ELb0ELb1EEENS1_30DynamicPersistentTileSchedulerILi256ELi128ELb0ELb1ELb1EEEEEEEEEvNT_6ParamsE --------------------------
	.section	.nv.shared._ZN7cutlass13device_kernelIN5flash11enable_sm90INS1_16FlashAttnFwdSm90INS1_25CollectiveMainloopFwdSm90ILi2EN4cute5tupleIJNS5_1CILi1EEES8_S8_EEENS6_IJNS7_ILi128EEENS7_ILi224EEESA_EEELi128ENS_12float_e4m3_tEfNS_4arch4Sm90ELb1ELb0ELb1ELb0ELb0ELb0ELb0ELb1ELb1ELb1ELb0ELb0EEENS1_21CollectiveEpilogueFwdINS6_IJSA_SA_SB_EEES9_NS_10bfloat16_tESF_Li256ELb0ELb1ELb0ELb1EEENS1_30DynamicPersistentTileSchedulerILi256ELi128ELb0ELb1ELb1EEEEEEEEEvNT_6ParamsE,"aw",@nobits
	.sectionflags	@""
	.align	16
	.zero		1024


//--------------------- .nv.shared._ZN7cutlass13device_kernelIN5flash11enable_sm90INS1_16FlashAttnFwdSm90INS1_25CollectiveMainloopFwdSm90ILi2EN4cute5tupleIJNS5_1CILi1EEES8_S8_EEENS6_IJNS7_ILi128EEENS7_ILi224EEESA_EEELi128ENS_12float_e4m3_tEfNS_4arch4Sm90ELb1ELb0ELb1ELb1ELb0ELb0ELb0ELb1ELb1ELb1ELb0ELb0EEENS1_21CollectiveEpilogueFwdINS6_IJSA_SA_SB_EEES9_NS_10bfloat16_tESF_Li256ELb1ELb1ELb0ELb1EEENS1_36VarlenDynamicPersistentTileSchedulerILi128ELi224ELi256ELi128ELb0ELb1ELb1ELb1ELb1ELb1EEEEEEEEEvNT_6ParamsE --------------------------
	.section	.nv.shared._ZN7cutlass13device_kernelIN5flash11enable_sm90INS1_16FlashAttnFwdSm90INS1_25CollectiveMainloopFwdSm90ILi2EN4cute5tupleIJNS5_1CILi1EEES8_S8_EEENS6_IJNS7_ILi128EEENS7_ILi224EEESA_EEELi128ENS_12float_e4m3_tEfNS_4arch4Sm90ELb1ELb0ELb1ELb1ELb0ELb0ELb0ELb1ELb1ELb1ELb0ELb0EEENS1_21CollectiveEpilogueFwdINS6_IJSA_SA_SB_EEES9_NS_10bfloat16_tESF_Li256ELb1ELb1ELb0ELb1EEENS1_36VarlenDynamicPersistentTileSchedulerILi128ELi224ELi256ELi128ELb0ELb1ELb1ELb1ELb1ELb1EEEEEEEEEvNT_6ParamsE,"aw",@nobits
	.sectionflags	@""
	.align	16
	.zero		1024


//--------------------- .nv.shared._ZN7cutlass13device_kernelIN5flash11enable_sm90INS1_16FlashAttnFwdSm90INS1_25CollectiveMainloopFwdSm90ILi2EN4cute5tupleIJNS5_1CILi1EEES8_S8_EEENS6_IJNS7_ILi128EEENS7_ILi224EEESA_EEELi128ENS_12float_e4m3_tEfNS_4arch4Sm90ELb1ELb0ELb1ELb1ELb0ELb1ELb0ELb1ELb1ELb1ELb0ELb0EEENS1_21CollectiveEpilogueFwdINS6_IJSA_SA_SB_EEES9_NS_10bfloat16_tESF_Li256ELb1ELb1ELb0ELb1EEENS1_36VarlenDynamicPersistentTileSchedulerILi128ELi224ELi256ELi128ELb0ELb1ELb1ELb1ELb1ELb1EEEEEEEEEvNT_6ParamsE --------------------------
	.section	.nv.shared._ZN7cutlass13device_kernelIN5flash11enable_sm90INS1_16FlashAttnFwdSm90INS1_25CollectiveMainloopFwdSm90ILi2EN4cute5tupleIJNS5_1CILi1EEES8_S8_EEENS6_IJNS7_ILi128EEENS7_ILi224EEESA_EEELi128ENS_12float_e4m3_tEfNS_4arch4Sm90ELb1ELb0ELb1ELb1ELb0ELb1ELb0ELb1ELb1ELb1ELb0ELb0EEENS1_21CollectiveEpilogueFwdINS6_IJSA_SA_SB_EEES9_NS_10bfloat16_tESF_Li256ELb1ELb1ELb0ELb1EEENS1_36VarlenDynamicPersistentTileSchedulerILi128ELi224ELi256ELi128ELb0ELb1ELb1ELb1ELb1ELb1EEEEEEEEEvNT_6ParamsE,"aw",@nobits
	.sectionflags	@""
	.align	16
	.zero		1024


//--------------------- .nv.constant0._ZN7cutlass13device_kernelIN5flash11enable_sm90INS1_16FlashAttnFwdSm90INS1_25CollectiveMainloopFwdSm90ILi2EN4cute5tupleIJNS5_1CILi1EEES8_S8_EEENS6_IJNS7_ILi128EEENS7_ILi224EEESA_EEELi128ENS_12float_e4m3_tEfNS_4arch4Sm90ELb0ELb0ELb1ELb0ELb0ELb0ELb0ELb1ELb1ELb1ELb0ELb0EEENS1_21CollectiveEpilogueFwdINS6_IJSA_SA_SB_EEES9_NS_10bfloat16_tESF_Li256ELb0ELb1ELb0ELb1EEENS1_29StaticPersistentTileSchedulerILb0EEEEEEEEEvNT_6ParamsE --------------------------
	.section	.nv.constant0._ZN7cutlass13device_kernelIN5flash11enable_sm90INS1_16FlashAttnFwdSm90INS1_25CollectiveMainloopFwdSm90ILi2EN4cute5tupleIJNS5_1CILi1EEES8_S8_EEENS6_IJNS7_ILi128EEENS7_ILi224EEESA_EEELi128ENS_12float_e4m3_tEfNS_4arch4Sm90ELb0ELb0ELb1ELb0ELb0ELb0ELb0ELb1ELb1ELb1ELb0ELb0EEENS1_21CollectiveEpilogueFwdINS6_IJSA_SA_SB_EEES9_NS_10bfloat16_tESF_Li256ELb0ELb1ELb0ELb1EEENS1_29StaticPersistentTileSchedulerILb0EEEEEEEEEvNT_6ParamsE,"a",@progbits
	.sectionflags	@""
	.align	4
.nv.constant0._ZN7cutlass13device_kernelIN5flash11enable_sm90INS1_16FlashAttnFwdSm90INS1_25CollectiveMainloopFwdSm90ILi2EN4cute5tupleIJNS5_1CILi1EEES8_S8_EEENS6_IJNS7_ILi128EEENS7_ILi224EEESA_EEELi128ENS_12float_e4m3_tEfNS_4arch4Sm90ELb0ELb0ELb1ELb0ELb0ELb0ELb0ELb1ELb1ELb1ELb0ELb0EEENS1_21CollectiveEpilogueFwdINS6_IJSA_SA_SB_EEES9_NS_10bfloat16_tESF_Li256ELb0ELb1ELb0ELb1EEENS1_29StaticPersistentTileSchedulerILb0EEEEEEEEEvNT_6ParamsE:
	.zero		3200


//--------------------- .nv.constant0._ZN7cutlass13device_kernelIN5flash11enable_sm90INS1_16FlashAttnFwdSm90INS1_25CollectiveMainloopFwdSm90ILi2EN4cute5tupleIJNS5_1CILi1EEES8_S8_EEENS6_IJNS7_ILi128EEENS7_ILi224EEESA_EEELi128ENS_12float_e4m3_tEfNS_4arch4Sm90ELb0ELb0ELb1ELb1ELb0ELb0ELb0ELb1ELb1ELb1ELb0ELb0EEENS1_21CollectiveEpilogueFwdINS6_IJSA_SA_SB_EEES9_NS_10bfloat16_tESF_Li256ELb1ELb1ELb0ELb1EEENS1_36VarlenDynamicPersistentTileSchedulerILi128ELi224ELi256ELi128ELb0ELb1ELb1ELb0ELb1ELb1EEEEEEEEEvNT_6ParamsE --------------------------
	.section	.nv.constant0._ZN7cutlass13device_kernelIN5flash11enable_sm90INS1_16FlashAttnFwdSm90INS1_25CollectiveMainloopFwdSm90ILi2EN4cute5tupleIJNS5_1CILi1EEES8_S8_EEENS6_IJNS7_ILi128EEENS7_ILi224EEESA_EEELi128ENS_12float_e4m3_tEfNS_4arch4Sm90ELb0ELb0ELb1ELb1ELb0ELb0ELb0ELb1ELb1ELb1ELb0ELb0EEENS1_21CollectiveEpilogueFwdINS6_IJSA_SA_SB_EEES9_NS_10bfloat16_tESF_Li256ELb1ELb1ELb0ELb1EEENS1_36VarlenDynamicPersistentTileSchedulerILi128ELi224ELi256ELi128ELb0ELb1ELb1ELb0ELb1ELb1EEEEEEEEEvNT_6ParamsE,"a",@progbits
	.sectionflags	@""
	.align	4
.nv.constant0._ZN7cutlass13device_kernelIN5flash11enable_sm90INS1_16FlashAttnFwdSm90INS1_25CollectiveMainloopFwdSm90ILi2EN4cute5tupleIJNS5_1CILi1EEES8_S8_EEENS6_IJNS7_ILi128EEENS7_ILi224EEESA_EEELi128ENS_12float_e4m3_tEfNS_4arch4Sm90ELb0ELb0ELb1ELb1ELb0ELb0ELb0ELb1ELb1ELb1ELb0ELb0EEENS1_21CollectiveEpilogueFwdINS6_IJSA_SA_SB_EEES9_NS_10bfloat16_tESF_Li256ELb1ELb1ELb0ELb1EEENS1_36VarlenDynamicPersistentTileSchedulerILi128ELi224ELi256ELi128ELb0ELb1ELb1ELb0ELb1ELb1EEEEEEEEEvNT_6ParamsE:
	.zero		3328


//--------------------- .nv.constant0._ZN7cutlass13device_kernelIN5flash11enable_sm90INS1_16FlashAttnFwdSm90INS1_25CollectiveMainloopFwdSm90ILi2EN4cute5tupleIJNS5_1CILi1EEES8_S8_EEENS6_IJNS7_ILi128EEENS7_ILi224EEESA_EEELi128ENS_12float_e4m3_tEfNS_4arch4Sm90ELb0ELb0ELb1ELb1ELb0ELb1ELb0ELb1ELb1ELb1ELb0ELb0EEENS1_21CollectiveEpilogueFwdINS6_IJSA_SA_SB_EEES9_NS_10bfloat16_tESF_Li256ELb1ELb1ELb0ELb1EEENS1_36VarlenDynamicPersistentTileSchedulerILi128ELi224ELi256ELi128ELb0ELb1ELb1ELb0ELb1ELb1EEEEEEEEEvNT_6ParamsE --------------------------
	.section	.nv.constant0._ZN7cutlass13device_kernelIN5flash11enable_sm90INS1_16FlashAttnFwdSm90INS1_25CollectiveMainloopFwdSm90ILi2EN4cute5tupleIJNS5_1CILi1EEES8_S8_EEENS6_IJNS7_ILi128EEENS7_ILi224EEESA_EEELi128ENS_12float_e4m3_tEfNS_4arch4Sm90ELb0ELb0ELb1ELb1ELb0ELb1ELb0ELb1ELb1ELb1ELb0ELb0EEENS1_21CollectiveEpilogueFwdINS6_IJSA_SA_SB_EEES9_NS_10bfloat16_tESF_Li256ELb1ELb1ELb0ELb1EEENS1_36VarlenDynamicPersistentTileSchedulerILi128ELi224ELi256ELi128ELb0ELb1ELb1ELb0ELb1ELb1EEEEEEEEEvNT_6ParamsE,"a",@progbits
	.sectionflags	@""
	.align	4
.nv.constant0._ZN7cutlass13device_kernelIN5flash11enable_sm90INS1_16FlashAttnFwdSm90INS1_25CollectiveMainloopFwdSm90ILi2EN4cute5tupleIJNS5_1CILi1EEES8_S8_EEENS6_IJNS7_ILi128EEENS7_ILi224EEESA_EEELi128ENS_12float_e4m3_tEfNS_4arch4Sm90ELb0ELb0ELb1ELb1ELb0ELb1ELb0ELb1ELb1ELb1ELb0ELb0EEENS1_21CollectiveEpilogueFwdINS6_IJSA_SA_SB_EEES9_NS_10bfloat16_tESF_Li256ELb1ELb1ELb0ELb1EEENS1_36VarlenDynamicPersistentTileSchedulerILi128ELi224ELi256ELi128ELb0ELb1ELb1ELb0ELb1ELb1EEEEEEEEEvNT_6ParamsE:
	.zero		3328


//--------------------- .nv.constant0._ZN7cutlass13device_kernelIN5flash11enable_sm90INS1_16FlashAttnFwdSm90INS1_25CollectiveMainloopFwdSm90ILi2EN4cute5tupleIJNS5_1CILi1EEES8_S8_EEENS6_IJNS7_ILi128EEENS7_ILi192EEESA_EEELi128ENS_12float_e4m3_tEfNS_4arch4Sm90ELb0ELb1ELb1ELb0ELb0ELb0ELb0ELb1ELb1ELb1ELb0ELb0EEENS1_21CollectiveEpilogueFwdINS6_IJSA_SA_SB_EEES9_NS_10bfloat16_tESF_Li256ELb0ELb1ELb0ELb1EEENS1_30DynamicPersistentTileSchedulerILi256ELi128ELb0ELb1ELb1EEEEEEEEEvNT_6ParamsE --------------------------
	.section	.nv.constant0._ZN7cutlass13device_kernelIN5flash11enable_sm90INS1_16FlashAttnFwdSm90INS1_25CollectiveMainloopFwdSm90ILi2EN4cute5tupleIJNS5_1CILi1EEES8_S8_EEENS6_IJNS7_ILi128EEENS7_ILi192EEESA_EEELi128ENS_12float_e4m3_tEfNS_4arch4Sm90ELb0ELb1ELb1ELb0ELb0ELb0ELb0ELb1ELb1ELb1ELb0ELb0EEENS1_21CollectiveEpilogueFwdINS6_IJSA_SA_SB_EEES9_NS_10bfloat16_tESF_Li256ELb0ELb1ELb0ELb1EEENS1_30DynamicPersistentTileSchedulerILi256ELi128ELb0ELb1ELb1EEEEEEEEEvNT_6ParamsE,"a",@progbits
	.sectionflags	@""
	.align	4
.nv.constant0._ZN7cutlass13device_kernelIN5flash11enable_sm90INS1_16FlashAttnFwdSm90INS1_25CollectiveMainloopFwdSm90ILi2EN4cute5tupleIJNS5_1CILi1EEES8_S8_EEENS6_IJNS7_ILi128EEENS7_ILi192EEESA_EEELi128ENS_12float_e4m3_tEfNS_4arch4Sm90ELb0ELb1ELb1ELb0ELb0ELb0ELb0ELb1ELb1ELb1ELb0ELb0EEENS1_21CollectiveEpilogueFwdINS6_IJSA_SA_SB_EEES9_NS_10bfloat16_tESF_Li256ELb0ELb1ELb0ELb1EEENS1_30DynamicPersistentTileSchedulerILi256ELi128ELb0ELb1ELb1EEEEEEEEEvNT_6ParamsE:
	.zero		3328


//--------------------- .nv.constant0._ZN7cutlass13device_kernelIN5flash11enable_sm90INS1_16FlashAttnFwdSm90INS1_25CollectiveMainloopFwdSm90ILi2EN4cute5tupleIJNS5_1CILi1EEES8_S8_EEENS6_IJNS7_ILi128EEENS7_ILi192EEESA_EEELi128ENS_12float_e4m3_tEfNS_4arch4Sm90ELb0ELb1ELb1ELb1ELb0ELb0ELb0ELb1ELb1ELb1ELb0ELb0EEENS1_21CollectiveEpilogueFwdINS6_IJSA_SA_SB_EEES9_NS_10bfloat16_tESF_Li256ELb1ELb1ELb0ELb1EEENS1_36VarlenDynamicPersistentTileSchedulerILi128ELi192ELi256ELi128ELb0ELb1ELb1ELb1ELb0ELb1EEEEEEEEEvNT_6ParamsE --------------------------
	.section	.nv.constant0._ZN7cutlass13device_kernelIN5flash11enable_sm90INS1_16FlashAttnFwdSm90INS1_25CollectiveMainloopFwdSm90ILi2EN4cute5tupleIJNS5_1CILi1EEES8_S8_EEENS6_IJNS7_ILi128EEENS7_ILi192EEESA_EEELi128ENS_12float_e4m3_tEfNS_4arch4Sm90ELb0ELb1ELb1ELb1ELb0ELb0ELb0ELb1ELb1ELb1ELb0ELb0EEENS1_21CollectiveEpilogueFwdINS6_IJSA_SA_SB_EEES9_NS_10bfloat16_tESF_Li256ELb1ELb1ELb0ELb1EEENS1_36VarlenDynamicPersistentTileSchedulerILi128ELi192ELi256ELi128ELb0ELb1ELb1ELb1ELb0ELb1EEEEEEEEEvNT_6ParamsE,"a",@progbits
	.sectionflags	@""
	.align	4
.nv.constant0._ZN7cutlass13device_kernelIN5flash11enable_sm90INS1_16FlashAttnFwdSm90INS1_25CollectiveMainloopFwdSm90ILi2EN4cute5tupleIJNS5_1CILi1EEES8_S8_EEENS6_IJNS7_ILi128EEENS7_ILi192EEESA_EEELi128ENS_12float_e4m3_tEfNS_4arch4Sm90ELb0ELb1ELb1ELb1ELb0ELb0ELb0ELb1ELb1ELb1ELb0ELb0EEENS1_21CollectiveEpilogueFwdINS6_IJSA_SA_SB_EEES9_NS_10bfloat16_tESF_Li256ELb1ELb1ELb0ELb1EEENS1_36VarlenDynamicPersistentTileSchedulerILi128ELi192ELi256ELi128ELb0ELb1ELb1ELb1ELb0ELb1EEEEEEEEEvNT_6ParamsE:
	.zero		3328


//--------------------- .nv.constant0._ZN7cutlass13device_kernelIN5flash11enable_sm90INS1_16FlashAttnFwdSm90INS1_25CollectiveMainloopFwdSm90ILi2EN4cute5tupleIJNS5_1CILi1EEES8_S8_EEENS6_IJNS7_ILi128EEENS7_ILi192EEESA_EEELi128ENS_12float_e4m3_tEfNS_4arch4Sm90ELb0ELb1ELb1ELb1ELb0ELb1ELb0ELb1ELb1ELb1ELb0ELb0EEENS1_21CollectiveEpilogueFwdINS6_IJSA_SA_SB_EEES9_NS_10bfloat16_tESF_Li256ELb1ELb1ELb0ELb1EEENS1_36VarlenDynamicPersistentTileSchedulerILi128ELi192ELi256ELi128ELb0ELb1ELb1ELb1ELb0ELb1EEEEEEEEEvNT_6ParamsE --------------------------
	.section	.nv.constant0._ZN7cutlass13device_kernelIN5flash11enable_sm90INS1_16FlashAttnFwdSm90INS1_25CollectiveMainloopFwdSm90ILi2EN4cute5tupleIJNS5_1CILi1EEES8_S8_EEENS6_IJNS7_ILi128EEENS7_ILi192EEESA_EEELi128ENS_12float_e4m3_tEfNS_4arch4Sm90ELb0ELb1ELb1ELb1ELb0ELb1ELb0ELb1ELb1ELb1ELb0ELb0EEENS1_21CollectiveEpilogueFwdINS6_IJSA_SA_SB_EEES9_NS_10bfloat16_tESF_Li256ELb1ELb1ELb0ELb1EEENS1_36VarlenDynamicPersistentTileSchedulerILi128ELi192ELi256ELi128ELb0ELb1ELb1ELb1ELb0ELb1EEEEEEEEEvNT_6ParamsE,"a",@progbits
	.sectionflags	@""
	.align	4
.nv.constant0._ZN7cutlass13device_kernelIN5flash11enable_sm90INS1_16FlashAttnFwdSm90INS1_25CollectiveMainloopFwdSm90ILi2EN4cute5tupleIJNS5_1CILi1EEES8_S8_EEENS6_IJNS7_ILi128EEENS7_ILi192EEESA_EEELi128ENS_12float_e4m3_tEfNS_4arch4Sm90ELb0ELb1ELb1ELb1ELb0ELb1ELb0ELb1ELb1ELb1ELb0ELb0EEENS1_21CollectiveEpilogueFwdINS6_IJSA_SA_SB_EEES9_NS_10bfloat16_tESF_Li256ELb1ELb1ELb0ELb1EEENS1_36VarlenDynamicPersistentTileSchedulerILi128ELi192ELi256ELi128ELb0ELb1ELb1ELb1ELb0ELb1EEEEEEEEEvNT_6ParamsE:
	.zero		3328


//--------------------- .nv.constant0._ZN7cutlass13device_kernelIN5flash11enable_sm90INS1_16FlashAttnFwdSm90INS1_25CollectiveMainloopFwdSm90ILi2EN4cute5tupleIJNS5_1CILi1EEES8_S8_EEENS6_IJNS7_ILi128EEENS7_ILi224EEESA_EEELi128ENS_12float_e4m3_tEfNS_4arch4Sm90ELb1ELb0ELb1ELb0ELb0ELb0ELb0ELb1ELb1ELb1ELb0ELb0EEENS1_21CollectiveEpilogueFwdINS6_IJSA_SA_SB_EEES9_NS_10bfloat16_tESF_Li256ELb0ELb1ELb0ELb1EEENS1_30DynamicPersistentTileSchedulerILi256ELi128ELb0ELb1ELb1EEEEEEEEEvNT_6ParamsE --------------------------
	.section	.nv.constant0._ZN7cutlass13device_kernelIN5flash11enable_sm90INS1_16FlashAttnFwdSm90INS1_25CollectiveMainloopFwdSm90ILi2EN4cute5tupleIJNS5_1CILi1EEES8_S8_EEENS6_IJNS7_ILi128EEENS7_ILi224EEESA_EEELi128ENS_12float_e4m3_tEfNS_4arch4Sm90ELb1ELb0ELb1ELb0ELb0ELb0ELb0ELb1ELb1ELb1ELb0ELb0EEENS1_21CollectiveEpilogueFwdINS6_IJSA_SA_SB_EEES9_NS_10bfloat16_tESF_Li256ELb0ELb1ELb0ELb1EEENS1_30DynamicPersistentTileSchedulerILi256ELi128ELb0ELb1ELb1EEEEEEEEEvNT_6ParamsE,"a",@progbits
	.sectionflags	@""
	.align	4
.nv.constant0._ZN7cutlass13device_kernelIN5flash11enable_sm90INS1_16FlashAttnFwdSm90INS1_25CollectiveMainloopFwdSm90ILi2EN4cute5tupleIJNS5_1CILi1EEES8_S8_EEENS6_IJNS7_ILi128EEENS7_ILi224EEESA_EEELi128ENS_12float_e4m3_tEfNS_4arch4Sm90ELb1ELb0ELb1ELb0ELb0ELb0ELb0ELb1ELb1ELb1ELb0ELb0EEENS1_21CollectiveEpilogueFwdINS6_IJSA_SA_SB_EEES9_NS_10bfloat16_tESF_Li256ELb0ELb1ELb0ELb1EEENS1_30DynamicPersistentTileSchedulerILi256ELi128ELb0ELb1ELb1EEEEEEEEEvNT_6ParamsE:
	.zero		3328


//--------------------- .nv.constant0._ZN7cutlass13device_kernelIN5flash11enable_sm90INS1_16FlashAttnFwdSm90INS1_25CollectiveMainloopFwdSm90ILi2EN4cute5tupleIJNS5_1CILi1EEES8_S8_EEENS6_IJNS7_ILi128EEENS7_ILi224EEESA_EEELi128ENS_12float_e4m3_tEfNS_4arch4Sm90ELb1ELb0ELb1ELb1ELb0ELb0ELb0ELb1ELb1ELb1ELb0ELb0EEENS1_21CollectiveEpilogueFwdINS6_IJSA_SA_SB_EEES9_NS_10bfloat16_tESF_Li256ELb1ELb1ELb0ELb1EEENS1_36VarlenDynamicPersistentTileSchedulerILi128ELi224ELi256ELi128ELb0ELb1ELb1ELb1ELb1ELb1EEEEEEEEEvNT_6ParamsE --------------------------
	.section	.nv.constant0._ZN7cutlass13device_kernelIN5flash11enable_sm90INS1_16FlashAttnFwdSm90INS1_25CollectiveMainloopFwdSm90ILi2EN4cute5tupleIJNS5_1CILi1EEES8_S8_EEENS6_IJNS7_ILi128EEENS7_ILi224EEESA_EEELi128ENS_12float_e4m3_tEfNS_4arch4Sm90ELb1ELb0ELb1ELb1ELb0ELb0ELb0ELb1ELb1ELb1ELb0ELb0EEENS1_21CollectiveEpilogueFwdINS6_IJSA_SA_SB_EEES9_NS_10bfloat16_tESF_Li256ELb1ELb1ELb0ELb1EEENS1_36VarlenDynamicPersistentTileSchedulerILi128ELi224ELi256ELi128ELb0ELb1ELb1ELb1ELb1ELb1EEEEEEEEEvNT_6ParamsE,"a",@progbits
	.sectionflags	@""
	.align	4
.nv.constant0._ZN7cutlass13device_kernelIN5flash11enable_sm90INS1_16FlashAttnFwdSm90INS1_25CollectiveMainloopFwdSm90ILi2EN4cute5tupleIJNS5_1CILi1EEES8_S8_EEENS6_IJNS7_ILi128EEENS7_ILi224EEESA_EEELi128ENS_12float_e4m3_tEfNS_4arch4Sm90ELb1ELb0ELb1ELb1ELb0ELb0ELb0ELb1ELb1ELb1ELb0ELb0EEENS1_21CollectiveEpilogueFwdINS6_IJSA_SA_SB_EEES9_NS_10bfloat16_tESF_Li256ELb1ELb1ELb0ELb1EEENS1_36VarlenDynamicPersistentTileSchedulerILi128ELi224ELi256ELi128ELb0ELb1ELb1ELb1ELb1ELb1EEEEEEEEEvNT_6ParamsE:
	.zero		3328


//--------------------- .nv.constant0._ZN7cutlass13device_kernelIN5flash11enable_sm90INS1_16FlashAttnFwdSm90INS1_25CollectiveMainloopFwdSm90ILi2EN4cute5tupleIJNS5_1CILi1EEES8_S8_EEENS6_IJNS7_ILi128EEENS7_ILi224EEESA_EEELi128ENS_12float_e4m3_tEfNS_4arch4Sm90ELb1ELb0ELb1ELb1ELb0ELb1ELb0ELb1ELb1ELb1ELb0ELb0EEENS1_21CollectiveEpilogueFwdINS6_IJSA_SA_SB_EEES9_NS_10bfloat16_tESF_Li256ELb1ELb1ELb0ELb1EEENS1_36VarlenDynamicPersistentTileSchedulerILi128ELi224ELi256ELi128ELb0ELb1ELb1ELb1ELb1ELb1EEEEEEEEEvNT_6ParamsE --------------------------
	.section	.nv.constant0._ZN7cutlass13device_kernelIN5flash11enable_sm90INS1_16FlashAttnFwdSm90INS1_25CollectiveMainloopFwdSm90ILi2EN4cute5tupleIJNS5_1CILi1EEES8_S8_EEENS6_IJNS7_ILi128EEENS7_ILi224EEESA_EEELi128ENS_12float_e4m3_tEfNS_4arch4Sm90ELb1ELb0ELb1ELb1ELb0ELb1ELb0ELb1ELb1ELb1ELb0ELb0EEENS1_21CollectiveEpilogueFwdINS6_IJSA_SA_SB_EEES9_NS_10bfloat16_tESF_Li256ELb1ELb1ELb0ELb1EEENS1_36VarlenDynamicPersistentTileSchedulerILi128ELi224ELi256ELi128ELb0ELb1ELb1ELb1ELb1ELb1EEEEEEEEEvNT_6ParamsE,"a",@progbits
	.sectionflags	@""
	.align	4
.nv.constant0._ZN7cutlass13device_kernelIN5flash11enable_sm90INS1_16FlashAttnFwdSm90INS1_25CollectiveMainloopFwdSm90ILi2EN4cute5tupleIJNS5_1CILi1EEES8_S8_EEENS6_IJNS7_ILi128EEENS7_ILi224EEESA_EEELi128ENS_12float_e4m3_tEfNS_4arch4Sm90ELb1ELb0ELb1ELb1ELb0ELb1ELb0ELb1ELb1ELb1ELb0ELb0EEENS1_21CollectiveEpilogueFwdINS6_IJSA_SA_SB_EEES9_NS_10bfloat16_tESF_Li256ELb1ELb1ELb0ELb1EEENS1_36VarlenDynamicPersistentTileSchedulerILi128ELi224ELi256ELi128ELb0ELb1ELb1ELb1ELb1ELb1EEEEEEEEEvNT_6ParamsE:
	.zero		3328


//--------------------- SYMBOLS --------------------------

	.type		.nv.reservedSmem.offset0,@object
	.size		.nv.reservedSmem.offset0,0x4
	.type		__assertfail,@function
